	.target	sm_90a

	.elftype	@"ET_EXEC"


//--------------------- .note.nv.tkinfo           --------------------------
	.section	.note.nv.tkinfo,"",@"SHT_NOTE"
	.sectionflags	@"SHF_NOTE_NV_TKINFO"
	.tkinfo
        /*0018*/ 	.word	0x00000002
        /*0030*/ 	.string	""
        /*0030*/ 	.string	"ptxas"
        /*0030*/ 	.string	"Cuda compilation tools, release 13.0, V13.0.88"
        /*0030*/ 	.string	"Build cuda_13.0.r13.0/compiler.36424714_0"
        /*0030*/ 	.string	"-arch sm_90a -m 64 "



//--------------------- .note.nv.cuinfo           --------------------------
	.section	.note.nv.cuinfo,"",@"SHT_NOTE"
	.sectionflags	@"SHF_NOTE_NV_CUINFO"
        /*0018*/ 	.short	0x0002
        /*001a*/ 	.short	0x005a
        /*001c*/ 	.short	0x0082
	.zero		2


//--------------------- .nv.info                  --------------------------
	.section	.nv.info,"",@"SHT_CUDA_INFO"
	.align	4


	//----- nvinfo : EIATTR_REGCOUNT
	.align		4
        /*0000*/ 	.byte	0x04, 0x2f
        /*0002*/ 	.short	(.L_26 - .L_25)
	.align		4
.L_25:
        /*0004*/ 	.word	index@(_ZN7cutlass13device_kernelIN5flash11enable_sm90INS1_16FlashAttnFwdSm90INS1_25CollectiveMainloopFwdSm90ILi2EN4cute5tupleIJNS5_1CILi1EEES8_S8_EEENS6_IJNS7_ILi128EEENS7_ILi160EEENS7_ILi192EEEEEELi192ENS_12float_e4m3_tEfNS_4arch4Sm90ELb1ELb0ELb1ELb1ELb1ELb1ELb0ELb1ELb1ELb1ELb0ELb0EEENS1_21CollectiveEpilogueFwdINS6_IJSA_SC_SB_EEES9_NS_10bfloat16_tESG_Li256ELb1ELb1ELb0ELb1EEENS1_36VarlenDynamicPersistentTileSchedulerILi128ELi160ELi256ELi128ELb0ELb1ELb1ELb1ELb1ELb1EEEEEEEEEvNT_6ParamsE)
        /*0008*/ 	.word	0x000000a8


	//----- nvinfo : EIATTR_FRAME_SIZE
	.align		4
.L_26:
        /*000c*/ 	.byte	0x04, 0x11
        /*000e*/ 	.short	(.L_28 - .L_27)
	.align		4
.L_27:
        /*0010*/ 	.word	index@(_ZN7cutlass13device_kernelIN5flash11enable_sm90INS1_16FlashAttnFwdSm90INS1_25CollectiveMainloopFwdSm90ILi2EN4cute5tupleIJNS5_1CILi1EEES8_S8_EEENS6_IJNS7_ILi128EEENS7_ILi160EEENS7_ILi192EEEEEELi192ENS_12float_e4m3_tEfNS_4arch4Sm90ELb1ELb0ELb1ELb1ELb1ELb1ELb0ELb1ELb1ELb1ELb0ELb0EEENS1_21CollectiveEpilogueFwdINS6_IJSA_SC_SB_EEES9_NS_10bfloat16_tESG_Li256ELb1ELb1ELb0ELb1EEENS1_36VarlenDynamicPersistentTileSchedulerILi128ELi160ELi256ELi128ELb0ELb1ELb1ELb1ELb1ELb1EEEEEEEEEvNT_6ParamsE)
        /*0014*/ 	.word	0x00000078


	//----- nvinfo : EIATTR_REGCOUNT
	.align		4
.L_28:
        /*0018*/ 	.byte	0x04, 0x2f
        /*001a*/ 	.short	(.L_30 - .L_29)
	.align		4
.L_29:
        /*001c*/ 	.word	index@(_ZN7cutlass13device_kernelIN5flash11enable_sm90INS1_16FlashAttnFwdSm90INS1_25CollectiveMainloopFwdSm90ILi2EN4cute5tupleIJNS5_1CILi1EEES8_S8_EEENS6_IJNS7_ILi128EEENS7_ILi160EEENS7_ILi192EEEEEELi192ENS_12float_e4m3_tEfNS_4arch4Sm90ELb1ELb0ELb1ELb1ELb1ELb0ELb0ELb1ELb1ELb1ELb0ELb0EEENS1_21CollectiveEpilogueFwdINS6_IJSA_SC_SB_EEES9_NS_10bfloat16_tESG_Li256ELb1ELb1ELb0ELb1EEENS1_36VarlenDynamicPersistentTileSchedulerILi128ELi160ELi256ELi128ELb0ELb1ELb1ELb1ELb1ELb1EEEEEEEEEvNT_6ParamsE)
        /*0020*/ 	.word	0x000000a8


	//----- nvinfo : EIATTR_FRAME_SIZE
	.align		4
.L_30:
        /*0024*/ 	.byte	0x04, 0x11
        /*0026*/ 	.short	(.L_32 - .L_31)
	.align		4
.L_31:
        /*0028*/ 	.word	index@(_ZN7cutlass13device_kernelIN5flash11enable_sm90INS1_16FlashAttnFwdSm90INS1_25CollectiveMainloopFwdSm90ILi2EN4cute5tupleIJNS5_1CILi1EEES8_S8_EEENS6_IJNS7_ILi128EEENS7_ILi160EEENS7_ILi192EEEEEELi192ENS_12float_e4m3_tEfNS_4arch4Sm90ELb1ELb0ELb1ELb1ELb1ELb0ELb0ELb1ELb1ELb1ELb0ELb0EEENS1_21CollectiveEpilogueFwdINS6_IJSA_SC_SB_EEES9_NS_10bfloat16_tESG_Li256ELb1ELb1ELb0ELb1EEENS1_36VarlenDynamicPersistentTileSchedulerILi128ELi160ELi256ELi128ELb0ELb1ELb1ELb1ELb1ELb1EEEEEEEEEvNT_6ParamsE)
        /*002c*/ 	.word	0x00000018


	//----- nvinfo : EIATTR_REGCOUNT
	.align		4
.L_32:
        /*0030*/ 	.byte	0x04, 0x2f
        /*0032*/ 	.short	(.L_34 - .L_33)
	.align		4
.L_33:
        /*0034*/ 	.word	index@(_ZN7cutlass13device_kernelIN5flash11enable_sm90INS1_16FlashAttnFwdSm90INS1_25CollectiveMainloopFwdSm90ILi2EN4cute5tupleIJNS5_1CILi1EEES8_S8_EEENS6_IJNS7_ILi128EEENS7_ILi160EEENS7_ILi192EEEEEELi192ENS_12float_e4m3_tEfNS_4arch4Sm90ELb1ELb0ELb1ELb0ELb1ELb0ELb0ELb1ELb1ELb1ELb0ELb0EEENS1_21CollectiveEpilogueFwdINS6_IJSA_SC_SB_EEES9_NS_10bfloat16_tESG_Li256ELb0ELb1ELb0ELb1EEENS1_30DynamicPersistentTileSchedulerILi256ELi128ELb0ELb1ELb1EEEEEEEEEvNT_6ParamsE)
        /*0038*/ 	.word	0x000000a8


	//----- nvinfo : EIATTR_FRAME_SIZE
	.align		4
.L_34:
        /*003c*/ 	.byte	0x04, 0x11
        /*003e*/ 	.short	(.L_36 - .L_35)
	.align		4
.L_35:
        /*0040*/ 	.word	index@(_ZN7cutlass13device_kernelIN5flash11enable_sm90INS1_16FlashAttnFwdSm90INS1_25CollectiveMainloopFwdSm90ILi2EN4cute5tupleIJNS5_1CILi1EEES8_S8_EEENS6_IJNS7_ILi128EEENS7_ILi160EEENS7_ILi192EEEEEELi192ENS_12float_e4m3_tEfNS_4arch4Sm90ELb1ELb0ELb1ELb0ELb1ELb0ELb0ELb1ELb1ELb1ELb0ELb0EEENS1_21CollectiveEpilogueFwdINS6_IJSA_SC_SB_EEES9_NS_10bfloat16_tESG_Li256ELb0ELb1ELb0ELb1EEENS1_30DynamicPersistentTileSchedulerILi256ELi128ELb0ELb1ELb1EEEEEEEEEvNT_6ParamsE)
        /*0044*/ 	.word	0x00000018


	//----- nvinfo : EIATTR_REGCOUNT
	.align		4
.L_36:
        /*0048*/ 	.byte	0x04, 0x2f
        /*004a*/ 	.short	(.L_38 - .L_37)
	.align		4
.L_37:
        /*004c*/ 	.word	index@(_ZN7cutlass13device_kernelIN5flash11enable_sm90INS1_16FlashAttnFwdSm90INS1_25CollectiveMainloopFwdSm90ILi2EN4cute5tupleIJNS5_1CILi1EEES8_S8_EEENS6_IJNS7_ILi128EEESA_NS7_ILi192EEEEEELi192ENS_12float_e4m3_tEfNS_4arch4Sm90ELb0ELb1ELb1ELb1ELb1ELb1ELb0ELb1ELb1ELb1ELb0ELb0EEENS1_21CollectiveEpilogueFwdINS6_IJSA_SB_SA_EEES9_NS_10bfloat16_tESF_Li256ELb1ELb1ELb0ELb1EEENS1_36VarlenDynamicPersistentTileSchedulerILi128ELi128ELi256ELi128ELb0ELb1ELb1ELb1ELb0ELb1EEEEEEEEEvNT_6ParamsE)
        /*0050*/ 	.word	0x000000a8


	//----- nvinfo : EIATTR_FRAME_SIZE
	.align		4
.L_38:
        /*0054*/ 	.byte	0x04, 0x11
        /*0056*/ 	.short	(.L_40 - .L_39)
	.align		4
.L_39:
        /*0058*/ 	.word	index@(_ZN7cutlass13device_kernelIN5flash11enable_sm90INS1_16FlashAttnFwdSm90INS1_25CollectiveMainloopFwdSm90ILi2EN4cute5tupleIJNS5_1CILi1EEES8_S8_EEENS6_IJNS7_ILi128EEESA_NS7_ILi192EEEEEELi192ENS_12float_e4m3_tEfNS_4arch4Sm90ELb0ELb1ELb1ELb1ELb1ELb1ELb0ELb1ELb1ELb1ELb0ELb0EEENS1_21CollectiveEpilogueFwdINS6_IJSA_SB_SA_EEES9_NS_10bfloat16_tESF_Li256ELb1ELb1ELb0ELb1EEENS1_36VarlenDynamicPersistentTileSchedulerILi128ELi128ELi256ELi128ELb0ELb1ELb1ELb1ELb0ELb1EEEEEEEEEvNT_6ParamsE)
        /*005c*/ 	.word	0x00000048


	//----- nvinfo : EIATTR_REGCOUNT
	.align		4
.L_40:
        /*0060*/ 	.byte	0x04, 0x2f
        /*0062*/ 	.short	(.L_42 - .L_41)
	.align		4
.L_41:
        /*0064*/ 	.word	index@(_ZN7cutlass13device_kernelIN5flash11enable_sm90INS1_16FlashAttnFwdSm90INS1_25CollectiveMainloopFwdSm90ILi2EN4cute5tupleIJNS5_1CILi1EEES8_S8_EEENS6_IJNS7_ILi128EEESA_NS7_ILi192EEEEEELi192ENS_12float_e4m3_tEfNS_4arch4Sm90ELb0ELb1ELb1ELb1ELb1ELb0ELb0ELb1ELb1ELb1ELb0ELb0EEENS1_21CollectiveEpilogueFwdINS6_IJSA_SB_SA_EEES9_NS_10bfloat16_tESF_Li256ELb1ELb1ELb0ELb1EEENS1_36VarlenDynamicPersistentTileSchedulerILi128ELi128ELi256ELi128ELb0ELb1ELb1ELb1ELb0ELb1EEEEEEEEEvNT_6ParamsE)
        /*0068*/ 	.word	0x000000a8


	//----- nvinfo : EIATTR_FRAME_SIZE
	.align		4
.L_42:
        /*006c*/ 	.byte	0x04, 0x11
        /*006e*/ 	.short	(.L_44 - .L_43)
	.align		4
.L_43:
        /*0070*/ 	.word	index@(_ZN7cutlass13device_kernelIN5flash11enable_sm90INS1_16FlashAttnFwdSm90INS1_25CollectiveMainloopFwdSm90ILi2EN4cute5tupleIJNS5_1CILi1EEES8_S8_EEENS6_IJNS7_ILi128EEESA_NS7_ILi192EEEEEELi192ENS_12float_e4m3_tEfNS_4arch4Sm90ELb0ELb1ELb1ELb1ELb1ELb0ELb0ELb1ELb1ELb1ELb0ELb0EEENS1_21CollectiveEpilogueFwdINS6_IJSA_SB_SA_EEES9_NS_10bfloat16_tESF_Li256ELb1ELb1ELb0ELb1EEENS1_36VarlenDynamicPersistentTileSchedulerILi128ELi128ELi256ELi128ELb0ELb1ELb1ELb1ELb0ELb1EEEEEEEEEvNT_6ParamsE)
        /*0074*/ 	.word	0x00000018


	//----- nvinfo : EIATTR_REGCOUNT
	.align		4
.L_44:
        /*0078*/ 	.byte	0x04, 0x2f
        /*007a*/ 	.short	(.L_46 - .L_45)
	.align		4
.L_45:
        /*007c*/ 	.word	index@(_ZN7cutlass13device_kernelIN5flash11enable_sm90INS1_16FlashAttnFwdSm90INS1_25CollectiveMainloopFwdSm90ILi2EN4cute5tupleIJNS5_1CILi1EEES8_S8_EEENS6_IJNS7_ILi128EEESA_NS7_ILi192EEEEEELi192ENS_12float_e4m3_tEfNS_4arch4Sm90ELb0ELb1ELb1ELb0ELb1ELb0ELb0ELb1ELb1ELb1ELb0ELb0EEENS1_21CollectiveEpilogueFwdINS6_IJSA_SB_SA_EEES9_NS_10bfloat16_tESF_Li256ELb0ELb1ELb0ELb1EEENS1_30DynamicPersistentTileSchedulerILi256ELi128ELb0ELb1ELb1EEEEEEEEEvNT_6ParamsE)
        /*0080*/ 	.word	0x000000a8


	//----- nvinfo : EIATTR_FRAME_SIZE
	.align		4
.L_46:
        /*0084*/ 	.byte	0x04, 0x11
        /*0086*/ 	.short	(.L_48 - .L_47)
	.align		4
.L_47:
        /*0088*/ 	.word	index@(_ZN7cutlass13device_kernelIN5flash11enable_sm90INS1_16FlashAttnFwdSm90INS1_25CollectiveMainloopFwdSm90ILi2EN4cute5tupleIJNS5_1CILi1EEES8_S8_EEENS6_IJNS7_ILi128EEESA_NS7_ILi192EEEEEELi192ENS_12float_e4m3_tEfNS_4arch4Sm90ELb0ELb1ELb1ELb0ELb1ELb0ELb0ELb1ELb1ELb1ELb0ELb0EEENS1_21CollectiveEpilogueFwdINS6_IJSA_SB_SA_EEES9_NS_10bfloat16_tESF_Li256ELb0ELb1ELb0ELb1EEENS1_30DynamicPersistentTileSchedulerILi256ELi128ELb0ELb1ELb1EEEEEEEEEvNT_6ParamsE)
        /*008c*/ 	.word	0x00000008


	//----- nvinfo : EIATTR_REGCOUNT
	.align		4
.L_48:
        /*0090*/ 	.byte	0x04, 0x2f
        /*0092*/ 	.short	(.L_50 - .L_49)
	.align		4
.L_49:
        /*0094*/ 	.word	index@(_ZN7cutlass13device_kernelIN5flash11enable_sm90INS1_16FlashAttnFwdSm90INS1_25CollectiveMainloopFwdSm90ILi2EN4cute5tupleIJNS5_1CILi1EEES8_S8_EEENS6_IJNS7_ILi128EEENS7_ILi160EEENS7_ILi192EEEEEELi192ENS_12float_e4m3_tEfNS_4arch4Sm90ELb0ELb0ELb1ELb1ELb1ELb1ELb0ELb1ELb1ELb1ELb0ELb0EEENS1_21CollectiveEpilogueFwdINS6_IJSA_SC_SB_EEES9_NS_10bfloat16_tESG_Li256ELb1ELb1ELb0ELb1EEENS1_36VarlenDynamicPersistentTileSchedulerILi128ELi160ELi256ELi128ELb0ELb1ELb1ELb0ELb1ELb1EEEEEEEEEvNT_6ParamsE)
        /*0098*/ 	.word	0x000000a8


	//----- nvinfo : EIATTR_FRAME_SIZE
	.align		4
.L_50:
        /*009c*/ 	.byte	0x04, 0x11
        /*009e*/ 	.short	(.L_52 - .L_51)
	.align		4
.L_51:
        /*00a0*/ 	.word	index@(_ZN7cutlass13device_kernelIN5flash11enable_sm90INS1_16FlashAttnFwdSm90INS1_25CollectiveMainloopFwdSm90ILi2EN4cute5tupleIJNS5_1CILi1EEES8_S8_EEENS6_IJNS7_ILi128EEENS7_ILi160EEENS7_ILi192EEEEEELi192ENS_12float_e4m3_tEfNS_4arch4Sm90ELb0ELb0ELb1ELb1ELb1ELb1ELb0ELb1ELb1ELb1ELb0ELb0EEENS1_21CollectiveEpilogueFwdINS6_IJSA_SC_SB_EEES9_NS_10bfloat16_tESG_Li256ELb1ELb1ELb0ELb1EEENS1_36VarlenDynamicPersistentTileSchedulerILi128ELi160ELi256ELi128ELb0ELb1ELb1ELb0ELb1ELb1EEEEEEEEEvNT_6ParamsE)
        /*00a4*/ 	.word	0x00000070


	//----- nvinfo : EIATTR_REGCOUNT
	.align		4
.L_52:
        /*00a8*/ 	.byte	0x04, 0x2f
        /*00aa*/ 	.short	(.L_54 - .L_53)
	.align		4
.L_53:
        /*00ac*/ 	.word	index@(_ZN7cutlass13device_kernelIN5flash11enable_sm90INS1_16FlashAttnFwdSm90INS1_25CollectiveMainloopFwdSm90ILi2EN4cute5tupleIJNS5_1CILi1EEES8_S8_EEENS6_IJNS7_ILi128EEENS7_ILi160EEENS7_ILi192EEEEEELi192ENS_12float_e4m3_tEfNS_4arch4Sm90ELb0ELb0ELb1ELb1ELb1ELb0ELb0ELb1ELb1ELb1ELb0ELb0EEENS1_21CollectiveEpilogueFwdINS6_IJSA_SC_SB_EEES9_NS_10bfloat16_tESG_Li256ELb1ELb1ELb0ELb1EEENS1_36VarlenDynamicPersistentTileSchedulerILi128ELi160ELi256ELi128ELb0ELb1ELb1ELb0ELb1ELb1EEEEEEEEEvNT_6ParamsE)
        /*00b0*/ 	.word	0x000000a8


	//----- nvinfo : EIATTR_FRAME_SIZE
	.align		4
.L_54:
        /*00b4*/ 	.byte	0x04, 0x11
        /*00b6*/ 	.short	(.L_56 - .L_55)
	.align		4
.L_55:
        /*00b8*/ 	.word	index@(_ZN7cutlass13device_kernelIN5flash11enable_sm90INS1_16FlashAttnFwdSm90INS1_25CollectiveMainloopFwdSm90ILi2EN4cute5tupleIJNS5_1CILi1EEES8_S8_EEENS6_IJNS7_ILi128EEENS7_ILi160EEENS7_ILi192EEEEEELi192ENS_12float_e4m3_tEfNS_4arch4Sm90ELb0ELb0ELb1ELb1ELb1ELb0ELb0ELb1ELb1ELb1ELb0ELb0EEENS1_21CollectiveEpilogueFwdINS6_IJSA_SC_SB_EEES9_NS_10bfloat16_tESG_Li256ELb1ELb1ELb0ELb1EEENS1_36VarlenDynamicPersistentTileSchedulerILi128ELi160ELi256ELi128ELb0ELb1ELb1ELb0ELb1ELb1EEEEEEEEEvNT_6ParamsE)
        /*00bc*/ 	.word	0x00000018


	//----- nvinfo : EIATTR_REGCOUNT
	.align		4
.L_56:
        /*00c0*/ 	.byte	0x04, 0x2f
        /*00c2*/ 	.short	(.L_58 - .L_57)
	.align		4
.L_57:
        /*00c4*/ 	.word	index@(_ZN7cutlass13device_kernelIN5flash11enable_sm90INS1_16FlashAttnFwdSm90INS1_25CollectiveMainloopFwdSm90ILi2EN4cute5tupleIJNS5_1CILi1EEES8_S8_EEENS6_IJNS7_ILi128EEENS7_ILi160EEENS7_ILi192EEEEEELi192ENS_12float_e4m3_tEfNS_4arch4Sm90ELb0ELb0ELb1ELb0ELb1ELb0ELb0ELb1ELb1ELb1ELb0ELb0EEENS1_21CollectiveEpilogueFwdINS6_IJSA_SC_SB_EEES9_NS_10bfloat16_tESG_Li256ELb0ELb1ELb0ELb1EEENS1_29StaticPersistentTileSchedulerILb0EEEEEEEEEvNT_6ParamsE)
        /*00c8*/ 	.word	0x000000a8


	//----- nvinfo : EIATTR_FRAME_SIZE
	.align		4
.L_58:
        /*00cc*/ 	.byte	0x04, 0x11
        /*00ce*/ 	.short	(.L_60 - .L_59)
	.align		4
.L_59:
        /*00d0*/ 	.word	index@(_ZN7cutlass13device_kernelIN5flash11enable_sm90INS1_16FlashAttnFwdSm90INS1_25CollectiveMainloopFwdSm90ILi2EN4cute5tupleIJNS5_1CILi1EEES8_S8_EEENS6_IJNS7_ILi128EEENS7_ILi160EEENS7_ILi192EEEEEELi192ENS_12float_e4m3_tEfNS_4arch4Sm90ELb0ELb0ELb1ELb0ELb1ELb0ELb0ELb1ELb1ELb1ELb0ELb0EEENS1_21CollectiveEpilogueFwdINS6_IJSA_SC_SB_EEES9_NS_10bfloat16_tESG_Li256ELb0ELb1ELb0ELb1EEENS1_29StaticPersistentTileSchedulerILb0EEEEEEEEEvNT_6ParamsE)
        /*00d4*/ 	.word	0x00000018


	//----- nvinfo : EIATTR_MIN_STACK_SIZE
	.align		4
.L_60:
        /*00d8*/ 	.byte	0x04, 0x12
        /*00da*/ 	.short	(.L_62 - .L_61)
	.align		4
.L_61:
        /*00dc*/ 	.word	index@(_ZN7cutlass13device_kernelIN5flash11enable_sm90INS1_16FlashAttnFwdSm90INS1_25CollectiveMainloopFwdSm90ILi2EN4cute5tupleIJNS5_1CILi1EEES8_S8_EEENS6_IJNS7_ILi128EEENS7_ILi160EEENS7_ILi192EEEEEELi192ENS_12float_e4m3_tEfNS_4arch4Sm90ELb0ELb0ELb1ELb0ELb1ELb0ELb0ELb1ELb1ELb1ELb0ELb0EEENS1_21CollectiveEpilogueFwdINS6_IJSA_SC_SB_EEES9_NS_10bfloat16_tESG_Li256ELb0ELb1ELb0ELb1EEENS1_29StaticPersistentTileSchedulerILb0EEEEEEEEEvNT_6ParamsE)
        /*00e0*/ 	.word	0x00000018


	//----- nvinfo : EIATTR_MIN_STACK_SIZE
	.align		4
.L_62:
        /*00e4*/ 	.byte	0x04, 0x12
        /*00e6*/ 	.short	(.L_64 - .L_63)
	.align		4
.L_63:
        /*00e8*/ 	.word	index@(_ZN7cutlass13device_kernelIN5flash11enable_sm90INS1_16FlashAttnFwdSm90INS1_25CollectiveMainloopFwdSm90ILi2EN4cute5tupleIJNS5_1CILi1EEES8_S8_EEENS6_IJNS7_ILi128EEENS7_ILi160EEENS7_ILi192EEEEEELi192ENS_12float_e4m3_tEfNS_4arch4Sm90ELb0ELb0ELb1ELb1ELb1ELb0ELb0ELb1ELb1ELb1ELb0ELb0EEENS1_21CollectiveEpilogueFwdINS6_IJSA_SC_SB_EEES9_NS_10bfloat16_tESG_Li256ELb1ELb1ELb0ELb1EEENS1_36VarlenDynamicPersistentTileSchedulerILi128ELi160ELi256ELi128ELb0ELb1ELb1ELb0ELb1ELb1EEEEEEEEEvNT_6ParamsE)
        /*00ec*/ 	.word	0x00000018


	//----- nvinfo : EIATTR_MIN_STACK_SIZE
	.align		4
.L_64:
        /*00f0*/ 	.byte	0x04, 0x12
        /*00f2*/ 	.short	(.L_66 - .L_65)
	.align		4
.L_65:
        /*00f4*/ 	.word	index@(_ZN7cutlass13device_kernelIN5flash11enable_sm90INS1_16FlashAttnFwdSm90INS1_25CollectiveMainloopFwdSm90ILi2EN4cute5tupleIJNS5_1CILi1EEES8_S8_EEENS6_IJNS7_ILi128EEENS7_ILi160EEENS7_ILi192EEEEEELi192ENS_12float_e4m3_tEfNS_4arch4Sm90ELb0ELb0ELb1ELb1ELb1ELb1ELb0ELb1ELb1ELb1ELb0ELb0EEENS1_21CollectiveEpilogueFwdINS6_IJSA_SC_SB_EEES9_NS_10bfloat16_tESG_Li256ELb1ELb1ELb0ELb1EEENS1_36VarlenDynamicPersistentTileSchedulerILi128ELi160ELi256ELi128ELb0ELb1ELb1ELb0ELb1ELb1EEEEEEEEEvNT_6ParamsE)
        /*00f8*/ 	.word	0x00000070


	//----- nvinfo : EIATTR_MIN_STACK_SIZE
	.align		4
.L_66:
        /*00fc*/ 	.byte	0x04, 0x12
        /*00fe*/ 	.short	(.L_68 - .L_67)
	.align		4
.L_67:
        /*0100*/ 	.word	index@(_ZN7cutlass13device_kernelIN5flash11enable_sm90INS1_16FlashAttnFwdSm90INS1_25CollectiveMainloopFwdSm90ILi2EN4cute5tupleIJNS5_1CILi1EEES8_S8_EEENS6_IJNS7_ILi128EEESA_NS7_ILi192EEEEEELi192ENS_12float_e4m3_tEfNS_4arch4Sm90ELb0ELb1ELb1ELb0ELb1ELb0ELb0ELb1ELb1ELb1ELb0ELb0EEENS1_21CollectiveEpilogueFwdINS6_IJSA_SB_SA_EEES9_NS_10bfloat16_tESF_Li256ELb0ELb1ELb0ELb1EEENS1_30DynamicPersistentTileSchedulerILi256ELi128ELb0ELb1ELb1EEEEEEEEEvNT_6ParamsE)
        /*0104*/ 	.word	0x00000008


	//----- nvinfo : EIATTR_MIN_STACK_SIZE
	.align		4
.L_68:
        /*0108*/ 	.byte	0x04, 0x12
        /*010a*/ 	.short	(.L_70 - .L_69)
	.align		4
.L_69:
        /*010c*/ 	.word	index@(_ZN7cutlass13device_kernelIN5flash11enable_sm90INS1_16FlashAttnFwdSm90INS1_25CollectiveMainloopFwdSm90ILi2EN4cute5tupleIJNS5_1CILi1EEES8_S8_EEENS6_IJNS7_ILi128EEESA_NS7_ILi192EEEEEELi192ENS_12float_e4m3_tEfNS_4arch4Sm90ELb0ELb1ELb1ELb1ELb1ELb0ELb0ELb1ELb1ELb1ELb0ELb0EEENS1_21CollectiveEpilogueFwdINS6_IJSA_SB_SA_EEES9_NS_10bfloat16_tESF_Li256ELb1ELb1ELb0ELb1EEENS1_36VarlenDynamicPersistentTileSchedulerILi128ELi128ELi256ELi128ELb0ELb1ELb1ELb1ELb0ELb1EEEEEEEEEvNT_6ParamsE)
        /*0110*/ 	.word	0x00000018


	//----- nvinfo : EIATTR_MIN_STACK_SIZE
	.align		4
.L_70:
        /*0114*/ 	.byte	0x04, 0x12
        /*0116*/ 	.short	(.L_72 - .L_71)
	.align		4
.L_71:
        /*0118*/ 	.word	index@(_ZN7cutlass13device_kernelIN5flash11enable_sm90INS1_16FlashAttnFwdSm90INS1_25CollectiveMainloopFwdSm90ILi2EN4cute5tupleIJNS5_1CILi1EEES8_S8_EEENS6_IJNS7_ILi128EEESA_NS7_ILi192EEEEEELi192ENS_12float_e4m3_tEfNS_4arch4Sm90ELb0ELb1ELb1ELb1ELb1ELb1ELb0ELb1ELb1ELb1ELb0ELb0EEENS1_21CollectiveEpilogueFwdINS6_IJSA_SB_SA_EEES9_NS_10bfloat16_tESF_Li256ELb1ELb1ELb0ELb1EEENS1_36VarlenDynamicPersistentTileSchedulerILi128ELi128ELi256ELi128ELb0ELb1ELb1ELb1ELb0ELb1EEEEEEEEEvNT_6ParamsE)
        /*011c*/ 	.word	0x00000048


	//----- nvinfo : EIATTR_MIN_STACK_SIZE
	.align		4
.L_72:
        /*0120*/ 	.byte	0x04, 0x12
        /*0122*/ 	.short	(.L_74 - .L_73)
	.align		4
.L_73:
        /*0124*/ 	.word	index@(_ZN7cutlass13device_kernelIN5flash11enable_sm90INS1_16FlashAttnFwdSm90INS1_25CollectiveMainloopFwdSm90ILi2EN4cute5tupleIJNS5_1CILi1EEES8_S8_EEENS6_IJNS7_ILi128EEENS7_ILi160EEENS7_ILi192EEEEEELi192ENS_12float_e4m3_tEfNS_4arch4Sm90ELb1ELb0ELb1ELb0ELb1ELb0ELb0ELb1ELb1ELb1ELb0ELb0EEENS1_21CollectiveEpilogueFwdINS6_IJSA_SC_SB_EEES9_NS_10bfloat16_tESG_Li256ELb0ELb1ELb0ELb1EEENS1_30DynamicPersistentTileSchedulerILi256ELi128ELb0ELb1ELb1EEEEEEEEEvNT_6ParamsE)
        /*0128*/ 	.word	0x00000018


	//----- nvinfo : EIATTR_MIN_STACK_SIZE
	.align		4
.L_74:
        /*012c*/ 	.byte	0x04, 0x12
        /*012e*/ 	.short	(.L_76 - .L_75)
	.align		4
.L_75:
        /*0130*/ 	.word	index@(_ZN7cutlass13device_kernelIN5flash11enable_sm90INS1_16FlashAttnFwdSm90INS1_25CollectiveMainloopFwdSm90ILi2EN4cute5tupleIJNS5_1CILi1EEES8_S8_EEENS6_IJNS7_ILi128EEENS7_ILi160EEENS7_ILi192EEEEEELi192ENS_12float_e4m3_tEfNS_4arch4Sm90ELb1ELb0ELb1ELb1ELb1ELb0ELb0ELb1ELb1ELb1ELb0ELb0EEENS1_21CollectiveEpilogueFwdINS6_IJSA_SC_SB_EEES9_NS_10bfloat16_tESG_Li256ELb1ELb1ELb0ELb1EEENS1_36VarlenDynamicPersistentTileSchedulerILi128ELi160ELi256ELi128ELb0ELb1ELb1ELb1ELb1ELb1EEEEEEEEEvNT_6ParamsE)
        /*0134*/ 	.word	0x00000018


	//----- nvinfo : EIATTR_MIN_STACK_SIZE
	.align		4
.L_76:
        /*0138*/ 	.byte	0x04, 0x12
        /*013a*/ 	.short	(.L_78 - .L_77)
	.align		4
.L_77:
        /*013c*/ 	.word	index@(_ZN7cutlass13device_kernelIN5flash11enable_sm90INS1_16FlashAttnFwdSm90INS1_25CollectiveMainloopFwdSm90ILi2EN4cute5tupleIJNS5_1CILi1EEES8_S8_EEENS6_IJNS7_ILi128EEENS7_ILi160EEENS7_ILi192EEEEEELi192ENS_12float_e4m3_tEfNS_4arch4Sm90ELb1ELb0ELb1ELb1ELb1ELb1ELb0ELb1ELb1ELb1ELb0ELb0EEENS1_21CollectiveEpilogueFwdINS6_IJSA_SC_SB_EEES9_NS_10bfloat16_tESG_Li256ELb1ELb1ELb0ELb1EEENS1_36VarlenDynamicPersistentTileSchedulerILi128ELi160ELi256ELi128ELb0ELb1ELb1ELb1ELb1ELb1EEEEEEEEEvNT_6ParamsE)
        /*0140*/ 	.word	0x00000078
.L_78:


//--------------------- .nv.compat                --------------------------
	.section	.nv.compat,"",@"SHT_CUDA_COMPAT_INFO"
	.align	4
        /*0000*/ 	.byte	0x02, 0x09, 0x01, 0x00, 0x02, 0x02, 0x04, 0x00, 0x02, 0x05, 0x05, 0x00, 0x03, 0x07, 0x01, 0x01
        /*0010*/ 	.byte	0x02, 0x03, 0x01, 0x00, 0x02, 0x06, 0x01, 0x00, 0x04, 0x0b, 0x08, 0x00, 0x00, 0x00, 0x00, 0x00
        /*0020*/ 	.byte	0x00, 0x00, 0x00, 0x00


//--------------------- .nv.info._ZN7cutlass13device_kernelIN5flash11enable_sm90INS1_16FlashAttnFwdSm90INS1_25CollectiveMainloopFwdSm90ILi2EN4cute5tupleIJNS5_1CILi1EEES8_S8_EEENS6_IJNS7_ILi128EEENS7_ILi160EEENS7_ILi192EEEEEELi192ENS_12float_e4m3_tEfNS_4arch4Sm90ELb0ELb0ELb1ELb0ELb1ELb0ELb0ELb1ELb1ELb1ELb0ELb0EEENS1_21CollectiveEpilogueFwdINS6_IJSA_SC_SB_EEES9_NS_10bfloat16_tESG_Li256ELb0ELb1ELb0ELb1EEENS1_29StaticPersistentTileSchedulerILb0EEEEEEEEEvNT_6ParamsE --------------------------
	.section	.nv.info._ZN7cutlass13device_kernelIN5flash11enable_sm90INS1_16FlashAttnFwdSm90INS1_25CollectiveMainloopFwdSm90ILi2EN4cute5tupleIJNS5_1CILi1EEES8_S8_EEENS6_IJNS7_ILi128EEENS7_ILi160EEENS7_ILi192EEEEEELi192ENS_12float_e4m3_tEfNS_4arch4Sm90ELb0ELb0ELb1ELb0ELb1ELb0ELb0ELb1ELb1ELb1ELb0ELb0EEENS1_21CollectiveEpilogueFwdINS6_IJSA_SC_SB_EEES9_NS_10bfloat16_tESG_Li256ELb0ELb1ELb0ELb1EEENS1_29StaticPersistentTileSchedulerILb0EEEEEEEEEvNT_6ParamsE,"",@"SHT_CUDA_INFO"
	.sectionflags	@""
	.align	4


	//----- nvinfo : EIATTR_CUDA_API_VERSION
	.align		4
        /*0000*/ 	.byte	0x04, 0x37
        /*0002*/ 	.short	(.L_80 - .L_79)
.L_79:
        /*0004*/ 	.word	0x00000082


	//----- nvinfo : EIATTR_KPARAM_INFO
	.align		4
.L_80:
        /*0008*/ 	.byte	0x04, 0x17
        /*000a*/ 	.short	(.L_82 - .L_81)
.L_81:
        /*000c*/ 	.word	0x00000000
        /*0010*/ 	.short	0x0000
        /*0012*/ 	.short	0x0070
        /*0014*/ 	.byte	0x00, 0xf0, 0x01, 0x28


	//----- nvinfo : EIATTR_SPARSE_MMA_MASK
	.align		4
.L_82:
        /*0018*/ 	.byte	0x03, 0x50
        /*001a*/ 	.short	0x0000


	//----- nvinfo : EIATTR_MAXREG_COUNT
	.align		4
        /*001c*/ 	.byte	0x03, 0x1b
        /*001e*/ 	.short	0x00a8


	//----- nvinfo : EIATTR_NUM_BARRIERS
	.align		4
        /*0020*/ 	.byte	0x02, 0x4c
        /*0022*/ 	.byte	0x10
	.zero		1


	//----- nvinfo : EIATTR_EXTERNS
	.align		4
        /*0024*/ 	.byte	0x04, 0x0f
        /*0026*/ 	.short	(.L_84 - .L_83)


	//   ....[0]....
	.align		4
.L_83:
        /*0028*/ 	.word	index@(__assertfail)


	//----- nvinfo : EIATTR_ANNOTATIONS
	.align		4
.L_84:
        /*002c*/ 	.byte	0x04, 0x55
        /*002e*/ 	.short	(.L_86 - .L_85)


	//   ....[0]....
.L_85:
        /*0030*/ 	.word	0x00000001
        /*0034*/ 	.byte	0xd0, 0xbf, 0x00, 0x00, 0x01, 0x00, 0x00, 0x00, 0x20, 0xc0, 0x00, 0x00, 0x01, 0x00, 0x00, 0x00
        /*0044*/ 	.byte	0xb0, 0xc0, 0x00, 0x00, 0x01, 0x00, 0x00, 0x00, 0x10, 0xc1, 0x00, 0x00, 0x01, 0x00, 0x00, 0x00
        /*0054*/ 	.byte	0x40, 0xc1, 0x00, 0x00, 0x01, 0x00, 0x00, 0x00, 0x60, 0xcd, 0x00, 0x00, 0x01, 0x00, 0x00, 0x00
        /*0064*/ 	.byte	0x70, 0xcd, 0x00, 0x00, 0x01, 0x00, 0x00, 0x00, 0xf0, 0xd8, 0x00, 0x00, 0x01, 0x00, 0x00, 0x00
        /*0074*/ 	.byte	0xa0, 0xf8, 0x00, 0x00, 0x01, 0x00, 0x00, 0x00, 0xb0, 0xf8, 0x00, 0x00, 0x01, 0x00, 0x00, 0x00
        /*0084*/ 	.byte	0xe0, 0x00, 0x01, 0x00, 0x01, 0x00, 0x00, 0x00, 0x40, 0x01, 0x01, 0x00


	//----- nvinfo : EIATTR_MERCURY_ISA_VERSION
	.align		4
.L_86:
        /*0090*/ 	.byte	0x03, 0x5f
        /*0092*/ 	.short	0x0101


	//----- nvinfo : EIATTR_INT_WARP_WIDE_INSTR_OFFSETS
	.align		4
        /*0094*/ 	.byte	0x04, 0x31
        /*0096*/ 	.short	(.L_88 - .L_87)


	//   ....[0]....
.L_87:
        /*0098*/ 	.word	0x000000c0


	//   ....[1]....
        /*009c*/ 	.word	0x000000d0


	//   ....[2]....
        /*00a0*/ 	.word	0x00000170


	//----- nvinfo : EIATTR_COOP_GROUP_MASK_REGIDS
	.align		4
.L_88:
        /*00a4*/ 	.byte	0x04, 0x29
        /*00a6*/ 	.short	(.L_90 - .L_89)


	//   ....[0]....
.L_89:
        /*00a8*/ 	.word	0xffffffff


	//   ....[1]....
        /*00ac*/ 	.word	0xffffffff


	//   ....[2]....
        /*00b0*/ 	.word	0xffffffff


	//   ....[3]....
        /*00b4*/ 	.word	0xffffffff


	//   ....[4]....
        /*00b8*/ 	.word	0xffffffff


	//   ....[5]....
        /*00bc*/ 	.word	0xffffffff


	//   ....[6]....
        /*00c0*/ 	.word	0xffffffff


	//   ....[7]....
        /*00c4*/ 	.word	0xffffffff


	//   ....[8]....
        /*00c8*/ 	.word	0xffffffff


	//   ....[9]....
        /*00cc*/ 	.word	0xffffffff


	//   ....[10]....
        /*00d0*/ 	.word	0xffffffff


	//   ....[11]....
        /*00d4*/ 	.word	0xffffffff


	//   ....[12]....
        /*00d8*/ 	.word	0xffffffff


	//   ....[13]....
        /*00dc*/ 	.word	0xffffffff


	//   ....[14]....
        /*00e0*/ 	.word	0xffffffff


	//   ....[15]....
        /*00e4*/ 	.word	0xffffffff


	//   ....[16]....
        /*00e8*/ 	.word	0xffffffff


	//   ....[17]....
        /*00ec*/ 	.word	0xffffffff


	//   ....[18]....
        /*00f0*/ 	.word	0xffffffff


	//   ....[19]....
        /*00f4*/ 	.word	0xffffffff


	//   ....[20]....
        /*00f8*/ 	.word	0xffffffff


	//   ....[21]....
        /*00fc*/ 	.word	0xffffffff


	//   ....[22]....
        /*0100*/ 	.word	0xffffffff


	//   ....[23]....
        /*0104*/ 	.word	0xffffffff


	//   ....[24]....
        /*0108*/ 	.word	0xffffffff


	//   ....[25]....
        /*010c*/ 	.word	0xffffffff


	//   ....[26]....
        /*0110*/ 	.word	0xffffffff


	//   ....[27]....
        /*0114*/ 	.word	0xffffffff


	//   ....[28]....
        /*0118*/ 	.word	0xffffffff


	//   ....[29]....
        /*011c*/ 	.word	0xffffffff


	//   ....[30]....
        /*0120*/ 	.word	0xffffffff


	//   ....[31]....
        /*0124*/ 	.word	0xffffffff


	//   ....[32]....
        /*0128*/ 	.word	0xffffffff


	//   ....[33]....
        /*012c*/ 	.word	0xffffffff


	//   ....[34]....
        /*0130*/ 	.word	0xffffffff


	//   ....[35]....
        /*0134*/ 	.word	0xffffffff


	//   ....[36]....
        /*0138*/ 	.word	0xffffffff


	//   ....[37]....
        /*013c*/ 	.word	0xffffffff


	//   ....[38]....
        /*0140*/ 	.word	0xffffffff


	//   ....[39]....
        /*0144*/ 	.word	0xffffffff


	//   ....[40]....
        /*0148*/ 	.word	0xffffffff


	//   ....[41]....
        /*014c*/ 	.word	0xffffffff


	//   ....[42]....
        /*0150*/ 	.word	0xffffffff


	//   ....[43]....
        /*0154*/ 	.word	0xffffffff


	//   ....[44]....
        /*0158*/ 	.word	0xffffffff


	//   ....[45]....
        /*015c*/ 	.word	0xffffffff


	//   ....[46]....
        /*0160*/ 	.word	0xffffffff


	//   ....[47]....
        /*0164*/ 	.word	0xffffffff


	//   ....[48]....
        /*0168*/ 	.word	0xffffffff


	//   ....[49]....
        /*016c*/ 	.word	0xffffffff


	//   ....[50]....
        /*0170*/ 	.word	0xffffffff


	//   ....[51]....
        /*0174*/ 	.word	0xffffffff


	//   ....[52]....
        /*0178*/ 	.word	0xffffffff


	//   ....[53]....
        /*017c*/ 	.word	0xffffffff


	//   ....[54]....
        /*0180*/ 	.word	0xffffffff


	//   ....[55]....
        /*0184*/ 	.word	0xffffffff


	//   ....[56]....
        /*0188*/ 	.word	0xffffffff


	//   ....[57]....
        /*018c*/ 	.word	0xffffffff


	//   ....[58]....
        /*0190*/ 	.word	0xffffffff


	//   ....[59]....
        /*0194*/ 	.word	0xffffffff


	//   ....[60]....
        /*0198*/ 	.word	0xffffffff


	//   ....[61]....
        /*019c*/ 	.word	0xffffffff


	//   ....[62]....
        /*01a0*/ 	.word	0xffffffff


	//   ....[63]....
        /*01a4*/ 	.word	0xffffffff


	//   ....[64]....
        /*01a8*/ 	.word	0xffffffff


	//   ....[65]....
        /*01ac*/ 	.word	0xffffffff


	//   ....[66]....
        /*01b0*/ 	.word	0xffffffff


	//   ....[67]....
        /*01b4*/ 	.word	0xffffffff


	//   ....[68]....
        /*01b8*/ 	.word	0xffffffff


	//   ....[69]....
        /*01bc*/ 	.word	0xffffffff


	//   ....[70]....
        /*01c0*/ 	.word	0xffffffff


	//   ....[71]....
        /*01c4*/ 	.word	0xffffffff


	//   ....[72]....
        /*01c8*/ 	.word	0xffffffff


	//   ....[73]....
        /*01cc*/ 	.word	0xffffffff


	//   ....[74]....
        /*01d0*/ 	.word	0xffffffff


	//   ....[75]....
        /*01d4*/ 	.word	0xffffffff


	//   ....[76]....
        /*01d8*/ 	.word	0xffffffff


	//   ....[77]....
        /*01dc*/ 	.word	0xffffffff


	//   ....[78]....
        /*01e0*/ 	.word	0xffffffff


	//   ....[79]....
        /*01e4*/ 	.word	0xffffffff


	//   ....[80]....
        /*01e8*/ 	.word	0xffffffff


	//   ....[81]....
        /*01ec*/ 	.word	0xffffffff


	//   ....[82]....
        /*01f0*/ 	.word	0xffffffff


	//   ....[83]....
        /*01f4*/ 	.word	0xffffffff


	//   ....[84]....
        /*01f8*/ 	.word	0xffffffff


	//   ....[85]....
        /*01fc*/ 	.word	0xffffffff


	//   ....[86]....
        /*0200*/ 	.word	0xffffffff


	//   ....[87]....
        /*0204*/ 	.word	0xffffffff


	//   ....[88]....
        /*0208*/ 	.word	0xffffffff


	//   ....[89]....
        /*020c*/ 	.word	0xffffffff


	//   ....[90]....
        /*0210*/ 	.word	0xffffffff


	//   ....[91]....
        /*0214*/ 	.word	0xffffffff


	//   ....[92]....
        /*0218*/ 	.word	0xffffffff


	//   ....[93]....
        /*021c*/ 	.word	0xffffffff


	//   ....[94]....
        /*0220*/ 	.word	0xffffffff


	//   ....[95]....
        /*0224*/ 	.word	0xffffffff


	//   ....[96]....
        /*0228*/ 	.word	0xffffffff


	//   ....[97]....
        /*022c*/ 	.word	0xffffffff


	//   ....[98]....
        /*0230*/ 	.word	0xffffffff


	//   ....[99]....
        /*0234*/ 	.word	0xffffffff


	//   ....[100]....
        /*0238*/ 	.word	0xffffffff


	//   ....[101]....
        /*023c*/ 	.word	0xffffffff


	//   ....[102]....
        /*0240*/ 	.word	0xffffffff


	//   ....[103]....
        /*0244*/ 	.word	0xffffffff


	//   ....[104]....
        /*0248*/ 	.word	0xffffffff


	//   ....[105]....
        /*024c*/ 	.word	0xffffffff


	//   ....[106]....
        /*0250*/ 	.word	0xffffffff


	//   ....[107]....
        /*0254*/ 	.word	0xffffffff


	//   ....[108]....
        /*0258*/ 	.word	0xffffffff


	//   ....[109]....
        /*025c*/ 	.word	0xffffffff


	//   ....[110]....
        /*0260*/ 	.word	0xffffffff


	//   ....[111]....
        /*0264*/ 	.word	0xffffffff


	//   ....[112]....
        /*0268*/ 	.word	0xffffffff


	//   ....[113]....
        /*026c*/ 	.word	0xffffffff


	//   ....[114]....
        /*0270*/ 	.word	0xffffffff


	//   ....[115]....
        /*0274*/ 	.word	0xffffffff


	//   ....[116]....
        /*0278*/ 	.word	0xffffffff


	//   ....[117]....
        /*027c*/ 	.word	0xffffffff


	//   ....[118]....
        /*0280*/ 	.word	0xffffffff


	//   ....[119]....
        /*0284*/ 	.word	0xffffffff


	//   ....[120]....
        /*0288*/ 	.word	0xffffffff


	//   ....[121]....
        /*028c*/ 	.word	0xffffffff


	//   ....[122]....
        /*0290*/ 	.word	0xffffffff


	//   ....[123]....
        /*0294*/ 	.word	0xffffffff


	//   ....[124]....
        /*0298*/ 	.word	0xffffffff


	//   ....[125]....
        /*029c*/ 	.word	0xffffffff


	//   ....[126]....
        /*02a0*/ 	.word	0xffffffff


	//   ....[127]....
        /*02a4*/ 	.word	0xffffffff


	//   ....[128]....
        /*02a8*/ 	.word	0x0500000f


	//   ....[129]....
        /*02ac*/ 	.word	0x0500000f


	//   ....[130]....
        /*02b0*/ 	.word	0x0500000f


	//   ....[131]....
        /*02b4*/ 	.word	0x0500000f


	//   ....[132]....
        /*02b8*/ 	.word	0x0500000f


	//   ....[133]....
        /*02bc*/ 	.word	0x0500000f


	//   ....[134]....
        /*02c0*/ 	.word	0x0500000f


	//   ....[135]....
        /*02c4*/ 	.word	0x0500000f


	//   ....[136]....
        /*02c8*/ 	.word	0x0500000f


	//   ....[137]....
        /*02cc*/ 	.word	0x0500000f


	//   ....[138]....
        /*02d0*/ 	.word	0x0500000f


	//   ....[139]....
        /*02d4*/ 	.word	0x0500000f


	//   ....[140]....
        /*02d8*/ 	.word	0x0500000f


	//   ....[141]....
        /*02dc*/ 	.word	0x0500000f


	//   ....[142]....
        /*02e0*/ 	.word	0x0500000f


	//   ....[143]....
        /*02e4*/ 	.word	0x0500000f


	//   ....[144]....
        /*02e8*/ 	.word	0x0500000f


	//   ....[145]....
        /*02ec*/ 	.word	0x0500000f


	//   ....[146]....
        /*02f0*/ 	.word	0x0500000f


	//   ....[147]....
        /*02f4*/ 	.word	0x0500000f


	//   ....[148]....
        /*02f8*/ 	.word	0x0500000f


	//   ....[149]....
        /*02fc*/ 	.word	0x0500000f


	//   ....[150]....
        /*0300*/ 	.word	0x0500000f


	//   ....[151]....
        /*0304*/ 	.word	0x0500000f


	//   ....[152]....
        /*0308*/ 	.word	0x0500000f


	//   ....[153]....
        /*030c*/ 	.word	0x0500000f


	//   ....[154]....
        /*0310*/ 	.word	0x0500000f


	//   ....[155]....
        /*0314*/ 	.word	0x0500000f


	//   ....[156]....
        /*0318*/ 	.word	0x0500000f


	//   ....[157]....
        /*031c*/ 	.word	0x0500000f


	//   ....[158]....
        /*0320*/ 	.word	0x0500000f


	//   ....[159]....
        /*0324*/ 	.word	0x0500000f


	//   ....[160]....
        /*0328*/ 	.word	0x0500000f


	//   ....[161]....
        /*032c*/ 	.word	0x0500000f


	//   ....[162]....
        /*0330*/ 	.word	0x0500000f


	//   ....[163]....
        /*0334*/ 	.word	0x0500000f


	//   ....[164]....
        /*0338*/ 	.word	0x0500000f


	//   ....[165]....
        /*033c*/ 	.word	0x0500000f


	//   ....[166]....
        /*0340*/ 	.word	0x0500000f


	//   ....[167]....
        /*0344*/ 	.word	0x0500000f


	//   ....[168]....
        /*0348*/ 	.word	0x0500000f


	//   ....[169]....
        /*034c*/ 	.word	0x0500000f


	//   ....[170]....
        /*0350*/ 	.word	0x0500000f


	//   ....[171]....
        /*0354*/ 	.word	0x0500000f


	//   ....[172]....
        /*0358*/ 	.word	0x0500000f


	//   ....[173]....
        /*035c*/ 	.word	0x0500000f


	//   ....[174]....
        /*0360*/ 	.word	0x0500000f


	//   ....[175]....
        /*0364*/ 	.word	0x0500000f


	//   ....[176]....
        /*0368*/ 	.word	0x0500000f


	//----- nvinfo : EIATTR_COOP_GROUP_INSTR_OFFSETS
	.align		4
.L_90:
        /*036c*/ 	.byte	0x04, 0x28
        /*036e*/ 	.short	(.L_92 - .L_91)


	//   ....[0]....
.L_91:
        /*0370*/ 	.word	0x00000080


	//   ....[1]....
        /*0374*/ 	.word	0x00000090


	//   ....[2]....
        /*0378*/ 	.word	0x000002d0


	//   ....[3]....
        /*037c*/ 	.word	0x00000430


	//   ....[4]....
        /*0380*/ 	.word	0x00000550


	//   ....[5]....
        /*0384*/ 	.word	0x000006b0


	//   ....[6]....
        /*0388*/ 	.word	0x00000d00


	//   ....[7]....
        /*038c*/ 	.word	0x00003740


	//   ....[8]....
        /*0390*/ 	.word	0x00003780


	//   ....[9]....
        /*0394*/ 	.word	0x00003e40


	//   ....[10]....
        /*0398*/ 	.word	0x00003f00


	//   ....[11]....
        /*039c*/ 	.word	0x00007390


	//   ....[12]....
        /*03a0*/ 	.word	0x000073c0


	//   ....[13]....
        /*03a4*/ 	.word	0x000073e0


	//   ....[14]....
        /*03a8*/ 	.word	0x00007400


	//   ....[15]....
        /*03ac*/ 	.word	0x00009110


	//   ....[16]....
        /*03b0*/ 	.word	0x00009120


	//   ....[17]....
        /*03b4*/ 	.word	0x00009150


	//   ....[18]....
        /*03b8*/ 	.word	0x00009160


	//   ....[19]....
        /*03bc*/ 	.word	0x0000a590


	//   ....[20]....
        /*03c0*/ 	.word	0x0000a5d0


	//   ....[21]....
        /*03c4*/ 	.word	0x0000a610


	//   ....[22]....
        /*03c8*/ 	.word	0x0000a650


	//   ....[23]....
        /*03cc*/ 	.word	0x0000a670


	//   ....[24]....
        /*03d0*/ 	.word	0x0000a690


	//   ....[25]....
        /*03d4*/ 	.word	0x0000a6a0


	//   ....[26]....
        /*03d8*/ 	.word	0x0000a6b0


	//   ....[27]....
        /*03dc*/ 	.word	0x0000a6c0


	//   ....[28]....
        /*03e0*/ 	.word	0x0000a6d0


	//   ....[29]....
        /*03e4*/ 	.word	0x0000a6e0


	//   ....[30]....
        /*03e8*/ 	.word	0x0000a6f0


	//   ....[31]....
        /*03ec*/ 	.word	0x0000a750


	//   ....[32]....
        /*03f0*/ 	.word	0x0000a780


	//   ....[33]....
        /*03f4*/ 	.word	0x0000a7e0


	//   ....[34]....
        /*03f8*/ 	.word	0x0000a820


	//   ....[35]....
        /*03fc*/ 	.word	0x0000a860


	//   ....[36]....
        /*0400*/ 	.word	0x0000a880


	//   ....[37]....
        /*0404*/ 	.word	0x0000a8b0


	//   ....[38]....
        /*0408*/ 	.word	0x0000a8d0


	//   ....[39]....
        /*040c*/ 	.word	0x0000a8f0


	//   ....[40]....
        /*0410*/ 	.word	0x0000a910


	//   ....[41]....
        /*0414*/ 	.word	0x0000a930


	//   ....[42]....
        /*0418*/ 	.word	0x0000a940


	//   ....[43]....
        /*041c*/ 	.word	0x0000a980


	//   ....[44]....
        /*0420*/ 	.word	0x0000a9b0


	//   ....[45]....
        /*0424*/ 	.word	0x0000a9e0


	//   ....[46]....
        /*0428*/ 	.word	0x0000aa00


	//   ....[47]....
        /*042c*/ 	.word	0x0000aa20


	//   ....[48]....
        /*0430*/ 	.word	0x0000aa40


	//   ....[49]....
        /*0434*/ 	.word	0x0000aa60


	//   ....[50]....
        /*0438*/ 	.word	0x0000aa70


	//   ....[51]....
        /*043c*/ 	.word	0x0000aa80


	//   ....[52]....
        /*0440*/ 	.word	0x0000aa90


	//   ....[53]....
        /*0444*/ 	.word	0x0000aaa0


	//   ....[54]....
        /*0448*/ 	.word	0x0000aab0


	//   ....[55]....
        /*044c*/ 	.word	0x0000aad0


	//   ....[56]....
        /*0450*/ 	.word	0x0000aaf0


	//   ....[57]....
        /*0454*/ 	.word	0x0000ab10


	//   ....[58]....
        /*0458*/ 	.word	0x0000ab70


	//   ....[59]....
        /*045c*/ 	.word	0x0000ab80


	//   ....[60]....
        /*0460*/ 	.word	0x0000ab90


	//   ....[61]....
        /*0464*/ 	.word	0x0000aba0


	//   ....[62]....
        /*0468*/ 	.word	0x0000abb0


	//   ....[63]....
        /*046c*/ 	.word	0x0000abc0


	//   ....[64]....
        /*0470*/ 	.word	0x0000abd0


	//   ....[65]....
        /*0474*/ 	.word	0x0000abe0


	//   ....[66]....
        /*0478*/ 	.word	0x0000abf0


	//   ....[67]....
        /*047c*/ 	.word	0x0000b130


	//   ....[68]....
        /*0480*/ 	.word	0x0000b160


	//   ....[69]....
        /*0484*/ 	.word	0x0000b240


	//   ....[70]....
        /*0488*/ 	.word	0x0000b260


	//   ....[71]....
        /*048c*/ 	.word	0x0000b730


	//   ....[72]....
        /*0490*/ 	.word	0x0000b770


	//   ....[73]....
        /*0494*/ 	.word	0x0000b880


	//   ....[74]....
        /*0498*/ 	.word	0x0000b8a0


	//   ....[75]....
        /*049c*/ 	.word	0x0000b990


	//   ....[76]....
        /*04a0*/ 	.word	0x0000b9b0


	//   ....[77]....
        /*04a4*/ 	.word	0x0000bab0


	//   ....[78]....
        /*04a8*/ 	.word	0x0000baf0


	//   ....[79]....
        /*04ac*/ 	.word	0x0000d3a0


	//   ....[80]....
        /*04b0*/ 	.word	0x0000d3d0


	//   ....[81]....
        /*04b4*/ 	.word	0x0000d3e0


	//   ....[82]....
        /*04b8*/ 	.word	0x0000d400


	//   ....[83]....
        /*04bc*/ 	.word	0x0000d480


	//   ....[84]....
        /*04c0*/ 	.word	0x0000d590


	//   ....[85]....
        /*04c4*/ 	.word	0x0000d5a0


	//   ....[86]....
        /*04c8*/ 	.word	0x0000d630


	//   ....[87]....
        /*04cc*/ 	.word	0x0000d660


	//   ....[88]....
        /*04d0*/ 	.word	0x0000d6a0


	//   ....[89]....
        /*04d4*/ 	.word	0x0000dae0


	//   ....[90]....
        /*04d8*/ 	.word	0x0000db10


	//   ....[91]....
        /*04dc*/ 	.word	0x0000db40


	//   ....[92]....
        /*04e0*/ 	.word	0x0000db70


	//   ....[93]....
        /*04e4*/ 	.word	0x0000db90


	//   ....[94]....
        /*04e8*/ 	.word	0x0000dbd0


	//   ....[95]....
        /*04ec*/ 	.word	0x0000dbf0


	//   ....[96]....
        /*04f0*/ 	.word	0x0000dc00


	//   ....[97]....
        /*04f4*/ 	.word	0x0000dc20


	//   ....[98]....
        /*04f8*/ 	.word	0x0000dc50


	//   ....[99]....
        /*04fc*/ 	.word	0x0000e460


	//   ....[100]....
        /*0500*/ 	.word	0x0000e480


	//   ....[101]....
        /*0504*/ 	.word	0x0000e4b0


	//   ....[102]....
        /*0508*/ 	.word	0x0000e4f0


	//   ....[103]....
        /*050c*/ 	.word	0x0000e570


	//   ....[104]....
        /*0510*/ 	.word	0x0000e5a0


	//   ....[105]....
        /*0514*/ 	.word	0x0000e620


	//   ....[106]....
        /*0518*/ 	.word	0x0000e640


	//   ....[107]....
        /*051c*/ 	.word	0x0000ee70


	//   ....[108]....
        /*0520*/ 	.word	0x0000ee80


	//   ....[109]....
        /*0524*/ 	.word	0x0000ee90


	//   ....[110]....
        /*0528*/ 	.word	0x0000eed0


	//   ....[111]....
        /*052c*/ 	.word	0x0000ef10


	//   ....[112]....
        /*0530*/ 	.word	0x0000ef20


	//   ....[113]....
        /*0534*/ 	.word	0x0000ef80


	//   ....[114]....
        /*0538*/ 	.word	0x0000efb0


	//   ....[115]....
        /*053c*/ 	.word	0x0000eff0


	//   ....[116]....
        /*0540*/ 	.word	0x0000f050


	//   ....[117]....
        /*0544*/ 	.word	0x0000f430


	//   ....[118]....
        /*0548*/ 	.word	0x0000f440


	//   ....[119]....
        /*054c*/ 	.word	0x0000f450


	//   ....[120]....
        /*0550*/ 	.word	0x0000f460


	//   ....[121]....
        /*0554*/ 	.word	0x0000f480


	//   ....[122]....
        /*0558*/ 	.word	0x0000f4a0


	//   ....[123]....
        /*055c*/ 	.word	0x0000f4f0


	//   ....[124]....
        /*0560*/ 	.word	0x0000f510


	//   ....[125]....
        /*0564*/ 	.word	0x0000f520


	//   ....[126]....
        /*0568*/ 	.word	0x0000f570


	//   ....[127]....
        /*056c*/ 	.word	0x00010990


	//   ....[128]....
        /*0570*/ 	.word	0x00010ec0


	//   ....[129]....
        /*0574*/ 	.word	0x00010fa0


	//   ....[130]....
        /*0578*/ 	.word	0x00011080


	//   ....[131]....
        /*057c*/ 	.word	0x000110e0


	//   ....[132]....
        /*0580*/ 	.word	0x000111f0


	//   ....[133]....
        /*0584*/ 	.word	0x00011250


	//   ....[134]....
        /*0588*/ 	.word	0x00011350


	//   ....[135]....
        /*058c*/ 	.word	0x000113b0


	//   ....[136]....
        /*0590*/ 	.word	0x00011490


	//   ....[137]....
        /*0594*/ 	.word	0x000114f0


	//   ....[138]....
        /*0598*/ 	.word	0x000115c0


	//   ....[139]....
        /*059c*/ 	.word	0x000116a0


	//   ....[140]....
        /*05a0*/ 	.word	0x00011770


	//   ....[141]....
        /*05a4*/ 	.word	0x000117d0


	//   ....[142]....
        /*05a8*/ 	.word	0x000118a0


	//   ....[143]....
        /*05ac*/ 	.word	0x00011980


	//   ....[144]....
        /*05b0*/ 	.word	0x00011a30


	//   ....[145]....
        /*05b4*/ 	.word	0x00011a90


	//   ....[146]....
        /*05b8*/ 	.word	0x00011b80


	//   ....[147]....
        /*05bc*/ 	.word	0x00011be0


	//   ....[148]....
        /*05c0*/ 	.word	0x00011cc0


	//   ....[149]....
        /*05c4*/ 	.word	0x00011d50


	//   ....[150]....
        /*05c8*/ 	.word	0x00011dc0


	//   ....[151]....
        /*05cc*/ 	.word	0x00011e40


	//   ....[152]....
        /*05d0*/ 	.word	0x00011f00


	//   ....[153]....
        /*05d4*/ 	.word	0x00011f70


	//   ....[154]....
        /*05d8*/ 	.word	0x00012060


	//   ....[155]....
        /*05dc*/ 	.word	0x000120d0


	//   ....[156]....
        /*05e0*/ 	.word	0x000121a0


	//   ....[157]....
        /*05e4*/ 	.word	0x000122e0


	//   ....[158]....
        /*05e8*/ 	.word	0x00012370


	//   ....[159]....
        /*05ec*/ 	.word	0x000123d0


	//   ....[160]....
        /*05f0*/ 	.word	0x000124b0


	//   ....[161]....
        /*05f4*/ 	.word	0x00012510


	//   ....[162]....
        /*05f8*/ 	.word	0x000125e0


	//   ....[163]....
        /*05fc*/ 	.word	0x00012640


	//   ....[164]....
        /*0600*/ 	.word	0x00012710


	//   ....[165]....
        /*0604*/ 	.word	0x00012770


	//   ....[166]....
        /*0608*/ 	.word	0x00012840


	//   ....[167]....
        /*060c*/ 	.word	0x00012930


	//   ....[168]....
        /*0610*/ 	.word	0x000129c0


	//   ....[169]....
        /*0614*/ 	.word	0x00012a20


	//   ....[170]....
        /*0618*/ 	.word	0x00012ae0


	//   ....[171]....
        /*061c*/ 	.word	0x00012b40


	//   ....[172]....
        /*0620*/ 	.word	0x00012c00


	//   ....[173]....
        /*0624*/ 	.word	0x00012c60


	//   ....[174]....
        /*0628*/ 	.word	0x00012d20


	//   ....[175]....
        /*062c*/ 	.word	0x00012d80


	//   ....[176]....
        /*0630*/ 	.word	0x00012e50


	//----- nvinfo : EIATTR_REG_RECONFIG
	.align		4
.L_92:
        /*0634*/ 	.byte	0x01, 0x54
	.zero		2


	//----- nvinfo : EIATTR_SYSCALL_OFFSETS
	.align		4
        /*0638*/ 	.byte	0x04, 0x46
        /*063a*/ 	.short	(.L_94 - .L_93)


	//   ....[0]....
.L_93:
        /*063c*/ 	.word	0x00001060


	//   ....[1]....
        /*0640*/ 	.word	0x0000c8c0


	//   ....[2]....
        /*0644*/ 	.word	0x0000ca20


	//   ....[3]....
        /*0648*/ 	.word	0x0000cb60


	//   ....[4]....
        /*064c*/ 	.word	0x0000cc80


	//   ....[5]....
        /*0650*/ 	.word	0x0000e0c0


	//----- nvinfo : EIATTR_MBARRIER_INSTR_OFFSETS
	.align		4
.L_94:
        /*0654*/ 	.byte	0x04, 0x39
        /*0656*/ 	.short	(.L_96 - .L_95)


	//   ....[0]....
.L_95:
        /*0658*/ 	.word	0x00000180
        /*065c*/ 	.word	0x000000ff
        /*0660*/ 	.word	0x00033400
        /*0664*/ 	.short	0x0100
        /*0666*/ 	.byte	0x08
	.zero		1


	//   ....[1]....
        /*0668*/ 	.word	0x00000190
        /*066c*/ 	.word	0x000000ff
        /*0670*/ 	.word	0x00033420
        /*0674*/ 	.short	0x0100
        /*0676*/ 	.byte	0x08
	.zero		1


	//   ....[2]....
        /*0678*/ 	.word	0x00000280
        /*067c*/ 	.word	0x000000ff
        /*0680*/ 	.word	0x00033430
        /*0684*/ 	.short	0x0100
        /*0686*/ 	.byte	0x08
	.zero		1


	//   ....[3]....
        /*0688*/ 	.word	0x00000290
        /*068c*/ 	.word	0x000000ff
        /*0690*/ 	.word	0x00033440
        /*0694*/ 	.short	0x0100
        /*0696*/ 	.byte	0x08
	.zero		1


	//   ....[4]....
        /*0698*/ 	.word	0x000002a0
        /*069c*/ 	.word	0x000000ff
        /*06a0*/ 	.word	0x00033438
        /*06a4*/ 	.short	0x0100
        /*06a6*/ 	.byte	0x08
	.zero		1


	//   ....[5]....
        /*06a8*/ 	.word	0x000002b0
        /*06ac*/ 	.word	0x000000ff
        /*06b0*/ 	.word	0x00033448
        /*06b4*/ 	.short	0x0100
        /*06b6*/ 	.byte	0x08
	.zero		1


	//   ....[6]....
        /*06b8*/ 	.word	0x000003e0
        /*06bc*/ 	.word	0x000000ff
        /*06c0*/ 	.word	0x00033450
        /*06c4*/ 	.short	0x0100
        /*06c6*/ 	.byte	0x08
	.zero		1


	//   ....[7]....
        /*06c8*/ 	.word	0x000003f0
        /*06cc*/ 	.word	0x000000ff
        /*06d0*/ 	.word	0x00033460
        /*06d4*/ 	.short	0x0100
        /*06d6*/ 	.byte	0x08
	.zero		1


	//   ....[8]....
        /*06d8*/ 	.word	0x00000400
        /*06dc*/ 	.word	0x000000ff
        /*06e0*/ 	.word	0x00033458
        /*06e4*/ 	.short	0x0100
        /*06e6*/ 	.byte	0x08
	.zero		1


	//   ....[9]....
        /*06e8*/ 	.word	0x00000410
        /*06ec*/ 	.word	0x000000ff
        /*06f0*/ 	.word	0x00033468
        /*06f4*/ 	.short	0x0100
        /*06f6*/ 	.byte	0x08
	.zero		1


	//   ....[10]....
        /*06f8*/ 	.word	0x00000500
        /*06fc*/ 	.word	0x000000ff
        /*0700*/ 	.word	0x00033470
        /*0704*/ 	.short	0x0100
        /*0706*/ 	.byte	0x06
	.zero		1


	//   ....[11]....
        /*0708*/ 	.word	0x00000510
        /*070c*/ 	.word	0x000000ff
        /*0710*/ 	.word	0x00033480
        /*0714*/ 	.short	0x0100
        /*0716*/ 	.byte	0x06
	.zero		1


	//   ....[12]....
        /*0718*/ 	.word	0x00000520
        /*071c*/ 	.word	0x000000ff
        /*0720*/ 	.word	0x00033478
        /*0724*/ 	.short	0x0100
        /*0726*/ 	.byte	0x06
	.zero		1


	//   ....[13]....
        /*0728*/ 	.word	0x00000530
        /*072c*/ 	.word	0x000000ff
        /*0730*/ 	.word	0x00033488
        /*0734*/ 	.short	0x0100
        /*0736*/ 	.byte	0x06
	.zero		1


	//   ....[14]....
        /*0738*/ 	.word	0x00000660
        /*073c*/ 	.word	0x000000ff
        /*0740*/ 	.word	0x00033490
        /*0744*/ 	.short	0x0100
        /*0746*/ 	.byte	0x08
	.zero		1


	//   ....[15]....
        /*0748*/ 	.word	0x00000670
        /*074c*/ 	.word	0x000000ff
        /*0750*/ 	.word	0x000334a0
        /*0754*/ 	.short	0x0100
        /*0756*/ 	.byte	0x08
	.zero		1


	//   ....[16]....
        /*0758*/ 	.word	0x00000680
        /*075c*/ 	.word	0x000000ff
        /*0760*/ 	.word	0x00033498
        /*0764*/ 	.short	0x0100
        /*0766*/ 	.byte	0x08
	.zero		1


	//   ....[17]....
        /*0768*/ 	.word	0x00000690
        /*076c*/ 	.word	0x000000ff
        /*0770*/ 	.word	0x000334a8
        /*0774*/ 	.short	0x0100
        /*0776*/ 	.byte	0x08
	.zero		1


	//   ....[18]....
        /*0778*/ 	.word	0x000007e0
        /*077c*/ 	.word	0x000000ff
        /*0780*/ 	.word	0x000334b0
        /*0784*/ 	.short	0x0100
        /*0786*/ 	.byte	0x08
	.zero		1


	//   ....[19]....
        /*0788*/ 	.word	0x000007f0
        /*078c*/ 	.word	0x000000ff
        /*0790*/ 	.word	0x000334c0
        /*0794*/ 	.short	0x0100
        /*0796*/ 	.byte	0x08
	.zero		1


	//   ....[20]....
        /*0798*/ 	.word	0x00000800
        /*079c*/ 	.word	0x000000ff
        /*07a0*/ 	.word	0x000334b8
        /*07a4*/ 	.short	0x0100
        /*07a6*/ 	.byte	0x08
	.zero		1


	//   ....[21]....
        /*07a8*/ 	.word	0x00000810
        /*07ac*/ 	.word	0x000000ff
        /*07b0*/ 	.word	0x000334c8
        /*07b4*/ 	.short	0x0100
        /*07b6*/ 	.byte	0x08
	.zero		1


	//   ....[22]....
        /*07b8*/ 	.word	0x000013f0
        /*07bc*/ 	.word	0x000000ff
        /*07c0*/ 	.word	0x00033400
        /*07c4*/ 	.short	0x010a
        /*07c6*/ 	.byte	0x27
	.zero		1


	//   ....[23]....
        /*07c8*/ 	.word	0x00001490
        /*07cc*/ 	.word	0x00000003
        /*07d0*/ 	.word	0x00033430
        /*07d4*/ 	.short	0x010a
        /*07d6*/ 	.byte	0x3f
	.zero		1


	//   ....[24]....
        /*07d8*/ 	.word	0x000014e0
        /*07dc*/ 	.word	0x00000003
        /*07e0*/ 	.word	0x00033430
        /*07e4*/ 	.short	0x010a
        /*07e6*/ 	.byte	0x3f
	.zero		1


	//   ....[25]....
        /*07e8*/ 	.word	0x00002960
        /*07ec*/ 	.word	0x000000ff
        /*07f0*/ 	.word	0x00000000
        /*07f4*/ 	.short	0x0101
        /*07f6*/ 	.byte	0x07
	.zero		1


	//   ....[26]....
        /*07f8*/ 	.word	0x00005570
        /*07fc*/ 	.word	0x000000ff
        /*0800*/ 	.word	0x00033430
        /*0804*/ 	.short	0x010a
        /*0806*/ 	.byte	0x06
	.zero		1


	//   ....[27]....
        /*0808*/ 	.word	0x000055b0
        /*080c*/ 	.word	0x000000ff
        /*0810*/ 	.word	0x00033430
        /*0814*/ 	.short	0x010a
        /*0816*/ 	.byte	0x06
	.zero		1


	//   ....[28]....
        /*0818*/ 	.word	0x000061d0
        /*081c*/ 	.word	0x000000ff
        /*0820*/ 	.word	0x00033450
        /*0824*/ 	.short	0x010a
        /*0826*/ 	.byte	0x06
	.zero		1


	//   ....[29]....
        /*0828*/ 	.word	0x00006210
        /*082c*/ 	.word	0x000000ff
        /*0830*/ 	.word	0x00033450
        /*0834*/ 	.short	0x010a
        /*0836*/ 	.byte	0x06
	.zero		1


	//   ....[30]....
        /*0838*/ 	.word	0x00006b50
        /*083c*/ 	.word	0x000000ff
        /*0840*/ 	.word	0x00000000
        /*0844*/ 	.short	0x0101
        /*0846*/ 	.byte	0x07
	.zero		1


	//   ....[31]....
        /*0848*/ 	.word	0x00008500
        /*084c*/ 	.word	0x000000ff
        /*0850*/ 	.word	0x00000000
        /*0854*/ 	.short	0x0101
        /*0856*/ 	.byte	0x07
	.zero		1


	//   ....[32]....
        /*0858*/ 	.word	0x00008d80
        /*085c*/ 	.word	0x000000ff
        /*0860*/ 	.word	0x00033450
        /*0864*/ 	.short	0x010a
        /*0866*/ 	.byte	0x04
	.zero		1


	//   ....[33]....
        /*0868*/ 	.word	0x00008dc0
        /*086c*/ 	.word	0x000000ff
        /*0870*/ 	.word	0x00033450
        /*0874*/ 	.short	0x010a
        /*0876*/ 	.byte	0x04
	.zero		1


	//   ....[34]....
        /*0878*/ 	.word	0x0000a5f0
        /*087c*/ 	.word	0x000000ff
        /*0880*/ 	.word	0x00000000
        /*0884*/ 	.short	0x0101
        /*0886*/ 	.byte	0x04
	.zero		1


	//   ....[35]....
        /*0888*/ 	.word	0x0000b750
        /*088c*/ 	.word	0x000000ff
        /*0890*/ 	.word	0x00000000
        /*0894*/ 	.short	0x0101
        /*0896*/ 	.byte	0x27
	.zero		1


	//   ....[36]....
        /*0898*/ 	.word	0x0000d140
        /*089c*/ 	.word	0x00000004
        /*08a0*/ 	.word	0x00033480
        /*08a4*/ 	.short	0x010a
        /*08a6*/ 	.byte	0x3f
	.zero		1


	//   ....[37]....
        /*08a8*/ 	.word	0x0000d7c0
        /*08ac*/ 	.word	0x00000004
        /*08b0*/ 	.word	0x00033470
        /*08b4*/ 	.short	0x0107
        /*08b6*/ 	.byte	0x3f
	.zero		1


	//   ....[38]....
        /*08b8*/ 	.word	0x0000d880
        /*08bc*/ 	.word	0x00000004
        /*08c0*/ 	.word	0x00033470
        /*08c4*/ 	.short	0x0101
        /*08c6*/ 	.byte	0x3f
	.zero		1


	//   ....[39]....
        /*08c8*/ 	.word	0x0000d8b0
        /*08cc*/ 	.word	0x00000004
        /*08d0*/ 	.word	0x00033440
        /*08d4*/ 	.short	0x010a
        /*08d6*/ 	.byte	0x3f
	.zero		1


	//   ....[40]....
        /*08d8*/ 	.word	0x0000de90
        /*08dc*/ 	.word	0x00000004
        /*08e0*/ 	.word	0x00033430
        /*08e4*/ 	.short	0x0107
        /*08e6*/ 	.byte	0x3f
	.zero		1


	//   ....[41]....
        /*08e8*/ 	.word	0x0000df60
        /*08ec*/ 	.word	0x00000004
        /*08f0*/ 	.word	0x00033430
        /*08f4*/ 	.short	0x0101
        /*08f6*/ 	.byte	0x3f
	.zero		1


	//   ....[42]....
        /*08f8*/ 	.word	0x0000e720
        /*08fc*/ 	.word	0x000000ff
        /*0900*/ 	.word	0x00033400
        /*0904*/ 	.short	0x0107
        /*0906*/ 	.byte	0x29
	.zero		1


	//   ....[43]....
        /*0908*/ 	.word	0x0000e770
        /*090c*/ 	.word	0x000000ff
        /*0910*/ 	.word	0x00033400
        /*0914*/ 	.short	0x0101
        /*0916*/ 	.byte	0x29
	.zero		1


	//   ....[44]....
        /*0918*/ 	.word	0x0000e7b0
        /*091c*/ 	.word	0x000000ff
        /*0920*/ 	.word	0x00033420
        /*0924*/ 	.short	0x010a
        /*0926*/ 	.byte	0x29
	.zero		1


	//   ....[45]....
        /*0928*/ 	.word	0x0000ec00
        /*092c*/ 	.word	0x00000004
        /*0930*/ 	.word	0x00033480
        /*0934*/ 	.short	0x010a
        /*0936*/ 	.byte	0x3f
	.zero		1


	//   ....[46]....
        /*0938*/ 	.word	0x0000f0f0
        /*093c*/ 	.word	0x00000004
        /*0940*/ 	.word	0x00033470
        /*0944*/ 	.short	0x0107
        /*0946*/ 	.byte	0x3f
	.zero		1


	//   ....[47]....
        /*0948*/ 	.word	0x0000f1b0
        /*094c*/ 	.word	0x00000004
        /*0950*/ 	.word	0x00033470
        /*0954*/ 	.short	0x0101
        /*0956*/ 	.byte	0x3f
	.zero		1


	//   ....[48]....
        /*0958*/ 	.word	0x0000f1e0
        /*095c*/ 	.word	0x00000004
        /*0960*/ 	.word	0x00033440
        /*0964*/ 	.short	0x010a
        /*0966*/ 	.byte	0x3f
	.zero		1


	//   ....[49]....
        /*0968*/ 	.word	0x0000f6a0
        /*096c*/ 	.word	0x00000004
        /*0970*/ 	.word	0x00033430
        /*0974*/ 	.short	0x0107
        /*0976*/ 	.byte	0x3f
	.zero		1


	//   ....[50]....
        /*0978*/ 	.word	0x0000f770
        /*097c*/ 	.word	0x00000004
        /*0980*/ 	.word	0x00033430
        /*0984*/ 	.short	0x0101
        /*0986*/ 	.byte	0x3f
	.zero		1


	//   ....[51]....
        /*0988*/ 	.word	0x0000f7f0
        /*098c*/ 	.word	0x00000000
        /*0990*/ 	.word	0x00033470
        /*0994*/ 	.short	0x010a
        /*0996*/ 	.byte	0x3f
	.zero		1


	//   ....[52]....
        /*0998*/ 	.word	0x0000f880
        /*099c*/ 	.word	0x00000000
        /*09a0*/ 	.word	0x00033460
        /*09a4*/ 	.short	0x010a
        /*09a6*/ 	.byte	0x3f
	.zero		1


	//   ....[53]....
        /*09a8*/ 	.word	0x0000ff40
        /*09ac*/ 	.word	0x00000000
        /*09b0*/ 	.word	0x00033450
        /*09b4*/ 	.short	0x0101
        /*09b6*/ 	.byte	0x3f
	.zero		1


	//   ....[54]....
        /*09b8*/ 	.word	0x0000ffd0
        /*09bc*/ 	.word	0x00000000
        /*09c0*/ 	.word	0x00000000
        /*09c4*/ 	.short	0x0101
        /*09c6*/ 	.byte	0x3f
	.zero		1


	//   ....[55]....
        /*09c8*/ 	.word	0x00010070
        /*09cc*/ 	.word	0x00000003
        /*09d0*/ 	.word	0x00033470
        /*09d4*/ 	.short	0x010a
        /*09d6*/ 	.byte	0x3f
	.zero		1


	//   ....[56]....
        /*09d8*/ 	.word	0x00010110
        /*09dc*/ 	.word	0x00000003
        /*09e0*/ 	.word	0x00033460
        /*09e4*/ 	.short	0x010a
        /*09e6*/ 	.byte	0x3f
	.zero		1


	//   ....[57]....
        /*09e8*/ 	.word	0x000107c0
        /*09ec*/ 	.word	0x00000003
        /*09f0*/ 	.word	0x00033450
        /*09f4*/ 	.short	0x0101
        /*09f6*/ 	.byte	0x3f
	.zero		1


	//   ....[58]....
        /*09f8*/ 	.word	0x000108b0
        /*09fc*/ 	.word	0x00000003
        /*0a00*/ 	.word	0x00000000
        /*0a04*/ 	.short	0x0101
        /*0a06*/ 	.byte	0x3f
	.zero		1


	//   ....[59]....
        /*0a08*/ 	.word	0x00010940
        /*0a0c*/ 	.word	0x00000004
        /*0a10*/ 	.word	0x00033420
        /*0a14*/ 	.short	0x010a
        /*0a16*/ 	.byte	0x3f
	.zero		1


	//   ....[60]....
        /*0a18*/ 	.word	0x00010a70
        /*0a1c*/ 	.word	0x00000005
        /*0a20*/ 	.word	0x00033440
        /*0a24*/ 	.short	0x010a
        /*0a26*/ 	.byte	0x3f
	.zero		1


	//   ....[61]....
        /*0a28*/ 	.word	0x00010b10
        /*0a2c*/ 	.word	0x0000001b
        /*0a30*/ 	.word	0x00033440
        /*0a34*/ 	.short	0x010a
        /*0a36*/ 	.byte	0x3f
	.zero		1


	//   ....[62]....
        /*0a38*/ 	.word	0x00010b50
        /*0a3c*/ 	.word	0x00000005
        /*0a40*/ 	.word	0x00033460
        /*0a44*/ 	.short	0x010a
        /*0a46*/ 	.byte	0x3f
	.zero		1


	//   ....[63]....
        /*0a48*/ 	.word	0x00010b90
        /*0a4c*/ 	.word	0x0000001b
        /*0a50*/ 	.word	0x00033460
        /*0a54*/ 	.short	0x010a
        /*0a56*/ 	.byte	0x3f
	.zero		1


	//   ....[64]....
        /*0a58*/ 	.word	0x00010bd0
        /*0a5c*/ 	.word	0x00000005
        /*0a60*/ 	.word	0x00033480
        /*0a64*/ 	.short	0x010a
        /*0a66*/ 	.byte	0x3f
	.zero		1


	//   ....[65]....
        /*0a68*/ 	.word	0x00010c10
        /*0a6c*/ 	.word	0x0000001b
        /*0a70*/ 	.word	0x00033480
        /*0a74*/ 	.short	0x010a
        /*0a76*/ 	.byte	0x3f
	.zero		1


	//   ....[66]....
        /*0a78*/ 	.word	0x00010c80
        /*0a7c*/ 	.word	0x00000003
        /*0a80*/ 	.word	0x00033400
        /*0a84*/ 	.short	0x010a
        /*0a86*/ 	.byte	0x3f
	.zero		1


	//   ....[67]....
        /*0a88*/ 	.word	0x00010cd0
        /*0a8c*/ 	.word	0x00000003
        /*0a90*/ 	.word	0x00033430
        /*0a94*/ 	.short	0x010a
        /*0a96*/ 	.byte	0x3f
	.zero		1


	//   ....[68]....
        /*0a98*/ 	.word	0x00010d30
        /*0a9c*/ 	.word	0x00000008
        /*0aa0*/ 	.word	0x00033430
        /*0aa4*/ 	.short	0x010a
        /*0aa6*/ 	.byte	0x3f
	.zero		1


	//   ....[69]....
        /*0aa8*/ 	.word	0x00010d90
        /*0aac*/ 	.word	0x00000008
        /*0ab0*/ 	.word	0x00033450
        /*0ab4*/ 	.short	0x010a
        /*0ab6*/ 	.byte	0x3f
	.zero		1


	//   ....[70]....
        /*0ab8*/ 	.word	0x00010df0
        /*0abc*/ 	.word	0x00000003
        /*0ac0*/ 	.word	0x00033450
        /*0ac4*/ 	.short	0x010a
        /*0ac6*/ 	.byte	0x3f
	.zero		1


	//   ....[71]....
        /*0ac8*/ 	.word	0x00010ef0
        /*0acc*/ 	.word	0x00000004
        /*0ad0*/ 	.word	0x00033480
        /*0ad4*/ 	.short	0x010a
        /*0ad6*/ 	.byte	0x3f
	.zero		1


	//   ....[72]....
        /*0ad8*/ 	.word	0x000115f0
        /*0adc*/ 	.word	0x00000004
        /*0ae0*/ 	.word	0x00033440
        /*0ae4*/ 	.short	0x010a
        /*0ae6*/ 	.byte	0x3f
	.zero		1


	//   ....[73]....
        /*0ae8*/ 	.word	0x000121e0
        /*0aec*/ 	.word	0x00000003
        /*0af0*/ 	.word	0x00033420
        /*0af4*/ 	.short	0x010a
        /*0af6*/ 	.byte	0x3f
	.zero		1


	//   ....[74]....
        /*0af8*/ 	.word	0x00012230
        /*0afc*/ 	.word	0x00000004
        /*0b00*/ 	.word	0x00033480
        /*0b04*/ 	.short	0x010a
        /*0b06*/ 	.byte	0x3f
	.zero		1


	//   ....[75]....
        /*0b08*/ 	.word	0x00012880
        /*0b0c*/ 	.word	0x00000004
        /*0b10*/ 	.word	0x00033440
        /*0b14*/ 	.short	0x010a
        /*0b16*/ 	.byte	0x3f
	.zero		1


	//   ....[76]....
        /*0b18*/ 	.word	0x00012e80
        /*0b1c*/ 	.word	0x00000000
        /*0b20*/ 	.word	0x00033470
        /*0b24*/ 	.short	0x010a
        /*0b26*/ 	.byte	0x3f
	.zero		1


	//   ....[77]....
        /*0b28*/ 	.word	0x00012ed0
        /*0b2c*/ 	.word	0x00000000
        /*0b30*/ 	.word	0x00033460
        /*0b34*/ 	.short	0x010a
        /*0b36*/ 	.byte	0x3f
	.zero		1


	//   ....[78]....
        /*0b38*/ 	.word	0x00012f20
        /*0b3c*/ 	.word	0x00000003
        /*0b40*/ 	.word	0x00033470
        /*0b44*/ 	.short	0x010a
        /*0b46*/ 	.byte	0x3f
	.zero		1


	//   ....[79]....
        /*0b48*/ 	.word	0x00012f70
        /*0b4c*/ 	.word	0x00000003
        /*0b50*/ 	.word	0x00033460
        /*0b54*/ 	.short	0x010a
        /*0b56*/ 	.byte	0x3f
	.zero		1


	//   ....[80]....
        /*0b58*/ 	.word	0x00012fc0
        /*0b5c*/ 	.word	0x00000004
        /*0b60*/ 	.word	0x00033420
        /*0b64*/ 	.short	0x010a
        /*0b66*/ 	.byte	0x3f
	.zero		1


	//   ....[81]....
        /*0b68*/ 	.word	0x00013010
        /*0b6c*/ 	.word	0x00000005
        /*0b70*/ 	.word	0x00033440
        /*0b74*/ 	.short	0x010a
        /*0b76*/ 	.byte	0x3f
	.zero		1


	//   ....[82]....
        /*0b78*/ 	.word	0x00013060
        /*0b7c*/ 	.word	0x0000001b
        /*0b80*/ 	.word	0x00033440
        /*0b84*/ 	.short	0x010a
        /*0b86*/ 	.byte	0x3f
	.zero		1


	//   ....[83]....
        /*0b88*/ 	.word	0x000130b0
        /*0b8c*/ 	.word	0x00000005
        /*0b90*/ 	.word	0x00033460
        /*0b94*/ 	.short	0x010a
        /*0b96*/ 	.byte	0x3f
	.zero		1


	//   ....[84]....
        /*0b98*/ 	.word	0x00013100
        /*0b9c*/ 	.word	0x0000001b
        /*0ba0*/ 	.word	0x00033460
        /*0ba4*/ 	.short	0x010a
        /*0ba6*/ 	.byte	0x3f
	.zero		1


	//   ....[85]....
        /*0ba8*/ 	.word	0x00013150
        /*0bac*/ 	.word	0x00000005
        /*0bb0*/ 	.word	0x00033480
        /*0bb4*/ 	.short	0x010a
        /*0bb6*/ 	.byte	0x3f
	.zero		1


	//----- nvinfo : EIATTR_NUM_MBARRIERS
	.align		4
.L_96:
        /*0bb8*/ 	.byte	0x03, 0x38
        /*0bba*/ 	.short	0x0016


	//----- nvinfo : EIATTR_EXIT_INSTR_OFFSETS
	.align		4
        /*0bbc*/ 	.byte	0x04, 0x1c
        /*0bbe*/ 	.short	(.L_98 - .L_97)


	//   ....[0]....
.L_97:
        /*0bc0*/ 	.word	0x00000970


	//   ....[1]....
        /*0bc4*/ 	.word	0x0000bc10


	//   ....[2]....
        /*0bc8*/ 	.word	0x000109b0


	//   ....[3]....
        /*0bcc*/ 	.word	0x00010c60


	//----- nvinfo : EIATTR_MAX_THREADS
	.align		4
.L_98:
        /*0bd0*/ 	.byte	0x04, 0x05
        /*0bd2*/ 	.short	(.L_100 - .L_99)
.L_99:
        /*0bd4*/ 	.word	0x00000180
        /*0bd8*/ 	.word	0x00000001
        /*0bdc*/ 	.word	0x00000001


	//----- nvinfo : EIATTR_CRS_STACK_SIZE
	.align		4
.L_100:
        /*0be0*/ 	.byte	0x04, 0x1e
        /*0be2*/ 	.short	(.L_102 - .L_101)
.L_101:
        /*0be4*/ 	.word	0x00000000


	//----- nvinfo : EIATTR_CBANK_PARAM_SIZE
	.align		4
.L_102:
        /*0be8*/ 	.byte	0x03, 0x19
        /*0bea*/ 	.short	0x0a70


	//----- nvinfo : EIATTR_PARAM_CBANK
	.align		4
        /*0bec*/ 	.byte	0x04, 0x0a
        /*0bee*/ 	.short	(.L_104 - .L_103)
	.align		4
.L_103:
        /*0bf0*/ 	.word	index@(.nv.constant0._ZN7cutlass13device_kernelIN5flash11enable_sm90INS1_16FlashAttnFwdSm90INS1_25CollectiveMainloopFwdSm90ILi2EN4cute5tupleIJNS5_1CILi1EEES8_S8_EEENS6_IJNS7_ILi128EEENS7_ILi160EEENS7_ILi192EEEEEELi192ENS_12float_e4m3_tEfNS_4arch4Sm90ELb0ELb0ELb1ELb0ELb1ELb0ELb0ELb1ELb1ELb1ELb0ELb0EEENS1_21CollectiveEpilogueFwdINS6_IJSA_SC_SB_EEES9_NS_10bfloat16_tESG_Li256ELb0ELb1ELb0ELb1EEENS1_29StaticPersistentTileSchedulerILb0EEEEEEEEEvNT_6ParamsE)
        /*0bf4*/ 	.short	0x0210
        /*0bf6*/ 	.short	0x0a70


	//----- nvinfo : EIATTR_SW_WAR
	.align		4
.L_104:
        /*0bf8*/ 	.byte	0x04, 0x36
        /*0bfa*/ 	.short	(.L_106 - .L_105)
.L_105:
        /*0bfc*/ 	.word	0x00000008
.L_106:


//--------------------- .nv.info._ZN7cutlass13device_kernelIN5flash11enable_sm90INS1_16FlashAttnFwdSm90INS1_25CollectiveMainloopFwdSm90ILi2EN4cute5tupleIJNS5_1CILi1EEES8_S8_EEENS6_IJNS7_ILi128EEENS7_ILi160EEENS7_ILi192EEEEEELi192ENS_12float_e4m3_tEfNS_4arch4Sm90ELb0ELb0ELb1ELb1ELb1ELb0ELb0ELb1ELb1ELb1ELb0ELb0EEENS1_21CollectiveEpilogueFwdINS6_IJSA_SC_SB_EEES9_NS_10bfloat16_tESG_Li256ELb1ELb1ELb0ELb1EEENS1_36VarlenDynamicPersistentTileSchedulerILi128ELi160ELi256ELi128ELb0ELb1ELb1ELb0ELb1ELb1EEEEEEEEEvNT_6ParamsE --------------------------
	.section	.nv.info._ZN7cutlass13device_kernelIN5flash11enable_sm90INS1_16FlashAttnFwdSm90INS1_25CollectiveMainloopFwdSm90ILi2EN4cute5tupleIJNS5_1CILi1EEES8_S8_EEENS6_IJNS7_ILi128EEENS7_ILi160EEENS7_ILi192EEEEEELi192ENS_12float_e4m3_tEfNS_4arch4Sm90ELb0ELb0ELb1ELb1ELb1ELb0ELb0ELb1ELb1ELb1ELb0ELb0EEENS1_21CollectiveEpilogueFwdINS6_IJSA_SC_SB_EEES9_NS_10bfloat16_tESG_Li256ELb1ELb1ELb0ELb1EEENS1_36VarlenDynamicPersistentTileSchedulerILi128ELi160ELi256ELi128ELb0ELb1ELb1ELb0ELb1ELb1EEEEEEEEEvNT_6ParamsE,"",@"SHT_CUDA_INFO"
	.sectionflags	@""
	.align	4


	//----- nvinfo : EIATTR_CUDA_API_VERSION
	.align		4
        /*0000*/ 	.byte	0x04, 0x37
        /*0002*/ 	.short	(.L_108 - .L_107)
.L_107:
        /*0004*/ 	.word	0x00000082


	//----- nvinfo : EIATTR_KPARAM_INFO
	.align		4
.L_108:
        /*0008*/ 	.byte	0x04, 0x17
        /*000a*/ 	.short	(.L_110 - .L_109)
.L_109:
        /*000c*/ 	.word	0x00000000
        /*0010*/ 	.short	0x0000
        /*0012*/ 	.short	0x0070
        /*0014*/ 	.byte	0x00, 0xf0, 0x01, 0x2a


	//----- nvinfo : EIATTR_SPARSE_MMA_MASK
	.align		4
.L_110:
        /*0018*/ 	.byte	0x03, 0x50
        /*001a*/ 	.short	0x0000


	//----- nvinfo : EIATTR_MAXREG_COUNT
	.align		4
        /*001c*/ 	.byte	0x03, 0x1b
        /*001e*/ 	.short	0x00a8


	//----- nvinfo : EIATTR_NUM_BARRIERS
	.align		4
        /*0020*/ 	.byte	0x02, 0x4c
        /*0022*/ 	.byte	0x10
	.zero		1


	//----- nvinfo : EIATTR_EXTERNS
	.align		4
        /*0024*/ 	.byte	0x04, 0x0f
        /*0026*/ 	.short	(.L_112 - .L_111)


	//   ....[0]....
	.align		4
.L_111:
        /*0028*/ 	.word	index@(__assertfail)


	//----- nvinfo : EIATTR_ANNOTATIONS
	.align		4
.L_112:
        /*002c*/ 	.byte	0x04, 0x55
        /*002e*/ 	.short	(.L_114 - .L_113)


	//   ....[0]....
.L_113:
        /*0030*/ 	.word	0x00000001
        /*0034*/ 	.byte	0xf0, 0xda, 0x00, 0x00, 0x01, 0x00, 0x00, 0x00, 0x20, 0xdd, 0x00, 0x00, 0x01, 0x00, 0x00, 0x00
        /* <DEDUP_REMOVED lines=8> */
        /*00c4*/ 	.byte	0xc0, 0x3c, 0x01, 0x00, 0x01, 0x00, 0x00, 0x00, 0x50, 0x45, 0x01, 0x00


	//----- nvinfo : EIATTR_MERCURY_ISA_VERSION
	.align		4
.L_114:
        /*00d0*/ 	.byte	0x03, 0x5f
        /*00d2*/ 	.short	0x0101


	//----- nvinfo : EIATTR_UNUSED_LOAD_BYTE_OFFSET
	.align		4
        /*00d4*/ 	.byte	0x04, 0x44
        /*00d6*/ 	.short	(.L_116 - .L_115)


	//   ....[0]....
.L_115:
        /*00d8*/ 	.word	0x00000980
        /*00dc*/ 	.word	0x0000fff0


	//   ....[1]....
        /*00e0*/ 	.word	0x0000a090
        /*00e4*/ 	.word	0x0000fff0


	//----- nvinfo : EIATTR_INT_WARP_WIDE_INSTR_OFFSETS
	.align		4
.L_116:
        /*00e8*/ 	.byte	0x04, 0x31
        /*00ea*/ 	.short	(.L_118 - .L_117)


	//   ....[0]....
.L_117:
        /*00ec*/ 	.word	0x000000c0


	//   ....[1]....
        /*00f0*/ 	.word	0x000000d0


	//   ....[2]....
        /*00f4*/ 	.word	0x00000170


	//   ....[3]....
        /*00f8*/ 	.word	0x0000e3c0


	//   ....[4]....
        /*00fc*/ 	.word	0x0000e450


	//   ....[5]....
        /*0100*/ 	.word	0x00012380


	//   ....[6]....
        /*0104*/ 	.word	0x00012410


	//----- nvinfo : EIATTR_COOP_GROUP_MASK_REGIDS
	.align		4
.L_118:
        /*0108*/ 	.byte	0x04, 0x29
        /*010a*/ 	.short	(.L_120 - .L_119)


	//   ....[0]....
.L_119:
        /*010c*/ 	.word	0xffffffff


	//   ....[1]....
        /*0110*/ 	.word	0xffffffff


	//   ....[2]....
        /*0114*/ 	.word	0xffffffff


	//   ....[3]....
        /*0118*/ 	.word	0xffffffff


	//   ....[4]....
        /*011c*/ 	.word	0xffffffff


	//   ....[5]....
        /*0120*/ 	.word	0xffffffff


	//   ....[6]....
        /*0124*/ 	.word	0xffffffff


	//   ....[7]....
        /*0128*/ 	.word	0xffffffff


	//   ....[8]....
        /*012c*/ 	.word	0xffffffff


	//   ....[9]....
        /*0130*/ 	.word	0xffffffff


	//   ....[10]....
        /*0134*/ 	.word	0xffffffff


	//   ....[11]....
        /*0138*/ 	.word	0xffffffff


	//   ....[12]....
        /*013c*/ 	.word	0xffffffff


	//   ....[13]....
        /*0140*/ 	.word	0xffffffff


	//   ....[14]....
        /*0144*/ 	.word	0xffffffff


	//   ....[15]....
        /*0148*/ 	.word	0xffffffff


	//   ....[16]....
        /*014c*/ 	.word	0xffffffff


	//   ....[17]....
        /*0150*/ 	.word	0xffffffff


	//   ....[18]....
        /*0154*/ 	.word	0xffffffff


	//   ....[19]....
        /*0158*/ 	.word	0xffffffff


	//   ....[20]....
        /*015c*/ 	.word	0xffffffff


	//   ....[21]....
        /*0160*/ 	.word	0xffffffff


	//   ....[22]....
        /*0164*/ 	.word	0xffffffff


	//   ....[23]....
        /*0168*/ 	.word	0xffffffff


	//   ....[24]....
        /*016c*/ 	.word	0xffffffff


	//   ....[25]....
        /*0170*/ 	.word	0xffffffff


	//   ....[26]....
        /*0174*/ 	.word	0xffffffff


	//   ....[27]....
        /*0178*/ 	.word	0xffffffff


	//   ....[28]....
        /*017c*/ 	.word	0xffffffff


	//   ....[29]....
        /*0180*/ 	.word	0xffffffff


	//   ....[30]....
        /*0184*/ 	.word	0xffffffff


	//   ....[31]....
        /*0188*/ 	.word	0xffffffff


	//   ....[32]....
        /*018c*/ 	.word	0xffffffff


	//   ....[33]....
        /*0190*/ 	.word	0xffffffff


	//   ....[34]....
        /*0194*/ 	.word	0xffffffff


	//   ....[35]....
        /*0198*/ 	.word	0xffffffff


	//   ....[36]....
        /*019c*/ 	.word	0xffffffff


	//   ....[37]....
        /*01a0*/ 	.word	0xffffffff


	//   ....[38]....
        /*01a4*/ 	.word	0xffffffff


	//   ....[39]....
        /*01a8*/ 	.word	0xffffffff


	//   ....[40]....
        /*01ac*/ 	.word	0xffffffff


	//   ....[41]....
        /*01b0*/ 	.word	0xffffffff


	//   ....[42]....
        /*01b4*/ 	.word	0xffffffff


	//   ....[43]....
        /*01b8*/ 	.word	0xffffffff


	//   ....[44]....
        /*01bc*/ 	.word	0xffffffff


	//   ....[45]....
        /*01c0*/ 	.word	0xffffffff


	//   ....[46]....
        /*01c4*/ 	.word	0xffffffff


	//   ....[47]....
        /*01c8*/ 	.word	0xffffffff


	//   ....[48]....
        /*01cc*/ 	.word	0xffffffff


	//   ....[49]....
        /*01d0*/ 	.word	0xffffffff


	//   ....[50]....
        /*01d4*/ 	.word	0xffffffff


	//   ....[51]....
        /*01d8*/ 	.word	0xffffffff


	//   ....[52]....
        /*01dc*/ 	.word	0xffffffff


	//   ....[53]....
        /*01e0*/ 	.word	0xffffffff


	//   ....[54]....
        /*01e4*/ 	.word	0xffffffff


	//   ....[55]....
        /*01e8*/ 	.word	0xffffffff


	//   ....[56]....
        /*01ec*/ 	.word	0xffffffff


	//   ....[57]....
        /*01f0*/ 	.word	0xffffffff


	//   ....[58]....
        /*01f4*/ 	.word	0xffffffff


	//   ....[59]....
        /*01f8*/ 	.word	0xffffffff


	//   ....[60]....
        /*01fc*/ 	.word	0xffffffff


	//   ....[61]....
        /*0200*/ 	.word	0xffffffff


	//   ....[62]....
        /*0204*/ 	.word	0xffffffff


	//   ....[63]....
        /*0208*/ 	.word	0xffffffff


	//   ....[64]....
        /*020c*/ 	.word	0xffffffff


	//   ....[65]....
        /*0210*/ 	.word	0xffffffff


	//   ....[66]....
        /*0214*/ 	.word	0xffffffff


	//   ....[67]....
        /*0218*/ 	.word	0xffffffff


	//   ....[68]....
        /*021c*/ 	.word	0xffffffff


	//   ....[69]....
        /*0220*/ 	.word	0xffffffff


	//   ....[70]....
        /*0224*/ 	.word	0xffffffff


	//   ....[71]....
        /*0228*/ 	.word	0xffffffff


	//   ....[72]....
        /*022c*/ 	.word	0xffffffff


	//   ....[73]....
        /*0230*/ 	.word	0xffffffff


	//   ....[74]....
        /*0234*/ 	.word	0xffffffff


	//   ....[75]....
        /*0238*/ 	.word	0xffffffff


	//   ....[76]....
        /*023c*/ 	.word	0xffffffff


	//   ....[77]....
        /*0240*/ 	.word	0xffffffff


	//   ....[78]....
        /*0244*/ 	.word	0xffffffff


	//   ....[79]....
        /*0248*/ 	.word	0xffffffff


	//   ....[80]....
        /*024c*/ 	.word	0xffffffff


	//   ....[81]....
        /*0250*/ 	.word	0xffffffff


	//   ....[82]....
        /*0254*/ 	.word	0xffffffff


	//   ....[83]....
        /*0258*/ 	.word	0xffffffff


	//   ....[84]....
        /*025c*/ 	.word	0xffffffff


	//   ....[85]....
        /*0260*/ 	.word	0xffffffff


	//   ....[86]....
        /*0264*/ 	.word	0xffffffff


	//   ....[87]....
        /*0268*/ 	.word	0xffffffff


	//   ....[88]....
        /*026c*/ 	.word	0xffffffff


	//   ....[89]....
        /*0270*/ 	.word	0xffffffff


	//   ....[90]....
        /*0274*/ 	.word	0xffffffff


	//   ....[91]....
        /*0278*/ 	.word	0xffffffff


	//   ....[92]....
        /*027c*/ 	.word	0xffffffff


	//   ....[93]....
        /*0280*/ 	.word	0xffffffff


	//   ....[94]....
        /*0284*/ 	.word	0xffffffff


	//   ....[95]....
        /*0288*/ 	.word	0xffffffff


	//   ....[96]....
        /*028c*/ 	.word	0xffffffff


	//   ....[97]....
        /*0290*/ 	.word	0xffffffff


	//   ....[98]....
        /*0294*/ 	.word	0xffffffff


	//   ....[99]....
        /*0298*/ 	.word	0xffffffff


	//   ....[100]....
        /*029c*/ 	.word	0xffffffff


	//   ....[101]....
        /*02a0*/ 	.word	0xffffffff


	//   ....[102]....
        /*02a4*/ 	.word	0xffffffff


	//   ....[103]....
        /*02a8*/ 	.word	0xffffffff


	//   ....[104]....
        /*02ac*/ 	.word	0xffffffff


	//   ....[105]....
        /*02b0*/ 	.word	0xffffffff


	//   ....[106]....
        /*02b4*/ 	.word	0xffffffff


	//   ....[107]....
        /*02b8*/ 	.word	0xffffffff


	//   ....[108]....
        /*02bc*/ 	.word	0xffffffff


	//   ....[109]....
        /*02c0*/ 	.word	0xffffffff


	//   ....[110]....
        /*02c4*/ 	.word	0xffffffff


	//   ....[111]....
        /*02c8*/ 	.word	0xffffffff


	//   ....[112]....
        /*02cc*/ 	.word	0xffffffff


	//   ....[113]....
        /*02d0*/ 	.word	0xffffffff


	//   ....[114]....
        /*02d4*/ 	.word	0xffffffff


	//   ....[115]....
        /*02d8*/ 	.word	0xffffffff


	//   ....[116]....
        /*02dc*/ 	.word	0xffffffff


	//   ....[117]....
        /*02e0*/ 	.word	0xffffffff


	//   ....[118]....
        /*02e4*/ 	.word	0xffffffff


	//   ....[119]....
        /*02e8*/ 	.word	0xffffffff


	//   ....[120]....
        /*02ec*/ 	.word	0xffffffff


	//   ....[121]....
        /*02f0*/ 	.word	0xffffffff


	//   ....[122]....
        /*02f4*/ 	.word	0xffffffff


	//   ....[123]....
        /*02f8*/ 	.word	0xffffffff


	//   ....[124]....
        /*02fc*/ 	.word	0xffffffff


	//   ....[125]....
        /*0300*/ 	.word	0xffffffff


	//   ....[126]....
        /*0304*/ 	.word	0xffffffff


	//   ....[127]....
        /*0308*/ 	.word	0xffffffff


	//   ....[128]....
        /*030c*/ 	.word	0xffffffff


	//   ....[129]....
        /*0310*/ 	.word	0xffffffff


	//   ....[130]....
        /*0314*/ 	.word	0xffffffff


	//   ....[131]....
        /*0318*/ 	.word	0xffffffff


	//   ....[132]....
        /*031c*/ 	.word	0xffffffff


	//   ....[133]....
        /*0320*/ 	.word	0xffffffff


	//   ....[134]....
        /*0324*/ 	.word	0xffffffff


	//   ....[135]....
        /*0328*/ 	.word	0xffffffff


	//   ....[136]....
        /*032c*/ 	.word	0xffffffff


	//   ....[137]....
        /*0330*/ 	.word	0xffffffff


	//   ....[138]....
        /*0334*/ 	.word	0xffffffff


	//   ....[139]....
        /*0338*/ 	.word	0xffffffff


	//   ....[140]....
        /*033c*/ 	.word	0xffffffff


	//   ....[141]....
        /*0340*/ 	.word	0xffffffff


	//   ....[142]....
        /*0344*/ 	.word	0xffffffff


	//   ....[143]....
        /*0348*/ 	.word	0xffffffff


	//   ....[144]....
        /*034c*/ 	.word	0xffffffff


	//   ....[145]....
        /*0350*/ 	.word	0xffffffff


	//   ....[146]....
        /*0354*/ 	.word	0xffffffff


	//   ....[147]....
        /*0358*/ 	.word	0xffffffff


	//   ....[148]....
        /*035c*/ 	.word	0xffffffff


	//   ....[149]....
        /*0360*/ 	.word	0xffffffff


	//   ....[150]....
        /*0364*/ 	.word	0xffffffff


	//   ....[151]....
        /*0368*/ 	.word	0xffffffff


	//   ....[152]....
        /*036c*/ 	.word	0xffffffff


	//   ....[153]....
        /*0370*/ 	.word	0xffffffff


	//   ....[154]....
        /*0374*/ 	.word	0xffffffff


	//   ....[155]....
        /*0378*/ 	.word	0xffffffff


	//   ....[156]....
        /*037c*/ 	.word	0xffffffff


	//   ....[157]....
        /*0380*/ 	.word	0xffffffff


	//   ....[158]....
        /*0384*/ 	.word	0xffffffff


	//   ....[159]....
        /*0388*/ 	.word	0xffffffff


	//   ....[160]....
        /*038c*/ 	.word	0xffffffff


	//   ....[161]....
        /*0390*/ 	.word	0xffffffff


	//   ....[162]....
        /*0394*/ 	.word	0xffffffff


	//   ....[163]....
        /*0398*/ 	.word	0xffffffff


	//   ....[164]....
        /*039c*/ 	.word	0xffffffff


	//   ....[165]....
        /*03a0*/ 	.word	0xffffffff


	//   ....[166]....
        /*03a4*/ 	.word	0xffffffff


	//   ....[167]....
        /*03a8*/ 	.word	0xffffffff


	//   ....[168]....
        /*03ac*/ 	.word	0xffffffff


	//   ....[169]....
        /*03b0*/ 	.word	0x0500000f


	//   ....[170]....
        /*03b4*/ 	.word	0x0500000f


	//   ....[171]....
        /*03b8*/ 	.word	0x0500000f


	//   ....[172]....
        /*03bc*/ 	.word	0x0500000f


	//   ....[173]....
        /*03c0*/ 	.word	0x0500000f


	//   ....[174]....
        /*03c4*/ 	.word	0x0500000f


	//   ....[175]....
        /*03c8*/ 	.word	0x0500000f


	//   ....[176]....
        /*03cc*/ 	.word	0x0500000f


	//   ....[177]....
        /*03d0*/ 	.word	0x0500000f


	//   ....[178]....
        /*03d4*/ 	.word	0x0500000f


	//   ....[179]....
        /*03d8*/ 	.word	0x0500000f


	//   ....[180]....
        /*03dc*/ 	.word	0x0500000f


	//   ....[181]....
        /*03e0*/ 	.word	0x0500000f


	//   ....[182]....
        /*03e4*/ 	.word	0x0500000f


	//   ....[183]....
        /*03e8*/ 	.word	0x0500000f


	//   ....[184]....
        /*03ec*/ 	.word	0x0500000f


	//   ....[185]....
        /*03f0*/ 	.word	0x0500000f


	//   ....[186]....
        /*03f4*/ 	.word	0x0500000f


	//   ....[187]....
        /*03f8*/ 	.word	0x0500000f


	//   ....[188]....
        /*03fc*/ 	.word	0x0500000f


	//   ....[189]....
        /*0400*/ 	.word	0x0500000f


	//   ....[190]....
        /*0404*/ 	.word	0x0500000f


	//   ....[191]....
        /*0408*/ 	.word	0x0500000f


	//   ....[192]....
        /*040c*/ 	.word	0x0500000f


	//   ....[193]....
        /*0410*/ 	.word	0x0500000f


	//   ....[194]....
        /*0414*/ 	.word	0x0500000f


	//   ....[195]....
        /*0418*/ 	.word	0x0500000f


	//   ....[196]....
        /*041c*/ 	.word	0x0500000f


	//   ....[197]....
        /*0420*/ 	.word	0x0500000f


	//   ....[198]....
        /*0424*/ 	.word	0x0500000f


	//   ....[199]....
        /*0428*/ 	.word	0x0500000f


	//   ....[200]....
        /*042c*/ 	.word	0x0500000f


	//   ....[201]....
        /*0430*/ 	.word	0x0500000f


	//   ....[202]....
        /*0434*/ 	.word	0x0500000f


	//   ....[203]....
        /*0438*/ 	.word	0x0500000f


	//   ....[204]....
        /*043c*/ 	.word	0x0500000f


	//   ....[205]....
        /*0440*/ 	.word	0x0500000f


	//   ....[206]....
        /*0444*/ 	.word	0x0500000f


	//   ....[207]....
        /*0448*/ 	.word	0x0500000f


	//   ....[208]....
        /*044c*/ 	.word	0x0500000f


	//   ....[209]....
        /*0450*/ 	.word	0x0500000f


	//   ....[210]....
        /*0454*/ 	.word	0x0500000f


	//   ....[211]....
        /*0458*/ 	.word	0x0500000f


	//   ....[212]....
        /*045c*/ 	.word	0x0500000f


	//   ....[213]....
        /*0460*/ 	.word	0x0500000f


	//   ....[214]....
        /*0464*/ 	.word	0x0500000f


	//   ....[215]....
        /*0468*/ 	.word	0x0500000f


	//   ....[216]....
        /*046c*/ 	.word	0x0500000f


	//   ....[217]....
        /*0470*/ 	.word	0x0500000f


	//   ....[218]....
        /*0474*/ 	.word	0x0500000f


	//----- nvinfo : EIATTR_COOP_GROUP_INSTR_OFFSETS
	.align		4
.L_120:
        /*0478*/ 	.byte	0x04, 0x28
        /*047a*/ 	.short	(.L_122 - .L_121)


	//   ....[0]....
.L_121:
        /*047c*/ 	.word	0x00000080


	//   ....[1]....
        /*0480*/ 	.word	0x00000090


	//   ....[2]....
        /*0484*/ 	.word	0x000002d0


	//   ....[3]....
        /*0488*/ 	.word	0x00000430


	//   ....[4]....
        /*048c*/ 	.word	0x00000550


	//   ....[5]....
        /*0490*/ 	.word	0x000006b0


	//   ....[6]....
        /*0494*/ 	.word	0x00001470


	//   ....[7]....
        /*0498*/ 	.word	0x00003cc0


	//   ....[8]....
        /*049c*/ 	.word	0x00003d10


	//   ....[9]....
        /*04a0*/ 	.word	0x00004420


	//   ....[10]....
        /*04a4*/ 	.word	0x000044d0


	//   ....[11]....
        /*04a8*/ 	.word	0x000079b0


	//   ....[12]....
        /*04ac*/ 	.word	0x000079e0


	//   ....[13]....
        /*04b0*/ 	.word	0x00007a00


	//   ....[14]....
        /*04b4*/ 	.word	0x00007a20


	//   ....[15]....
        /*04b8*/ 	.word	0x00009710


	//   ....[16]....
        /*04bc*/ 	.word	0x00009720


	//   ....[17]....
        /*04c0*/ 	.word	0x00009780


	//   ....[18]....
        /*04c4*/ 	.word	0x00009790


	//   ....[19]....
        /*04c8*/ 	.word	0x0000ac00


	//   ....[20]....
        /*04cc*/ 	.word	0x0000ac30


	//   ....[21]....
        /*04d0*/ 	.word	0x0000ac60


	//   ....[22]....
        /*04d4*/ 	.word	0x0000ac90


	//   ....[23]....
        /*04d8*/ 	.word	0x0000acc0


	//   ....[24]....
        /*04dc*/ 	.word	0x0000acf0


	//   ....[25]....
        /*04e0*/ 	.word	0x0000ad00


	//   ....[26]....
        /*04e4*/ 	.word	0x0000ad10


	//   ....[27]....
        /*04e8*/ 	.word	0x0000ad20


	//   ....[28]....
        /*04ec*/ 	.word	0x0000ad30


	//   ....[29]....
        /*04f0*/ 	.word	0x0000ad40


	//   ....[30]....
        /*04f4*/ 	.word	0x0000ad70


	//   ....[31]....
        /*04f8*/ 	.word	0x0000adb0


	//   ....[32]....
        /*04fc*/ 	.word	0x0000adf0


	//   ....[33]....
        /*0500*/ 	.word	0x0000ae20


	//   ....[34]....
        /*0504*/ 	.word	0x0000ae30


	//   ....[35]....
        /*0508*/ 	.word	0x0000ae40


	//   ....[36]....
        /*050c*/ 	.word	0x0000ae70


	//   ....[37]....
        /*0510*/ 	.word	0x0000aea0


	//   ....[38]....
        /*0514*/ 	.word	0x0000aeb0


	//   ....[39]....
        /*0518*/ 	.word	0x0000aec0


	//   ....[40]....
        /*051c*/ 	.word	0x0000aef0


	//   ....[41]....
        /*0520*/ 	.word	0x0000af20


	//   ....[42]....
        /*0524*/ 	.word	0x0000af30


	//   ....[43]....
        /*0528*/ 	.word	0x0000af90


	//   ....[44]....
        /*052c*/ 	.word	0x0000afa0


	//   ....[45]....
        /*0530*/ 	.word	0x0000afb0


	//   ....[46]....
        /*0534*/ 	.word	0x0000afc0


	//   ....[47]....
        /*0538*/ 	.word	0x0000afe0


	//   ....[48]....
        /*053c*/ 	.word	0x0000aff0


	//   ....[49]....
        /*0540*/ 	.word	0x0000b000


	//   ....[50]....
        /*0544*/ 	.word	0x0000b010


	//   ....[51]....
        /*0548*/ 	.word	0x0000b020


	//   ....[52]....
        /*054c*/ 	.word	0x0000b030


	//   ....[53]....
        /*0550*/ 	.word	0x0000b060


	//   ....[54]....
        /*0554*/ 	.word	0x0000b070


	//   ....[55]....
        /*0558*/ 	.word	0x0000b090


	//   ....[56]....
        /*055c*/ 	.word	0x0000b0a0


	//   ....[57]....
        /*0560*/ 	.word	0x0000b0b0


	//   ....[58]....
        /*0564*/ 	.word	0x0000b0d0


	//   ....[59]....
        /*0568*/ 	.word	0x0000b0e0


	//   ....[60]....
        /*056c*/ 	.word	0x0000b0f0


	//   ....[61]....
        /*0570*/ 	.word	0x0000b100


	//   ....[62]....
        /*0574*/ 	.word	0x0000b120


	//   ....[63]....
        /*0578*/ 	.word	0x0000b130


	//   ....[64]....
        /*057c*/ 	.word	0x0000b150


	//   ....[65]....
        /*0580*/ 	.word	0x0000b160


	//   ....[66]....
        /*0584*/ 	.word	0x0000b170


	//   ....[67]....
        /*0588*/ 	.word	0x0000b870


	//   ....[68]....
        /*058c*/ 	.word	0x0000b8a0


	//   ....[69]....
        /*0590*/ 	.word	0x0000b8d0


	//   ....[70]....
        /*0594*/ 	.word	0x0000b910


	//   ....[71]....
        /*0598*/ 	.word	0x0000c020


	//   ....[72]....
        /*059c*/ 	.word	0x0000c060


	//   ....[73]....
        /*05a0*/ 	.word	0x0000c160


	//   ....[74]....
        /*05a4*/ 	.word	0x0000c180


	//   ....[75]....
        /*05a8*/ 	.word	0x0000c280


	//   ....[76]....
        /*05ac*/ 	.word	0x0000c2a0


	//   ....[77]....
        /*05b0*/ 	.word	0x0000c3b0


	//   ....[78]....
        /*05b4*/ 	.word	0x0000c3d0


	//   ....[79]....
        /*05b8*/ 	.word	0x0000cd00


	//   ....[80]....
        /*05bc*/ 	.word	0x0000cd20


	//   ....[81]....
        /*05c0*/ 	.word	0x0000ce20


	//   ....[82]....
        /*05c4*/ 	.word	0x0000ce40


	//   ....[83]....
        /*05c8*/ 	.word	0x0000cf40


	//   ....[84]....
        /*05cc*/ 	.word	0x0000cf60


	//   ....[85]....
        /*05d0*/ 	.word	0x0000d070


	//   ....[86]....
        /*05d4*/ 	.word	0x0000d090


	//   ....[87]....
        /*05d8*/ 	.word	0x0000d210


	//   ....[88]....
        /*05dc*/ 	.word	0x0000d3c0


	//   ....[89]....
        /*05e0*/ 	.word	0x0000d3f0


	//   ....[90]....
        /*05e4*/ 	.word	0x0000d420


	//   ....[91]....
        /*05e8*/ 	.word	0x0000d450


	//   ....[92]....
        /*05ec*/ 	.word	0x0000d480


	//   ....[93]....
        /*05f0*/ 	.word	0x0000d4c0


	//   ....[94]....
        /*05f4*/ 	.word	0x0000d610


	//   ....[95]....
        /*05f8*/ 	.word	0x0000d640


	//   ....[96]....
        /*05fc*/ 	.word	0x0000d670


	//   ....[97]....
        /*0600*/ 	.word	0x0000d6a0


	//   ....[98]....
        /*0604*/ 	.word	0x0000d6d0


	//   ....[99]....
        /*0608*/ 	.word	0x0000d710


	//   ....[100]....
        /*060c*/ 	.word	0x0000d790


	//   ....[101]....
        /*0610*/ 	.word	0x0000d7d0


	//   ....[102]....
        /*0614*/ 	.word	0x0000d860


	//   ....[103]....
        /*0618*/ 	.word	0x0000f310


	//   ....[104]....
        /*061c*/ 	.word	0x0000f340


	//   ....[105]....
        /*0620*/ 	.word	0x0000f370


	//   ....[106]....
        /*0624*/ 	.word	0x0000f480


	//   ....[107]....
        /*0628*/ 	.word	0x0000f490


	//   ....[108]....
        /*062c*/ 	.word	0x0000f520


	//   ....[109]....
        /*0630*/ 	.word	0x0000f530


	//   ....[110]....
        /*0634*/ 	.word	0x0000f540


	//   ....[111]....
        /*0638*/ 	.word	0x0000f5d0


	//   ....[112]....
        /*063c*/ 	.word	0x0000f670


	//   ....[113]....
        /*0640*/ 	.word	0x0000fa70


	//   ....[114]....
        /*0644*/ 	.word	0x0000fab0


	//   ....[115]....
        /*0648*/ 	.word	0x0000fae0


	//   ....[116]....
        /*064c*/ 	.word	0x0000fb00


	//   ....[117]....
        /*0650*/ 	.word	0x0000fbd0


	//   ....[118]....
        /*0654*/ 	.word	0x0000fbe0


	//   ....[119]....
        /*0658*/ 	.word	0x0000fc70


	//   ....[120]....
        /*065c*/ 	.word	0x0000fc80


	//   ....[121]....
        /*0660*/ 	.word	0x0000fc90


	//   ....[122]....
        /*0664*/ 	.word	0x0000fd60


	//   ....[123]....
        /*0668*/ 	.word	0x00010560


	//   ....[124]....
        /*066c*/ 	.word	0x00010590


	//   ....[125]....
        /*0670*/ 	.word	0x000105c0


	//   ....[126]....
        /*0674*/ 	.word	0x00010600


	//   ....[127]....
        /*0678*/ 	.word	0x00010690


	//   ....[128]....
        /*067c*/ 	.word	0x000106b0


	//   ....[129]....
        /*0680*/ 	.word	0x00010700


	//   ....[130]....
        /*0684*/ 	.word	0x00010750


	//   ....[131]....
        /*0688*/ 	.word	0x00011140


	//   ....[132]....
        /*068c*/ 	.word	0x00011150


	//   ....[133]....
        /*0690*/ 	.word	0x00011160


	//   ....[134]....
        /*0694*/ 	.word	0x000111a0


	//   ....[135]....
        /*0698*/ 	.word	0x000111e0


	//   ....[136]....
        /*069c*/ 	.word	0x000111f0


	//   ....[137]....
        /*06a0*/ 	.word	0x00011250


	//   ....[138]....
        /*06a4*/ 	.word	0x00011280


	//   ....[139]....
        /*06a8*/ 	.word	0x000112c0


	//   ....[140]....
        /*06ac*/ 	.word	0x00011320


	//   ....[141]....
        /*06b0*/ 	.word	0x00011740


	//   ....[142]....
        /*06b4*/ 	.word	0x00011750


	//   ....[143]....
        /*06b8*/ 	.word	0x00011760


	//   ....[144]....
        /*06bc*/ 	.word	0x00011770


	//   ....[145]....
        /*06c0*/ 	.word	0x00011780


	//   ....[146]....
        /*06c4*/ 	.word	0x000117e0


	//   ....[147]....
        /*06c8*/ 	.word	0x000117f0


	//   ....[148]....
        /*06cc*/ 	.word	0x00011800


	//   ....[149]....
        /*06d0*/ 	.word	0x00011860


	//   ....[150]....
        /*06d4*/ 	.word	0x00011880


	//   ....[151]....
        /*06d8*/ 	.word	0x00012e80


	//   ....[152]....
        /*06dc*/ 	.word	0x00012eb0


	//   ....[153]....
        /*06e0*/ 	.word	0x00012ee0


	//   ....[154]....
        /*06e4*/ 	.word	0x00012ef0


	//   ....[155]....
        /*06e8*/ 	.word	0x00012f20


	//   ....[156]....
        /*06ec*/ 	.word	0x00012f30


	//   ....[157]....
        /*06f0*/ 	.word	0x00012f60


	//   ....[158]....
        /*06f4*/ 	.word	0x00012fa0


	//   ....[159]....
        /*06f8*/ 	.word	0x000130e0


	//   ....[160]....
        /*06fc*/ 	.word	0x00013110


	//   ....[161]....
        /*0700*/ 	.word	0x00013140


	//   ....[162]....
        /*0704*/ 	.word	0x00013170


	//   ....[163]....
        /*0708*/ 	.word	0x000131a0


	//   ....[164]....
        /*070c*/ 	.word	0x000131e0


	//   ....[165]....
        /*0710*/ 	.word	0x00013270


	//   ....[166]....
        /*0714*/ 	.word	0x000132b0


	//   ....[167]....
        /*0718*/ 	.word	0x00013340


	//   ....[168]....
        /*071c*/ 	.word	0x00013740


	//   ....[169]....
        /*0720*/ 	.word	0x00013c90


	//   ....[170]....
        /*0724*/ 	.word	0x00013d80


	//   ....[171]....
        /*0728*/ 	.word	0x00013e40


	//   ....[172]....
        /*072c*/ 	.word	0x00013fd0


	//   ....[173]....
        /*0730*/ 	.word	0x00014060


	//   ....[174]....
        /*0734*/ 	.word	0x000140c0


	//   ....[175]....
        /*0738*/ 	.word	0x000141c0


	//   ....[176]....
        /*073c*/ 	.word	0x00014220


	//   ....[177]....
        /*0740*/ 	.word	0x000142f0


	//   ....[178]....
        /*0744*/ 	.word	0x000143b0


	//   ....[179]....
        /*0748*/ 	.word	0x00014480


	//   ....[180]....
        /*074c*/ 	.word	0x00014610


	//   ....[181]....
        /*0750*/ 	.word	0x000146d0


	//   ....[182]....
        /*0754*/ 	.word	0x00014820


	//   ....[183]....
        /*0758*/ 	.word	0x00014870


	//   ....[184]....
        /*075c*/ 	.word	0x00014970


	//   ....[185]....
        /*0760*/ 	.word	0x00014a20


	//   ....[186]....
        /*0764*/ 	.word	0x00014a80


	//   ....[187]....
        /*0768*/ 	.word	0x00014b20


	//   ....[188]....
        /*076c*/ 	.word	0x00014bf0


	//   ....[189]....
        /*0770*/ 	.word	0x00014cc0


	//   ....[190]....
        /*0774*/ 	.word	0x00014d60


	//   ....[191]....
        /*0778*/ 	.word	0x00014dd0


	//   ....[192]....
        /*077c*/ 	.word	0x00014e50


	//   ....[193]....
        /*0780*/ 	.word	0x00014f20


	//   ....[194]....
        /*0784*/ 	.word	0x00014f90


	//   ....[195]....
        /*0788*/ 	.word	0x00015070


	//   ....[196]....
        /*078c*/ 	.word	0x000150e0


	//   ....[197]....
        /*0790*/ 	.word	0x000151b0


	//   ....[198]....
        /*0794*/ 	.word	0x000152e0


	//   ....[199]....
        /*0798*/ 	.word	0x00015370


	//   ....[200]....
        /*079c*/ 	.word	0x000153d0


	//   ....[201]....
        /*07a0*/ 	.word	0x000154b0


	//   ....[202]....
        /*07a4*/ 	.word	0x00015510


	//   ....[203]....
        /*07a8*/ 	.word	0x000155e0


	//   ....[204]....
        /*07ac*/ 	.word	0x00015640


	//   ....[205]....
        /*07b0*/ 	.word	0x00015710


	//   ....[206]....
        /*07b4*/ 	.word	0x00015770


	//   ....[207]....
        /*07b8*/ 	.word	0x00015840


	//   ....[208]....
        /*07bc*/ 	.word	0x00015930


	//   ....[209]....
        /*07c0*/ 	.word	0x000159c0


	//   ....[210]....
        /*07c4*/ 	.word	0x00015a20


	//   ....[211]....
        /*07c8*/ 	.word	0x00015af0


	//   ....[212]....
        /*07cc*/ 	.word	0x00015b50


	//   ....[213]....
        /*07d0*/ 	.word	0x00015c20


	//   ....[214]....
        /*07d4*/ 	.word	0x00015c80


	//   ....[215]....
        /*07d8*/ 	.word	0x00015d50


	//   ....[216]....
        /*07dc*/ 	.word	0x00015db0


	//   ....[217]....
        /*07e0*/ 	.word	0x00015e80


	//   ....[218]....
        /*07e4*/ 	.word	0x000160d0


	//----- nvinfo : EIATTR_REG_RECONFIG
	.align		4
.L_122:
        /*07e8*/ 	.byte	0x01, 0x54
	.zero		2


	//----- nvinfo : EIATTR_SYSCALL_OFFSETS
	.align		4
        /*07ec*/ 	.byte	0x04, 0x46
        /*07ee*/ 	.short	(.L_124 - .L_123)


	//   ....[0]....
.L_123:
        /*07f0*/ 	.word	0x00001650


	//   ....[1]....
        /*07f4*/ 	.word	0x0000e5b0


	//   ....[2]....
        /*07f8*/ 	.word	0x0000e720


	//   ....[3]....
        /*07fc*/ 	.word	0x0000e870


	//   ....[4]....
        /*0800*/ 	.word	0x0000e9b0


	//   ....[5]....
        /*0804*/ 	.word	0x000101a0


	//----- nvinfo : EIATTR_MBARRIER_INSTR_OFFSETS
	.align		4
.L_124:
        /*0808*/ 	.byte	0x04, 0x39
        /*080a*/ 	.short	(.L_126 - .L_125)


	//   ....[0]....
.L_125:
        /*080c*/ 	.word	0x00000180
        /*0810*/ 	.word	0x000000ff
        /*0814*/ 	.word	0x00033400
        /*0818*/ 	.short	0x0100
        /*081a*/ 	.byte	0x08
	.zero		1


	//   ....[1]....
        /*081c*/ 	.word	0x00000190
        /*0820*/ 	.word	0x000000ff
        /*0824*/ 	.word	0x00033420
        /*0828*/ 	.short	0x0100
        /*082a*/ 	.byte	0x08
	.zero		1


	//   ....[2]....
        /*082c*/ 	.word	0x00000280
        /*0830*/ 	.word	0x000000ff
        /*0834*/ 	.word	0x00033430
        /*0838*/ 	.short	0x0100
        /*083a*/ 	.byte	0x08
	.zero		1


	//   ....[3]....
        /*083c*/ 	.word	0x00000290
        /*0840*/ 	.word	0x000000ff
        /*0844*/ 	.word	0x00033440
        /*0848*/ 	.short	0x0100
        /*084a*/ 	.byte	0x08
	.zero		1


	//   ....[4]....
        /*084c*/ 	.word	0x000002a0
        /*0850*/ 	.word	0x000000ff
        /*0854*/ 	.word	0x00033438
        /*0858*/ 	.short	0x0100
        /*085a*/ 	.byte	0x08
	.zero		1


	//   ....[5]....
        /*085c*/ 	.word	0x000002b0
        /*0860*/ 	.word	0x000000ff
        /*0864*/ 	.word	0x00033448
        /*0868*/ 	.short	0x0100
        /*086a*/ 	.byte	0x08
	.zero		1


	//   ....[6]....
        /*086c*/ 	.word	0x000003e0
        /*0870*/ 	.word	0x000000ff
        /*0874*/ 	.word	0x00033450
        /*0878*/ 	.short	0x0100
        /*087a*/ 	.byte	0x08
	.zero		1


	//   ....[7]....
        /*087c*/ 	.word	0x000003f0
        /*0880*/ 	.word	0x000000ff
        /*0884*/ 	.word	0x00033460
        /*0888*/ 	.short	0x0100
        /*088a*/ 	.byte	0x08
	.zero		1


	//   ....[8]....
        /*088c*/ 	.word	0x00000400
        /*0890*/ 	.word	0x000000ff
        /*0894*/ 	.word	0x00033458
        /*0898*/ 	.short	0x0100
        /*089a*/ 	.byte	0x08
	.zero		1


	//   ....[9]....
        /*089c*/ 	.word	0x00000410
        /*08a0*/ 	.word	0x000000ff
        /*08a4*/ 	.word	0x00033468
        /*08a8*/ 	.short	0x0100
        /*08aa*/ 	.byte	0x08
	.zero		1


	//   ....[10]....
        /*08ac*/ 	.word	0x00000500
        /*08b0*/ 	.word	0x000000ff
        /*08b4*/ 	.word	0x00033470
        /*08b8*/ 	.short	0x0100
        /*08ba*/ 	.byte	0x06
	.zero		1


	//   ....[11]....
        /*08bc*/ 	.word	0x00000510
        /*08c0*/ 	.word	0x000000ff
        /*08c4*/ 	.word	0x00033480
        /*08c8*/ 	.short	0x0100
        /*08ca*/ 	.byte	0x06
	.zero		1


	//   ....[12]....
        /*08cc*/ 	.word	0x00000520
        /*08d0*/ 	.word	0x000000ff
        /*08d4*/ 	.word	0x00033478
        /*08d8*/ 	.short	0x0100
        /*08da*/ 	.byte	0x06
	.zero		1


	//   ....[13]....
        /*08dc*/ 	.word	0x00000530
        /*08e0*/ 	.word	0x000000ff
        /*08e4*/ 	.word	0x00033488
        /*08e8*/ 	.short	0x0100
        /*08ea*/ 	.byte	0x06
	.zero		1


	//   ....[14]....
        /*08ec*/ 	.word	0x00000660
        /*08f0*/ 	.word	0x000000ff
        /*08f4*/ 	.word	0x00033490
        /*08f8*/ 	.short	0x0100
        /*08fa*/ 	.byte	0x08
	.zero		1


	//   ....[15]....
        /*08fc*/ 	.word	0x00000670
        /*0900*/ 	.word	0x000000ff
        /*0904*/ 	.word	0x000334a0
        /*0908*/ 	.short	0x0100
        /*090a*/ 	.byte	0x08
	.zero		1


	//   ....[16]....
        /*090c*/ 	.word	0x00000680
        /*0910*/ 	.word	0x000000ff
        /*0914*/ 	.word	0x00033498
        /*0918*/ 	.short	0x0100
        /*091a*/ 	.byte	0x08
	.zero		1


	//   ....[17]....
        /*091c*/ 	.word	0x00000690
        /*0920*/ 	.word	0x000000ff
        /*0924*/ 	.word	0x000334a8
        /*0928*/ 	.short	0x0100
        /*092a*/ 	.byte	0x08
	.zero		1


	//   ....[18]....
        /*092c*/ 	.word	0x000007e0
        /*0930*/ 	.word	0x000000ff
        /*0934*/ 	.word	0x000334b0
        /*0938*/ 	.short	0x0100
        /*093a*/ 	.byte	0x08
	.zero		1


	//   ....[19]....
        /*093c*/ 	.word	0x000007f0
        /*0940*/ 	.word	0x000000ff
        /*0944*/ 	.word	0x000334c0
        /*0948*/ 	.short	0x0100
        /*094a*/ 	.byte	0x08
	.zero		1


	//   ....[20]....
        /*094c*/ 	.word	0x00000800
        /*0950*/ 	.word	0x000000ff
        /*0954*/ 	.word	0x000334b8
        /*0958*/ 	.short	0x0100
        /*095a*/ 	.byte	0x08
	.zero		1


	//   ....[21]....
        /*095c*/ 	.word	0x00000810
        /*0960*/ 	.word	0x000000ff
        /*0964*/ 	.word	0x000334c8
        /*0968*/ 	.short	0x0100
        /*096a*/ 	.byte	0x08
	.zero		1


	//   ....[22]....
        /*096c*/ 	.word	0x00001980
        /*0970*/ 	.word	0x000000ff
        /*0974*/ 	.word	0x00033400
        /*0978*/ 	.short	0x010a
        /*097a*/ 	.byte	0x2f
	.zero		1


	//   ....[23]....
        /*097c*/ 	.word	0x00001a20
        /*0980*/ 	.word	0x00000003
        /*0984*/ 	.word	0x00033430
        /*0988*/ 	.short	0x010a
        /*098a*/ 	.byte	0x3f
	.zero		1


	//   ....[24]....
        /*098c*/ 	.word	0x00001a70
        /*0990*/ 	.word	0x00000003
        /*0994*/ 	.word	0x00033430
        /*0998*/ 	.short	0x010a
        /*099a*/ 	.byte	0x3f
	.zero		1


	//   ....[25]....
        /*099c*/ 	.word	0x00002f30
        /*09a0*/ 	.word	0x000000ff
        /*09a4*/ 	.word	0x00000000
        /*09a8*/ 	.short	0x0101
        /*09aa*/ 	.byte	0x07
	.zero		1


	//   ....[26]....
        /*09ac*/ 	.word	0x00005b30
        /*09b0*/ 	.word	0x000000ff
        /*09b4*/ 	.word	0x00033430
        /*09b8*/ 	.short	0x010a
        /*09ba*/ 	.byte	0x06
	.zero		1


	//   ....[27]....
        /*09bc*/ 	.word	0x00005b70
        /*09c0*/ 	.word	0x000000ff
        /*09c4*/ 	.word	0x00033430
        /*09c8*/ 	.short	0x010a
        /*09ca*/ 	.byte	0x06
	.zero		1


	//   ....[28]....
        /*09cc*/ 	.word	0x000067c0
        /*09d0*/ 	.word	0x000000ff
        /*09d4*/ 	.word	0x00033450
        /*09d8*/ 	.short	0x010a
        /*09da*/ 	.byte	0x06
	.zero		1


	//   ....[29]....
        /*09dc*/ 	.word	0x00006800
        /*09e0*/ 	.word	0x000000ff
        /*09e4*/ 	.word	0x00033450
        /*09e8*/ 	.short	0x010a
        /*09ea*/ 	.byte	0x06
	.zero		1


	//   ....[30]....
        /*09ec*/ 	.word	0x00007170
        /*09f0*/ 	.word	0x000000ff
        /*09f4*/ 	.word	0x00000000
        /*09f8*/ 	.short	0x0101
        /*09fa*/ 	.byte	0x07
	.zero		1


	//   ....[31]....
        /*09fc*/ 	.word	0x00008b20
        /*0a00*/ 	.word	0x000000ff
        /*0a04*/ 	.word	0x00000000
        /*0a08*/ 	.short	0x0101
        /*0a0a*/ 	.byte	0x07
	.zero		1


	//   ....[32]....
        /*0a0c*/ 	.word	0x000093d0
        /*0a10*/ 	.word	0x000000ff
        /*0a14*/ 	.word	0x00033450
        /*0a18*/ 	.short	0x010a
        /*0a1a*/ 	.byte	0x10
	.zero		1


	//   ....[33]....
        /*0a1c*/ 	.word	0x00009410
        /*0a20*/ 	.word	0x000000ff
        /*0a24*/ 	.word	0x00033450
        /*0a28*/ 	.short	0x010a
        /*0a2a*/ 	.byte	0x10
	.zero		1


	//   ....[34]....
        /*0a2c*/ 	.word	0x00009c50
        /*0a30*/ 	.word	0x000000ff
        /*0a34*/ 	.word	0x00000000
        /*0a38*/ 	.short	0x0101
        /*0a3a*/ 	.byte	0x04
	.zero		1


	//   ....[35]....
        /*0a3c*/ 	.word	0x0000c050
        /*0a40*/ 	.word	0x00000004
        /*0a44*/ 	.word	0x00000000
        /*0a48*/ 	.short	0x0101
        /*0a4a*/ 	.byte	0x3f
	.zero		1


	//   ....[36]....
        /*0a4c*/ 	.word	0x0000f010
        /*0a50*/ 	.word	0x00000004
        /*0a54*/ 	.word	0x00033480
        /*0a58*/ 	.short	0x010a
        /*0a5a*/ 	.byte	0x3f
	.zero		1


	//   ....[37]....
        /*0a5c*/ 	.word	0x0000f740
        /*0a60*/ 	.word	0x00000004
        /*0a64*/ 	.word	0x00033470
        /*0a68*/ 	.short	0x0107
        /*0a6a*/ 	.byte	0x3f
	.zero		1


	//   ....[38]....
        /*0a6c*/ 	.word	0x0000f800
        /*0a70*/ 	.word	0x00000004
        /*0a74*/ 	.word	0x00033470
        /*0a78*/ 	.short	0x0101
        /*0a7a*/ 	.byte	0x3f
	.zero		1


	//   ....[39]....
        /*0a7c*/ 	.word	0x0000f850
        /*0a80*/ 	.word	0x00000004
        /*0a84*/ 	.word	0x00033440
        /*0a88*/ 	.short	0x010a
        /*0a8a*/ 	.byte	0x3f
	.zero		1


	//   ....[40]....
        /*0a8c*/ 	.word	0x0000fec0
        /*0a90*/ 	.word	0x00000004
        /*0a94*/ 	.word	0x00033430
        /*0a98*/ 	.short	0x0107
        /*0a9a*/ 	.byte	0x3f
	.zero		1


	//   ....[41]....
        /*0a9c*/ 	.word	0x0000ff90
        /*0aa0*/ 	.word	0x00000004
        /*0aa4*/ 	.word	0x00033430
        /*0aa8*/ 	.short	0x0101
        /*0aaa*/ 	.byte	0x3f
	.zero		1


	//   ....[42]....
        /*0aac*/ 	.word	0x00010860
        /*0ab0*/ 	.word	0x00000016
        /*0ab4*/ 	.word	0x00033400
        /*0ab8*/ 	.short	0x0107
        /*0aba*/ 	.byte	0x3f
	.zero		1


	//   ....[43]....
        /*0abc*/ 	.word	0x00010960
        /*0ac0*/ 	.word	0x00000016
        /*0ac4*/ 	.word	0x00033400
        /*0ac8*/ 	.short	0x0101
        /*0aca*/ 	.byte	0x3f
	.zero		1


	//   ....[44]....
        /*0acc*/ 	.word	0x00010980
        /*0ad0*/ 	.word	0x00000016
        /*0ad4*/ 	.word	0x00033420
        /*0ad8*/ 	.short	0x010a
        /*0ada*/ 	.byte	0x3f
	.zero		1


	//   ....[45]....
        /*0adc*/ 	.word	0x00010e90
        /*0ae0*/ 	.word	0x00000004
        /*0ae4*/ 	.word	0x00033480
        /*0ae8*/ 	.short	0x010a
        /*0aea*/ 	.byte	0x3f
	.zero		1


	//   ....[46]....
        /*0aec*/ 	.word	0x000113c0
        /*0af0*/ 	.word	0x00000004
        /*0af4*/ 	.word	0x00033470
        /*0af8*/ 	.short	0x0107
        /*0afa*/ 	.byte	0x3f
	.zero		1


	//   ....[47]....
        /*0afc*/ 	.word	0x00011480
        /*0b00*/ 	.word	0x00000004
        /*0b04*/ 	.word	0x00033470
        /*0b08*/ 	.short	0x0101
        /*0b0a*/ 	.byte	0x3f
	.zero		1


	//   ....[48]....
        /*0b0c*/ 	.word	0x000114b0
        /*0b10*/ 	.word	0x00000004
        /*0b14*/ 	.word	0x00033440
        /*0b18*/ 	.short	0x010a
        /*0b1a*/ 	.byte	0x3f
	.zero		1


	//   ....[49]....
        /*0b1c*/ 	.word	0x000119b0
        /*0b20*/ 	.word	0x00000004
        /*0b24*/ 	.word	0x00033430
        /*0b28*/ 	.short	0x0107
        /*0b2a*/ 	.byte	0x3f
	.zero		1


	//   ....[50]....
        /*0b2c*/ 	.word	0x00011a80
        /*0b30*/ 	.word	0x00000004
        /*0b34*/ 	.word	0x00033430
        /*0b38*/ 	.short	0x0101
        /*0b3a*/ 	.byte	0x3f
	.zero		1


	//   ....[51]....
        /*0b3c*/ 	.word	0x00011b00
        /*0b40*/ 	.word	0x00000000
        /*0b44*/ 	.word	0x00033470
        /*0b48*/ 	.short	0x010a
        /*0b4a*/ 	.byte	0x3f
	.zero		1


	//   ....[52]....
        /*0b4c*/ 	.word	0x00011b90
        /*0b50*/ 	.word	0x00000000
        /*0b54*/ 	.word	0x00033460
        /*0b58*/ 	.short	0x010a
        /*0b5a*/ 	.byte	0x3f
	.zero		1


	//   ....[53]....
        /*0b5c*/ 	.word	0x00012260
        /*0b60*/ 	.word	0x00000000
        /*0b64*/ 	.word	0x00033450
        /*0b68*/ 	.short	0x0101
        /*0b6a*/ 	.byte	0x3f
	.zero		1


	//   ....[54]....
        /*0b6c*/ 	.word	0x000122e0
        /*0b70*/ 	.word	0x00000000
        /*0b74*/ 	.word	0x00000000
        /*0b78*/ 	.short	0x0101
        /*0b7a*/ 	.byte	0x3f
	.zero		1


	//   ....[55]....
        /*0b7c*/ 	.word	0x000124a0
        /*0b80*/ 	.word	0x00000003
        /*0b84*/ 	.word	0x00033470
        /*0b88*/ 	.short	0x010a
        /*0b8a*/ 	.byte	0x3f
	.zero		1


	//   ....[56]....
        /*0b8c*/ 	.word	0x00012520
        /*0b90*/ 	.word	0x00000003
        /*0b94*/ 	.word	0x00033460
        /*0b98*/ 	.short	0x010a
        /*0b9a*/ 	.byte	0x3f
	.zero		1


	//   ....[57]....
        /*0b9c*/ 	.word	0x00012c00
        /*0ba0*/ 	.word	0x00000003
        /*0ba4*/ 	.word	0x00033450
        /*0ba8*/ 	.short	0x0101
        /*0baa*/ 	.byte	0x3f
	.zero		1


	//   ....[58]....
        /*0bac*/ 	.word	0x00012c80
        /*0bb0*/ 	.word	0x00000000
        /*0bb4*/ 	.word	0x00000000
        /*0bb8*/ 	.short	0x0101
        /*0bba*/ 	.byte	0x3f
	.zero		1


	//   ....[59]....
        /*0bbc*/ 	.word	0x000136c0
        /*0bc0*/ 	.word	0x00000005
        /*0bc4*/ 	.word	0x00033420
        /*0bc8*/ 	.short	0x010a
        /*0bca*/ 	.byte	0x3f
	.zero		1


	//   ....[60]....
        /*0bcc*/ 	.word	0x00013840
        /*0bd0*/ 	.word	0x00000003
        /*0bd4*/ 	.word	0x00033440
        /*0bd8*/ 	.short	0x010a
        /*0bda*/ 	.byte	0x3f
	.zero		1


	//   ....[61]....
        /*0bdc*/ 	.word	0x000138e0
        /*0be0*/ 	.word	0x00000005
        /*0be4*/ 	.word	0x00033440
        /*0be8*/ 	.short	0x010a
        /*0bea*/ 	.byte	0x3f
	.zero		1


	//   ....[62]....
        /*0bec*/ 	.word	0x00013920
        /*0bf0*/ 	.word	0x00000003
        /*0bf4*/ 	.word	0x00033460
        /*0bf8*/ 	.short	0x010a
        /*0bfa*/ 	.byte	0x3f
	.zero		1


	//   ....[63]....
        /*0bfc*/ 	.word	0x00013960
        /*0c00*/ 	.word	0x00000005
        /*0c04*/ 	.word	0x00033460
        /*0c08*/ 	.short	0x010a
        /*0c0a*/ 	.byte	0x3f
	.zero		1


	//   ....[64]....
        /*0c0c*/ 	.word	0x000139a0
        /*0c10*/ 	.word	0x00000003
        /*0c14*/ 	.word	0x00033480
        /*0c18*/ 	.short	0x010a
        /*0c1a*/ 	.byte	0x3f
	.zero		1


	//   ....[65]....
        /*0c1c*/ 	.word	0x000139e0
        /*0c20*/ 	.word	0x00000005
        /*0c24*/ 	.word	0x00033480
        /*0c28*/ 	.short	0x010a
        /*0c2a*/ 	.byte	0x3f
	.zero		1


	//   ....[66]....
        /*0c2c*/ 	.word	0x00013a50
        /*0c30*/ 	.word	0x00000003
        /*0c34*/ 	.word	0x00033400
        /*0c38*/ 	.short	0x010a
        /*0c3a*/ 	.byte	0x3f
	.zero		1


	//   ....[67]....
        /*0c3c*/ 	.word	0x00013aa0
        /*0c40*/ 	.word	0x00000003
        /*0c44*/ 	.word	0x00033430
        /*0c48*/ 	.short	0x010a
        /*0c4a*/ 	.byte	0x3f
	.zero		1


	//   ....[68]....
        /*0c4c*/ 	.word	0x00013b00
        /*0c50*/ 	.word	0x00000008
        /*0c54*/ 	.word	0x00033430
        /*0c58*/ 	.short	0x010a
        /*0c5a*/ 	.byte	0x3f
	.zero		1


	//   ....[69]....
        /*0c5c*/ 	.word	0x00013b60
        /*0c60*/ 	.word	0x00000008
        /*0c64*/ 	.word	0x00033450
        /*0c68*/ 	.short	0x010a
        /*0c6a*/ 	.byte	0x3f
	.zero		1


	//   ....[70]....
        /*0c6c*/ 	.word	0x00013bc0
        /*0c70*/ 	.word	0x00000003
        /*0c74*/ 	.word	0x00033450
        /*0c78*/ 	.short	0x010a
        /*0c7a*/ 	.byte	0x3f
	.zero		1


	//   ....[71]....
        /*0c7c*/ 	.word	0x00013cd0
        /*0c80*/ 	.word	0x00000004
        /*0c84*/ 	.word	0x00033480
        /*0c88*/ 	.short	0x010a
        /*0c8a*/ 	.byte	0x3f
	.zero		1


	//   ....[72]....
        /*0c8c*/ 	.word	0x00014560
        /*0c90*/ 	.word	0x00000004
        /*0c94*/ 	.word	0x00033440
        /*0c98*/ 	.short	0x010a
        /*0c9a*/ 	.byte	0x3f
	.zero		1


	//   ....[73]....
        /*0c9c*/ 	.word	0x000151e0
        /*0ca0*/ 	.word	0x00000016
        /*0ca4*/ 	.word	0x00033420
        /*0ca8*/ 	.short	0x010a
        /*0caa*/ 	.byte	0x3f
	.zero		1


	//   ....[74]....
        /*0cac*/ 	.word	0x00015230
        /*0cb0*/ 	.word	0x00000004
        /*0cb4*/ 	.word	0x00033480
        /*0cb8*/ 	.short	0x010a
        /*0cba*/ 	.byte	0x3f
	.zero		1


	//   ....[75]....
        /*0cbc*/ 	.word	0x00015880
        /*0cc0*/ 	.word	0x00000004
        /*0cc4*/ 	.word	0x00033440
        /*0cc8*/ 	.short	0x010a
        /*0cca*/ 	.byte	0x3f
	.zero		1


	//   ....[76]....
        /*0ccc*/ 	.word	0x00015eb0
        /*0cd0*/ 	.word	0x00000000
        /*0cd4*/ 	.word	0x00033470
        /*0cd8*/ 	.short	0x010a
        /*0cda*/ 	.byte	0x3f
	.zero		1


	//   ....[77]....
        /*0cdc*/ 	.word	0x00015f00
        /*0ce0*/ 	.word	0x00000000
        /*0ce4*/ 	.word	0x00033460
        /*0ce8*/ 	.short	0x010a
        /*0cea*/ 	.byte	0x3f
	.zero		1


	//   ....[78]....
        /*0cec*/ 	.word	0x00015f50
        /*0cf0*/ 	.word	0x00000003
        /*0cf4*/ 	.word	0x00033470
        /*0cf8*/ 	.short	0x010a
        /*0cfa*/ 	.byte	0x3f
	.zero		1


	//   ....[79]....
        /*0cfc*/ 	.word	0x00015fa0
        /*0d00*/ 	.word	0x00000003
        /*0d04*/ 	.word	0x00033460
        /*0d08*/ 	.short	0x010a
        /*0d0a*/ 	.byte	0x3f
	.zero		1


	//   ....[80]....
        /*0d0c*/ 	.word	0x00015ff0
        /*0d10*/ 	.word	0x00000005
        /*0d14*/ 	.word	0x00033420
        /*0d18*/ 	.short	0x010a
        /*0d1a*/ 	.byte	0x3f
	.zero		1


	//   ....[81]....
        /*0d1c*/ 	.word	0x00016190
        /*0d20*/ 	.word	0x00000003
        /*0d24*/ 	.word	0x00033440
        /*0d28*/ 	.short	0x010a
        /*0d2a*/ 	.byte	0x3f
	.zero		1


	//   ....[82]....
        /*0d2c*/ 	.word	0x000161e0
        /*0d30*/ 	.word	0x00000005
        /*0d34*/ 	.word	0x00033440
        /*0d38*/ 	.short	0x010a
        /*0d3a*/ 	.byte	0x3f
	.zero		1


	//   ....[83]....
        /*0d3c*/ 	.word	0x00016230
        /*0d40*/ 	.word	0x00000003
        /*0d44*/ 	.word	0x00033460
        /*0d48*/ 	.short	0x010a
        /*0d4a*/ 	.byte	0x3f
	.zero		1


	//   ....[84]....
        /*0d4c*/ 	.word	0x00016280
        /*0d50*/ 	.word	0x00000005
        /*0d54*/ 	.word	0x00033460
        /*0d58*/ 	.short	0x010a
        /*0d5a*/ 	.byte	0x3f
	.zero		1


	//   ....[85]....
        /*0d5c*/ 	.word	0x000162d0
        /*0d60*/ 	.word	0x00000003
        /*0d64*/ 	.word	0x00033480
        /*0d68*/ 	.short	0x010a
        /*0d6a*/ 	.byte	0x3f
	.zero		1


	//----- nvinfo : EIATTR_NUM_MBARRIERS
	.align		4
.L_126:
        /*0d6c*/ 	.byte	0x03, 0x38
        /*0d6e*/ 	.short	0x0016


	//----- nvinfo : EIATTR_EXIT_INSTR_OFFSETS
	.align		4
        /*0d70*/ 	.byte	0x04, 0x1c
        /*0d72*/ 	.short	(.L_128 - .L_127)


	//   ....[0]....
.L_127:
        /*0d74*/ 	.word	0x000009c0


	//   ....[1]....
        /*0d78*/ 	.word	0x0000d1c0


	//   ....[2]....
        /*0d7c*/ 	.word	0x00013a30


	//----- nvinfo : EIATTR_MAX_THREADS
	.align		4
.L_128:
        /*0d80*/ 	.byte	0x04, 0x05
        /*0d82*/ 	.short	(.L_130 - .L_129)
.L_129:
        /*0d84*/ 	.word	0x00000180
        /*0d88*/ 	.word	0x00000001
        /*0d8c*/ 	.word	0x00000001


	//----- nvinfo : EIATTR_CRS_STACK_SIZE
	.align		4
.L_130:
        /*0d90*/ 	.byte	0x04, 0x1e
        /*0d92*/ 	.short	(.L_132 - .L_131)
.L_131:
        /*0d94*/ 	.word	0x00000000


	//----- nvinfo : EIATTR_CBANK_PARAM_SIZE
	.align		4
.L_132:
        /*0d98*/ 	.byte	0x03, 0x19
        /*0d9a*/ 	.short	0x0af0


	//----- nvinfo : EIATTR_PARAM_CBANK
	.align		4
        /*0d9c*/ 	.byte	0x04, 0x0a
        /*0d9e*/ 	.short	(.L_134 - .L_133)
	.align		4
.L_133:
        /*0da0*/ 	.word	index@(.nv.constant0._ZN7cutlass13device_kernelIN5flash11enable_sm90INS1_16FlashAttnFwdSm90INS1_25CollectiveMainloopFwdSm90ILi2EN4cute5tupleIJNS5_1CILi1EEES8_S8_EEENS6_IJNS7_ILi128EEENS7_ILi160EEENS7_ILi192EEEEEELi192ENS_12float_e4m3_tEfNS_4arch4Sm90ELb0ELb0ELb1ELb1ELb1ELb0ELb0ELb1ELb1ELb1ELb0ELb0EEENS1_21CollectiveEpilogueFwdINS6_IJSA_SC_SB_EEES9_NS_10bfloat16_tESG_Li256ELb1ELb1ELb0ELb1EEENS1_36VarlenDynamicPersistentTileSchedulerILi128ELi160ELi256ELi128ELb0ELb1ELb1ELb0ELb1ELb1EEEEEEEEEvNT_6ParamsE)
        /*0da4*/ 	.short	0x0210
        /*0da6*/ 	.short	0x0af0


	//----- nvinfo : EIATTR_SW_WAR
	.align		4
.L_134:
        /*0da8*/ 	.byte	0x04, 0x36
        /*0daa*/ 	.short	(.L_136 - .L_135)
.L_135:
        /*0dac*/ 	.word	0x00000008
.L_136:


//--------------------- .nv.info._ZN7cutlass13device_kernelIN5flash11enable_sm90INS1_16FlashAttnFwdSm90INS1_25CollectiveMainloopFwdSm90ILi2EN4cute5tupleIJNS5_1CILi1EEES8_S8_EEENS6_IJNS7_ILi128EEENS7_ILi160EEENS7_ILi192EEEEEELi192ENS_12float_e4m3_tEfNS_4arch4Sm90ELb0ELb0ELb1ELb1ELb1ELb1ELb0ELb1ELb1ELb1ELb0ELb0EEENS1_21CollectiveEpilogueFwdINS6_IJSA_SC_SB_EEES9_NS_10bfloat16_tESG_Li256ELb1ELb1ELb0ELb1EEENS1_36VarlenDynamicPersistentTileSchedulerILi128ELi160ELi256ELi128ELb0ELb1ELb1ELb0ELb1ELb1EEEEEEEEEvNT_6ParamsE --------------------------
	.section	.nv.info._ZN7cutlass13device_kernelIN5flash11enable_sm90INS1_16FlashAttnFwdSm90INS1_25CollectiveMainloopFwdSm90ILi2EN4cute5tupleIJNS5_1CILi1EEES8_S8_EEENS6_IJNS7_ILi128EEENS7_ILi160EEENS7_ILi192EEEEEELi192ENS_12float_e4m3_tEfNS_4arch4Sm90ELb0ELb0ELb1ELb1ELb1ELb1ELb0ELb1ELb1ELb1ELb0ELb0EEENS1_21CollectiveEpilogueFwdINS6_IJSA_SC_SB_EEES9_NS_10bfloat16_tESG_Li256ELb1ELb1ELb0ELb1EEENS1_36VarlenDynamicPersistentTileSchedulerILi128ELi160ELi256ELi128ELb0ELb1ELb1ELb0ELb1ELb1EEEEEEEEEvNT_6ParamsE,"",@"SHT_CUDA_INFO"
	.sectionflags	@""
	.align	4


	//----- nvinfo : EIATTR_CUDA_API_VERSION
	.align		4
        /*0000*/ 	.byte	0x04, 0x37
        /*0002*/ 	.short	(.L_138 - .L_137)
.L_137:
        /*0004*/ 	.word	0x00000082


	//----- nvinfo : EIATTR_KPARAM_INFO
	.align		4
.L_138:
        /*0008*/ 	.byte	0x04, 0x17
        /*000a*/ 	.short	(.L_140 - .L_139)
.L_139:
        /*000c*/ 	.word	0x00000000
        /*0010*/ 	.short	0x0000
        /*0012*/ 	.short	0x0070
        /*0014*/ 	.byte	0x00, 0xf0, 0x01, 0x2a


	//----- nvinfo : EIATTR_SPARSE_MMA_MASK
	.align		4
.L_140:
        /*0018*/ 	.byte	0x03, 0x50
        /*001a*/ 	.short	0x0000


	//----- nvinfo : EIATTR_MAXREG_COUNT
	.align		4
        /*001c*/ 	.byte	0x03, 0x1b
        /*001e*/ 	.short	0x00a8


	//----- nvinfo : EIATTR_NUM_BARRIERS
	.align		4
        /*0020*/ 	.byte	0x02, 0x4c
        /*0022*/ 	.byte	0x10
	.zero		1


	//----- nvinfo : EIATTR_EXTERNS
	.align		4
        /*0024*/ 	.byte	0x04, 0x0f
        /*0026*/ 	.short	(.L_142 - .L_141)


	//   ....[0]....
	.align		4
.L_141:
        /*0028*/ 	.word	index@(__assertfail)


	//----- nvinfo : EIATTR_ANNOTATIONS
	.align		4
.L_142:
        /*002c*/ 	.byte	0x04, 0x55
        /*002e*/ 	.short	(.L_144 - .L_143)


	//   ....[0]....
.L_143:
        /* <DEDUP_REMOVED lines=94> */


	//----- nvinfo : EIATTR_MERCURY_ISA_VERSION
	.align		4
.L_144:
        /*0600*/ 	.byte	0x03, 0x5f
        /*0602*/ 	.short	0x0101


	//----- nvinfo : EIATTR_UNUSED_LOAD_BYTE_OFFSET
	.align		4
        /*0604*/ 	.byte	0x04, 0x44
        /*0606*/ 	.short	(.L_146 - .L_145)


	//   ....[0]....
.L_145:
        /*0608*/ 	.word	0x00000a80
        /*060c*/ 	.word	0x0000fff0


	//   ....[1]....
        /*0610*/ 	.word	0x00020d80
        /*0614*/ 	.word	0x0000fff0


	//----- nvinfo : EIATTR_INT_WARP_WIDE_INSTR_OFFSETS
	.align		4
.L_146:
        /*0618*/ 	.byte	0x04, 0x31
        /*061a*/ 	.short	(.L_148 - .L_147)


	//   ....[0]....
.L_147:
        /*061c*/ 	.word	0x00000130


	//   ....[1]....
        /*0620*/ 	.word	0x00000170


	//   ....[2]....
        /*0624*/ 	.word	0x000001e0


	//   ....[3]....
        /*0628*/ 	.word	0x00026890


	//   ....[4]....
        /*062c*/ 	.word	0x00026920


	//   ....[5]....
        /*0630*/ 	.word	0x0002a8b0


	//   ....[6]....
        /*0634*/ 	.word	0x0002a940


	//----- nvinfo : EIATTR_COOP_GROUP_MASK_REGIDS
	.align		4
.L_148:
        /*0638*/ 	.byte	0x04, 0x29
        /*063a*/ 	.short	(.L_150 - .L_149)


	//   ....[0]....
.L_149:
        /*063c*/ 	.word	0xffffffff


	//   ....[1]....
        /*0640*/ 	.word	0xffffffff


	//   ....[2]....
        /*0644*/ 	.word	0xffffffff


	//   ....[3]....
        /*0648*/ 	.word	0xffffffff


	//   ....[4]....
        /*064c*/ 	.word	0xffffffff


	//   ....[5]....
        /*0650*/ 	.word	0xffffffff


	//   ....[6]....
        /*0654*/ 	.word	0xffffffff


	//   ....[7]....
        /*0658*/ 	.word	0xffffffff


	//   ....[8]....
        /*065c*/ 	.word	0xffffffff


	//   ....[9]....
        /*0660*/ 	.word	0xffffffff


	//   ....[10]....
        /*0664*/ 	.word	0xffffffff


	//   ....[11]....
        /*0668*/ 	.word	0xffffffff


	//   ....[12]....
        /*066c*/ 	.word	0xffffffff


	//   ....[13]....
        /*0670*/ 	.word	0xffffffff


	//   ....[14]....
        /*0674*/ 	.word	0xffffffff


	//   ....[15]....
        /*0678*/ 	.word	0xffffffff


	//   ....[16]....
        /*067c*/ 	.word	0xffffffff


	//   ....[17]....
        /*0680*/ 	.word	0xffffffff


	//   ....[18]....
        /*0684*/ 	.word	0xffffffff


	//   ....[19]....
        /*0688*/ 	.word	0xffffffff


	//   ....[20]....
        /*068c*/ 	.word	0xffffffff


	//   ....[21]....
        /*0690*/ 	.word	0xffffffff


	//   ....[22]....
        /*0694*/ 	.word	0xffffffff


	//   ....[23]....
        /*0698*/ 	.word	0xffffffff


	//   ....[24]....
        /*069c*/ 	.word	0xffffffff


	//   ....[25]....
        /*06a0*/ 	.word	0xffffffff


	//   ....[26]....
        /*06a4*/ 	.word	0xffffffff


	//   ....[27]....
        /*06a8*/ 	.word	0xffffffff


	//   ....[28]....
        /*06ac*/ 	.word	0xffffffff


	//   ....[29]....
        /*06b0*/ 	.word	0xffffffff


	//   ....[30]....
        /*06b4*/ 	.word	0xffffffff


	//   ....[31]....
        /*06b8*/ 	.word	0xffffffff


	//   ....[32]....
        /*06bc*/ 	.word	0xffffffff


	//   ....[33]....
        /*06c0*/ 	.word	0xffffffff


	//   ....[34]....
        /*06c4*/ 	.word	0xffffffff


	//   ....[35]....
        /*06c8*/ 	.word	0xffffffff


	//   ....[36]....
        /*06cc*/ 	.word	0xffffffff


	//   ....[37]....
        /*06d0*/ 	.word	0xffffffff


	//   ....[38]....
        /*06d4*/ 	.word	0xffffffff


	//   ....[39]....
        /*06d8*/ 	.word	0xffffffff


	//   ....[40]....
        /*06dc*/ 	.word	0xffffffff


	//   ....[41]....
        /*06e0*/ 	.word	0xffffffff


	//   ....[42]....
        /*06e4*/ 	.word	0xffffffff


	//   ....[43]....
        /*06e8*/ 	.word	0xffffffff


	//   ....[44]....
        /*06ec*/ 	.word	0xffffffff


	//   ....[45]....
        /*06f0*/ 	.word	0xffffffff


	//   ....[46]....
        /*06f4*/ 	.word	0xffffffff


	//   ....[47]....
        /*06f8*/ 	.word	0xffffffff


	//   ....[48]....
        /*06fc*/ 	.word	0xffffffff


	//   ....[49]....
        /*0700*/ 	.word	0xffffffff


	//   ....[50]....
        /*0704*/ 	.word	0xffffffff


	//   ....[51]....
        /*0708*/ 	.word	0xffffffff


	//   ....[52]....
        /*070c*/ 	.word	0xffffffff


	//   ....[53]....
        /*0710*/ 	.word	0xffffffff


	//   ....[54]....
        /*0714*/ 	.word	0xffffffff


	//   ....[55]....
        /*0718*/ 	.word	0xffffffff


	//   ....[56]....
        /*071c*/ 	.word	0xffffffff


	//   ....[57]....
        /*0720*/ 	.word	0xffffffff


	//   ....[58]....
        /*0724*/ 	.word	0xffffffff


	//   ....[59]....
        /*0728*/ 	.word	0xffffffff


	//   ....[60]....
        /*072c*/ 	.word	0xffffffff


	//   ....[61]....
        /*0730*/ 	.word	0xffffffff


	//   ....[62]....
        /*0734*/ 	.word	0xffffffff


	//   ....[63]....
        /*0738*/ 	.word	0xffffffff


	//   ....[64]....
        /*073c*/ 	.word	0xffffffff


	//   ....[65]....
        /*0740*/ 	.word	0xffffffff


	//   ....[66]....
        /*0744*/ 	.word	0xffffffff


	//   ....[67]....
        /*0748*/ 	.word	0xffffffff


	//   ....[68]....
        /*074c*/ 	.word	0xffffffff


	//   ....[69]....
        /*0750*/ 	.word	0xffffffff


	//   ....[70]....
        /*0754*/ 	.word	0xffffffff


	//   ....[71]....
        /*0758*/ 	.word	0xffffffff


	//   ....[72]....
        /*075c*/ 	.word	0xffffffff


	//   ....[73]....
        /*0760*/ 	.word	0xffffffff


	//   ....[74]....
        /*0764*/ 	.word	0xffffffff


	//   ....[75]....
        /*0768*/ 	.word	0xffffffff


	//   ....[76]....
        /*076c*/ 	.word	0xffffffff


	//   ....[77]....
        /*0770*/ 	.word	0xffffffff


	//   ....[78]....
        /*0774*/ 	.word	0xffffffff


	//   ....[79]....
        /*0778*/ 	.word	0xffffffff


	//   ....[80]....
        /*077c*/ 	.word	0xffffffff


	//   ....[81]....
        /*0780*/ 	.word	0xffffffff


	//   ....[82]....
        /*0784*/ 	.word	0xffffffff


	//   ....[83]....
        /*0788*/ 	.word	0xffffffff


	//   ....[84]....
        /*078c*/ 	.word	0xffffffff


	//   ....[85]....
        /*0790*/ 	.word	0xffffffff


	//   ....[86]....
        /*0794*/ 	.word	0xffffffff


	//   ....[87]....
        /*0798*/ 	.word	0xffffffff


	//   ....[88]....
        /*079c*/ 	.word	0xffffffff


	//   ....[89]....
        /*07a0*/ 	.word	0xffffffff


	//   ....[90]....
        /*07a4*/ 	.word	0xffffffff


	//   ....[91]....
        /*07a8*/ 	.word	0xffffffff


	//   ....[92]....
        /*07ac*/ 	.word	0xffffffff


	//   ....[93]....
        /*07b0*/ 	.word	0xffffffff


	//   ....[94]....
        /*07b4*/ 	.word	0xffffffff


	//   ....[95]....
        /*07b8*/ 	.word	0xffffffff


	//   ....[96]....
        /*07bc*/ 	.word	0xffffffff


	//   ....[97]....
        /*07c0*/ 	.word	0xffffffff


	//   ....[98]....
        /*07c4*/ 	.word	0xffffffff


	//   ....[99]....
        /*07c8*/ 	.word	0xffffffff


	//   ....[100]....
        /*07cc*/ 	.word	0xffffffff


	//   ....[101]....
        /*07d0*/ 	.word	0xffffffff


	//   ....[102]....
        /*07d4*/ 	.word	0xffffffff


	//   ....[103]....
        /*07d8*/ 	.word	0xffffffff


	//   ....[104]....
        /*07dc*/ 	.word	0xffffffff


	//   ....[105]....
        /*07e0*/ 	.word	0xffffffff


	//   ....[106]....
        /*07e4*/ 	.word	0xffffffff


	//   ....[107]....
        /*07e8*/ 	.word	0xffffffff


	//   ....[108]....
        /*07ec*/ 	.word	0xffffffff


	//   ....[109]....
        /*07f0*/ 	.word	0xffffffff


	//   ....[110]....
        /*07f4*/ 	.word	0xffffffff


	//   ....[111]....
        /*07f8*/ 	.word	0xffffffff


	//   ....[112]....
        /*07fc*/ 	.word	0xffffffff


	//   ....[113]....
        /*0800*/ 	.word	0xffffffff


	//   ....[114]....
        /*0804*/ 	.word	0xffffffff


	//   ....[115]....
        /*0808*/ 	.word	0xffffffff


	//   ....[116]....
        /*080c*/ 	.word	0xffffffff


	//   ....[117]....
        /*0810*/ 	.word	0xffffffff


	//   ....[118]....
        /*0814*/ 	.word	0xffffffff


	//   ....[119]....
        /*0818*/ 	.word	0xffffffff


	//   ....[120]....
        /*081c*/ 	.word	0xffffffff


	//   ....[121]....
        /*0820*/ 	.word	0xffffffff


	//   ....[122]....
        /*0824*/ 	.word	0xffffffff


	//   ....[123]....
        /*0828*/ 	.word	0xffffffff


	//   ....[124]....
        /*082c*/ 	.word	0xffffffff


	//   ....[125]....
        /*0830*/ 	.word	0xffffffff


	//   ....[126]....
        /*0834*/ 	.word	0xffffffff


	//   ....[127]....
        /*0838*/ 	.word	0xffffffff


	//   ....[128]....
        /*083c*/ 	.word	0xffffffff


	//   ....[129]....
        /*0840*/ 	.word	0xffffffff


	//   ....[130]....
        /*0844*/ 	.word	0xffffffff


	//   ....[131]....
        /*0848*/ 	.word	0xffffffff


	//   ....[132]....
        /*084c*/ 	.word	0xffffffff


	//   ....[133]....
        /*0850*/ 	.word	0xffffffff


	//   ....[134]....
        /*0854*/ 	.word	0xffffffff


	//   ....[135]....
        /*0858*/ 	.word	0xffffffff


	//   ....[136]....
        /*085c*/ 	.word	0xffffffff


	//   ....[137]....
        /*0860*/ 	.word	0xffffffff


	//   ....[138]....
        /*0864*/ 	.word	0xffffffff


	//   ....[139]....
        /*0868*/ 	.word	0xffffffff


	//   ....[140]....
        /*086c*/ 	.word	0xffffffff


	//   ....[141]....
        /*0870*/ 	.word	0xffffffff


	//   ....[142]....
        /*0874*/ 	.word	0xffffffff


	//   ....[143]....
        /*0878*/ 	.word	0xffffffff


	//   ....[144]....
        /*087c*/ 	.word	0xffffffff


	//   ....[145]....
        /*0880*/ 	.word	0xffffffff


	//   ....[146]....
        /*0884*/ 	.word	0xffffffff


	//   ....[147]....
        /*0888*/ 	.word	0xffffffff


	//   ....[148]....
        /*088c*/ 	.word	0xffffffff


	//   ....[149]....
        /*0890*/ 	.word	0xffffffff


	//   ....[150]....
        /*0894*/ 	.word	0xffffffff


	//   ....[151]....
        /*0898*/ 	.word	0xffffffff


	//   ....[152]....
        /*089c*/ 	.word	0xffffffff


	//   ....[153]....
        /*08a0*/ 	.word	0xffffffff


	//   ....[154]....
        /*08a4*/ 	.word	0xffffffff


	//   ....[155]....
        /*08a8*/ 	.word	0xffffffff


	//   ....[156]....
        /*08ac*/ 	.word	0xffffffff


	//   ....[157]....
        /*08b0*/ 	.word	0xffffffff


	//   ....[158]....
        /*08b4*/ 	.word	0xffffffff


	//   ....[159]....
        /*08b8*/ 	.word	0xffffffff


	//   ....[160]....
        /*08bc*/ 	.word	0xffffffff


	//   ....[161]....
        /*08c0*/ 	.word	0xffffffff


	//   ....[162]....
        /*08c4*/ 	.word	0xffffffff


	//   ....[163]....
        /*08c8*/ 	.word	0xffffffff


	//   ....[164]....
        /*08cc*/ 	.word	0xffffffff


	//   ....[165]....
        /*08d0*/ 	.word	0xffffffff


	//   ....[166]....
        /*08d4*/ 	.word	0xffffffff


	//   ....[167]....
        /*08d8*/ 	.word	0xffffffff


	//   ....[168]....
        /*08dc*/ 	.word	0xffffffff


	//   ....[169]....
        /*08e0*/ 	.word	0xffffffff


	//   ....[170]....
        /*08e4*/ 	.word	0xffffffff


	//   ....[171]....
        /*08e8*/ 	.word	0xffffffff


	//   ....[172]....
        /*08ec*/ 	.word	0xffffffff


	//   ....[173]....
        /*08f0*/ 	.word	0xffffffff


	//   ....[174]....
        /*08f4*/ 	.word	0xffffffff


	//   ....[175]....
        /*08f8*/ 	.word	0xffffffff


	//   ....[176]....
        /*08fc*/ 	.word	0xffffffff


	//   ....[177]....
        /*0900*/ 	.word	0xffffffff


	//   ....[178]....
        /*0904*/ 	.word	0xffffffff


	//   ....[179]....
        /*0908*/ 	.word	0xffffffff


	//   ....[180]....
        /*090c*/ 	.word	0xffffffff


	//   ....[181]....
        /*0910*/ 	.word	0xffffffff


	//   ....[182]....
        /*0914*/ 	.word	0xffffffff


	//   ....[183]....
        /*0918*/ 	.word	0xffffffff


	//   ....[184]....
        /*091c*/ 	.word	0xffffffff


	//   ....[185]....
        /*0920*/ 	.word	0xffffffff


	//   ....[186]....
        /*0924*/ 	.word	0xffffffff


	//   ....[187]....
        /*0928*/ 	.word	0xffffffff


	//   ....[188]....
        /*092c*/ 	.word	0xffffffff


	//   ....[189]....
        /*0930*/ 	.word	0xffffffff


	//   ....[190]....
        /*0934*/ 	.word	0xffffffff


	//   ....[191]....
        /*0938*/ 	.word	0xffffffff


	//   ....[192]....
        /*093c*/ 	.word	0xffffffff


	//   ....[193]....
        /*0940*/ 	.word	0xffffffff


	//   ....[194]....
        /*0944*/ 	.word	0xffffffff


	//   ....[195]....
        /*0948*/ 	.word	0x0500000f


	//   ....[196]....
        /*094c*/ 	.word	0x0500000f


	//   ....[197]....
        /*0950*/ 	.word	0x0500000f


	//   ....[198]....
        /*0954*/ 	.word	0x0500000f


	//   ....[199]....
        /*0958*/ 	.word	0x0500000f


	//   ....[200]....
        /*095c*/ 	.word	0x0500000f


	//   ....[201]....
        /*0960*/ 	.word	0x0500000f


	//   ....[202]....
        /*0964*/ 	.word	0x0500000f


	//   ....[203]....
        /*0968*/ 	.word	0x0500000f


	//   ....[204]....
        /*096c*/ 	.word	0x0500000f


	//   ....[205]....
        /*0970*/ 	.word	0x0500000f


	//   ....[206]....
        /*0974*/ 	.word	0x0500000f


	//   ....[207]....
        /*0978*/ 	.word	0x0500000f


	//   ....[208]....
        /*097c*/ 	.word	0x0500000f


	//   ....[209]....
        /*0980*/ 	.word	0x0500000f


	//   ....[210]....
        /*0984*/ 	.word	0x0500000f


	//   ....[211]....
        /*0988*/ 	.word	0x0500000f


	//   ....[212]....
        /*098c*/ 	.word	0x0500000f


	//   ....[213]....
        /*0990*/ 	.word	0x0500000f


	//   ....[214]....
        /*0994*/ 	.word	0x0500000f


	//   ....[215]....
        /*0998*/ 	.word	0x0500000f


	//   ....[216]....
        /*099c*/ 	.word	0x0500000f


	//   ....[217]....
        /*09a0*/ 	.word	0x0500000f


	//   ....[218]....
        /*09a4*/ 	.word	0x0500000f


	//   ....[219]....
        /*09a8*/ 	.word	0x0500000f


	//   ....[220]....
        /*09ac*/ 	.word	0x0500000f


	//   ....[221]....
        /*09b0*/ 	.word	0x0500000f


	//   ....[222]....
        /*09b4*/ 	.word	0x0500000f


	//   ....[223]....
        /*09b8*/ 	.word	0x0500000f


	//   ....[224]....
        /*09bc*/ 	.word	0x0500000f


	//   ....[225]....
        /*09c0*/ 	.word	0x0500000f


	//   ....[226]....
        /*09c4*/ 	.word	0x0500000f


	//   ....[227]....
        /*09c8*/ 	.word	0x0500000f


	//   ....[228]....
        /*09cc*/ 	.word	0x0500000f


	//   ....[229]....
        /*09d0*/ 	.word	0x0500000f


	//   ....[230]....
        /*09d4*/ 	.word	0x0500000f


	//   ....[231]....
        /*09d8*/ 	.word	0x0500000f


	//   ....[232]....
        /*09dc*/ 	.word	0x0500000f


	//   ....[233]....
        /*09e0*/ 	.word	0x0500000f


	//   ....[234]....
        /*09e4*/ 	.word	0x0500000f


	//   ....[235]....
        /*09e8*/ 	.word	0x0500000f


	//   ....[236]....
        /*09ec*/ 	.word	0x0500000f


	//   ....[237]....
        /*09f0*/ 	.word	0x0500000f


	//   ....[238]....
        /*09f4*/ 	.word	0x0500000f


	//   ....[239]....
        /*09f8*/ 	.word	0x0500000f


	//   ....[240]....
        /*09fc*/ 	.word	0x0500000f


	//   ....[241]....
        /*0a00*/ 	.word	0x0500000f


	//   ....[242]....
        /*0a04*/ 	.word	0x0500000f


	//   ....[243]....
        /*0a08*/ 	.word	0x0500000f


	//   ....[244]....
        /*0a0c*/ 	.word	0x0500000f


	//   ....[245]....
        /*0a10*/ 	.word	0x0500000f


	//   ....[246]....
        /*0a14*/ 	.word	0x0500000f


	//   ....[247]....
        /*0a18*/ 	.word	0x0500000f


	//   ....[248]....
        /*0a1c*/ 	.word	0x0500000f


	//   ....[249]....
        /*0a20*/ 	.word	0x0500000f


	//   ....[250]....
        /*0a24*/ 	.word	0x0500000f


	//   ....[251]....
        /*0a28*/ 	.word	0x0500000f


	//   ....[252]....
        /*0a2c*/ 	.word	0x0500000f


	//   ....[253]....
        /*0a30*/ 	.word	0x0500000f


	//   ....[254]....
        /*0a34*/ 	.word	0x0500000f


	//   ....[255]....
        /*0a38*/ 	.word	0x0500000f


	//   ....[0]....
        /*0a3c*/ 	.word	0x0500000f


	//   ....[1]....
        /*0a40*/ 	.word	0x0500000f


	//   ....[2]....
        /*0a44*/ 	.word	0x0500000f


	//   ....[3]....
        /*0a48*/ 	.word	0x0500000f


	//   ....[4]....
        /*0a4c*/ 	.word	0x0500000f


	//   ....[5]....
        /*0a50*/ 	.word	0x0500000f


	//   ....[6]....
        /*0a54*/ 	.word	0x0500000f


	//   ....[7]....
        /*0a58*/ 	.word	0x0500000f


	//   ....[8]....
        /*0a5c*/ 	.word	0x0500000f


	//   ....[9]....
        /*0a60*/ 	.word	0x0500000f


	//   ....[10]....
        /*0a64*/ 	.word	0x0500000f


	//   ....[11]....
        /*0a68*/ 	.word	0x0500000f


	//   ....[12]....
        /*0a6c*/ 	.word	0x0500000f


	//   ....[13]....
        /*0a70*/ 	.word	0x0500000f


	//   ....[14]....
        /*0a74*/ 	.word	0x0500000f


	//   ....[15]....
        /*0a78*/ 	.word	0x0500000f


	//   ....[16]....
        /*0a7c*/ 	.word	0x0500000f


	//   ....[17]....
        /*0a80*/ 	.word	0x0500000f


	//   ....[18]....
        /*0a84*/ 	.word	0x0500000f


	//   ....[19]....
        /*0a88*/ 	.word	0x0500000f


	//   ....[20]....
        /*0a8c*/ 	.word	0x0500000f


	//   ....[21]....
        /*0a90*/ 	.word	0x0500000f


	//   ....[22]....
        /*0a94*/ 	.word	0x0500000f


	//   ....[23]....
        /*0a98*/ 	.word	0x0500000f


	//   ....[24]....
        /*0a9c*/ 	.word	0x0500000f


	//   ....[25]....
        /*0aa0*/ 	.word	0x0500000f


	//   ....[26]....
        /*0aa4*/ 	.word	0x0500000f


	//   ....[27]....
        /*0aa8*/ 	.word	0x0500000f


	//   ....[28]....
        /*0aac*/ 	.word	0x0500000f


	//   ....[29]....
        /*0ab0*/ 	.word	0x0500000f


	//   ....[30]....
        /*0ab4*/ 	.word	0x0500000f


	//   ....[31]....
        /*0ab8*/ 	.word	0x0500000f


	//   ....[32]....
        /*0abc*/ 	.word	0x0500000f


	//   ....[33]....
        /*0ac0*/ 	.word	0x0500000f


	//   ....[34]....
        /*0ac4*/ 	.word	0x0500000f


	//   ....[35]....
        /*0ac8*/ 	.word	0x0500000f


	//   ....[36]....
        /*0acc*/ 	.word	0x0500000f


	//   ....[37]....
        /*0ad0*/ 	.word	0x0500000f


	//   ....[38]....
        /*0ad4*/ 	.word	0x0500000f


	//   ....[39]....
        /*0ad8*/ 	.word	0x0500000f


	//   ....[40]....
        /*0adc*/ 	.word	0x0500000f


	//   ....[41]....
        /*0ae0*/ 	.word	0x0500000f


	//   ....[42]....
        /*0ae4*/ 	.word	0x0500000f


	//   ....[43]....
        /*0ae8*/ 	.word	0x0500000f


	//   ....[44]....
        /*0aec*/ 	.word	0x0500000f


	//   ....[45]....
        /*0af0*/ 	.word	0x0500000f


	//   ....[46]....
        /*0af4*/ 	.word	0x0500000f


	//   ....[47]....
        /*0af8*/ 	.word	0x0500000f


	//   ....[48]....
        /*0afc*/ 	.word	0x0500000f


	//   ....[49]....
        /*0b00*/ 	.word	0x0500000f


	//   ....[50]....
        /*0b04*/ 	.word	0x0500000f


	//   ....[51]....
        /*0b08*/ 	.word	0x0500000f


	//   ....[52]....
        /*0b0c*/ 	.word	0x0500000f


	//   ....[53]....
        /*0b10*/ 	.word	0x0500000f


	//   ....[54]....
        /*0b14*/ 	.word	0x0500000f


	//   ....[55]....
        /*0b18*/ 	.word	0x0500000f


	//   ....[56]....
        /*0b1c*/ 	.word	0x0500000f


	//   ....[57]....
        /*0b20*/ 	.word	0x0500000f


	//   ....[58]....
        /*0b24*/ 	.word	0x0500000f


	//   ....[59]....
        /*0b28*/ 	.word	0x0500000f


	//   ....[60]....
        /*0b2c*/ 	.word	0x0500000f


	//   ....[61]....
        /*0b30*/ 	.word	0x0500000f


	//   ....[62]....
        /*0b34*/ 	.word	0x0500000f


	//   ....[63]....
        /*0b38*/ 	.word	0x0500000f


	//   ....[64]....
        /*0b3c*/ 	.word	0x0500000f


	//   ....[65]....
        /*0b40*/ 	.word	0x0500000f


	//   ....[66]....
        /*0b44*/ 	.word	0x0500000f


	//   ....[67]....
        /*0b48*/ 	.word	0x0500000f


	//   ....[68]....
        /*0b4c*/ 	.word	0x0500000f


	//   ....[69]....
        /*0b50*/ 	.word	0x0500000f


	//   ....[70]....
        /*0b54*/ 	.word	0x0500000f


	//   ....[71]....
        /*0b58*/ 	.word	0x0500000f


	//   ....[72]....
        /*0b5c*/ 	.word	0x0500000f


	//   ....[73]....
        /*0b60*/ 	.word	0x0500000f


	//   ....[74]....
        /*0b64*/ 	.word	0x0500000f


	//   ....[75]....
        /*0b68*/ 	.word	0x0500000f


	//   ....[76]....
        /*0b6c*/ 	.word	0x0500000f


	//   ....[77]....
        /*0b70*/ 	.word	0x0500000f


	//   ....[78]....
        /*0b74*/ 	.word	0x0500000f


	//   ....[79]....
        /*0b78*/ 	.word	0x0500000f


	//   ....[80]....
        /*0b7c*/ 	.word	0x0500000f


	//   ....[81]....
        /*0b80*/ 	.word	0x0500000f


	//   ....[82]....
        /*0b84*/ 	.word	0x0500000f


	//   ....[83]....
        /*0b88*/ 	.word	0x0500000f


	//----- nvinfo : EIATTR_COOP_GROUP_INSTR_OFFSETS
	.align		4
.L_150:
        /*0b8c*/ 	.byte	0x04, 0x28
        /*0b8e*/ 	.short	(.L_152 - .L_151)


	//   ....[0]....
.L_151:
        /*0b90*/ 	.word	0x00000070


	//   ....[1]....
        /*0b94*/ 	.word	0x00000140


	//   ....[2]....
        /*0b98*/ 	.word	0x00000190


	//   ....[3]....
        /*0b9c*/ 	.word	0x000003c0


	//   ....[4]....
        /*0ba0*/ 	.word	0x00000520


	//   ....[5]....
        /*0ba4*/ 	.word	0x00000640


	//   ....[6]....
        /*0ba8*/ 	.word	0x000007a0


	//   ....[7]....
        /*0bac*/ 	.word	0x00003410


	//   ....[8]....
        /*0bb0*/ 	.word	0x00003420


	//   ....[9]....
        /*0bb4*/ 	.word	0x00006070


	//   ....[10]....
        /*0bb8*/ 	.word	0x00006080


	//   ....[11]....
        /*0bbc*/ 	.word	0x000095b0


	//   ....[12]....
        /*0bc0*/ 	.word	0x000095c0


	//   ....[13]....
        /*0bc4*/ 	.word	0x0000c440


	//   ....[14]....
        /*0bc8*/ 	.word	0x0000c450


	//   ....[15]....
        /*0bcc*/ 	.word	0x0000f550


	//   ....[16]....
        /*0bd0*/ 	.word	0x0000f560


	//   ....[17]....
        /*0bd4*/ 	.word	0x0000f810


	//   ....[18]....
        /*0bd8*/ 	.word	0x0000f820


	//   ....[19]....
        /*0bdc*/ 	.word	0x0000fdd0


	//   ....[20]....
        /*0be0*/ 	.word	0x0000fdf0


	//   ....[21]....
        /*0be4*/ 	.word	0x00010030


	//   ....[22]....
        /*0be8*/ 	.word	0x00010050


	//   ....[23]....
        /*0bec*/ 	.word	0x00010840


	//   ....[24]....
        /*0bf0*/ 	.word	0x00011060


	//   ....[25]....
        /*0bf4*/ 	.word	0x00011070


	//   ....[26]....
        /*0bf8*/ 	.word	0x00011080


	//   ....[27]....
        /*0bfc*/ 	.word	0x00011090


	//   ....[28]....
        /*0c00*/ 	.word	0x000146a0


	//   ....[29]....
        /*0c04*/ 	.word	0x000146b0


	//   ....[30]....
        /*0c08*/ 	.word	0x000146c0


	//   ....[31]....
        /*0c0c*/ 	.word	0x000146d0


	//   ....[32]....
        /*0c10*/ 	.word	0x0001a310


	//   ....[33]....
        /*0c14*/ 	.word	0x0001a350


	//   ....[34]....
        /*0c18*/ 	.word	0x0001aa00


	//   ....[35]....
        /*0c1c*/ 	.word	0x0001aab0


	//   ....[36]....
        /*0c20*/ 	.word	0x0001e230


	//   ....[37]....
        /*0c24*/ 	.word	0x0001e280


	//   ....[38]....
        /*0c28*/ 	.word	0x0001e660


	//   ....[39]....
        /*0c2c*/ 	.word	0x0001e680


	//   ....[40]....
        /*0c30*/ 	.word	0x00020380


	//   ....[41]....
        /*0c34*/ 	.word	0x000203e0


	//   ....[42]....
        /*0c38*/ 	.word	0x00020400


	//   ....[43]....
        /*0c3c*/ 	.word	0x00020420


	//   ....[44]....
        /*0c40*/ 	.word	0x000216b0


	//   ....[45]....
        /*0c44*/ 	.word	0x00021710


	//   ....[46]....
        /*0c48*/ 	.word	0x00021740


	//   ....[47]....
        /*0c4c*/ 	.word	0x00021770


	//   ....[48]....
        /*0c50*/ 	.word	0x000217a0


	//   ....[49]....
        /*0c54*/ 	.word	0x000217d0


	//   ....[50]....
        /*0c58*/ 	.word	0x00021800


	//   ....[51]....
        /*0c5c*/ 	.word	0x00021830


	//   ....[52]....
        /*0c60*/ 	.word	0x00021860


	//   ....[53]....
        /*0c64*/ 	.word	0x00021890


	//   ....[54]....
        /*0c68*/ 	.word	0x000218c0


	//   ....[55]....
        /*0c6c*/ 	.word	0x000218f0


	//   ....[56]....
        /*0c70*/ 	.word	0x00021920


	//   ....[57]....
        /*0c74*/ 	.word	0x00021950


	//   ....[58]....
        /*0c78*/ 	.word	0x00021980


	//   ....[59]....
        /*0c7c*/ 	.word	0x000219b0


	//   ....[60]....
        /*0c80*/ 	.word	0x000219e0


	//   ....[61]....
        /*0c84*/ 	.word	0x00021a10


	//   ....[62]....
        /*0c88*/ 	.word	0x00021a40


	//   ....[63]....
        /*0c8c*/ 	.word	0x00021a70


	//   ....[64]....
        /*0c90*/ 	.word	0x00021aa0


	//   ....[65]....
        /*0c94*/ 	.word	0x00021ad0


	//   ....[66]....
        /*0c98*/ 	.word	0x00021b00


	//   ....[67]....
        /*0c9c*/ 	.word	0x00021b30


	//   ....[68]....
        /*0ca0*/ 	.word	0x00021b60


	//   ....[69]....
        /*0ca4*/ 	.word	0x00021b90


	//   ....[70]....
        /*0ca8*/ 	.word	0x00021bc0


	//   ....[71]....
        /*0cac*/ 	.word	0x00021bf0


	//   ....[72]....
        /*0cb0*/ 	.word	0x00021c20


	//   ....[73]....
        /*0cb4*/ 	.word	0x00021c50


	//   ....[74]....
        /*0cb8*/ 	.word	0x00021c60


	//   ....[75]....
        /*0cbc*/ 	.word	0x00021c80


	//   ....[76]....
        /*0cc0*/ 	.word	0x00021ca0


	//   ....[77]....
        /*0cc4*/ 	.word	0x00021cb0


	//   ....[78]....
        /*0cc8*/ 	.word	0x00021ce0


	//   ....[79]....
        /*0ccc*/ 	.word	0x00021d00


	//   ....[80]....
        /*0cd0*/ 	.word	0x00021d30


	//   ....[81]....
        /*0cd4*/ 	.word	0x00021d50


	//   ....[82]....
        /*0cd8*/ 	.word	0x00021d70


	//   ....[83]....
        /*0cdc*/ 	.word	0x00021da0


	//   ....[84]....
        /*0ce0*/ 	.word	0x00021dd0


	//   ....[85]....
        /*0ce4*/ 	.word	0x00021df0


	//   ....[86]....
        /*0ce8*/ 	.word	0x00021e20


	//   ....[87]....
        /*0cec*/ 	.word	0x00021e50


	//   ....[88]....
        /*0cf0*/ 	.word	0x00021e80


	//   ....[89]....
        /*0cf4*/ 	.word	0x00021eb0


	//   ....[90]....
        /*0cf8*/ 	.word	0x00021ee0


	//   ....[91]....
        /*0cfc*/ 	.word	0x00021ef0


	//   ....[92]....
        /*0d00*/ 	.word	0x00022700


	//   ....[93]....
        /*0d04*/ 	.word	0x00022760


	//   ....[94]....
        /*0d08*/ 	.word	0x00022850


	//   ....[95]....
        /*0d0c*/ 	.word	0x00022880


	//   ....[96]....
        /*0d10*/ 	.word	0x00022ec0


	//   ....[97]....
        /*0d14*/ 	.word	0x00022ef0


	//   ....[98]....
        /*0d18*/ 	.word	0x00023030


	//   ....[99]....
        /*0d1c*/ 	.word	0x00023050


	//   ....[100]....
        /*0d20*/ 	.word	0x00023150


	//   ....[101]....
        /*0d24*/ 	.word	0x00023170


	//   ....[102]....
        /*0d28*/ 	.word	0x00023280


	//   ....[103]....
        /*0d2c*/ 	.word	0x000232a0


	//   ....[104]....
        /*0d30*/ 	.word	0x00023bc0


	//   ....[105]....
        /*0d34*/ 	.word	0x00023bd0


	//   ....[106]....
        /*0d38*/ 	.word	0x00023d30


	//   ....[107]....
        /*0d3c*/ 	.word	0x00023d40


	//   ....[108]....
        /*0d40*/ 	.word	0x00023e90


	//   ....[109]....
        /*0d44*/ 	.word	0x00023ea0


	//   ....[110]....
        /*0d48*/ 	.word	0x00023ff0


	//   ....[111]....
        /*0d4c*/ 	.word	0x00024000


	//   ....[112]....
        /*0d50*/ 	.word	0x000241a0


	//   ....[113]....
        /*0d54*/ 	.word	0x00024350


	//   ....[114]....
        /*0d58*/ 	.word	0x00024380


	//   ....[115]....
        /*0d5c*/ 	.word	0x000243b0


	//   ....[116]....
        /*0d60*/ 	.word	0x000243e0


	//   ....[117]....
        /*0d64*/ 	.word	0x00024410


	//   ....[118]....
        /*0d68*/ 	.word	0x00024440


	//   ....[119]....
        /*0d6c*/ 	.word	0x000245b0


	//   ....[120]....
        /*0d70*/ 	.word	0x000245e0


	//   ....[121]....
        /*0d74*/ 	.word	0x00024610


	//   ....[122]....
        /*0d78*/ 	.word	0x00024640


	//   ....[123]....
        /*0d7c*/ 	.word	0x00024670


	//   ....[124]....
        /*0d80*/ 	.word	0x000246a0


	//   ....[125]....
        /*0d84*/ 	.word	0x00024730


	//   ....[126]....
        /*0d88*/ 	.word	0x00024760


	//   ....[127]....
        /*0d8c*/ 	.word	0x000247e0


	//   ....[128]....
        /*0d90*/ 	.word	0x00025450


	//   ....[129]....
        /*0d94*/ 	.word	0x00027800


	//   ....[130]....
        /*0d98*/ 	.word	0x00027830


	//   ....[131]....
        /*0d9c*/ 	.word	0x00027970


	//   ....[132]....
        /*0da0*/ 	.word	0x00027980


	//   ....[133]....
        /*0da4*/ 	.word	0x00027a10


	//   ....[134]....
        /*0da8*/ 	.word	0x00027a20


	//   ....[135]....
        /*0dac*/ 	.word	0x00027a30


	//   ....[136]....
        /*0db0*/ 	.word	0x00027ac0


	//   ....[137]....
        /*0db4*/ 	.word	0x00027b60


	//   ....[138]....
        /*0db8*/ 	.word	0x00027b70


	//   ....[139]....
        /*0dbc*/ 	.word	0x00027fa0


	//   ....[140]....
        /*0dc0*/ 	.word	0x00027fe0


	//   ....[141]....
        /*0dc4*/ 	.word	0x00028010


	//   ....[142]....
        /*0dc8*/ 	.word	0x000280f0


	//   ....[143]....
        /*0dcc*/ 	.word	0x00028100


	//   ....[144]....
        /*0dd0*/ 	.word	0x00028190


	//   ....[145]....
        /*0dd4*/ 	.word	0x000281a0


	//   ....[146]....
        /*0dd8*/ 	.word	0x000281b0


	//   ....[147]....
        /*0ddc*/ 	.word	0x000281c0


	//   ....[148]....
        /*0de0*/ 	.word	0x000282a0


	//   ....[149]....
        /*0de4*/ 	.word	0x00028a60


	//   ....[150]....
        /*0de8*/ 	.word	0x00028a90


	//   ....[151]....
        /*0dec*/ 	.word	0x00028ab0


	//   ....[152]....
        /*0df0*/ 	.word	0x00028b70


	//   ....[153]....
        /*0df4*/ 	.word	0x00028b80


	//   ....[154]....
        /*0df8*/ 	.word	0x00028c20


	//   ....[155]....
        /*0dfc*/ 	.word	0x00028c30


	//   ....[156]....
        /*0e00*/ 	.word	0x00028c40


	//   ....[157]....
        /*0e04*/ 	.word	0x00029650


	//   ....[158]....
        /*0e08*/ 	.word	0x00029660


	//   ....[159]....
        /*0e0c*/ 	.word	0x00029670


	//   ....[160]....
        /*0e10*/ 	.word	0x000296b0


	//   ....[161]....
        /*0e14*/ 	.word	0x000296f0


	//   ....[162]....
        /*0e18*/ 	.word	0x00029700


	//   ....[163]....
        /*0e1c*/ 	.word	0x00029760


	//   ....[164]....
        /*0e20*/ 	.word	0x00029790


	//   ....[165]....
        /*0e24*/ 	.word	0x000297d0


	//   ....[166]....
        /*0e28*/ 	.word	0x00029830


	//   ....[167]....
        /*0e2c*/ 	.word	0x00029c60


	//   ....[168]....
        /*0e30*/ 	.word	0x00029c70


	//   ....[169]....
        /*0e34*/ 	.word	0x00029c80


	//   ....[170]....
        /*0e38*/ 	.word	0x00029c90


	//   ....[171]....
        /*0e3c*/ 	.word	0x00029ca0


	//   ....[172]....
        /*0e40*/ 	.word	0x00029d00


	//   ....[173]....
        /*0e44*/ 	.word	0x00029d10


	//   ....[174]....
        /*0e48*/ 	.word	0x00029d70


	//   ....[175]....
        /*0e4c*/ 	.word	0x00029da0


	//   ....[176]....
        /*0e50*/ 	.word	0x00029de0


	//   ....[177]....
        /*0e54*/ 	.word	0x0002b390


	//   ....[178]....
        /*0e58*/ 	.word	0x0002b3c0


	//   ....[179]....
        /*0e5c*/ 	.word	0x0002b400


	//   ....[180]....
        /*0e60*/ 	.word	0x0002b430


	//   ....[181]....
        /*0e64*/ 	.word	0x0002b460


	//   ....[182]....
        /*0e68*/ 	.word	0x0002b490


	//   ....[183]....
        /*0e6c*/ 	.word	0x0002b4c0


	//   ....[184]....
        /*0e70*/ 	.word	0x0002b4f0


	//   ....[185]....
        /*0e74*/ 	.word	0x0002b670


	//   ....[186]....
        /*0e78*/ 	.word	0x0002b6a0


	//   ....[187]....
        /*0e7c*/ 	.word	0x0002b6d0


	//   ....[188]....
        /*0e80*/ 	.word	0x0002b700


	//   ....[189]....
        /*0e84*/ 	.word	0x0002b730


	//   ....[190]....
        /*0e88*/ 	.word	0x0002b760


	//   ....[191]....
        /*0e8c*/ 	.word	0x0002b820


	//   ....[192]....
        /*0e90*/ 	.word	0x0002b840


	//   ....[193]....
        /*0e94*/ 	.word	0x0002b8b0


	//   ....[194]....
        /*0e98*/ 	.word	0x0002bd40


	//   ....[195]....
        /*0e9c*/ 	.word	0x0002c0e0


	//   ....[196]....
        /*0ea0*/ 	.word	0x0002c170


	//   ....[197]....
        /*0ea4*/ 	.word	0x0002c210


	//   ....[198]....
        /*0ea8*/ 	.word	0x0002c2a0


	//   ....[199]....
        /*0eac*/ 	.word	0x0002c390


	//   ....[200]....
        /*0eb0*/ 	.word	0x0002c420


	//   ....[201]....
        /*0eb4*/ 	.word	0x0002c4c0


	//   ....[202]....
        /*0eb8*/ 	.word	0x0002c550


	//   ....[203]....
        /*0ebc*/ 	.word	0x0002c640


	//   ....[204]....
        /*0ec0*/ 	.word	0x0002c6d0


	//   ....[205]....
        /*0ec4*/ 	.word	0x0002c770


	//   ....[206]....
        /*0ec8*/ 	.word	0x0002c800


	//   ....[207]....
        /*0ecc*/ 	.word	0x0002c8e0


	//   ....[208]....
        /*0ed0*/ 	.word	0x0002c990


	//   ....[209]....
        /*0ed4*/ 	.word	0x0002ca20


	//   ....[210]....
        /*0ed8*/ 	.word	0x0002ca70


	//   ....[211]....
        /*0edc*/ 	.word	0x0002cac0


	//   ....[212]....
        /*0ee0*/ 	.word	0x0002cba0


	//   ....[213]....
        /*0ee4*/ 	.word	0x0002cc30


	//   ....[214]....
        /*0ee8*/ 	.word	0x0002cc80


	//   ....[215]....
        /*0eec*/ 	.word	0x0002ccd0


	//   ....[216]....
        /*0ef0*/ 	.word	0x0002cf30


	//   ....[217]....
        /*0ef4*/ 	.word	0x0002d060


	//   ....[218]....
        /*0ef8*/ 	.word	0x0002d180


	//   ....[219]....
        /*0efc*/ 	.word	0x0002d2a0


	//   ....[220]....
        /*0f00*/ 	.word	0x0002d350


	//   ....[221]....
        /*0f04*/ 	.word	0x0002d3d0


	//   ....[222]....
        /*0f08*/ 	.word	0x0002d430


	//   ....[223]....
        /*0f0c*/ 	.word	0x0002d4b0


	//   ....[224]....
        /*0f10*/ 	.word	0x0002d510


	//   ....[225]....
        /*0f14*/ 	.word	0x0002d590


	//   ....[226]....
        /*0f18*/ 	.word	0x0002d5f0


	//   ....[227]....
        /*0f1c*/ 	.word	0x0002d670


	//   ....[228]....
        /*0f20*/ 	.word	0x0002d6d0


	//   ....[229]....
        /*0f24*/ 	.word	0x0002d750


	//   ....[230]....
        /*0f28*/ 	.word	0x0002d7b0


	//   ....[231]....
        /*0f2c*/ 	.word	0x0002d810


	//   ....[232]....
        /*0f30*/ 	.word	0x0002d870


	//   ....[233]....
        /*0f34*/ 	.word	0x0002d8d0


	//   ....[234]....
        /*0f38*/ 	.word	0x0002d930


	//   ....[235]....
        /*0f3c*/ 	.word	0x0002d990


	//   ....[236]....
        /*0f40*/ 	.word	0x0002d9f0


	//   ....[237]....
        /*0f44*/ 	.word	0x0002da60


	//   ....[238]....
        /*0f48*/ 	.word	0x0002dac0


	//   ....[239]....
        /*0f4c*/ 	.word	0x0002db50


	//   ....[240]....
        /*0f50*/ 	.word	0x0002dbb0


	//   ....[241]....
        /*0f54*/ 	.word	0x0002dc10


	//   ....[242]....
        /*0f58*/ 	.word	0x0002dc70


	//   ....[243]....
        /*0f5c*/ 	.word	0x0002dd10


	//   ....[244]....
        /*0f60*/ 	.word	0x0002dd70


	//   ....[245]....
        /*0f64*/ 	.word	0x0002de00


	//   ....[246]....
        /*0f68*/ 	.word	0x0002de60


	//   ....[247]....
        /*0f6c*/ 	.word	0x0002dee0


	//   ....[248]....
        /*0f70*/ 	.word	0x0002df40


	//   ....[249]....
        /*0f74*/ 	.word	0x0002dfa0


	//   ....[250]....
        /*0f78*/ 	.word	0x0002e000


	//   ....[251]....
        /*0f7c*/ 	.word	0x0002e080


	//   ....[252]....
        /*0f80*/ 	.word	0x0002e0e0


	//   ....[253]....
        /*0f84*/ 	.word	0x0002e160


	//   ....[254]....
        /*0f88*/ 	.word	0x0002e1c0


	//   ....[255]....
        /*0f8c*/ 	.word	0x0002e220


	//   ....[0]....
        /*0f90*/ 	.word	0x0002e280


	//   ....[1]....
        /*0f94*/ 	.word	0x0002e2f0


	//   ....[2]....
        /*0f98*/ 	.word	0x0002e350


	//   ....[3]....
        /*0f9c*/ 	.word	0x0002e3d0


	//   ....[4]....
        /*0fa0*/ 	.word	0x0002e430


	//   ....[5]....
        /*0fa4*/ 	.word	0x0002e4a0


	//   ....[6]....
        /*0fa8*/ 	.word	0x0002e510


	//   ....[7]....
        /*0fac*/ 	.word	0x0002e580


	//   ....[8]....
        /*0fb0*/ 	.word	0x0002e6d0


	//   ....[9]....
        /*0fb4*/ 	.word	0x0002e720


	//   ....[10]....
        /*0fb8*/ 	.word	0x0002e7b0


	//   ....[11]....
        /*0fbc*/ 	.word	0x0002e840


	//   ....[12]....
        /*0fc0*/ 	.word	0x0002e8d0


	//   ....[13]....
        /*0fc4*/ 	.word	0x0002e960


	//   ....[14]....
        /*0fc8*/ 	.word	0x0002e9f0


	//   ....[15]....
        /*0fcc*/ 	.word	0x0002ea80


	//   ....[16]....
        /*0fd0*/ 	.word	0x0002eb40


	//   ....[17]....
        /*0fd4*/ 	.word	0x0002ee20


	//   ....[18]....
        /*0fd8*/ 	.word	0x0002ef20


	//   ....[19]....
        /*0fdc*/ 	.word	0x0002efe0


	//   ....[20]....
        /*0fe0*/ 	.word	0x0002f170


	//   ....[21]....
        /*0fe4*/ 	.word	0x0002f200


	//   ....[22]....
        /*0fe8*/ 	.word	0x0002f260


	//   ....[23]....
        /*0fec*/ 	.word	0x0002f360


	//   ....[24]....
        /*0ff0*/ 	.word	0x0002f3c0


	//   ....[25]....
        /*0ff4*/ 	.word	0x0002f490


	//   ....[26]....
        /*0ff8*/ 	.word	0x0002f550


	//   ....[27]....
        /*0ffc*/ 	.word	0x0002f660


	//   ....[28]....
        /*1000*/ 	.word	0x0002f780


	//   ....[29]....
        /*1004*/ 	.word	0x0002f840


	//   ....[30]....
        /*1008*/ 	.word	0x0002f990


	//   ....[31]....
        /*100c*/ 	.word	0x0002f9e0


	//   ....[32]....
        /*1010*/ 	.word	0x0002fae0


	//   ....[33]....
        /*1014*/ 	.word	0x0002fb90


	//   ....[34]....
        /*1018*/ 	.word	0x0002fbf0


	//   ....[35]....
        /*101c*/ 	.word	0x0002fcd0


	//   ....[36]....
        /*1020*/ 	.word	0x0002fd80


	//   ....[37]....
        /*1024*/ 	.word	0x0002fe50


	//   ....[38]....
        /*1028*/ 	.word	0x0002ff10


	//   ....[39]....
        /*102c*/ 	.word	0x0002ff70


	//   ....[40]....
        /*1030*/ 	.word	0x0002ffd0


	//   ....[41]....
        /*1034*/ 	.word	0x000300f0


	//   ....[42]....
        /*1038*/ 	.word	0x00030150


	//   ....[43]....
        /*103c*/ 	.word	0x00030260


	//   ....[44]....
        /*1040*/ 	.word	0x000302c0


	//   ....[45]....
        /*1044*/ 	.word	0x000303c0


	//   ....[46]....
        /*1048*/ 	.word	0x000304f0


	//   ....[47]....
        /*104c*/ 	.word	0x00030580


	//   ....[48]....
        /*1050*/ 	.word	0x000305e0


	//   ....[49]....
        /*1054*/ 	.word	0x000306c0


	//   ....[50]....
        /*1058*/ 	.word	0x00030720


	//   ....[51]....
        /*105c*/ 	.word	0x000307f0


	//   ....[52]....
        /*1060*/ 	.word	0x00030850


	//   ....[53]....
        /*1064*/ 	.word	0x00030920


	//   ....[54]....
        /*1068*/ 	.word	0x00030980


	//   ....[55]....
        /*106c*/ 	.word	0x00030a50


	//   ....[56]....
        /*1070*/ 	.word	0x00030b40


	//   ....[57]....
        /*1074*/ 	.word	0x00030bd0


	//   ....[58]....
        /*1078*/ 	.word	0x00030c30


	//   ....[59]....
        /*107c*/ 	.word	0x00030d00


	//   ....[60]....
        /*1080*/ 	.word	0x00030d60


	//   ....[61]....
        /*1084*/ 	.word	0x00030e30


	//   ....[62]....
        /*1088*/ 	.word	0x00030e90


	//   ....[63]....
        /*108c*/ 	.word	0x00030f60


	//   ....[64]....
        /*1090*/ 	.word	0x00030fc0


	//   ....[65]....
        /*1094*/ 	.word	0x00031090


	//   ....[66]....
        /*1098*/ 	.word	0x00031260


	//   ....[67]....
        /*109c*/ 	.word	0x00031300


	//   ....[68]....
        /*10a0*/ 	.word	0x00031420


	//   ....[69]....
        /*10a4*/ 	.word	0x00031490


	//   ....[70]....
        /*10a8*/ 	.word	0x00031500


	//   ....[71]....
        /*10ac*/ 	.word	0x00031570


	//   ....[72]....
        /*10b0*/ 	.word	0x000315e0


	//   ....[73]....
        /*10b4*/ 	.word	0x00031660


	//   ....[74]....
        /*10b8*/ 	.word	0x000316f0


	//   ....[75]....
        /*10bc*/ 	.word	0x00031780


	//   ....[76]....
        /*10c0*/ 	.word	0x000317f0


	//   ....[77]....
        /*10c4*/ 	.word	0x00031860


	//   ....[78]....
        /*10c8*/ 	.word	0x000318d0


	//   ....[79]....
        /*10cc*/ 	.word	0x00031950


	//   ....[80]....
        /*10d0*/ 	.word	0x000319c0


	//   ....[81]....
        /*10d4*/ 	.word	0x00031a60


	//   ....[82]....
        /*10d8*/ 	.word	0x00031af0


	//   ....[83]....
        /*10dc*/ 	.word	0x00031c10


	//----- nvinfo : EIATTR_REG_RECONFIG
	.align		4
.L_152:
        /*10e0*/ 	.byte	0x01, 0x54
	.zero		2


	//----- nvinfo : EIATTR_SYSCALL_OFFSETS
	.align		4
        /*10e4*/ 	.byte	0x04, 0x46
        /*10e6*/ 	.short	(.L_154 - .L_153)


	//   ....[0]....
.L_153:
        /*10e8*/ 	.word	0x000019d0


	//   ....[1]....
        /*10ec*/ 	.word	0x00001b20


	//   ....[2]....
        /*10f0*/ 	.word	0x000109d0


	//   ....[3]....
        /*10f4*/ 	.word	0x00010f90


	//   ....[4]....
        /*10f8*/ 	.word	0x00026a80


	//   ....[5]....
        /*10fc*/ 	.word	0x00026bf0


	//   ....[6]....
        /*1100*/ 	.word	0x00026d40


	//   ....[7]....
        /*1104*/ 	.word	0x00026e80


	//   ....[8]....
        /*1108*/ 	.word	0x000286c0


	//----- nvinfo : EIATTR_MBARRIER_INSTR_OFFSETS
	.align		4
.L_154:
        /*110c*/ 	.byte	0x04, 0x39
        /*110e*/ 	.short	(.L_156 - .L_155)


	//   ....[0]....
.L_155:
        /*1110*/ 	.word	0x00000270
        /*1114*/ 	.word	0x000000ff
        /*1118*/ 	.word	0x00033400
        /*111c*/ 	.short	0x0100
        /*111e*/ 	.byte	0x08
	.zero		1


	//   ....[1]....
        /*1120*/ 	.word	0x00000280
        /*1124*/ 	.word	0x000000ff
        /*1128*/ 	.word	0x00033420
        /*112c*/ 	.short	0x0100
        /*112e*/ 	.byte	0x08
	.zero		1


	//   ....[2]....
        /*1130*/ 	.word	0x00000370
        /*1134*/ 	.word	0x000000ff
        /*1138*/ 	.word	0x00033430
        /*113c*/ 	.short	0x0100
        /*113e*/ 	.byte	0x08
	.zero		1


	//   ....[3]....
        /*1140*/ 	.word	0x00000380
        /*1144*/ 	.word	0x000000ff
        /*1148*/ 	.word	0x00033440
        /*114c*/ 	.short	0x0100
        /*114e*/ 	.byte	0x08
	.zero		1


	//   ....[4]....
        /*1150*/ 	.word	0x00000390
        /*1154*/ 	.word	0x000000ff
        /*1158*/ 	.word	0x00033438
        /*115c*/ 	.short	0x0100
        /*115e*/ 	.byte	0x08
	.zero		1


	//   ....[5]....
        /*1160*/ 	.word	0x000003a0
        /*1164*/ 	.word	0x000000ff
        /*1168*/ 	.word	0x00033448
        /*116c*/ 	.short	0x0100
        /*116e*/ 	.byte	0x08
	.zero		1


	//   ....[6]....
        /*1170*/ 	.word	0x000004d0
        /*1174*/ 	.word	0x000000ff
        /*1178*/ 	.word	0x00033450
        /*117c*/ 	.short	0x0100
        /*117e*/ 	.byte	0x08
	.zero		1


	//   ....[7]....
        /*1180*/ 	.word	0x000004e0
        /*1184*/ 	.word	0x000000ff
        /*1188*/ 	.word	0x00033460
        /*118c*/ 	.short	0x0100
        /*118e*/ 	.byte	0x08
	.zero		1


	//   ....[8]....
        /*1190*/ 	.word	0x000004f0
        /*1194*/ 	.word	0x000000ff
        /*1198*/ 	.word	0x00033458
        /*119c*/ 	.short	0x0100
        /*119e*/ 	.byte	0x08
	.zero		1


	//   ....[9]....
        /*11a0*/ 	.word	0x00000500
        /*11a4*/ 	.word	0x000000ff
        /*11a8*/ 	.word	0x00033468
        /*11ac*/ 	.short	0x0100
        /*11ae*/ 	.byte	0x08
	.zero		1


	//   ....[10]....
        /*11b0*/ 	.word	0x000005f0
        /*11b4*/ 	.word	0x000000ff
        /*11b8*/ 	.word	0x00033470
        /*11bc*/ 	.short	0x0100
        /*11be*/ 	.byte	0x06
	.zero		1


	//   ....[11]....
        /*11c0*/ 	.word	0x00000600
        /*11c4*/ 	.word	0x000000ff
        /*11c8*/ 	.word	0x00033480
        /*11cc*/ 	.short	0x0100
        /*11ce*/ 	.byte	0x06
	.zero		1


	//   ....[12]....
        /*11d0*/ 	.word	0x00000610
        /*11d4*/ 	.word	0x000000ff
        /*11d8*/ 	.word	0x00033478
        /*11dc*/ 	.short	0x0100
        /*11de*/ 	.byte	0x06
	.zero		1


	//   ....[13]....
        /*11e0*/ 	.word	0x00000620
        /*11e4*/ 	.word	0x000000ff
        /*11e8*/ 	.word	0x00033488
        /*11ec*/ 	.short	0x0100
        /*11ee*/ 	.byte	0x06
	.zero		1


	//   ....[14]....
        /*11f0*/ 	.word	0x00000750
        /*11f4*/ 	.word	0x000000ff
        /*11f8*/ 	.word	0x00033490
        /*11fc*/ 	.short	0x0100
        /*11fe*/ 	.byte	0x08
	.zero		1


	//   ....[15]....
        /*1200*/ 	.word	0x00000760
        /*1204*/ 	.word	0x000000ff
        /*1208*/ 	.word	0x000334a0
        /*120c*/ 	.short	0x0100
        /*120e*/ 	.byte	0x08
	.zero		1


	//   ....[16]....
        /*1210*/ 	.word	0x00000770
        /*1214*/ 	.word	0x000000ff
        /*1218*/ 	.word	0x00033498
        /*121c*/ 	.short	0x0100
        /*121e*/ 	.byte	0x08
	.zero		1


	//   ....[17]....
        /*1220*/ 	.word	0x00000780
        /*1224*/ 	.word	0x000000ff
        /*1228*/ 	.word	0x000334a8
        /*122c*/ 	.short	0x0100
        /*122e*/ 	.byte	0x08
	.zero		1


	//   ....[18]....
        /*1230*/ 	.word	0x000008c0
        /*1234*/ 	.word	0x000000ff
        /*1238*/ 	.word	0x000334b0
        /*123c*/ 	.short	0x0100
        /*123e*/ 	.byte	0x08
	.zero		1


	//   ....[19]....
        /*1240*/ 	.word	0x000008d0
        /*1244*/ 	.word	0x000000ff
        /*1248*/ 	.word	0x000334c0
        /*124c*/ 	.short	0x0100
        /*124e*/ 	.byte	0x08
	.zero		1


	//   ....[20]....
        /*1250*/ 	.word	0x000008e0
        /*1254*/ 	.word	0x000000ff
        /*1258*/ 	.word	0x000334b8
        /*125c*/ 	.short	0x0100
        /*125e*/ 	.byte	0x08
	.zero		1


	//   ....[21]....
        /*1260*/ 	.word	0x000008f0
        /*1264*/ 	.word	0x000000ff
        /*1268*/ 	.word	0x000334c8
        /*126c*/ 	.short	0x0100
        /*126e*/ 	.byte	0x08
	.zero		1


	//   ....[22]....
        /*1270*/ 	.word	0x000033c0
        /*1274*/ 	.word	0x0000005d
        /*1278*/ 	.word	0x00033490
        /*127c*/ 	.short	0x010a
        /*127e*/ 	.byte	0x3f
	.zero		1


	//   ....[23]....
        /*1280*/ 	.word	0x00009550
        /*1284*/ 	.word	0x0000005d
        /*1288*/ 	.word	0x00033490
        /*128c*/ 	.short	0x010a
        /*128e*/ 	.byte	0x3f
	.zero		1


	//   ....[24]....
        /*1290*/ 	.word	0x0000f350
        /*1294*/ 	.word	0x0000005d
        /*1298*/ 	.word	0x00033490
        /*129c*/ 	.short	0x010a
        /*129e*/ 	.byte	0x3f
	.zero		1


	//   ....[25]....
        /*12a0*/ 	.word	0x0000fb80
        /*12a4*/ 	.word	0x0000000b
        /*12a8*/ 	.word	0x00000000
        /*12ac*/ 	.short	0x0101
        /*12ae*/ 	.byte	0x3f
	.zero		1


	//   ....[26]....
        /*12b0*/ 	.word	0x0000fbc0
        /*12b4*/ 	.word	0x0000005d
        /*12b8*/ 	.word	0x000334b0
        /*12bc*/ 	.short	0x010a
        /*12be*/ 	.byte	0x3f
	.zero		1


	//   ....[27]....
        /*12c0*/ 	.word	0x00010370
        /*12c4*/ 	.word	0x0000005d
        /*12c8*/ 	.word	0x00000000
        /*12cc*/ 	.short	0x0101
        /*12ce*/ 	.byte	0x3f
	.zero		1


	//   ....[28]....
        /*12d0*/ 	.word	0x00010cf0
        /*12d4*/ 	.word	0x00000012
        /*12d8*/ 	.word	0x00033400
        /*12dc*/ 	.short	0x010a
        /*12de*/ 	.byte	0x3f
	.zero		1


	//   ....[29]....
        /*12e0*/ 	.word	0x00010d40
        /*12e4*/ 	.word	0x00000012
        /*12e8*/ 	.word	0x00033400
        /*12ec*/ 	.short	0x010a
        /*12ee*/ 	.byte	0x3f
	.zero		1


	//   ....[30]....
        /*12f0*/ 	.word	0x00011670
        /*12f4*/ 	.word	0x00000012
        /*12f8*/ 	.word	0x00033400
        /*12fc*/ 	.short	0x010a
        /*12fe*/ 	.byte	0x3f
	.zero		1


	//   ....[31]....
        /*1300*/ 	.word	0x00014b00
        /*1304*/ 	.word	0x00000012
        /*1308*/ 	.word	0x00033400
        /*130c*/ 	.short	0x010a
        /*130e*/ 	.byte	0x3f
	.zero		1


	//   ....[32]....
        /*1310*/ 	.word	0x00017c90
        /*1314*/ 	.word	0x00000000
        /*1318*/ 	.word	0x00033430
        /*131c*/ 	.short	0x010a
        /*131e*/ 	.byte	0x3f
	.zero		1


	//   ....[33]....
        /*1320*/ 	.word	0x00017ce0
        /*1324*/ 	.word	0x00000000
        /*1328*/ 	.word	0x00033430
        /*132c*/ 	.short	0x010a
        /*132e*/ 	.byte	0x3f
	.zero		1


	//   ....[34]....
        /*1330*/ 	.word	0x0001af10
        /*1334*/ 	.word	0x00000014
        /*1338*/ 	.word	0x00000000
        /*133c*/ 	.short	0x0101
        /*133e*/ 	.byte	0x3f
	.zero		1


	//   ....[35]....
        /*1340*/ 	.word	0x0001c1e0
        /*1344*/ 	.word	0x00000005
        /*1348*/ 	.word	0x00033430
        /*134c*/ 	.short	0x010a
        /*134e*/ 	.byte	0x3f
	.zero		1


	//   ....[36]....
        /*1350*/ 	.word	0x0001c230
        /*1354*/ 	.word	0x00000005
        /*1358*/ 	.word	0x00033430
        /*135c*/ 	.short	0x010a
        /*135e*/ 	.byte	0x3f
	.zero		1


	//   ....[37]....
        /*1360*/ 	.word	0x0001d340
        /*1364*/ 	.word	0x00000004
        /*1368*/ 	.word	0x00033450
        /*136c*/ 	.short	0x010a
        /*136e*/ 	.byte	0x3f
	.zero		1


	//   ....[38]....
        /*1370*/ 	.word	0x0001d380
        /*1374*/ 	.word	0x00000004
        /*1378*/ 	.word	0x00033450
        /*137c*/ 	.short	0x010a
        /*137e*/ 	.byte	0x3f
	.zero		1


	//   ....[39]....
        /*1380*/ 	.word	0x0001de50
        /*1384*/ 	.word	0x000000bf
        /*1388*/ 	.word	0x00000000
        /*138c*/ 	.short	0x0101
        /*138e*/ 	.byte	0x3f
	.zero		1


	//   ....[40]....
        /*1390*/ 	.word	0x0001f720
        /*1394*/ 	.word	0x00000000
        /*1398*/ 	.word	0x00000000
        /*139c*/ 	.short	0x0101
        /*139e*/ 	.byte	0x3f
	.zero		1


	//   ....[41]....
        /*13a0*/ 	.word	0x0001ffe0
        /*13a4*/ 	.word	0x0000000d
        /*13a8*/ 	.word	0x00033450
        /*13ac*/ 	.short	0x010a
        /*13ae*/ 	.byte	0x3f
	.zero		1


	//   ....[42]....
        /*13b0*/ 	.word	0x00020060
        /*13b4*/ 	.word	0x0000000d
        /*13b8*/ 	.word	0x00033450
        /*13bc*/ 	.short	0x010a
        /*13be*/ 	.byte	0x3f
	.zero		1


	//   ....[43]....
        /*13c0*/ 	.word	0x000206d0
        /*13c4*/ 	.word	0x00000002
        /*13c8*/ 	.word	0x00000000
        /*13cc*/ 	.short	0x0101
        /*13ce*/ 	.byte	0x3f
	.zero		1


	//   ....[44]....
        /*13d0*/ 	.word	0x00022f30
        /*13d4*/ 	.word	0x00000000
        /*13d8*/ 	.word	0x00000000
        /*13dc*/ 	.short	0x0101
        /*13de*/ 	.byte	0x3f
	.zero		1


	//   ....[45]....
        /*13e0*/ 	.word	0x00025530
        /*13e4*/ 	.word	0x00000016
        /*13e8*/ 	.word	0x00033420
        /*13ec*/ 	.short	0x010a
        /*13ee*/ 	.byte	0x3f
	.zero		1


	//   ....[46]....
        /*13f0*/ 	.word	0x000255c0
        /*13f4*/ 	.word	0x00000009
        /*13f8*/ 	.word	0x000334a0
        /*13fc*/ 	.short	0x010a
        /*13fe*/ 	.byte	0x3f
	.zero		1


	//   ....[47]....
        /*1400*/ 	.word	0x00025a10
        /*1404*/ 	.word	0x00000009
        /*1408*/ 	.word	0x000334c0
        /*140c*/ 	.short	0x010a
        /*140e*/ 	.byte	0x3f
	.zero		1


	//   ....[48]....
        /*1410*/ 	.word	0x00025f20
        /*1414*/ 	.word	0x00000006
        /*1418*/ 	.word	0x000334a0
        /*141c*/ 	.short	0x010a
        /*141e*/ 	.byte	0x3f
	.zero		1


	//   ....[49]....
        /*1420*/ 	.word	0x00026360
        /*1424*/ 	.word	0x00000006
        /*1428*/ 	.word	0x000334c0
        /*142c*/ 	.short	0x010a
        /*142e*/ 	.byte	0x3f
	.zero		1


	//   ....[50]....
        /*1430*/ 	.word	0x000274c0
        /*1434*/ 	.word	0x00000004
        /*1438*/ 	.word	0x00033480
        /*143c*/ 	.short	0x010a
        /*143e*/ 	.byte	0x3f
	.zero		1


	//   ....[51]....
        /*1440*/ 	.word	0x00027c40
        /*1444*/ 	.word	0x00000004
        /*1448*/ 	.word	0x00033470
        /*144c*/ 	.short	0x0107
        /*144e*/ 	.byte	0x3f
	.zero		1


	//   ....[52]....
        /*1450*/ 	.word	0x00027d00
        /*1454*/ 	.word	0x00000004
        /*1458*/ 	.word	0x00033470
        /*145c*/ 	.short	0x0101
        /*145e*/ 	.byte	0x3f
	.zero		1


	//   ....[53]....
        /*1460*/ 	.word	0x00027d50
        /*1464*/ 	.word	0x00000004
        /*1468*/ 	.word	0x00033440
        /*146c*/ 	.short	0x010a
        /*146e*/ 	.byte	0x3f
	.zero		1


	//   ....[54]....
        /*1470*/ 	.word	0x000283d0
        /*1474*/ 	.word	0x00000004
        /*1478*/ 	.word	0x00033430
        /*147c*/ 	.short	0x0107
        /*147e*/ 	.byte	0x3f
	.zero		1


	//   ....[55]....
        /*1480*/ 	.word	0x000284b0
        /*1484*/ 	.word	0x00000004
        /*1488*/ 	.word	0x00033430
        /*148c*/ 	.short	0x0101
        /*148e*/ 	.byte	0x3f
	.zero		1


	//   ....[56]....
        /*1490*/ 	.word	0x00028da0
        /*1494*/ 	.word	0x00000016
        /*1498*/ 	.word	0x00033400
        /*149c*/ 	.short	0x0107
        /*149e*/ 	.byte	0x3f
	.zero		1


	//   ....[57]....
        /*14a0*/ 	.word	0x00028ea0
        /*14a4*/ 	.word	0x00000016
        /*14a8*/ 	.word	0x00033400
        /*14ac*/ 	.short	0x0101
        /*14ae*/ 	.byte	0x3f
	.zero		1


	//   ....[58]....
        /*14b0*/ 	.word	0x00028ec0
        /*14b4*/ 	.word	0x00000016
        /*14b8*/ 	.word	0x00033420
        /*14bc*/ 	.short	0x010a
        /*14be*/ 	.byte	0x3f
	.zero		1


	//   ....[59]....
        /*14c0*/ 	.word	0x00029390
        /*14c4*/ 	.word	0x00000004
        /*14c8*/ 	.word	0x00033480
        /*14cc*/ 	.short	0x010a
        /*14ce*/ 	.byte	0x3f
	.zero		1


	//   ....[60]....
        /*14d0*/ 	.word	0x000298d0
        /*14d4*/ 	.word	0x00000004
        /*14d8*/ 	.word	0x00033470
        /*14dc*/ 	.short	0x0107
        /*14de*/ 	.byte	0x3f
	.zero		1


	//   ....[61]....
        /*14e0*/ 	.word	0x00029990
        /*14e4*/ 	.word	0x00000004
        /*14e8*/ 	.word	0x00033470
        /*14ec*/ 	.short	0x0101
        /*14ee*/ 	.byte	0x3f
	.zero		1


	//   ....[62]....
        /*14f0*/ 	.word	0x000299c0
        /*14f4*/ 	.word	0x00000004
        /*14f8*/ 	.word	0x00033440
        /*14fc*/ 	.short	0x010a
        /*14fe*/ 	.byte	0x3f
	.zero		1


	//   ....[63]....
        /*1500*/ 	.word	0x00029ed0
        /*1504*/ 	.word	0x00000004
        /*1508*/ 	.word	0x00033430
        /*150c*/ 	.short	0x0107
        /*150e*/ 	.byte	0x3f
	.zero		1


	//   ....[64]....
        /*1510*/ 	.word	0x00029fa0
        /*1514*/ 	.word	0x00000004
        /*1518*/ 	.word	0x00033430
        /*151c*/ 	.short	0x0101
        /*151e*/ 	.byte	0x3f
	.zero		1


	//   ....[65]....
        /*1520*/ 	.word	0x0002a020
        /*1524*/ 	.word	0x00000000
        /*1528*/ 	.word	0x00033470
        /*152c*/ 	.short	0x010a
        /*152e*/ 	.byte	0x3f
	.zero		1


	//   ....[66]....
        /*1530*/ 	.word	0x0002a0b0
        /*1534*/ 	.word	0x00000000
        /*1538*/ 	.word	0x00033460
        /*153c*/ 	.short	0x010a
        /*153e*/ 	.byte	0x3f
	.zero		1


	//   ....[67]....
        /*1540*/ 	.word	0x0002a780
        /*1544*/ 	.word	0x00000000
        /*1548*/ 	.word	0x00033450
        /*154c*/ 	.short	0x0101
        /*154e*/ 	.byte	0x3f
	.zero		1


	//   ....[68]....
        /*1550*/ 	.word	0x0002a810
        /*1554*/ 	.word	0x00000000
        /*1558*/ 	.word	0x00000000
        /*155c*/ 	.short	0x0101
        /*155e*/ 	.byte	0x3f
	.zero		1


	//   ....[69]....
        /*1560*/ 	.word	0x0002a9d0
        /*1564*/ 	.word	0x00000003
        /*1568*/ 	.word	0x00033470
        /*156c*/ 	.short	0x010a
        /*156e*/ 	.byte	0x3f
	.zero		1


	//   ....[70]....
        /*1570*/ 	.word	0x0002aa50
        /*1574*/ 	.word	0x00000003
        /*1578*/ 	.word	0x00033460
        /*157c*/ 	.short	0x010a
        /*157e*/ 	.byte	0x3f
	.zero		1


	//   ....[71]....
        /*1580*/ 	.word	0x0002b130
        /*1584*/ 	.word	0x00000003
        /*1588*/ 	.word	0x00033450
        /*158c*/ 	.short	0x0101
        /*158e*/ 	.byte	0x3f
	.zero		1


	//   ....[72]....
        /*1590*/ 	.word	0x0002b1e0
        /*1594*/ 	.word	0x00000003
        /*1598*/ 	.word	0x00000000
        /*159c*/ 	.short	0x0101
        /*159e*/ 	.byte	0x3f
	.zero		1


	//   ....[73]....
        /*15a0*/ 	.word	0x0002bcc0
        /*15a4*/ 	.word	0x00000005
        /*15a8*/ 	.word	0x00033420
        /*15ac*/ 	.short	0x010a
        /*15ae*/ 	.byte	0x3f
	.zero		1


	//   ....[74]....
        /*15b0*/ 	.word	0x0002be30
        /*15b4*/ 	.word	0x00000003
        /*15b8*/ 	.word	0x00033440
        /*15bc*/ 	.short	0x010a
        /*15be*/ 	.byte	0x3f
	.zero		1


	//   ....[75]....
        /*15c0*/ 	.word	0x0002bed0
        /*15c4*/ 	.word	0x0000001d
        /*15c8*/ 	.word	0x00033440
        /*15cc*/ 	.short	0x010a
        /*15ce*/ 	.byte	0x3f
	.zero		1


	//   ....[76]....
        /*15d0*/ 	.word	0x0002bf10
        /*15d4*/ 	.word	0x00000003
        /*15d8*/ 	.word	0x00033460
        /*15dc*/ 	.short	0x010a
        /*15de*/ 	.byte	0x3f
	.zero		1


	//   ....[77]....
        /*15e0*/ 	.word	0x0002bf50
        /*15e4*/ 	.word	0x0000001d
        /*15e8*/ 	.word	0x00033460
        /*15ec*/ 	.short	0x010a
        /*15ee*/ 	.byte	0x3f
	.zero		1


	//   ....[78]....
        /*15f0*/ 	.word	0x0002bf90
        /*15f4*/ 	.word	0x00000003
        /*15f8*/ 	.word	0x00033480
        /*15fc*/ 	.short	0x010a
        /*15fe*/ 	.byte	0x3f
	.zero		1


	//   ....[79]....
        /*1600*/ 	.word	0x0002bfd0
        /*1604*/ 	.word	0x0000001d
        /*1608*/ 	.word	0x00033480
        /*160c*/ 	.short	0x010a
        /*160e*/ 	.byte	0x3f
	.zero		1


	//   ....[80]....
        /*1610*/ 	.word	0x0002c030
        /*1614*/ 	.word	0x0000005d
        /*1618*/ 	.word	0x00033490
        /*161c*/ 	.short	0x010a
        /*161e*/ 	.byte	0x3f
	.zero		1


	//   ....[81]....
        /*1620*/ 	.word	0x0002c2e0
        /*1624*/ 	.word	0x0000005d
        /*1628*/ 	.word	0x00033490
        /*162c*/ 	.short	0x010a
        /*162e*/ 	.byte	0x3f
	.zero		1


	//   ....[82]....
        /*1630*/ 	.word	0x0002c590
        /*1634*/ 	.word	0x0000005d
        /*1638*/ 	.word	0x00033490
        /*163c*/ 	.short	0x010a
        /*163e*/ 	.byte	0x3f
	.zero		1


	//   ....[83]....
        /*1640*/ 	.word	0x0002c840
        /*1644*/ 	.word	0x0000005d
        /*1648*/ 	.word	0x000334b0
        /*164c*/ 	.short	0x010a
        /*164e*/ 	.byte	0x3f
	.zero		1


	//   ....[84]....
        /*1650*/ 	.word	0x0002caf0
        /*1654*/ 	.word	0x00000012
        /*1658*/ 	.word	0x00033400
        /*165c*/ 	.short	0x010a
        /*165e*/ 	.byte	0x3f
	.zero		1


	//   ....[85]....
        /*1660*/ 	.word	0x0002cd00
        /*1664*/ 	.word	0x00000012
        /*1668*/ 	.word	0x00033400
        /*166c*/ 	.short	0x010a
        /*166e*/ 	.byte	0x3f
	.zero		1


	//   ....[86]....
        /*1670*/ 	.word	0x0002cd50
        /*1674*/ 	.word	0x00000000
        /*1678*/ 	.word	0x00033430
        /*167c*/ 	.short	0x010a
        /*167e*/ 	.byte	0x3f
	.zero		1


	//   ....[87]....
        /*1680*/ 	.word	0x0002cda0
        /*1684*/ 	.word	0x00000005
        /*1688*/ 	.word	0x00033430
        /*168c*/ 	.short	0x010a
        /*168e*/ 	.byte	0x3f
	.zero		1


	//   ....[88]....
        /*1690*/ 	.word	0x0002cdf0
        /*1694*/ 	.word	0x00000004
        /*1698*/ 	.word	0x00033450
        /*169c*/ 	.short	0x010a
        /*169e*/ 	.byte	0x3f
	.zero		1


	//   ....[89]....
        /*16a0*/ 	.word	0x0002ce40
        /*16a4*/ 	.word	0x0000000d
        /*16a8*/ 	.word	0x00033450
        /*16ac*/ 	.short	0x010a
        /*16ae*/ 	.byte	0x3f
	.zero		1


	//   ....[90]....
        /*16b0*/ 	.word	0x0002ec00
        /*16b4*/ 	.word	0x00000016
        /*16b8*/ 	.word	0x00033420
        /*16bc*/ 	.short	0x010a
        /*16be*/ 	.byte	0x3f
	.zero		1


	//   ....[91]....
        /*16c0*/ 	.word	0x0002ec50
        /*16c4*/ 	.word	0x00000009
        /*16c8*/ 	.word	0x000334a0
        /*16cc*/ 	.short	0x010a
        /*16ce*/ 	.byte	0x3f
	.zero		1


	//   ....[92]....
        /*16d0*/ 	.word	0x0002eca0
        /*16d4*/ 	.word	0x00000009
        /*16d8*/ 	.word	0x000334c0
        /*16dc*/ 	.short	0x010a
        /*16de*/ 	.byte	0x3f
	.zero		1


	//   ....[93]....
        /*16e0*/ 	.word	0x0002ecf0
        /*16e4*/ 	.word	0x00000006
        /*16e8*/ 	.word	0x000334a0
        /*16ec*/ 	.short	0x010a
        /*16ee*/ 	.byte	0x3f
	.zero		1


	//   ....[94]....
        /*16f0*/ 	.word	0x0002ed40
        /*16f4*/ 	.word	0x00000006
        /*16f8*/ 	.word	0x000334c0
        /*16fc*/ 	.short	0x010a
        /*16fe*/ 	.byte	0x3f
	.zero		1


	//   ....[95]....
        /*1700*/ 	.word	0x0002ee70
        /*1704*/ 	.word	0x00000004
        /*1708*/ 	.word	0x00033480
        /*170c*/ 	.short	0x010a
        /*170e*/ 	.byte	0x3f
	.zero		1


	//   ....[96]....
        /*1710*/ 	.word	0x0002f6d0
        /*1714*/ 	.word	0x00000004
        /*1718*/ 	.word	0x00033440
        /*171c*/ 	.short	0x010a
        /*171e*/ 	.byte	0x3f
	.zero		1


	//   ....[97]....
        /*1720*/ 	.word	0x000303f0
        /*1724*/ 	.word	0x00000016
        /*1728*/ 	.word	0x00033420
        /*172c*/ 	.short	0x010a
        /*172e*/ 	.byte	0x3f
	.zero		1


	//   ....[98]....
        /*1730*/ 	.word	0x00030440
        /*1734*/ 	.word	0x00000004
        /*1738*/ 	.word	0x00033480
        /*173c*/ 	.short	0x010a
        /*173e*/ 	.byte	0x3f
	.zero		1


	//   ....[99]....
        /*1740*/ 	.word	0x00030a90
        /*1744*/ 	.word	0x00000004
        /*1748*/ 	.word	0x00033440
        /*174c*/ 	.short	0x010a
        /*174e*/ 	.byte	0x3f
	.zero		1


	//   ....[100]....
        /*1750*/ 	.word	0x000310c0
        /*1754*/ 	.word	0x00000000
        /*1758*/ 	.word	0x00033470
        /*175c*/ 	.short	0x010a
        /*175e*/ 	.byte	0x3f
	.zero		1


	//   ....[101]....
        /*1760*/ 	.word	0x00031110
        /*1764*/ 	.word	0x00000000
        /*1768*/ 	.word	0x00033460
        /*176c*/ 	.short	0x010a
        /*176e*/ 	.byte	0x3f
	.zero		1


	//   ....[102]....
        /*1770*/ 	.word	0x00031160
        /*1774*/ 	.word	0x00000003
        /*1778*/ 	.word	0x00033470
        /*177c*/ 	.short	0x010a
        /*177e*/ 	.byte	0x3f
	.zero		1


	//   ....[103]....
        /*1780*/ 	.word	0x000311b0
        /*1784*/ 	.word	0x00000003
        /*1788*/ 	.word	0x00033460
        /*178c*/ 	.short	0x010a
        /*178e*/ 	.byte	0x3f
	.zero		1


	//   ....[104]....
        /*1790*/ 	.word	0x00031b30
        /*1794*/ 	.word	0x00000005
        /*1798*/ 	.word	0x00033420
        /*179c*/ 	.short	0x010a
        /*179e*/ 	.byte	0x3f
	.zero		1


	//   ....[105]....
        /*17a0*/ 	.word	0x00031cd0
        /*17a4*/ 	.word	0x00000003
        /*17a8*/ 	.word	0x00033440
        /*17ac*/ 	.short	0x010a
        /*17ae*/ 	.byte	0x3f
	.zero		1


	//   ....[106]....
        /*17b0*/ 	.word	0x00031d20
        /*17b4*/ 	.word	0x0000001d
        /*17b8*/ 	.word	0x00033440
        /*17bc*/ 	.short	0x010a
        /*17be*/ 	.byte	0x3f
	.zero		1


	//   ....[107]....
        /*17c0*/ 	.word	0x00031d70
        /*17c4*/ 	.word	0x00000003
        /*17c8*/ 	.word	0x00033460
        /*17cc*/ 	.short	0x010a
        /*17ce*/ 	.byte	0x3f
	.zero		1


	//   ....[108]....
        /*17d0*/ 	.word	0x00031dc0
        /*17d4*/ 	.word	0x0000001d
        /*17d8*/ 	.word	0x00033460
        /*17dc*/ 	.short	0x010a
        /*17de*/ 	.byte	0x3f
	.zero		1


	//   ....[109]....
        /*17e0*/ 	.word	0x00031e10
        /*17e4*/ 	.word	0x00000003
        /*17e8*/ 	.word	0x00033480
        /*17ec*/ 	.short	0x010a
        /*17ee*/ 	.byte	0x3f
	.zero		1


	//----- nvinfo : EIATTR_NUM_MBARRIERS
	.align		4
.L_156:
        /*17f0*/ 	.byte	0x03, 0x38
        /*17f2*/ 	.short	0x0016


	//----- nvinfo : EIATTR_EXIT_INSTR_OFFSETS
	.align		4
        /*17f4*/ 	.byte	0x04, 0x1c
        /*17f6*/ 	.short	(.L_158 - .L_157)


	//   ....[0]....
.L_157:
        /*17f8*/ 	.word	0x0002c020


	//----- nvinfo : EIATTR_MAX_THREADS
	.align		4
.L_158:
        /*17fc*/ 	.byte	0x04, 0x05
        /*17fe*/ 	.short	(.L_160 - .L_159)
.L_159:
        /*1800*/ 	.word	0x00000180
        /*1804*/ 	.word	0x00000001
        /*1808*/ 	.word	0x00000001


	//----- nvinfo : EIATTR_CRS_STACK_SIZE
	.align		4
.L_160:
        /*180c*/ 	.byte	0x04, 0x1e
        /*180e*/ 	.short	(.L_162 - .L_161)
.L_161:
        /*1810*/ 	.word	0x00000000


	//----- nvinfo : EIATTR_CBANK_PARAM_SIZE
	.align		4
.L_162:
        /*1814*/ 	.byte	0x03, 0x19
        /*1816*/ 	.short	0x0af0


	//----- nvinfo : EIATTR_PARAM_CBANK
	.align		4
        /*1818*/ 	.byte	0x04, 0x0a
        /*181a*/ 	.short	(.L_164 - .L_163)
	.align		4
.L_163:
        /*181c*/ 	.word	index@(.nv.constant0._ZN7cutlass13device_kernelIN5flash11enable_sm90INS1_16FlashAttnFwdSm90INS1_25CollectiveMainloopFwdSm90ILi2EN4cute5tupleIJNS5_1CILi1EEES8_S8_EEENS6_IJNS7_ILi128EEENS7_ILi160EEENS7_ILi192EEEEEELi192ENS_12float_e4m3_tEfNS_4arch4Sm90ELb0ELb0ELb1ELb1ELb1ELb1ELb0ELb1ELb1ELb1ELb0ELb0EEENS1_21CollectiveEpilogueFwdINS6_IJSA_SC_SB_EEES9_NS_10bfloat16_tESG_Li256ELb1ELb1ELb0ELb1EEENS1_36VarlenDynamicPersistentTileSchedulerILi128ELi160ELi256ELi128ELb0ELb1ELb1ELb0ELb1ELb1EEEEEEEEEvNT_6ParamsE)
        /*1820*/ 	.short	0x0210
        /*1822*/ 	.short	0x0af0


	//----- nvinfo : EIATTR_SW_WAR
	.align		4
.L_164:
        /*1824*/ 	.byte	0x04, 0x36
        /*1826*/ 	.short	(.L_166 - .L_165)
.L_165:
        /*1828*/ 	.word	0x00000008
.L_166:


//--------------------- .nv.info._ZN7cutlass13device_kernelIN5flash11enable_sm90INS1_16FlashAttnFwdSm90INS1_25CollectiveMainloopFwdSm90ILi2EN4cute5tupleIJNS5_1CILi1EEES8_S8_EEENS6_IJNS7_ILi128EEESA_NS7_ILi192EEEEEELi192ENS_12float_e4m3_tEfNS_4arch4Sm90ELb0ELb1ELb1ELb0ELb1ELb0ELb0ELb1ELb1ELb1ELb0ELb0EEENS1_21CollectiveEpilogueFwdINS6_IJSA_SB_SA_EEES9_NS_10bfloat16_tESF_Li256ELb0ELb1ELb0ELb1EEENS1_30DynamicPersistentTileSchedulerILi256ELi128ELb0ELb1ELb1EEEEEEEEEvNT_6ParamsE --------------------------
	.section	.nv.info._ZN7cutlass13device_kernelIN5flash11enable_sm90INS1_16FlashAttnFwdSm90INS1_25CollectiveMainloopFwdSm90ILi2EN4cute5tupleIJNS5_1CILi1EEES8_S8_EEENS6_IJNS7_ILi128EEESA_NS7_ILi192EEEEEELi192ENS_12float_e4m3_tEfNS_4arch4Sm90ELb0ELb1ELb1ELb0ELb1ELb0ELb0ELb1ELb1ELb1ELb0ELb0EEENS1_21CollectiveEpilogueFwdINS6_IJSA_SB_SA_EEES9_NS_10bfloat16_tESF_Li256ELb0ELb1ELb0ELb1EEENS1_30DynamicPersistentTileSchedulerILi256ELi128ELb0ELb1ELb1EEEEEEEEEvNT_6ParamsE,"",@"SHT_CUDA_INFO"
	.sectionflags	@""
	.align	4


	//----- nvinfo : EIATTR_CUDA_API_VERSION
	.align		4
        /*0000*/ 	.byte	0x04, 0x37
        /*0002*/ 	.short	(.L_168 - .L_167)
.L_167:
        /*0004*/ 	.word	0x00000082


	//----- nvinfo : EIATTR_KPARAM_INFO
	.align		4
.L_168:
        /*0008*/ 	.byte	0x04, 0x17
        /*000a*/ 	.short	(.L_170 - .L_169)
.L_169:
        /*000c*/ 	.word	0x00000000
        /*0010*/ 	.short	0x0000
        /*0012*/ 	.short	0x0070
        /*0014*/ 	.byte	0x00, 0xf0, 0x01, 0x2a


	//----- nvinfo : EIATTR_SPARSE_MMA_MASK
	.align		4
.L_170:
        /*0018*/ 	.byte	0x03, 0x50
        /*001a*/ 	.short	0x0000


	//----- nvinfo : EIATTR_MAXREG_COUNT
	.align		4
        /*001c*/ 	.byte	0x03, 0x1b
        /*001e*/ 	.short	0x00a8


	//----- nvinfo : EIATTR_NUM_BARRIERS
	.align		4
        /*0020*/ 	.byte	0x02, 0x4c
        /*0022*/ 	.byte	0x10
	.zero		1


	//----- nvinfo : EIATTR_EXTERNS
	.align		4
        /*0024*/ 	.byte	0x04, 0x0f
        /*0026*/ 	.short	(.L_172 - .L_171)


	//   ....[0]....
	.align		4
.L_171:
        /*0028*/ 	.word	index@(__assertfail)


	//----- nvinfo : EIATTR_ANNOTATIONS
	.align		4
.L_172:
        /*002c*/ 	.byte	0x04, 0x55
        /*002e*/ 	.short	(.L_174 - .L_173)


	//   ....[0]....
.L_173:
        /*0030*/ 	.word	0x00000001
        /*0034*/ 	.byte	0xb0, 0x31, 0x01, 0x00, 0x01, 0x00, 0x00, 0x00, 0xc0, 0x35, 0x01, 0x00, 0x01, 0x00, 0x00, 0x00
        /*0044*/ 	.byte	0x00, 0x36, 0x01, 0x00, 0x01, 0x00, 0x00, 0x00, 0x00, 0x38, 0x01, 0x00, 0x01, 0x00, 0x00, 0x00
        /*0054*/ 	.byte	0x00, 0x41, 0x01, 0x00, 0x01, 0x00, 0x00, 0x00, 0x60, 0x5d, 0x01, 0x00, 0x01, 0x00, 0x00, 0x00
        /*0064*/ 	.byte	0x80, 0x5d, 0x01, 0x00, 0x01, 0x00, 0x00, 0x00, 0x10, 0x73, 0x01, 0x00, 0x01, 0x00, 0x00, 0x00
        /*0074*/ 	.byte	0xb0, 0x7a, 0x01, 0x00, 0x01, 0x00, 0x00, 0x00, 0x40, 0x7b, 0x01, 0x00, 0x01, 0x00, 0x00, 0x00
        /*0084*/ 	.byte	0xd0, 0x7b, 0x01, 0x00, 0x01, 0x00, 0x00, 0x00, 0xf0, 0x7b, 0x01, 0x00, 0x01, 0x00, 0x00, 0x00
        /*0094*/ 	.byte	0x30, 0x7c, 0x01, 0x00


	//----- nvinfo : EIATTR_MERCURY_ISA_VERSION
	.align		4
.L_174:
        /*0098*/ 	.byte	0x03, 0x5f
        /*009a*/ 	.short	0x0101


	//----- nvinfo : EIATTR_INT_WARP_WIDE_INSTR_OFFSETS
	.align		4
        /*009c*/ 	.byte	0x04, 0x31
        /*009e*/ 	.short	(.L_176 - .L_175)


	//   ....[0]....
.L_175:
        /*00a0*/ 	.word	0x000000c0


	//   ....[1]....
        /*00a4*/ 	.word	0x000000d0


	//   ....[2]....
        /*00a8*/ 	.word	0x00000170


	//   ....[3]....
        /*00ac*/ 	.word	0x00014050


	//   ....[4]....
        /*00b0*/ 	.word	0x000140e0


	//   ....[5]....
        /*00b4*/ 	.word	0x00017260


	//   ....[6]....
        /*00b8*/ 	.word	0x000172f0


	//----- nvinfo : EIATTR_COOP_GROUP_MASK_REGIDS
	.align		4
.L_176:
        /*00bc*/ 	.byte	0x04, 0x29
        /*00be*/ 	.short	(.L_178 - .L_177)


	//   ....[0]....
.L_177:
        /*00c0*/ 	.word	0xffffffff


	//   ....[1]....
        /*00c4*/ 	.word	0xffffffff


	//   ....[2]....
        /*00c8*/ 	.word	0xffffffff


	//   ....[3]....
        /*00cc*/ 	.word	0xffffffff


	//   ....[4]....
        /*00d0*/ 	.word	0xffffffff


	//   ....[5]....
        /*00d4*/ 	.word	0xffffffff


	//   ....[6]....
        /*00d8*/ 	.word	0xffffffff


	//   ....[7]....
        /*00dc*/ 	.word	0xffffffff


	//   ....[8]....
        /*00e0*/ 	.word	0xffffffff


	//   ....[9]....
        /*00e4*/ 	.word	0xffffffff


	//   ....[10]....
        /*00e8*/ 	.word	0xffffffff


	//   ....[11]....
        /*00ec*/ 	.word	0xffffffff


	//   ....[12]....
        /*00f0*/ 	.word	0xffffffff


	//   ....[13]....
        /*00f4*/ 	.word	0xffffffff


	//   ....[14]....
        /*00f8*/ 	.word	0xffffffff


	//   ....[15]....
        /*00fc*/ 	.word	0xffffffff


	//   ....[16]....
        /*0100*/ 	.word	0xffffffff


	//   ....[17]....
        /*0104*/ 	.word	0xffffffff


	//   ....[18]....
        /*0108*/ 	.word	0xffffffff


	//   ....[19]....
        /*010c*/ 	.word	0xffffffff


	//   ....[20]....
        /*0110*/ 	.word	0xffffffff


	//   ....[21]....
        /*0114*/ 	.word	0xffffffff


	//   ....[22]....
        /*0118*/ 	.word	0xffffffff


	//   ....[23]....
        /*011c*/ 	.word	0xffffffff


	//   ....[24]....
        /*0120*/ 	.word	0xffffffff


	//   ....[25]....
        /*0124*/ 	.word	0xffffffff


	//   ....[26]....
        /*0128*/ 	.word	0xffffffff


	//   ....[27]....
        /*012c*/ 	.word	0xffffffff


	//   ....[28]....
        /*0130*/ 	.word	0xffffffff


	//   ....[29]....
        /*0134*/ 	.word	0xffffffff


	//   ....[30]....
        /*0138*/ 	.word	0xffffffff


	//   ....[31]....
        /*013c*/ 	.word	0xffffffff


	//   ....[32]....
        /*0140*/ 	.word	0xffffffff


	//   ....[33]....
        /*0144*/ 	.word	0xffffffff


	//   ....[34]....
        /*0148*/ 	.word	0xffffffff


	//   ....[35]....
        /*014c*/ 	.word	0xffffffff


	//   ....[36]....
        /*0150*/ 	.word	0xffffffff


	//   ....[37]....
        /*0154*/ 	.word	0xffffffff


	//   ....[38]....
        /*0158*/ 	.word	0xffffffff


	//   ....[39]....
        /*015c*/ 	.word	0xffffffff


	//   ....[40]....
        /*0160*/ 	.word	0xffffffff


	//   ....[41]....
        /*0164*/ 	.word	0xffffffff


	//   ....[42]....
        /*0168*/ 	.word	0xffffffff


	//   ....[43]....
        /*016c*/ 	.word	0xffffffff


	//   ....[44]....
        /*0170*/ 	.word	0xffffffff


	//   ....[45]....
        /*0174*/ 	.word	0xffffffff


	//   ....[46]....
        /*0178*/ 	.word	0xffffffff


	//   ....[47]....
        /*017c*/ 	.word	0xffffffff


	//   ....[48]....
        /*0180*/ 	.word	0xffffffff


	//   ....[49]....
        /*0184*/ 	.word	0xffffffff


	//   ....[50]....
        /*0188*/ 	.word	0xffffffff


	//   ....[51]....
        /*018c*/ 	.word	0xffffffff


	//   ....[52]....
        /*0190*/ 	.word	0xffffffff


	//   ....[53]....
        /*0194*/ 	.word	0xffffffff


	//   ....[54]....
        /*0198*/ 	.word	0xffffffff


	//   ....[55]....
        /*019c*/ 	.word	0xffffffff


	//   ....[56]....
        /*01a0*/ 	.word	0xffffffff


	//   ....[57]....
        /*01a4*/ 	.word	0xffffffff


	//   ....[58]....
        /*01a8*/ 	.word	0xffffffff


	//   ....[59]....
        /*01ac*/ 	.word	0xffffffff


	//   ....[60]....
        /*01b0*/ 	.word	0xffffffff


	//   ....[61]....
        /*01b4*/ 	.word	0xffffffff


	//   ....[62]....
        /*01b8*/ 	.word	0xffffffff


	//   ....[63]....
        /*01bc*/ 	.word	0xffffffff


	//   ....[64]....
        /*01c0*/ 	.word	0xffffffff


	//   ....[65]....
        /*01c4*/ 	.word	0xffffffff


	//   ....[66]....
        /*01c8*/ 	.word	0xffffffff


	//   ....[67]....
        /*01cc*/ 	.word	0xffffffff


	//   ....[68]....
        /*01d0*/ 	.word	0xffffffff


	//   ....[69]....
        /*01d4*/ 	.word	0xffffffff


	//   ....[70]....
        /*01d8*/ 	.word	0xffffffff


	//   ....[71]....
        /*01dc*/ 	.word	0xffffffff


	//   ....[72]....
        /*01e0*/ 	.word	0xffffffff


	//   ....[73]....
        /*01e4*/ 	.word	0xffffffff


	//   ....[74]....
        /*01e8*/ 	.word	0xffffffff


	//   ....[75]....
        /*01ec*/ 	.word	0xffffffff


	//   ....[76]....
        /*01f0*/ 	.word	0xffffffff


	//   ....[77]....
        /*01f4*/ 	.word	0xffffffff


	//   ....[78]....
        /*01f8*/ 	.word	0xffffffff


	//   ....[79]....
        /*01fc*/ 	.word	0xffffffff


	//   ....[80]....
        /*0200*/ 	.word	0xffffffff


	//   ....[81]....
        /*0204*/ 	.word	0xffffffff


	//   ....[82]....
        /*0208*/ 	.word	0xffffffff


	//   ....[83]....
        /*020c*/ 	.word	0xffffffff


	//   ....[84]....
        /*0210*/ 	.word	0xffffffff


	//   ....[85]....
        /*0214*/ 	.word	0xffffffff


	//   ....[86]....
        /*0218*/ 	.word	0xffffffff


	//   ....[87]....
        /*021c*/ 	.word	0xffffffff


	//   ....[88]....
        /*0220*/ 	.word	0xffffffff


	//   ....[89]....
        /*0224*/ 	.word	0xffffffff


	//   ....[90]....
        /*0228*/ 	.word	0xffffffff


	//   ....[91]....
        /*022c*/ 	.word	0xffffffff


	//   ....[92]....
        /*0230*/ 	.word	0xffffffff


	//   ....[93]....
        /*0234*/ 	.word	0xffffffff


	//   ....[94]....
        /*0238*/ 	.word	0xffffffff


	//   ....[95]....
        /*023c*/ 	.word	0xffffffff


	//   ....[96]....
        /*0240*/ 	.word	0xffffffff


	//   ....[97]....
        /*0244*/ 	.word	0xffffffff


	//   ....[98]....
        /*0248*/ 	.word	0xffffffff


	//   ....[99]....
        /*024c*/ 	.word	0xffffffff


	//   ....[100]....
        /*0250*/ 	.word	0xffffffff


	//   ....[101]....
        /*0254*/ 	.word	0xffffffff


	//   ....[102]....
        /*0258*/ 	.word	0xffffffff


	//   ....[103]....
        /*025c*/ 	.word	0xffffffff


	//   ....[104]....
        /*0260*/ 	.word	0xffffffff


	//   ....[105]....
        /*0264*/ 	.word	0xffffffff


	//   ....[106]....
        /*0268*/ 	.word	0xffffffff


	//   ....[107]....
        /*026c*/ 	.word	0xffffffff


	//   ....[108]....
        /*0270*/ 	.word	0xffffffff


	//   ....[109]....
        /*0274*/ 	.word	0xffffffff


	//   ....[110]....
        /*0278*/ 	.word	0xffffffff


	//   ....[111]....
        /*027c*/ 	.word	0xffffffff


	//   ....[112]....
        /*0280*/ 	.word	0xffffffff


	//   ....[113]....
        /*0284*/ 	.word	0xffffffff


	//   ....[114]....
        /*0288*/ 	.word	0xffffffff


	//   ....[115]....
        /*028c*/ 	.word	0xffffffff


	//   ....[116]....
        /*0290*/ 	.word	0xffffffff


	//   ....[117]....
        /*0294*/ 	.word	0xffffffff


	//   ....[118]....
        /*0298*/ 	.word	0xffffffff


	//   ....[119]....
        /*029c*/ 	.word	0xffffffff


	//   ....[120]....
        /*02a0*/ 	.word	0xffffffff


	//   ....[121]....
        /*02a4*/ 	.word	0xffffffff


	//   ....[122]....
        /*02a8*/ 	.word	0xffffffff


	//   ....[123]....
        /*02ac*/ 	.word	0xffffffff


	//   ....[124]....
        /*02b0*/ 	.word	0xffffffff


	//   ....[125]....
        /*02b4*/ 	.word	0xffffffff


	//   ....[126]....
        /*02b8*/ 	.word	0xffffffff


	//   ....[127]....
        /*02bc*/ 	.word	0xffffffff


	//   ....[128]....
        /*02c0*/ 	.word	0xffffffff


	//   ....[129]....
        /*02c4*/ 	.word	0xffffffff


	//   ....[130]....
        /*02c8*/ 	.word	0xffffffff


	//   ....[131]....
        /*02cc*/ 	.word	0xffffffff


	//   ....[132]....
        /*02d0*/ 	.word	0xffffffff


	//   ....[133]....
        /*02d4*/ 	.word	0xffffffff


	//   ....[134]....
        /*02d8*/ 	.word	0xffffffff


	//   ....[135]....
        /*02dc*/ 	.word	0xffffffff


	//   ....[136]....
        /*02e0*/ 	.word	0xffffffff


	//   ....[137]....
        /*02e4*/ 	.word	0xffffffff


	//   ....[138]....
        /*02e8*/ 	.word	0xffffffff


	//   ....[139]....
        /*02ec*/ 	.word	0xffffffff


	//   ....[140]....
        /*02f0*/ 	.word	0xffffffff


	//   ....[141]....
        /*02f4*/ 	.word	0xffffffff


	//   ....[142]....
        /*02f8*/ 	.word	0xffffffff


	//   ....[143]....
        /*02fc*/ 	.word	0xffffffff


	//   ....[144]....
        /*0300*/ 	.word	0x0500000f


	//   ....[145]....
        /*0304*/ 	.word	0x0500000f


	//   ....[146]....
        /*0308*/ 	.word	0x0500000f


	//   ....[147]....
        /*030c*/ 	.word	0x0500000f


	//   ....[148]....
        /*0310*/ 	.word	0x0500000f


	//   ....[149]....
        /*0314*/ 	.word	0x0500000f


	//   ....[150]....
        /*0318*/ 	.word	0x0500000f


	//   ....[151]....
        /*031c*/ 	.word	0x0500000f


	//   ....[152]....
        /*0320*/ 	.word	0x0500000f


	//   ....[153]....
        /*0324*/ 	.word	0x0500000f


	//   ....[154]....
        /*0328*/ 	.word	0x0500000f


	//   ....[155]....
        /*032c*/ 	.word	0x0500000f


	//   ....[156]....
        /*0330*/ 	.word	0x0500000f


	//   ....[157]....
        /*0334*/ 	.word	0x0500000f


	//   ....[158]....
        /*0338*/ 	.word	0x0500000f


	//   ....[159]....
        /*033c*/ 	.word	0x0500000f


	//   ....[160]....
        /*0340*/ 	.word	0x0500000f


	//   ....[161]....
        /*0344*/ 	.word	0x0500000f


	//   ....[162]....
        /*0348*/ 	.word	0x0500000f


	//   ....[163]....
        /*034c*/ 	.word	0x0500000f


	//   ....[164]....
        /*0350*/ 	.word	0x0500000f


	//   ....[165]....
        /*0354*/ 	.word	0x0500000f


	//   ....[166]....
        /*0358*/ 	.word	0x0500000f


	//   ....[167]....
        /*035c*/ 	.word	0x0500000f


	//   ....[168]....
        /*0360*/ 	.word	0x0500000f


	//   ....[169]....
        /*0364*/ 	.word	0x0500000f


	//   ....[170]....
        /*0368*/ 	.word	0x0500000f


	//   ....[171]....
        /*036c*/ 	.word	0x0500000f


	//   ....[172]....
        /*0370*/ 	.word	0x0500000f


	//   ....[173]....
        /*0374*/ 	.word	0x0500000f


	//   ....[174]....
        /*0378*/ 	.word	0x0500000f


	//   ....[175]....
        /*037c*/ 	.word	0x0500000f


	//   ....[176]....
        /*0380*/ 	.word	0x0500000f


	//   ....[177]....
        /*0384*/ 	.word	0x0500000f


	//   ....[178]....
        /*0388*/ 	.word	0x0500000f


	//   ....[179]....
        /*038c*/ 	.word	0x0500000f


	//   ....[180]....
        /*0390*/ 	.word	0x0500000f


	//   ....[181]....
        /*0394*/ 	.word	0x0500000f


	//   ....[182]....
        /*0398*/ 	.word	0x0500000f


	//   ....[183]....
        /*039c*/ 	.word	0x0500000f


	//   ....[184]....
        /*03a0*/ 	.word	0x0500000f


	//   ....[185]....
        /*03a4*/ 	.word	0x0500000f


	//----- nvinfo : EIATTR_COOP_GROUP_INSTR_OFFSETS
	.align		4
.L_178:
        /*03a8*/ 	.byte	0x04, 0x28
        /*03aa*/ 	.short	(.L_180 - .L_179)


	//   ....[0]....
.L_179:
        /*03ac*/ 	.word	0x00000080


	//   ....[1]....
        /*03b0*/ 	.word	0x00000090


	//   ....[2]....
        /*03b4*/ 	.word	0x000002d0


	//   ....[3]....
        /*03b8*/ 	.word	0x00000430


	//   ....[4]....
        /*03bc*/ 	.word	0x00000550


	//   ....[5]....
        /*03c0*/ 	.word	0x000006b0


	//   ....[6]....
        /*03c4*/ 	.word	0x00001890


	//   ....[7]....
        /*03c8*/ 	.word	0x000023a0


	//   ....[8]....
        /*03cc*/ 	.word	0x00002d90


	//   ....[9]....
        /*03d0*/ 	.word	0x00003f50


	//   ....[10]....
        /*03d4*/ 	.word	0x00004060


	//   ....[11]....
        /*03d8*/ 	.word	0x000048a0


	//   ....[12]....
        /*03dc*/ 	.word	0x00004920


	//   ....[13]....
        /*03e0*/ 	.word	0x00006190


	//   ....[14]....
        /*03e4*/ 	.word	0x00006b00


	//   ....[15]....
        /*03e8*/ 	.word	0x000076f0


	//   ....[16]....
        /*03ec*/ 	.word	0x000077f0


	//   ....[17]....
        /*03f0*/ 	.word	0x00007ff0


	//   ....[18]....
        /*03f4*/ 	.word	0x000080a0


	//   ....[19]....
        /*03f8*/ 	.word	0x0000a830


	//   ....[20]....
        /*03fc*/ 	.word	0x0000a850


	//   ....[21]....
        /*0400*/ 	.word	0x0000a880


	//   ....[22]....
        /*0404*/ 	.word	0x0000a890


	//   ....[23]....
        /*0408*/ 	.word	0x0000c690


	//   ....[24]....
        /*040c*/ 	.word	0x0000cff0


	//   ....[25]....
        /*0410*/ 	.word	0x0000dbd0


	//   ....[26]....
        /*0414*/ 	.word	0x0000dc80


	//   ....[27]....
        /*0418*/ 	.word	0x0000e520


	//   ....[28]....
        /*041c*/ 	.word	0x0000e5e0


	//   ....[29]....
        /*0420*/ 	.word	0x0000fbb0


	//   ....[30]....
        /*0424*/ 	.word	0x0000fbc0


	//   ....[31]....
        /*0428*/ 	.word	0x0000fbf0


	//   ....[32]....
        /*042c*/ 	.word	0x0000fc00


	//   ....[33]....
        /*0430*/ 	.word	0x00011420


	//   ....[34]....
        /*0434*/ 	.word	0x00011450


	//   ....[35]....
        /*0438*/ 	.word	0x00011490


	//   ....[36]....
        /*043c*/ 	.word	0x000114c0


	//   ....[37]....
        /*0440*/ 	.word	0x00011500


	//   ....[38]....
        /*0444*/ 	.word	0x00011530


	//   ....[39]....
        /*0448*/ 	.word	0x00011560


	//   ....[40]....
        /*044c*/ 	.word	0x00011590


	//   ....[41]....
        /*0450*/ 	.word	0x000115c0


	//   ....[42]....
        /*0454*/ 	.word	0x000115f0


	//   ....[43]....
        /*0458*/ 	.word	0x00011620


	//   ....[44]....
        /*045c*/ 	.word	0x00011650


	//   ....[45]....
        /*0460*/ 	.word	0x00011690


	//   ....[46]....
        /*0464*/ 	.word	0x000116c0


	//   ....[47]....
        /*0468*/ 	.word	0x000116d0


	//   ....[48]....
        /*046c*/ 	.word	0x000116e0


	//   ....[49]....
        /*0470*/ 	.word	0x00011700


	//   ....[50]....
        /*0474*/ 	.word	0x00011710


	//   ....[51]....
        /*0478*/ 	.word	0x00011720


	//   ....[52]....
        /*047c*/ 	.word	0x00011750


	//   ....[53]....
        /*0480*/ 	.word	0x00011780


	//   ....[54]....
        /*0484*/ 	.word	0x00011790


	//   ....[55]....
        /*0488*/ 	.word	0x000117a0


	//   ....[56]....
        /*048c*/ 	.word	0x000117b0


	//   ....[57]....
        /*0490*/ 	.word	0x000117c0


	//   ....[58]....
        /*0494*/ 	.word	0x000117e0


	//   ....[59]....
        /*0498*/ 	.word	0x000117f0


	//   ....[60]....
        /*049c*/ 	.word	0x00011800


	//   ....[61]....
        /*04a0*/ 	.word	0x00011810


	//   ....[62]....
        /*04a4*/ 	.word	0x00011820


	//   ....[63]....
        /*04a8*/ 	.word	0x00011830


	//   ....[64]....
        /*04ac*/ 	.word	0x00011840


	//   ....[65]....
        /*04b0*/ 	.word	0x00011850


	//   ....[66]....
        /*04b4*/ 	.word	0x00011860


	//   ....[67]....
        /*04b8*/ 	.word	0x00011870


	//   ....[68]....
        /*04bc*/ 	.word	0x00011880


	//   ....[69]....
        /*04c0*/ 	.word	0x00011890


	//   ....[70]....
        /*04c4*/ 	.word	0x000118a0


	//   ....[71]....
        /*04c8*/ 	.word	0x000118b0


	//   ....[72]....
        /*04cc*/ 	.word	0x000118c0


	//   ....[73]....
        /*04d0*/ 	.word	0x000118d0


	//   ....[74]....
        /*04d4*/ 	.word	0x000118e0


	//   ....[75]....
        /*04d8*/ 	.word	0x000118f0


	//   ....[76]....
        /*04dc*/ 	.word	0x00011900


	//   ....[77]....
        /*04e0*/ 	.word	0x00011910


	//   ....[78]....
        /*04e4*/ 	.word	0x00011920


	//   ....[79]....
        /*04e8*/ 	.word	0x00011930


	//   ....[80]....
        /*04ec*/ 	.word	0x00011940


	//   ....[81]....
        /*04f0*/ 	.word	0x00011c50


	//   ....[82]....
        /*04f4*/ 	.word	0x00011c80


	//   ....[83]....
        /*04f8*/ 	.word	0x00011cb0


	//   ....[84]....
        /*04fc*/ 	.word	0x00011ce0


	//   ....[85]....
        /*0500*/ 	.word	0x000121f0


	//   ....[86]....
        /*0504*/ 	.word	0x00012230


	//   ....[87]....
        /*0508*/ 	.word	0x00012330


	//   ....[88]....
        /*050c*/ 	.word	0x00012350


	//   ....[89]....
        /*0510*/ 	.word	0x00012450


	//   ....[90]....
        /*0514*/ 	.word	0x00012470


	//   ....[91]....
        /*0518*/ 	.word	0x00012580


	//   ....[92]....
        /*051c*/ 	.word	0x000125a0


	//   ....[93]....
        /*0520*/ 	.word	0x00012c80


	//   ....[94]....
        /*0524*/ 	.word	0x00012ca0


	//   ....[95]....
        /*0528*/ 	.word	0x00012da0


	//   ....[96]....
        /*052c*/ 	.word	0x00012dc0


	//   ....[97]....
        /*0530*/ 	.word	0x00012ec0


	//   ....[98]....
        /*0534*/ 	.word	0x00012ee0


	//   ....[99]....
        /*0538*/ 	.word	0x00012ff0


	//   ....[100]....
        /*053c*/ 	.word	0x00013010


	//   ....[101]....
        /*0540*/ 	.word	0x000131e0


	//   ....[102]....
        /*0544*/ 	.word	0x00014c20


	//   ....[103]....
        /*0548*/ 	.word	0x00014c50


	//   ....[104]....
        /*054c*/ 	.word	0x00014c80


	//   ....[105]....
        /*0550*/ 	.word	0x00014d20


	//   ....[106]....
        /*0554*/ 	.word	0x00014d30


	//   ....[107]....
        /*0558*/ 	.word	0x00014dc0


	//   ....[108]....
        /*055c*/ 	.word	0x00014dd0


	//   ....[109]....
        /*0560*/ 	.word	0x00014de0


	//   ....[110]....
        /*0564*/ 	.word	0x000151d0


	//   ....[111]....
        /*0568*/ 	.word	0x000151f0


	//   ....[112]....
        /*056c*/ 	.word	0x00015200


	//   ....[113]....
        /*0570*/ 	.word	0x00015210


	//   ....[114]....
        /*0574*/ 	.word	0x00015260


	//   ....[115]....
        /*0578*/ 	.word	0x000152e0


	//   ....[116]....
        /*057c*/ 	.word	0x00015300


	//   ....[117]....
        /*0580*/ 	.word	0x00015380


	//   ....[118]....
        /*0584*/ 	.word	0x00015a20


	//   ....[119]....
        /*0588*/ 	.word	0x00015a40


	//   ....[120]....
        /*058c*/ 	.word	0x00015a70


	//   ....[121]....
        /*0590*/ 	.word	0x00015ab0


	//   ....[122]....
        /*0594*/ 	.word	0x00015b30


	//   ....[123]....
        /*0598*/ 	.word	0x00015b60


	//   ....[124]....
        /*059c*/ 	.word	0x00015be0


	//   ....[125]....
        /*05a0*/ 	.word	0x00015c00


	//   ....[126]....
        /*05a4*/ 	.word	0x00016320


	//   ....[127]....
        /*05a8*/ 	.word	0x00016340


	//   ....[128]....
        /*05ac*/ 	.word	0x00016350


	//   ....[129]....
        /*05b0*/ 	.word	0x000163b0


	//   ....[130]....
        /*05b4*/ 	.word	0x000163c0


	//   ....[131]....
        /*05b8*/ 	.word	0x00016420


	//   ....[132]....
        /*05bc*/ 	.word	0x00016450


	//   ....[133]....
        /*05c0*/ 	.word	0x00016490


	//   ....[134]....
        /*05c4*/ 	.word	0x000167c0


	//   ....[135]....
        /*05c8*/ 	.word	0x000167d0


	//   ....[136]....
        /*05cc*/ 	.word	0x000167e0


	//   ....[137]....
        /*05d0*/ 	.word	0x00016800


	//   ....[138]....
        /*05d4*/ 	.word	0x00016860


	//   ....[139]....
        /*05d8*/ 	.word	0x00016880


	//   ....[140]....
        /*05dc*/ 	.word	0x000168c0


	//   ....[141]....
        /*05e0*/ 	.word	0x000168e0


	//   ....[142]....
        /*05e4*/ 	.word	0x00017bb0


	//   ....[143]....
        /*05e8*/ 	.word	0x00017d50


	//   ....[144]....
        /*05ec*/ 	.word	0x00018420


	//   ....[145]....
        /*05f0*/ 	.word	0x00018500


	//   ....[146]....
        /*05f4*/ 	.word	0x000185c0


	//   ....[147]....
        /*05f8*/ 	.word	0x00018620


	//   ....[148]....
        /*05fc*/ 	.word	0x00018730


	//   ....[149]....
        /*0600*/ 	.word	0x00018790


	//   ....[150]....
        /*0604*/ 	.word	0x00018890


	//   ....[151]....
        /*0608*/ 	.word	0x000188f0


	//   ....[152]....
        /*060c*/ 	.word	0x000189e0


	//   ....[153]....
        /*0610*/ 	.word	0x00018b20


	//   ....[154]....
        /*0614*/ 	.word	0x00018bd0


	//   ....[155]....
        /*0618*/ 	.word	0x00018ca0


	//   ....[156]....
        /*061c*/ 	.word	0x00018d50


	//   ....[157]....
        /*0620*/ 	.word	0x00018dc0


	//   ....[158]....
        /*0624*/ 	.word	0x00018e90


	//   ....[159]....
        /*0628*/ 	.word	0x00018f00


	//   ....[160]....
        /*062c*/ 	.word	0x00018fe0


	//   ....[161]....
        /*0630*/ 	.word	0x00019070


	//   ....[162]....
        /*0634*/ 	.word	0x000190e0


	//   ....[163]....
        /*0638*/ 	.word	0x00019160


	//   ....[164]....
        /*063c*/ 	.word	0x00019220


	//   ....[165]....
        /*0640*/ 	.word	0x00019290


	//   ....[166]....
        /*0644*/ 	.word	0x00019380


	//   ....[167]....
        /*0648*/ 	.word	0x000193f0


	//   ....[168]....
        /*064c*/ 	.word	0x000194c0


	//   ....[169]....
        /*0650*/ 	.word	0x000195f0


	//   ....[170]....
        /*0654*/ 	.word	0x00019690


	//   ....[171]....
        /*0658*/ 	.word	0x000196f0


	//   ....[172]....
        /*065c*/ 	.word	0x000197c0


	//   ....[173]....
        /*0660*/ 	.word	0x00019820


	//   ....[174]....
        /*0664*/ 	.word	0x000198f0


	//   ....[175]....
        /*0668*/ 	.word	0x00019950


	//   ....[176]....
        /*066c*/ 	.word	0x00019a20


	//   ....[177]....
        /*0670*/ 	.word	0x00019b10


	//   ....[178]....
        /*0674*/ 	.word	0x00019ba0


	//   ....[179]....
        /*0678*/ 	.word	0x00019c00


	//   ....[180]....
        /*067c*/ 	.word	0x00019cc0


	//   ....[181]....
        /*0680*/ 	.word	0x00019d20


	//   ....[182]....
        /*0684*/ 	.word	0x00019de0


	//   ....[183]....
        /*0688*/ 	.word	0x00019e40


	//   ....[184]....
        /*068c*/ 	.word	0x00019f00


	//   ....[185]....
        /*0690*/ 	.word	0x0001a150


	//----- nvinfo : EIATTR_REG_RECONFIG
	.align		4
.L_180:
        /*0694*/ 	.byte	0x01, 0x54
	.zero		2


	//----- nvinfo : EIATTR_SYSCALL_OFFSETS
	.align		4
        /*0698*/ 	.byte	0x04, 0x46
        /*069a*/ 	.short	(.L_182 - .L_181)


	//   ....[0]....
.L_181:
        /*069c*/ 	.word	0x00001a70


	//   ....[1]....
        /*06a0*/ 	.word	0x00014250


	//   ....[2]....
        /*06a4*/ 	.word	0x000143c0


	//   ....[3]....
        /*06a8*/ 	.word	0x00014510


	//   ....[4]....
        /*06ac*/ 	.word	0x00014650


	//   ....[5]....
        /*06b0*/ 	.word	0x00015690


	//----- nvinfo : EIATTR_MBARRIER_INSTR_OFFSETS
	.align		4
.L_182:
        /*06b4*/ 	.byte	0x04, 0x39
        /*06b6*/ 	.short	(.L_184 - .L_183)


	//   ....[0]....
.L_183:
        /*06b8*/ 	.word	0x00000180
        /*06bc*/ 	.word	0x000000ff
        /*06c0*/ 	.word	0x0002a800
        /*06c4*/ 	.short	0x0100
        /*06c6*/ 	.byte	0x08
	.zero		1


	//   ....[1]....
        /*06c8*/ 	.word	0x00000190
        /*06cc*/ 	.word	0x000000ff
        /*06d0*/ 	.word	0x0002a820
        /*06d4*/ 	.short	0x0100
        /*06d6*/ 	.byte	0x08
	.zero		1


	//   ....[2]....
        /*06d8*/ 	.word	0x00000280
        /*06dc*/ 	.word	0x000000ff
        /*06e0*/ 	.word	0x0002a830
        /*06e4*/ 	.short	0x0100
        /*06e6*/ 	.byte	0x08
	.zero		1


	//   ....[3]....
        /*06e8*/ 	.word	0x00000290
        /*06ec*/ 	.word	0x000000ff
        /*06f0*/ 	.word	0x0002a840
        /*06f4*/ 	.short	0x0100
        /*06f6*/ 	.byte	0x08
	.zero		1


	//   ....[4]....
        /*06f8*/ 	.word	0x000002a0
        /*06fc*/ 	.word	0x000000ff
        /*0700*/ 	.word	0x0002a838
        /*0704*/ 	.short	0x0100
        /*0706*/ 	.byte	0x08
	.zero		1


	//   ....[5]....
        /*0708*/ 	.word	0x000002b0
        /*070c*/ 	.word	0x000000ff
        /*0710*/ 	.word	0x0002a848
        /*0714*/ 	.short	0x0100
        /*0716*/ 	.byte	0x08
	.zero		1


	//   ....[6]....
        /*0718*/ 	.word	0x000003e0
        /*071c*/ 	.word	0x000000ff
        /*0720*/ 	.word	0x0002a850
        /*0724*/ 	.short	0x0100
        /*0726*/ 	.byte	0x08
	.zero		1


	//   ....[7]....
        /*0728*/ 	.word	0x000003f0
        /*072c*/ 	.word	0x000000ff
        /*0730*/ 	.word	0x0002a860
        /*0734*/ 	.short	0x0100
        /*0736*/ 	.byte	0x08
	.zero		1


	//   ....[8]....
        /*0738*/ 	.word	0x00000400
        /*073c*/ 	.word	0x000000ff
        /*0740*/ 	.word	0x0002a858
        /*0744*/ 	.short	0x0100
        /*0746*/ 	.byte	0x08
	.zero		1


	//   ....[9]....
        /*0748*/ 	.word	0x00000410
        /*074c*/ 	.word	0x000000ff
        /*0750*/ 	.word	0x0002a868
        /*0754*/ 	.short	0x0100
        /*0756*/ 	.byte	0x08
	.zero		1


	//   ....[10]....
        /*0758*/ 	.word	0x00000500
        /*075c*/ 	.word	0x000000ff
        /*0760*/ 	.word	0x0002a870
        /*0764*/ 	.short	0x0100
        /*0766*/ 	.byte	0x06
	.zero		1


	//   ....[11]....
        /*0768*/ 	.word	0x00000510
        /*076c*/ 	.word	0x000000ff
        /*0770*/ 	.word	0x0002a880
        /*0774*/ 	.short	0x0100
        /*0776*/ 	.byte	0x06
	.zero		1


	//   ....[12]....
        /*0778*/ 	.word	0x00000520
        /*077c*/ 	.word	0x000000ff
        /*0780*/ 	.word	0x0002a878
        /*0784*/ 	.short	0x0100
        /*0786*/ 	.byte	0x06
	.zero		1


	//   ....[13]....
        /*0788*/ 	.word	0x00000530
        /*078c*/ 	.word	0x000000ff
        /*0790*/ 	.word	0x0002a888
        /*0794*/ 	.short	0x0100
        /*0796*/ 	.byte	0x06
	.zero		1


	//   ....[14]....
        /*0798*/ 	.word	0x00000660
        /*079c*/ 	.word	0x000000ff
        /*07a0*/ 	.word	0x0002a890
        /*07a4*/ 	.short	0x0100
        /*07a6*/ 	.byte	0x08
	.zero		1


	//   ....[15]....
        /*07a8*/ 	.word	0x00000670
        /*07ac*/ 	.word	0x000000ff
        /*07b0*/ 	.word	0x0002a8a0
        /*07b4*/ 	.short	0x0100
        /*07b6*/ 	.byte	0x08
	.zero		1


	//   ....[16]....
        /*07b8*/ 	.word	0x00000680
        /*07bc*/ 	.word	0x000000ff
        /*07c0*/ 	.word	0x0002a898
        /*07c4*/ 	.short	0x0100
        /*07c6*/ 	.byte	0x08
	.zero		1


	//   ....[17]....
        /*07c8*/ 	.word	0x00000690
        /*07cc*/ 	.word	0x000000ff
        /*07d0*/ 	.word	0x0002a8a8
        /*07d4*/ 	.short	0x0100
        /*07d6*/ 	.byte	0x08
	.zero		1


	//   ....[18]....
        /*07d8*/ 	.word	0x000007e0
        /*07dc*/ 	.word	0x000000ff
        /*07e0*/ 	.word	0x0002a8b0
        /*07e4*/ 	.short	0x0100
        /*07e6*/ 	.byte	0x08
	.zero		1


	//   ....[19]....
        /*07e8*/ 	.word	0x000007f0
        /*07ec*/ 	.word	0x000000ff
        /*07f0*/ 	.word	0x0002a8c0
        /*07f4*/ 	.short	0x0100
        /*07f6*/ 	.byte	0x08
	.zero		1


	//   ....[20]....
        /*07f8*/ 	.word	0x00000800
        /*07fc*/ 	.word	0x000000ff
        /*0800*/ 	.word	0x0002a8b8
        /*0804*/ 	.short	0x0100
        /*0806*/ 	.byte	0x08
	.zero		1


	//   ....[21]....
        /*0808*/ 	.word	0x00000810
        /*080c*/ 	.word	0x000000ff
        /*0810*/ 	.word	0x0002a8c8
        /*0814*/ 	.short	0x0100
        /*0816*/ 	.byte	0x08
	.zero		1


	//   ....[22]....
        /*0818*/ 	.word	0x00001dc0
        /*081c*/ 	.word	0x000000ff
        /*0820*/ 	.word	0x0002a800
        /*0824*/ 	.short	0x010a
        /*0826*/ 	.byte	0x24
	.zero		1


	//   ....[23]....
        /*0828*/ 	.word	0x00001e60
        /*082c*/ 	.word	0x0000000f
        /*0830*/ 	.word	0x0002a830
        /*0834*/ 	.short	0x010a
        /*0836*/ 	.byte	0x3f
	.zero		1


	//   ....[24]....
        /*0838*/ 	.word	0x00001ea0
        /*083c*/ 	.word	0x0000000f
        /*0840*/ 	.word	0x0002a830
        /*0844*/ 	.short	0x010a
        /*0846*/ 	.byte	0x3f
	.zero		1


	//   ....[25]....
        /*0848*/ 	.word	0x00002740
        /*084c*/ 	.word	0x000000ff
        /*0850*/ 	.word	0x00000000
        /*0854*/ 	.short	0x0101
        /*0856*/ 	.byte	0x06
	.zero		1


	//   ....[26]....
        /*0858*/ 	.word	0x00005a60
        /*085c*/ 	.word	0x000000ff
        /*0860*/ 	.word	0x0002a830
        /*0864*/ 	.short	0x010a
        /*0866*/ 	.byte	0x06
	.zero		1


	//   ....[27]....
        /*0868*/ 	.word	0x00005aa0
        /*086c*/ 	.word	0x000000ff
        /*0870*/ 	.word	0x0002a830
        /*0874*/ 	.short	0x010a
        /*0876*/ 	.byte	0x06
	.zero		1


	//   ....[28]....
        /*0878*/ 	.word	0x00005d70
        /*087c*/ 	.word	0x000000ff
        /*0880*/ 	.word	0x0002a850
        /*0884*/ 	.short	0x010a
        /*0886*/ 	.byte	0x06
	.zero		1


	//   ....[29]....
        /*0888*/ 	.word	0x00005db0
        /*088c*/ 	.word	0x000000ff
        /*0890*/ 	.word	0x0002a850
        /*0894*/ 	.short	0x010a
        /*0896*/ 	.byte	0x06
	.zero		1


	//   ....[30]....
        /*0898*/ 	.word	0x00006500
        /*089c*/ 	.word	0x000000ff
        /*08a0*/ 	.word	0x00000000
        /*08a4*/ 	.short	0x0101
        /*08a6*/ 	.byte	0x06
	.zero		1


	//   ....[31]....
        /*08a8*/ 	.word	0x00008b90
        /*08ac*/ 	.word	0x000000ff
        /*08b0*/ 	.word	0x00000000
        /*08b4*/ 	.short	0x0101
        /*08b6*/ 	.byte	0x06
	.zero		1


	//   ....[32]....
        /*08b8*/ 	.word	0x00009690
        /*08bc*/ 	.word	0x000000ff
        /*08c0*/ 	.word	0x0002a830
        /*08c4*/ 	.short	0x010a
        /*08c6*/ 	.byte	0x06
	.zero		1


	//   ....[33]....
        /*08c8*/ 	.word	0x000096d0
        /*08cc*/ 	.word	0x000000ff
        /*08d0*/ 	.word	0x0002a830
        /*08d4*/ 	.short	0x010a
        /*08d6*/ 	.byte	0x06
	.zero		1


	//   ....[34]....
        /*08d8*/ 	.word	0x000099a0
        /*08dc*/ 	.word	0x000000ff
        /*08e0*/ 	.word	0x0002a850
        /*08e4*/ 	.short	0x010a
        /*08e6*/ 	.byte	0x06
	.zero		1


	//   ....[35]....
        /*08e8*/ 	.word	0x000099e0
        /*08ec*/ 	.word	0x000000ff
        /*08f0*/ 	.word	0x0002a850
        /*08f4*/ 	.short	0x010a
        /*08f6*/ 	.byte	0x06
	.zero		1


	//   ....[36]....
        /*08f8*/ 	.word	0x0000a0e0
        /*08fc*/ 	.word	0x000000ff
        /*0900*/ 	.word	0x00000000
        /*0904*/ 	.short	0x0101
        /*0906*/ 	.byte	0x06
	.zero		1


	//   ....[37]....
        /*0908*/ 	.word	0x0000b690
        /*090c*/ 	.word	0x000000ff
        /*0910*/ 	.word	0x00000000
        /*0914*/ 	.short	0x0101
        /*0916*/ 	.byte	0x06
	.zero		1


	//   ....[38]....
        /*0918*/ 	.word	0x0000bf90
        /*091c*/ 	.word	0x000000ff
        /*0920*/ 	.word	0x0002a830
        /*0924*/ 	.short	0x010a
        /*0926*/ 	.byte	0x06
	.zero		1


	//   ....[39]....
        /*0928*/ 	.word	0x0000bfd0
        /*092c*/ 	.word	0x000000ff
        /*0930*/ 	.word	0x0002a830
        /*0934*/ 	.short	0x010a
        /*0936*/ 	.byte	0x06
	.zero		1


	//   ....[40]....
        /*0938*/ 	.word	0x0000c270
        /*093c*/ 	.word	0x000000ff
        /*0940*/ 	.word	0x0002a850
        /*0944*/ 	.short	0x010a
        /*0946*/ 	.byte	0x06
	.zero		1


	//   ....[41]....
        /*0948*/ 	.word	0x0000c2b0
        /*094c*/ 	.word	0x000000ff
        /*0950*/ 	.word	0x0002a850
        /*0954*/ 	.short	0x010a
        /*0956*/ 	.byte	0x06
	.zero		1


	//   ....[42]....
        /*0958*/ 	.word	0x0000c9f0
        /*095c*/ 	.word	0x000000ff
        /*0960*/ 	.word	0x00000000
        /*0964*/ 	.short	0x0101
        /*0966*/ 	.byte	0x06
	.zero		1


	//   ....[43]....
        /*0968*/ 	.word	0x0000f080
        /*096c*/ 	.word	0x000000ff
        /*0970*/ 	.word	0x00000000
        /*0974*/ 	.short	0x0101
        /*0976*/ 	.byte	0x06
	.zero		1


	//   ....[44]....
        /*0978*/ 	.word	0x0000f870
        /*097c*/ 	.word	0x000000ff
        /*0980*/ 	.word	0x0002a850
        /*0984*/ 	.short	0x010a
        /*0986*/ 	.byte	0x09
	.zero		1


	//   ....[45]....
        /*0988*/ 	.word	0x0000f8b0
        /*098c*/ 	.word	0x000000ff
        /*0990*/ 	.word	0x0002a850
        /*0994*/ 	.short	0x010a
        /*0996*/ 	.byte	0x09
	.zero		1


	//   ....[46]....
        /*0998*/ 	.word	0x0000ff80
        /*099c*/ 	.word	0x000000ff
        /*09a0*/ 	.word	0x00000000
        /*09a4*/ 	.short	0x0101
        /*09a6*/ 	.byte	0x04
	.zero		1


	//   ....[47]....
        /*09a8*/ 	.word	0x00012220
        /*09ac*/ 	.word	0x00000003
        /*09b0*/ 	.word	0x00000000
        /*09b4*/ 	.short	0x0101
        /*09b6*/ 	.byte	0x3f
	.zero		1


	//   ....[48]....
        /*09b8*/ 	.word	0x00014a40
        /*09bc*/ 	.word	0x00000004
        /*09c0*/ 	.word	0x0002a880
        /*09c4*/ 	.short	0x010a
        /*09c6*/ 	.byte	0x3f
	.zero		1


	//   ....[49]....
        /*09c8*/ 	.word	0x00014f60
        /*09cc*/ 	.word	0x00000004
        /*09d0*/ 	.word	0x0002a870
        /*09d4*/ 	.short	0x0107
        /*09d6*/ 	.byte	0x3f
	.zero		1


	//   ....[50]....
        /*09d8*/ 	.word	0x00015020
        /*09dc*/ 	.word	0x00000004
        /*09e0*/ 	.word	0x0002a870
        /*09e4*/ 	.short	0x0101
        /*09e6*/ 	.byte	0x3f
	.zero		1


	//   ....[51]....
        /*09e8*/ 	.word	0x00015050
        /*09ec*/ 	.word	0x00000004
        /*09f0*/ 	.word	0x0002a840
        /*09f4*/ 	.short	0x010a
        /*09f6*/ 	.byte	0x3f
	.zero		1


	//   ....[52]....
        /*09f8*/ 	.word	0x00015470
        /*09fc*/ 	.word	0x00000004
        /*0a00*/ 	.word	0x0002a830
        /*0a04*/ 	.short	0x0107
        /*0a06*/ 	.byte	0x3f
	.zero		1


	//   ....[53]....
        /*0a08*/ 	.word	0x00015540
        /*0a0c*/ 	.word	0x00000004
        /*0a10*/ 	.word	0x0002a830
        /*0a14*/ 	.short	0x0101
        /*0a16*/ 	.byte	0x3f
	.zero		1


	//   ....[54]....
        /*0a18*/ 	.word	0x00015cf0
        /*0a1c*/ 	.word	0x00000011
        /*0a20*/ 	.word	0x0002a800
        /*0a24*/ 	.short	0x0107
        /*0a26*/ 	.byte	0x3f
	.zero		1


	//   ....[55]....
        /*0a28*/ 	.word	0x00015de0
        /*0a2c*/ 	.word	0x00000011
        /*0a30*/ 	.word	0x0002a800
        /*0a34*/ 	.short	0x0101
        /*0a36*/ 	.byte	0x3f
	.zero		1


	//   ....[56]....
        /*0a38*/ 	.word	0x00015e00
        /*0a3c*/ 	.word	0x00000011
        /*0a40*/ 	.word	0x0002a820
        /*0a44*/ 	.short	0x010a
        /*0a46*/ 	.byte	0x3f
	.zero		1


	//   ....[57]....
        /*0a48*/ 	.word	0x00016180
        /*0a4c*/ 	.word	0x00000000
        /*0a50*/ 	.word	0x0002a880
        /*0a54*/ 	.short	0x010a
        /*0a56*/ 	.byte	0x3f
	.zero		1


	//   ....[58]....
        /*0a58*/ 	.word	0x00016530
        /*0a5c*/ 	.word	0x00000000
        /*0a60*/ 	.word	0x0002a870
        /*0a64*/ 	.short	0x0107
        /*0a66*/ 	.byte	0x3f
	.zero		1


	//   ....[59]....
        /*0a68*/ 	.word	0x000165f0
        /*0a6c*/ 	.word	0x00000000
        /*0a70*/ 	.word	0x0002a870
        /*0a74*/ 	.short	0x0101
        /*0a76*/ 	.byte	0x3f
	.zero		1


	//   ....[60]....
        /*0a78*/ 	.word	0x00016620
        /*0a7c*/ 	.word	0x00000000
        /*0a80*/ 	.word	0x0002a840
        /*0a84*/ 	.short	0x010a
        /*0a86*/ 	.byte	0x3f
	.zero		1


	//   ....[61]....
        /*0a88*/ 	.word	0x000169c0
        /*0a8c*/ 	.word	0x00000000
        /*0a90*/ 	.word	0x0002a830
        /*0a94*/ 	.short	0x0107
        /*0a96*/ 	.byte	0x3f
	.zero		1


	//   ....[62]....
        /*0a98*/ 	.word	0x00016a80
        /*0a9c*/ 	.word	0x00000000
        /*0aa0*/ 	.word	0x0002a830
        /*0aa4*/ 	.short	0x0101
        /*0aa6*/ 	.byte	0x3f
	.zero		1


	//   ....[63]....
        /*0aa8*/ 	.word	0x00016b10
        /*0aac*/ 	.word	0x00000000
        /*0ab0*/ 	.word	0x0002a870
        /*0ab4*/ 	.short	0x010a
        /*0ab6*/ 	.byte	0x3f
	.zero		1


	//   ....[64]....
        /*0ab8*/ 	.word	0x00016ba0
        /*0abc*/ 	.word	0x00000000
        /*0ac0*/ 	.word	0x0002a860
        /*0ac4*/ 	.short	0x010a
        /*0ac6*/ 	.byte	0x3f
	.zero		1


	//   ....[65]....
        /*0ac8*/ 	.word	0x00017150
        /*0acc*/ 	.word	0x00000000
        /*0ad0*/ 	.word	0x0002a850
        /*0ad4*/ 	.short	0x0101
        /*0ad6*/ 	.byte	0x3f
	.zero		1


	//   ....[66]....
        /*0ad8*/ 	.word	0x000171d0
        /*0adc*/ 	.word	0x00000000
        /*0ae0*/ 	.word	0x00000000
        /*0ae4*/ 	.short	0x0101
        /*0ae6*/ 	.byte	0x3f
	.zero		1


	//   ....[67]....
        /*0ae8*/ 	.word	0x000173a0
        /*0aec*/ 	.word	0x00000003
        /*0af0*/ 	.word	0x0002a870
        /*0af4*/ 	.short	0x010a
        /*0af6*/ 	.byte	0x3f
	.zero		1


	//   ....[68]....
        /*0af8*/ 	.word	0x00017430
        /*0afc*/ 	.word	0x00000003
        /*0b00*/ 	.word	0x0002a860
        /*0b04*/ 	.short	0x010a
        /*0b06*/ 	.byte	0x3f
	.zero		1


	//   ....[69]....
        /*0b08*/ 	.word	0x000179e0
        /*0b0c*/ 	.word	0x00000003
        /*0b10*/ 	.word	0x0002a850
        /*0b14*/ 	.short	0x0101
        /*0b16*/ 	.byte	0x3f
	.zero		1


	//   ....[70]....
        /*0b18*/ 	.word	0x00017a60
        /*0b1c*/ 	.word	0x00000000
        /*0b20*/ 	.word	0x00000000
        /*0b24*/ 	.short	0x0101
        /*0b26*/ 	.byte	0x3f
	.zero		1


	//   ....[71]....
        /*0b28*/ 	.word	0x00017cd0
        /*0b2c*/ 	.word	0x00000005
        /*0b30*/ 	.word	0x0002a820
        /*0b34*/ 	.short	0x010a
        /*0b36*/ 	.byte	0x3f
	.zero		1


	//   ....[72]....
        /*0b38*/ 	.word	0x00017e50
        /*0b3c*/ 	.word	0x00000003
        /*0b40*/ 	.word	0x0002a840
        /*0b44*/ 	.short	0x010a
        /*0b46*/ 	.byte	0x3f
	.zero		1


	//   ....[73]....
        /*0b48*/ 	.word	0x00017ef0
        /*0b4c*/ 	.word	0x00000005
        /*0b50*/ 	.word	0x0002a840
        /*0b54*/ 	.short	0x010a
        /*0b56*/ 	.byte	0x3f
	.zero		1


	//   ....[74]....
        /*0b58*/ 	.word	0x00017f30
        /*0b5c*/ 	.word	0x00000003
        /*0b60*/ 	.word	0x0002a860
        /*0b64*/ 	.short	0x010a
        /*0b66*/ 	.byte	0x3f
	.zero		1


	//   ....[75]....
        /*0b68*/ 	.word	0x00017f70
        /*0b6c*/ 	.word	0x00000005
        /*0b70*/ 	.word	0x0002a860
        /*0b74*/ 	.short	0x010a
        /*0b76*/ 	.byte	0x3f
	.zero		1


	//   ....[76]....
        /*0b78*/ 	.word	0x00017fb0
        /*0b7c*/ 	.word	0x00000003
        /*0b80*/ 	.word	0x0002a880
        /*0b84*/ 	.short	0x010a
        /*0b86*/ 	.byte	0x3f
	.zero		1


	//   ....[77]....
        /*0b88*/ 	.word	0x00017ff0
        /*0b8c*/ 	.word	0x00000005
        /*0b90*/ 	.word	0x0002a880
        /*0b94*/ 	.short	0x010a
        /*0b96*/ 	.byte	0x3f
	.zero		1


	//   ....[78]....
        /*0b98*/ 	.word	0x00018060
        /*0b9c*/ 	.word	0x00000003
        /*0ba0*/ 	.word	0x0002a800
        /*0ba4*/ 	.short	0x010a
        /*0ba6*/ 	.byte	0x3f
	.zero		1


	//   ....[79]....
        /*0ba8*/ 	.word	0x000180b0
        /*0bac*/ 	.word	0x0000000f
        /*0bb0*/ 	.word	0x0002a830
        /*0bb4*/ 	.short	0x010a
        /*0bb6*/ 	.byte	0x3f
	.zero		1


	//   ....[80]....
        /*0bb8*/ 	.word	0x00018110
        /*0bbc*/ 	.word	0x00000008
        /*0bc0*/ 	.word	0x0002a830
        /*0bc4*/ 	.short	0x010a
        /*0bc6*/ 	.byte	0x3f
	.zero		1


	//   ....[81]....
        /*0bc8*/ 	.word	0x00018170
        /*0bcc*/ 	.word	0x00000008
        /*0bd0*/ 	.word	0x0002a850
        /*0bd4*/ 	.short	0x010a
        /*0bd6*/ 	.byte	0x3f
	.zero		1


	//   ....[82]....
        /*0bd8*/ 	.word	0x000181d0
        /*0bdc*/ 	.word	0x00000009
        /*0be0*/ 	.word	0x0002a830
        /*0be4*/ 	.short	0x010a
        /*0be6*/ 	.byte	0x3f
	.zero		1


	//   ....[83]....
        /*0be8*/ 	.word	0x00018230
        /*0bec*/ 	.word	0x00000009
        /*0bf0*/ 	.word	0x0002a850
        /*0bf4*/ 	.short	0x010a
        /*0bf6*/ 	.byte	0x3f
	.zero		1


	//   ....[84]....
        /*0bf8*/ 	.word	0x00018290
        /*0bfc*/ 	.word	0x00000008
        /*0c00*/ 	.word	0x0002a830
        /*0c04*/ 	.short	0x010a
        /*0c06*/ 	.byte	0x3f
	.zero		1


	//   ....[85]....
        /*0c08*/ 	.word	0x000182f0
        /*0c0c*/ 	.word	0x00000008
        /*0c10*/ 	.word	0x0002a850
        /*0c14*/ 	.short	0x010a
        /*0c16*/ 	.byte	0x3f
	.zero		1


	//   ....[86]....
        /*0c18*/ 	.word	0x00018350
        /*0c1c*/ 	.word	0x00000005
        /*0c20*/ 	.word	0x0002a850
        /*0c24*/ 	.short	0x010a
        /*0c26*/ 	.byte	0x3f
	.zero		1


	//   ....[87]....
        /*0c28*/ 	.word	0x00018450
        /*0c2c*/ 	.word	0x00000004
        /*0c30*/ 	.word	0x0002a880
        /*0c34*/ 	.short	0x010a
        /*0c36*/ 	.byte	0x3f
	.zero		1


	//   ....[88]....
        /*0c38*/ 	.word	0x00018a70
        /*0c3c*/ 	.word	0x00000004
        /*0c40*/ 	.word	0x0002a840
        /*0c44*/ 	.short	0x010a
        /*0c46*/ 	.byte	0x3f
	.zero		1


	//   ....[89]....
        /*0c48*/ 	.word	0x000194f0
        /*0c4c*/ 	.word	0x00000011
        /*0c50*/ 	.word	0x0002a820
        /*0c54*/ 	.short	0x010a
        /*0c56*/ 	.byte	0x3f
	.zero		1


	//   ....[90]....
        /*0c58*/ 	.word	0x00019540
        /*0c5c*/ 	.word	0x00000000
        /*0c60*/ 	.word	0x0002a880
        /*0c64*/ 	.short	0x010a
        /*0c66*/ 	.byte	0x3f
	.zero		1


	//   ....[91]....
        /*0c68*/ 	.word	0x00019a60
        /*0c6c*/ 	.word	0x00000000
        /*0c70*/ 	.word	0x0002a840
        /*0c74*/ 	.short	0x010a
        /*0c76*/ 	.byte	0x3f
	.zero		1


	//   ....[92]....
        /*0c78*/ 	.word	0x00019f30
        /*0c7c*/ 	.word	0x00000000
        /*0c80*/ 	.word	0x0002a870
        /*0c84*/ 	.short	0x010a
        /*0c86*/ 	.byte	0x3f
	.zero		1


	//   ....[93]....
        /*0c88*/ 	.word	0x00019f80
        /*0c8c*/ 	.word	0x00000000
        /*0c90*/ 	.word	0x0002a860
        /*0c94*/ 	.short	0x010a
        /*0c96*/ 	.byte	0x3f
	.zero		1


	//   ....[94]....
        /*0c98*/ 	.word	0x00019fd0
        /*0c9c*/ 	.word	0x00000003
        /*0ca0*/ 	.word	0x0002a870
        /*0ca4*/ 	.short	0x010a
        /*0ca6*/ 	.byte	0x3f
	.zero		1


	//   ....[95]....
        /*0ca8*/ 	.word	0x0001a020
        /*0cac*/ 	.word	0x00000003
        /*0cb0*/ 	.word	0x0002a860
        /*0cb4*/ 	.short	0x010a
        /*0cb6*/ 	.byte	0x3f
	.zero		1


	//   ....[96]....
        /*0cb8*/ 	.word	0x0001a070
        /*0cbc*/ 	.word	0x00000005
        /*0cc0*/ 	.word	0x0002a820
        /*0cc4*/ 	.short	0x010a
        /*0cc6*/ 	.byte	0x3f
	.zero		1


	//   ....[97]....
        /*0cc8*/ 	.word	0x0001a210
        /*0ccc*/ 	.word	0x00000003
        /*0cd0*/ 	.word	0x0002a840
        /*0cd4*/ 	.short	0x010a
        /*0cd6*/ 	.byte	0x3f
	.zero		1


	//   ....[98]....
        /*0cd8*/ 	.word	0x0001a260
        /*0cdc*/ 	.word	0x00000005
        /*0ce0*/ 	.word	0x0002a840
        /*0ce4*/ 	.short	0x010a
        /*0ce6*/ 	.byte	0x3f
	.zero		1


	//   ....[99]....
        /*0ce8*/ 	.word	0x0001a2b0
        /*0cec*/ 	.word	0x00000003
        /*0cf0*/ 	.word	0x0002a860
        /*0cf4*/ 	.short	0x010a
        /*0cf6*/ 	.byte	0x3f
	.zero		1


	//   ....[100]....
        /*0cf8*/ 	.word	0x0001a300
        /*0cfc*/ 	.word	0x00000005
        /*0d00*/ 	.word	0x0002a860
        /*0d04*/ 	.short	0x010a
        /*0d06*/ 	.byte	0x3f
	.zero		1


	//   ....[101]....
        /*0d08*/ 	.word	0x0001a350
        /*0d0c*/ 	.word	0x00000003
        /*0d10*/ 	.word	0x0002a880
        /*0d14*/ 	.short	0x010a
        /*0d16*/ 	.byte	0x3f
	.zero		1


	//----- nvinfo : EIATTR_NUM_MBARRIERS
	.align		4
.L_184:
        /*0d18*/ 	.byte	0x03, 0x38
        /*0d1a*/ 	.short	0x0016


	//----- nvinfo : EIATTR_EXIT_INSTR_OFFSETS
	.align		4
        /*0d1c*/ 	.byte	0x04, 0x1c
        /*0d1e*/ 	.short	(.L_186 - .L_185)


	//   ....[0]....
.L_185:
        /*0d20*/ 	.word	0x00000990


	//   ....[1]....
        /*0d24*/ 	.word	0x00013150


	//   ....[2]....
        /*0d28*/ 	.word	0x00018040


	//----- nvinfo : EIATTR_MAX_THREADS
	.align		4
.L_186:
        /*0d2c*/ 	.byte	0x04, 0x05
        /*0d2e*/ 	.short	(.L_188 - .L_187)
.L_187:
        /*0d30*/ 	.word	0x00000180
        /*0d34*/ 	.word	0x00000001
        /*0d38*/ 	.word	0x00000001


	//----- nvinfo : EIATTR_CRS_STACK_SIZE
	.align		4
.L_188:
        /*0d3c*/ 	.byte	0x04, 0x1e
        /*0d3e*/ 	.short	(.L_190 - .L_189)
.L_189:
        /*0d40*/ 	.word	0x00000000


	//----- nvinfo : EIATTR_CBANK_PARAM_SIZE
	.align		4
.L_190:
        /*0d44*/ 	.byte	0x03, 0x19
        /*0d46*/ 	.short	0x0af0


	//----- nvinfo : EIATTR_PARAM_CBANK
	.align		4
        /*0d48*/ 	.byte	0x04, 0x0a
        /*0d4a*/ 	.short	(.L_192 - .L_191)
	.align		4
.L_191:
        /*0d4c*/ 	.word	index@(.nv.constant0._ZN7cutlass13device_kernelIN5flash11enable_sm90INS1_16FlashAttnFwdSm90INS1_25CollectiveMainloopFwdSm90ILi2EN4cute5tupleIJNS5_1CILi1EEES8_S8_EEENS6_IJNS7_ILi128EEESA_NS7_ILi192EEEEEELi192ENS_12float_e4m3_tEfNS_4arch4Sm90ELb0ELb1ELb1ELb0ELb1ELb0ELb0ELb1ELb1ELb1ELb0ELb0EEENS1_21CollectiveEpilogueFwdINS6_IJSA_SB_SA_EEES9_NS_10bfloat16_tESF_Li256ELb0ELb1ELb0ELb1EEENS1_30DynamicPersistentTileSchedulerILi256ELi128ELb0ELb1ELb1EEEEEEEEEvNT_6ParamsE)
        /*0d50*/ 	.short	0x0210
        /*0d52*/ 	.short	0x0af0


	//----- nvinfo : EIATTR_SW_WAR
	.align		4
.L_192:
        /*0d54*/ 	.byte	0x04, 0x36
        /*0d56*/ 	.short	(.L_194 - .L_193)
.L_193:
        /*0d58*/ 	.word	0x00000008
.L_194:


//--------------------- .nv.info._ZN7cutlass13device_kernelIN5flash11enable_sm90INS1_16FlashAttnFwdSm90INS1_25CollectiveMainloopFwdSm90ILi2EN4cute5tupleIJNS5_1CILi1EEES8_S8_EEENS6_IJNS7_ILi128EEESA_NS7_ILi192EEEEEELi192ENS_12float_e4m3_tEfNS_4arch4Sm90ELb0ELb1ELb1ELb1ELb1ELb0ELb0ELb1ELb1ELb1ELb0ELb0EEENS1_21CollectiveEpilogueFwdINS6_IJSA_SB_SA_EEES9_NS_10bfloat16_tESF_Li256ELb1ELb1ELb0ELb1EEENS1_36VarlenDynamicPersistentTileSchedulerILi128ELi128ELi256ELi128ELb0ELb1ELb1ELb1ELb0ELb1EEEEEEEEEvNT_6ParamsE --------------------------
	.section	.nv.info._ZN7cutlass13device_kernelIN5flash11enable_sm90INS1_16FlashAttnFwdSm90INS1_25CollectiveMainloopFwdSm90ILi2EN4cute5tupleIJNS5_1CILi1EEES8_S8_EEENS6_IJNS7_ILi128EEESA_NS7_ILi192EEEEEELi192ENS_12float_e4m3_tEfNS_4arch4Sm90ELb0ELb1ELb1ELb1ELb1ELb0ELb0ELb1ELb1ELb1ELb0ELb0EEENS1_21CollectiveEpilogueFwdINS6_IJSA_SB_SA_EEES9_NS_10bfloat16_tESF_Li256ELb1ELb1ELb0ELb1EEENS1_36VarlenDynamicPersistentTileSchedulerILi128ELi128ELi256ELi128ELb0ELb1ELb1ELb1ELb0ELb1EEEEEEEEEvNT_6ParamsE,"",@"SHT_CUDA_INFO"
	.sectionflags	@""
	.align	4


	//----- nvinfo : EIATTR_CUDA_API_VERSION
	.align		4
        /*0000*/ 	.byte	0x04, 0x37
        /*0002*/ 	.short	(.L_196 - .L_195)
.L_195:
        /*0004*/ 	.word	0x00000082


	//----- nvinfo : EIATTR_KPARAM_INFO
	.align		4
.L_196:
        /*0008*/ 	.byte	0x04, 0x17
        /*000a*/ 	.short	(.L_198 - .L_197)
.L_197:
        /*000c*/ 	.word	0x00000000
        /*0010*/ 	.short	0x0000
        /*0012*/ 	.short	0x0070
        /*0014*/ 	.byte	0x00, 0xf0, 0x01, 0x2a


	//----- nvinfo : EIATTR_SPARSE_MMA_MASK
	.align		4
.L_198:
        /*0018*/ 	.byte	0x03, 0x50
        /*001a*/ 	.short	0x0000


	//----- nvinfo : EIATTR_MAXREG_COUNT
	.align		4
        /*001c*/ 	.byte	0x03, 0x1b
        /*001e*/ 	.short	0x00a8


	//----- nvinfo : EIATTR_NUM_BARRIERS
	.align		4
        /*0020*/ 	.byte	0x02, 0x4c
        /*0022*/ 	.byte	0x10
	.zero		1


	//----- nvinfo : EIATTR_EXTERNS
	.align		4
        /*0024*/ 	.byte	0x04, 0x0f
        /*0026*/ 	.short	(.L_200 - .L_199)


	//   ....[0]....
	.align		4
.L_199:
        /*0028*/ 	.word	index@(__assertfail)


	//----- nvinfo : EIATTR_ANNOTATIONS
	.align		4
.L_200:
        /*002c*/ 	.byte	0x04, 0x55
        /*002e*/ 	.short	(.L_202 - .L_201)


	//   ....[0]....
.L_201:
        /*0030*/ 	.word	0x00000001
        /*0034*/ 	.byte	0x30, 0x42, 0x01, 0x00, 0x01, 0x00, 0x00, 0x00, 0xd0, 0x42, 0x01, 0x00, 0x01, 0x00, 0x00, 0x00
        /*0044*/ 	.byte	0x50, 0x45, 0x01, 0x00, 0x01, 0x00, 0x00, 0x00, 0xe0, 0x64, 0x01, 0x00, 0x01, 0x00, 0x00, 0x00
        /*0054*/ 	.byte	0x20, 0x66, 0x01, 0x00, 0x01, 0x00, 0x00, 0x00, 0x60, 0x66, 0x01, 0x00, 0x01, 0x00, 0x00, 0x00
        /*0064*/ 	.byte	0x70, 0x6d, 0x01, 0x00, 0x01, 0x00, 0x00, 0x00, 0x90, 0x6d, 0x01, 0x00, 0x01, 0x00, 0x00, 0x00
        /*0074*/ 	.byte	0x20, 0x96, 0x01, 0x00


	//----- nvinfo : EIATTR_MERCURY_ISA_VERSION
	.align		4
.L_202:
        /*0078*/ 	.byte	0x03, 0x5f
        /*007a*/ 	.short	0x0101


	//----- nvinfo : EIATTR_UNUSED_LOAD_BYTE_OFFSET
	.align		4
        /*007c*/ 	.byte	0x04, 0x44
        /*007e*/ 	.short	(.L_204 - .L_203)


	//   ....[0]....
.L_203:
        /*0080*/ 	.word	0x00000980
        /*0084*/ 	.word	0x0000fff0


	//   ....[1]....
        /*0088*/ 	.word	0x00010640
        /*008c*/ 	.word	0x0000fff0


	//----- nvinfo : EIATTR_INT_WARP_WIDE_INSTR_OFFSETS
	.align		4
.L_204:
        /*0090*/ 	.byte	0x04, 0x31
        /*0092*/ 	.short	(.L_206 - .L_205)


	//   ....[0]....
.L_205:
        /*0094*/ 	.word	0x000000c0


	//   ....[1]....
        /*0098*/ 	.word	0x000000d0


	//   ....[2]....
        /*009c*/ 	.word	0x00000170


	//   ....[3]....
        /*00a0*/ 	.word	0x00014eb0


	//   ....[4]....
        /*00a4*/ 	.word	0x00014f40


	//   ....[5]....
        /*00a8*/ 	.word	0x000182d0


	//   ....[6]....
        /*00ac*/ 	.word	0x00018360


	//----- nvinfo : EIATTR_COOP_GROUP_MASK_REGIDS
	.align		4
.L_206:
        /*00b0*/ 	.byte	0x04, 0x29
        /*00b2*/ 	.short	(.L_208 - .L_207)


	//   ....[0]....
.L_207:
        /*00b4*/ 	.word	0xffffffff


	//   ....[1]....
        /*00b8*/ 	.word	0xffffffff


	//   ....[2]....
        /*00bc*/ 	.word	0xffffffff


	//   ....[3]....
        /*00c0*/ 	.word	0xffffffff


	//   ....[4]....
        /*00c4*/ 	.word	0xffffffff


	//   ....[5]....
        /*00c8*/ 	.word	0xffffffff


	//   ....[6]....
        /*00cc*/ 	.word	0xffffffff


	//   ....[7]....
        /*00d0*/ 	.word	0xffffffff


	//   ....[8]....
        /*00d4*/ 	.word	0xffffffff


	//   ....[9]....
        /*00d8*/ 	.word	0xffffffff


	//   ....[10]....
        /*00dc*/ 	.word	0xffffffff


	//   ....[11]....
        /*00e0*/ 	.word	0xffffffff


	//   ....[12]....
        /*00e4*/ 	.word	0xffffffff


	//   ....[13]....
        /*00e8*/ 	.word	0xffffffff


	//   ....[14]....
        /*00ec*/ 	.word	0xffffffff


	//   ....[15]....
        /*00f0*/ 	.word	0xffffffff


	//   ....[16]....
        /*00f4*/ 	.word	0xffffffff


	//   ....[17]....
        /*00f8*/ 	.word	0xffffffff


	//   ....[18]....
        /*00fc*/ 	.word	0xffffffff


	//   ....[19]....
        /*0100*/ 	.word	0xffffffff


	//   ....[20]....
        /*0104*/ 	.word	0xffffffff


	//   ....[21]....
        /*0108*/ 	.word	0xffffffff


	//   ....[22]....
        /*010c*/ 	.word	0xffffffff


	//   ....[23]....
        /*0110*/ 	.word	0xffffffff


	//   ....[24]....
        /*0114*/ 	.word	0xffffffff


	//   ....[25]....
        /*0118*/ 	.word	0xffffffff


	//   ....[26]....
        /*011c*/ 	.word	0xffffffff


	//   ....[27]....
        /*0120*/ 	.word	0xffffffff


	//   ....[28]....
        /*0124*/ 	.word	0xffffffff


	//   ....[29]....
        /*0128*/ 	.word	0xffffffff


	//   ....[30]....
        /*012c*/ 	.word	0xffffffff


	//   ....[31]....
        /*0130*/ 	.word	0xffffffff


	//   ....[32]....
        /*0134*/ 	.word	0xffffffff


	//   ....[33]....
        /*0138*/ 	.word	0xffffffff


	//   ....[34]....
        /*013c*/ 	.word	0xffffffff


	//   ....[35]....
        /*0140*/ 	.word	0xffffffff


	//   ....[36]....
        /*0144*/ 	.word	0xffffffff


	//   ....[37]....
        /*0148*/ 	.word	0xffffffff


	//   ....[38]....
        /*014c*/ 	.word	0xffffffff


	//   ....[39]....
        /*0150*/ 	.word	0xffffffff


	//   ....[40]....
        /*0154*/ 	.word	0xffffffff


	//   ....[41]....
        /*0158*/ 	.word	0xffffffff


	//   ....[42]....
        /*015c*/ 	.word	0xffffffff


	//   ....[43]....
        /*0160*/ 	.word	0xffffffff


	//   ....[44]....
        /*0164*/ 	.word	0xffffffff


	//   ....[45]....
        /*0168*/ 	.word	0xffffffff


	//   ....[46]....
        /*016c*/ 	.word	0xffffffff


	//   ....[47]....
        /*0170*/ 	.word	0xffffffff


	//   ....[48]....
        /*0174*/ 	.word	0xffffffff


	//   ....[49]....
        /*0178*/ 	.word	0xffffffff


	//   ....[50]....
        /*017c*/ 	.word	0xffffffff


	//   ....[51]....
        /*0180*/ 	.word	0xffffffff


	//   ....[52]....
        /*0184*/ 	.word	0xffffffff


	//   ....[53]....
        /*0188*/ 	.word	0xffffffff


	//   ....[54]....
        /*018c*/ 	.word	0xffffffff


	//   ....[55]....
        /*0190*/ 	.word	0xffffffff


	//   ....[56]....
        /*0194*/ 	.word	0xffffffff


	//   ....[57]....
        /*0198*/ 	.word	0xffffffff


	//   ....[58]....
        /*019c*/ 	.word	0xffffffff


	//   ....[59]....
        /*01a0*/ 	.word	0xffffffff


	//   ....[60]....
        /*01a4*/ 	.word	0xffffffff


	//   ....[61]....
        /*01a8*/ 	.word	0xffffffff


	//   ....[62]....
        /*01ac*/ 	.word	0xffffffff


	//   ....[63]....
        /*01b0*/ 	.word	0xffffffff


	//   ....[64]....
        /*01b4*/ 	.word	0xffffffff


	//   ....[65]....
        /*01b8*/ 	.word	0xffffffff


	//   ....[66]....
        /*01bc*/ 	.word	0xffffffff


	//   ....[67]....
        /*01c0*/ 	.word	0xffffffff


	//   ....[68]....
        /*01c4*/ 	.word	0xffffffff


	//   ....[69]....
        /*01c8*/ 	.word	0xffffffff


	//   ....[70]....
        /*01cc*/ 	.word	0xffffffff


	//   ....[71]....
        /*01d0*/ 	.word	0xffffffff


	//   ....[72]....
        /*01d4*/ 	.word	0xffffffff


	//   ....[73]....
        /*01d8*/ 	.word	0xffffffff


	//   ....[74]....
        /*01dc*/ 	.word	0xffffffff


	//   ....[75]....
        /*01e0*/ 	.word	0xffffffff


	//   ....[76]....
        /*01e4*/ 	.word	0xffffffff


	//   ....[77]....
        /*01e8*/ 	.word	0xffffffff


	//   ....[78]....
        /*01ec*/ 	.word	0xffffffff


	//   ....[79]....
        /*01f0*/ 	.word	0xffffffff


	//   ....[80]....
        /*01f4*/ 	.word	0xffffffff


	//   ....[81]....
        /*01f8*/ 	.word	0xffffffff


	//   ....[82]....
        /*01fc*/ 	.word	0xffffffff


	//   ....[83]....
        /*0200*/ 	.word	0xffffffff


	//   ....[84]....
        /*0204*/ 	.word	0xffffffff


	//   ....[85]....
        /*0208*/ 	.word	0xffffffff


	//   ....[86]....
        /*020c*/ 	.word	0xffffffff


	//   ....[87]....
        /*0210*/ 	.word	0xffffffff


	//   ....[88]....
        /*0214*/ 	.word	0xffffffff


	//   ....[89]....
        /*0218*/ 	.word	0xffffffff


	//   ....[90]....
        /*021c*/ 	.word	0xffffffff


	//   ....[91]....
        /*0220*/ 	.word	0xffffffff


	//   ....[92]....
        /*0224*/ 	.word	0xffffffff


	//   ....[93]....
        /*0228*/ 	.word	0xffffffff


	//   ....[94]....
        /*022c*/ 	.word	0xffffffff


	//   ....[95]....
        /*0230*/ 	.word	0xffffffff


	//   ....[96]....
        /*0234*/ 	.word	0xffffffff


	//   ....[97]....
        /*0238*/ 	.word	0xffffffff


	//   ....[98]....
        /*023c*/ 	.word	0xffffffff


	//   ....[99]....
        /*0240*/ 	.word	0xffffffff


	//   ....[100]....
        /*0244*/ 	.word	0xffffffff


	//   ....[101]....
        /*0248*/ 	.word	0xffffffff


	//   ....[102]....
        /*024c*/ 	.word	0xffffffff


	//   ....[103]....
        /*0250*/ 	.word	0xffffffff


	//   ....[104]....
        /*0254*/ 	.word	0xffffffff


	//   ....[105]....
        /*0258*/ 	.word	0xffffffff


	//   ....[106]....
        /*025c*/ 	.word	0xffffffff


	//   ....[107]....
        /*0260*/ 	.word	0xffffffff


	//   ....[108]....
        /*0264*/ 	.word	0xffffffff


	//   ....[109]....
        /*0268*/ 	.word	0xffffffff


	//   ....[110]....
        /*026c*/ 	.word	0xffffffff


	//   ....[111]....
        /*0270*/ 	.word	0xffffffff


	//   ....[112]....
        /*0274*/ 	.word	0xffffffff


	//   ....[113]....
        /*0278*/ 	.word	0xffffffff


	//   ....[114]....
        /*027c*/ 	.word	0xffffffff


	//   ....[115]....
        /*0280*/ 	.word	0xffffffff


	//   ....[116]....
        /*0284*/ 	.word	0xffffffff


	//   ....[117]....
        /*0288*/ 	.word	0xffffffff


	//   ....[118]....
        /*028c*/ 	.word	0xffffffff


	//   ....[119]....
        /*0290*/ 	.word	0xffffffff


	//   ....[120]....
        /*0294*/ 	.word	0xffffffff


	//   ....[121]....
        /*0298*/ 	.word	0xffffffff


	//   ....[122]....
        /*029c*/ 	.word	0xffffffff


	//   ....[123]....
        /*02a0*/ 	.word	0xffffffff


	//   ....[124]....
        /*02a4*/ 	.word	0xffffffff


	//   ....[125]....
        /*02a8*/ 	.word	0xffffffff


	//   ....[126]....
        /*02ac*/ 	.word	0xffffffff


	//   ....[127]....
        /*02b0*/ 	.word	0xffffffff


	//   ....[128]....
        /*02b4*/ 	.word	0xffffffff


	//   ....[129]....
        /*02b8*/ 	.word	0xffffffff


	//   ....[130]....
        /*02bc*/ 	.word	0xffffffff


	//   ....[131]....
        /*02c0*/ 	.word	0xffffffff


	//   ....[132]....
        /*02c4*/ 	.word	0xffffffff


	//   ....[133]....
        /*02c8*/ 	.word	0xffffffff


	//   ....[134]....
        /*02cc*/ 	.word	0xffffffff


	//   ....[135]....
        /*02d0*/ 	.word	0xffffffff


	//   ....[136]....
        /*02d4*/ 	.word	0xffffffff


	//   ....[137]....
        /*02d8*/ 	.word	0xffffffff


	//   ....[138]....
        /*02dc*/ 	.word	0xffffffff


	//   ....[139]....
        /*02e0*/ 	.word	0xffffffff


	//   ....[140]....
        /*02e4*/ 	.word	0xffffffff


	//   ....[141]....
        /*02e8*/ 	.word	0xffffffff


	//   ....[142]....
        /*02ec*/ 	.word	0xffffffff


	//   ....[143]....
        /*02f0*/ 	.word	0xffffffff


	//   ....[144]....
        /*02f4*/ 	.word	0xffffffff


	//   ....[145]....
        /*02f8*/ 	.word	0xffffffff


	//   ....[146]....
        /*02fc*/ 	.word	0xffffffff


	//   ....[147]....
        /*0300*/ 	.word	0xffffffff


	//   ....[148]....
        /*0304*/ 	.word	0xffffffff


	//   ....[149]....
        /*0308*/ 	.word	0xffffffff


	//   ....[150]....
        /*030c*/ 	.word	0xffffffff


	//   ....[151]....
        /*0310*/ 	.word	0xffffffff


	//   ....[152]....
        /*0314*/ 	.word	0xffffffff


	//   ....[153]....
        /*0318*/ 	.word	0xffffffff


	//   ....[154]....
        /*031c*/ 	.word	0xffffffff


	//   ....[155]....
        /*0320*/ 	.word	0xffffffff


	//   ....[156]....
        /*0324*/ 	.word	0xffffffff


	//   ....[157]....
        /*0328*/ 	.word	0xffffffff


	//   ....[158]....
        /*032c*/ 	.word	0xffffffff


	//   ....[159]....
        /*0330*/ 	.word	0xffffffff


	//   ....[160]....
        /*0334*/ 	.word	0xffffffff


	//   ....[161]....
        /*0338*/ 	.word	0xffffffff


	//   ....[162]....
        /*033c*/ 	.word	0xffffffff


	//   ....[163]....
        /*0340*/ 	.word	0xffffffff


	//   ....[164]....
        /*0344*/ 	.word	0xffffffff


	//   ....[165]....
        /*0348*/ 	.word	0xffffffff


	//   ....[166]....
        /*034c*/ 	.word	0xffffffff


	//   ....[167]....
        /*0350*/ 	.word	0xffffffff


	//   ....[168]....
        /*0354*/ 	.word	0xffffffff


	//   ....[169]....
        /*0358*/ 	.word	0xffffffff


	//   ....[170]....
        /*035c*/ 	.word	0xffffffff


	//   ....[171]....
        /*0360*/ 	.word	0xffffffff


	//   ....[172]....
        /*0364*/ 	.word	0xffffffff


	//   ....[173]....
        /*0368*/ 	.word	0xffffffff


	//   ....[174]....
        /*036c*/ 	.word	0xffffffff


	//   ....[175]....
        /*0370*/ 	.word	0x0500000f


	//   ....[176]....
        /*0374*/ 	.word	0x0500000f


	//   ....[177]....
        /*0378*/ 	.word	0x0500000f


	//   ....[178]....
        /*037c*/ 	.word	0x0500000f


	//   ....[179]....
        /*0380*/ 	.word	0x0500000f


	//   ....[180]....
        /*0384*/ 	.word	0x0500000f


	//   ....[181]....
        /*0388*/ 	.word	0x0500000f


	//   ....[182]....
        /*038c*/ 	.word	0x0500000f


	//   ....[183]....
        /*0390*/ 	.word	0x0500000f


	//   ....[184]....
        /*0394*/ 	.word	0x0500000f


	//   ....[185]....
        /*0398*/ 	.word	0x0500000f


	//   ....[186]....
        /*039c*/ 	.word	0x0500000f


	//   ....[187]....
        /*03a0*/ 	.word	0x0500000f


	//   ....[188]....
        /*03a4*/ 	.word	0x0500000f


	//   ....[189]....
        /*03a8*/ 	.word	0x0500000f


	//   ....[190]....
        /*03ac*/ 	.word	0x0500000f


	//   ....[191]....
        /*03b0*/ 	.word	0x0500000f


	//   ....[192]....
        /*03b4*/ 	.word	0x0500000f


	//   ....[193]....
        /*03b8*/ 	.word	0x0500000f


	//   ....[194]....
        /*03bc*/ 	.word	0x0500000f


	//   ....[195]....
        /*03c0*/ 	.word	0x0500000f


	//   ....[196]....
        /*03c4*/ 	.word	0x0500000f


	//   ....[197]....
        /*03c8*/ 	.word	0x0500000f


	//   ....[198]....
        /*03cc*/ 	.word	0x0500000f


	//   ....[199]....
        /*03d0*/ 	.word	0x0500000f


	//   ....[200]....
        /*03d4*/ 	.word	0x0500000f


	//   ....[201]....
        /*03d8*/ 	.word	0x0500000f


	//   ....[202]....
        /*03dc*/ 	.word	0x0500000f


	//   ....[203]....
        /*03e0*/ 	.word	0x0500000f


	//   ....[204]....
        /*03e4*/ 	.word	0x0500000f


	//   ....[205]....
        /*03e8*/ 	.word	0x0500000f


	//   ....[206]....
        /*03ec*/ 	.word	0x0500000f


	//   ....[207]....
        /*03f0*/ 	.word	0x0500000f


	//   ....[208]....
        /*03f4*/ 	.word	0x0500000f


	//   ....[209]....
        /*03f8*/ 	.word	0x0500000f


	//   ....[210]....
        /*03fc*/ 	.word	0x0500000f


	//   ....[211]....
        /*0400*/ 	.word	0x0500000f


	//   ....[212]....
        /*0404*/ 	.word	0x0500000f


	//   ....[213]....
        /*0408*/ 	.word	0x0500000f


	//   ....[214]....
        /*040c*/ 	.word	0x0500000f


	//   ....[215]....
        /*0410*/ 	.word	0x0500000f


	//   ....[216]....
        /*0414*/ 	.word	0x0500000f


	//----- nvinfo : EIATTR_COOP_GROUP_INSTR_OFFSETS
	.align		4
.L_208:
        /*0418*/ 	.byte	0x04, 0x28
        /*041a*/ 	.short	(.L_210 - .L_209)


	//   ....[0]....
.L_209:
        /*041c*/ 	.word	0x00000080


	//   ....[1]....
        /*0420*/ 	.word	0x00000090


	//   ....[2]....
        /*0424*/ 	.word	0x000002d0


	//   ....[3]....
        /*0428*/ 	.word	0x00000430


	//   ....[4]....
        /*042c*/ 	.word	0x00000550


	//   ....[5]....
        /*0430*/ 	.word	0x000006b0


	//   ....[6]....
        /*0434*/ 	.word	0x00001a10


	//   ....[7]....
        /*0438*/ 	.word	0x00002520


	//   ....[8]....
        /*043c*/ 	.word	0x00003890


	//   ....[9]....
        /*0440*/ 	.word	0x000040b0


	//   ....[10]....
        /*0444*/ 	.word	0x000043e0


	//   ....[11]....
        /*0448*/ 	.word	0x00004a00


	//   ....[12]....
        /*044c*/ 	.word	0x00004a90


	//   ....[13]....
        /*0450*/ 	.word	0x000062f0


	//   ....[14]....
        /*0454*/ 	.word	0x00006c40


	//   ....[15]....
        /*0458*/ 	.word	0x00007830


	//   ....[16]....
        /*045c*/ 	.word	0x00007930


	//   ....[17]....
        /*0460*/ 	.word	0x00008150


	//   ....[18]....
        /*0464*/ 	.word	0x000081f0


	//   ....[19]....
        /*0468*/ 	.word	0x0000a9c0


	//   ....[20]....
        /*046c*/ 	.word	0x0000a9d0


	//   ....[21]....
        /*0470*/ 	.word	0x0000aa00


	//   ....[22]....
        /*0474*/ 	.word	0x0000aa10


	//   ....[23]....
        /*0478*/ 	.word	0x0000c7f0


	//   ....[24]....
        /*047c*/ 	.word	0x0000d140


	//   ....[25]....
        /*0480*/ 	.word	0x0000dd30


	//   ....[26]....
        /*0484*/ 	.word	0x0000de30


	//   ....[27]....
        /*0488*/ 	.word	0x0000e650


	//   ....[28]....
        /*048c*/ 	.word	0x0000e6f0


	//   ....[29]....
        /*0490*/ 	.word	0x0000fcf0


	//   ....[30]....
        /*0494*/ 	.word	0x0000fd00


	//   ....[31]....
        /*0498*/ 	.word	0x0000fd30


	//   ....[32]....
        /*049c*/ 	.word	0x0000fd40


	//   ....[33]....
        /*04a0*/ 	.word	0x000111b0


	//   ....[34]....
        /*04a4*/ 	.word	0x000111e0


	//   ....[35]....
        /*04a8*/ 	.word	0x00011210


	//   ....[36]....
        /*04ac*/ 	.word	0x00011240


	//   ....[37]....
        /*04b0*/ 	.word	0x00011270


	//   ....[38]....
        /*04b4*/ 	.word	0x00011290


	//   ....[39]....
        /*04b8*/ 	.word	0x000112a0


	//   ....[40]....
        /*04bc*/ 	.word	0x000112b0


	//   ....[41]....
        /*04c0*/ 	.word	0x000112c0


	//   ....[42]....
        /*04c4*/ 	.word	0x000112d0


	//   ....[43]....
        /*04c8*/ 	.word	0x000112e0


	//   ....[44]....
        /*04cc*/ 	.word	0x00011310


	//   ....[45]....
        /*04d0*/ 	.word	0x00011340


	//   ....[46]....
        /*04d4*/ 	.word	0x00011370


	//   ....[47]....
        /*04d8*/ 	.word	0x000113a0


	//   ....[48]....
        /*04dc*/ 	.word	0x000113b0


	//   ....[49]....
        /*04e0*/ 	.word	0x000113c0


	//   ....[50]....
        /*04e4*/ 	.word	0x000113f0


	//   ....[51]....
        /*04e8*/ 	.word	0x00011420


	//   ....[52]....
        /*04ec*/ 	.word	0x00011430


	//   ....[53]....
        /*04f0*/ 	.word	0x00011440


	//   ....[54]....
        /*04f4*/ 	.word	0x00011470


	//   ....[55]....
        /*04f8*/ 	.word	0x000114a0


	//   ....[56]....
        /*04fc*/ 	.word	0x000114b0


	//   ....[57]....
        /*0500*/ 	.word	0x000114c0


	//   ....[58]....
        /*0504*/ 	.word	0x000114d0


	//   ....[59]....
        /*0508*/ 	.word	0x000114e0


	//   ....[60]....
        /*050c*/ 	.word	0x000114f0


	//   ....[61]....
        /*0510*/ 	.word	0x00011500


	//   ....[62]....
        /*0514*/ 	.word	0x00011510


	//   ....[63]....
        /*0518*/ 	.word	0x00011520


	//   ....[64]....
        /*051c*/ 	.word	0x00011530


	//   ....[65]....
        /*0520*/ 	.word	0x00011540


	//   ....[66]....
        /*0524*/ 	.word	0x00011550


	//   ....[67]....
        /*0528*/ 	.word	0x00011560


	//   ....[68]....
        /*052c*/ 	.word	0x00011570


	//   ....[69]....
        /*0530*/ 	.word	0x00011590


	//   ....[70]....
        /*0534*/ 	.word	0x000115c0


	//   ....[71]....
        /*0538*/ 	.word	0x000115f0


	//   ....[72]....
        /*053c*/ 	.word	0x00011620


	//   ....[73]....
        /*0540*/ 	.word	0x00011650


	//   ....[74]....
        /*0544*/ 	.word	0x00011670


	//   ....[75]....
        /*0548*/ 	.word	0x00011680


	//   ....[76]....
        /*054c*/ 	.word	0x00011690


	//   ....[77]....
        /*0550*/ 	.word	0x000116c0


	//   ....[78]....
        /*0554*/ 	.word	0x000116d0


	//   ....[79]....
        /*0558*/ 	.word	0x00011700


	//   ....[80]....
        /*055c*/ 	.word	0x00011730


	//   ....[81]....
        /*0560*/ 	.word	0x00011dd0


	//   ....[82]....
        /*0564*/ 	.word	0x00011e00


	//   ....[83]....
        /*0568*/ 	.word	0x00011e30


	//   ....[84]....
        /*056c*/ 	.word	0x00011e60


	//   ....[85]....
        /*0570*/ 	.word	0x00012590


	//   ....[86]....
        /*0574*/ 	.word	0x000125d0


	//   ....[87]....
        /*0578*/ 	.word	0x000126d0


	//   ....[88]....
        /*057c*/ 	.word	0x000126f0


	//   ....[89]....
        /*0580*/ 	.word	0x000127f0


	//   ....[90]....
        /*0584*/ 	.word	0x00012810


	//   ....[91]....
        /*0588*/ 	.word	0x00012920


	//   ....[92]....
        /*058c*/ 	.word	0x00012940


	//   ....[93]....
        /*0590*/ 	.word	0x00013250


	//   ....[94]....
        /*0594*/ 	.word	0x00013270


	//   ....[95]....
        /*0598*/ 	.word	0x00013370


	//   ....[96]....
        /*059c*/ 	.word	0x00013390


	//   ....[97]....
        /*05a0*/ 	.word	0x00013490


	//   ....[98]....
        /*05a4*/ 	.word	0x000134b0


	//   ....[99]....
        /*05a8*/ 	.word	0x000135c0


	//   ....[100]....
        /*05ac*/ 	.word	0x000135e0


	//   ....[101]....
        /*05b0*/ 	.word	0x00013770


	//   ....[102]....
        /*05b4*/ 	.word	0x00013900


	//   ....[103]....
        /*05b8*/ 	.word	0x00013930


	//   ....[104]....
        /*05bc*/ 	.word	0x00013960


	//   ....[105]....
        /*05c0*/ 	.word	0x00013990


	//   ....[106]....
        /*05c4*/ 	.word	0x000139c0


	//   ....[107]....
        /*05c8*/ 	.word	0x00013a00


	//   ....[108]....
        /*05cc*/ 	.word	0x00013b50


	//   ....[109]....
        /*05d0*/ 	.word	0x00013b80


	//   ....[110]....
        /*05d4*/ 	.word	0x00013bb0


	//   ....[111]....
        /*05d8*/ 	.word	0x00013be0


	//   ....[112]....
        /*05dc*/ 	.word	0x00013c10


	//   ....[113]....
        /*05e0*/ 	.word	0x00013c50


	//   ....[114]....
        /*05e4*/ 	.word	0x00013ce0


	//   ....[115]....
        /*05e8*/ 	.word	0x00013d40


	//   ....[116]....
        /*05ec*/ 	.word	0x00013dd0


	//   ....[117]....
        /*05f0*/ 	.word	0x00015ab0


	//   ....[118]....
        /*05f4*/ 	.word	0x00015ae0


	//   ....[119]....
        /*05f8*/ 	.word	0x00015c10


	//   ....[120]....
        /*05fc*/ 	.word	0x00015c20


	//   ....[121]....
        /*0600*/ 	.word	0x00015cb0


	//   ....[122]....
        /*0604*/ 	.word	0x00015cc0


	//   ....[123]....
        /*0608*/ 	.word	0x00015cd0


	//   ....[124]....
        /*060c*/ 	.word	0x00015d70


	//   ....[125]....
        /*0610*/ 	.word	0x000160f0


	//   ....[126]....
        /*0614*/ 	.word	0x00016110


	//   ....[127]....
        /*0618*/ 	.word	0x00016130


	//   ....[128]....
        /*061c*/ 	.word	0x000161a0


	//   ....[129]....
        /*0620*/ 	.word	0x000161b0


	//   ....[130]....
        /*0624*/ 	.word	0x00016200


	//   ....[131]....
        /*0628*/ 	.word	0x00016240


	//   ....[132]....
        /*062c*/ 	.word	0x00016250


	//   ....[133]....
        /*0630*/ 	.word	0x000169f0


	//   ....[134]....
        /*0634*/ 	.word	0x00016a20


	//   ....[135]....
        /*0638*/ 	.word	0x00016a80


	//   ....[136]....
        /*063c*/ 	.word	0x00016ae0


	//   ....[137]....
        /*0640*/ 	.word	0x00016b30


	//   ....[138]....
        /*0644*/ 	.word	0x00016b80


	//   ....[139]....
        /*0648*/ 	.word	0x00016ba0


	//   ....[140]....
        /*064c*/ 	.word	0x00016be0


	//   ....[141]....
        /*0650*/ 	.word	0x00017350


	//   ....[142]....
        /*0654*/ 	.word	0x00017360


	//   ....[143]....
        /*0658*/ 	.word	0x000173a0


	//   ....[144]....
        /*065c*/ 	.word	0x000173e0


	//   ....[145]....
        /*0660*/ 	.word	0x000173f0


	//   ....[146]....
        /*0664*/ 	.word	0x00017450


	//   ....[147]....
        /*0668*/ 	.word	0x00017480


	//   ....[148]....
        /*066c*/ 	.word	0x000174c0


	//   ....[149]....
        /*0670*/ 	.word	0x00017820


	//   ....[150]....
        /*0674*/ 	.word	0x00017830


	//   ....[151]....
        /*0678*/ 	.word	0x00017840


	//   ....[152]....
        /*067c*/ 	.word	0x000178a0


	//   ....[153]....
        /*0680*/ 	.word	0x000178b0


	//   ....[154]....
        /*0684*/ 	.word	0x00017910


	//   ....[155]....
        /*0688*/ 	.word	0x00017940


	//   ....[156]....
        /*068c*/ 	.word	0x00017980


	//   ....[157]....
        /*0690*/ 	.word	0x00018ca0


	//   ....[158]....
        /*0694*/ 	.word	0x00018cd0


	//   ....[159]....
        /*0698*/ 	.word	0x00018d00


	//   ....[160]....
        /*069c*/ 	.word	0x00018d30


	//   ....[161]....
        /*06a0*/ 	.word	0x00018d40


	//   ....[162]....
        /*06a4*/ 	.word	0x00018d60


	//   ....[163]....
        /*06a8*/ 	.word	0x00018d80


	//   ....[164]....
        /*06ac*/ 	.word	0x00018dc0


	//   ....[165]....
        /*06b0*/ 	.word	0x00018ef0


	//   ....[166]....
        /*06b4*/ 	.word	0x00018f20


	//   ....[167]....
        /*06b8*/ 	.word	0x00018f60


	//   ....[168]....
        /*06bc*/ 	.word	0x00018f90


	//   ....[169]....
        /*06c0*/ 	.word	0x00018fc0


	//   ....[170]....
        /*06c4*/ 	.word	0x00018ff0


	//   ....[171]....
        /*06c8*/ 	.word	0x00019090


	//   ....[172]....
        /*06cc*/ 	.word	0x00019100


	//   ....[173]....
        /*06d0*/ 	.word	0x00019190


	//   ....[174]....
        /*06d4*/ 	.word	0x00019740


	//   ....[175]....
        /*06d8*/ 	.word	0x00019e10


	//   ....[176]....
        /*06dc*/ 	.word	0x00019ef0


	//   ....[177]....
        /*06e0*/ 	.word	0x00019fb0


	//   ....[178]....
        /*06e4*/ 	.word	0x0001a130


	//   ....[179]....
        /*06e8*/ 	.word	0x0001a1c0


	//   ....[180]....
        /*06ec*/ 	.word	0x0001a220


	//   ....[181]....
        /*06f0*/ 	.word	0x0001a320


	//   ....[182]....
        /*06f4*/ 	.word	0x0001a380


	//   ....[183]....
        /*06f8*/ 	.word	0x0001a450


	//   ....[184]....
        /*06fc*/ 	.word	0x0001a5d0


	//   ....[185]....
        /*0700*/ 	.word	0x0001a660


	//   ....[186]....
        /*0704*/ 	.word	0x0001a730


	//   ....[187]....
        /*0708*/ 	.word	0x0001a7e0


	//   ....[188]....
        /*070c*/ 	.word	0x0001a840


	//   ....[189]....
        /*0710*/ 	.word	0x0001a920


	//   ....[190]....
        /*0714*/ 	.word	0x0001a980


	//   ....[191]....
        /*0718*/ 	.word	0x0001aa60


	//   ....[192]....
        /*071c*/ 	.word	0x0001ab00


	//   ....[193]....
        /*0720*/ 	.word	0x0001ab70


	//   ....[194]....
        /*0724*/ 	.word	0x0001abf0


	//   ....[195]....
        /*0728*/ 	.word	0x0001acc0


	//   ....[196]....
        /*072c*/ 	.word	0x0001ad40


	//   ....[197]....
        /*0730*/ 	.word	0x0001ae10


	//   ....[198]....
        /*0734*/ 	.word	0x0001ae90


	//   ....[199]....
        /*0738*/ 	.word	0x0001af50


	//   ....[200]....
        /*073c*/ 	.word	0x0001b080


	//   ....[201]....
        /*0740*/ 	.word	0x0001b110


	//   ....[202]....
        /*0744*/ 	.word	0x0001b170


	//   ....[203]....
        /*0748*/ 	.word	0x0001b250


	//   ....[204]....
        /*074c*/ 	.word	0x0001b2b0


	//   ....[205]....
        /*0750*/ 	.word	0x0001b380


	//   ....[206]....
        /*0754*/ 	.word	0x0001b3e0


	//   ....[207]....
        /*0758*/ 	.word	0x0001b4b0


	//   ....[208]....
        /*075c*/ 	.word	0x0001b5a0


	//   ....[209]....
        /*0760*/ 	.word	0x0001b630


	//   ....[210]....
        /*0764*/ 	.word	0x0001b690


	//   ....[211]....
        /*0768*/ 	.word	0x0001b760


	//   ....[212]....
        /*076c*/ 	.word	0x0001b7c0


	//   ....[213]....
        /*0770*/ 	.word	0x0001b890


	//   ....[214]....
        /*0774*/ 	.word	0x0001b8f0


	//   ....[215]....
        /*0778*/ 	.word	0x0001b9c0


	//   ....[216]....
        /*077c*/ 	.word	0x0001bc20


	//----- nvinfo : EIATTR_REG_RECONFIG
	.align		4
.L_210:
        /*0780*/ 	.byte	0x01, 0x54
	.zero		2


	//----- nvinfo : EIATTR_SYSCALL_OFFSETS
	.align		4
        /*0784*/ 	.byte	0x04, 0x46
        /*0786*/ 	.short	(.L_212 - .L_211)


	//   ....[0]....
.L_211:
        /*0788*/ 	.word	0x00001bf0


	//   ....[1]....
        /*078c*/ 	.word	0x000150a0


	//   ....[2]....
        /*0790*/ 	.word	0x00015210


	//   ....[3]....
        /*0794*/ 	.word	0x00015360


	//   ....[4]....
        /*0798*/ 	.word	0x000154a0


	//   ....[5]....
        /*079c*/ 	.word	0x00016600


	//----- nvinfo : EIATTR_MBARRIER_INSTR_OFFSETS
	.align		4
.L_212:
        /*07a0*/ 	.byte	0x04, 0x39
        /*07a2*/ 	.short	(.L_214 - .L_213)


	//   ....[0]....
.L_213:
        /*07a4*/ 	.word	0x00000180
        /*07a8*/ 	.word	0x000000ff
        /*07ac*/ 	.word	0x0002a800
        /*07b0*/ 	.short	0x0100
        /*07b2*/ 	.byte	0x08
	.zero		1


	//   ....[1]....
        /*07b4*/ 	.word	0x00000190
        /*07b8*/ 	.word	0x000000ff
        /*07bc*/ 	.word	0x0002a820
        /*07c0*/ 	.short	0x0100
        /*07c2*/ 	.byte	0x08
	.zero		1


	//   ....[2]....
        /*07c4*/ 	.word	0x00000280
        /*07c8*/ 	.word	0x000000ff
        /*07cc*/ 	.word	0x0002a830
        /*07d0*/ 	.short	0x0100
        /*07d2*/ 	.byte	0x08
	.zero		1


	//   ....[3]....
        /*07d4*/ 	.word	0x00000290
        /*07d8*/ 	.word	0x000000ff
        /*07dc*/ 	.word	0x0002a840
        /*07e0*/ 	.short	0x0100
        /*07e2*/ 	.byte	0x08
	.zero		1


	//   ....[4]....
        /*07e4*/ 	.word	0x000002a0
        /*07e8*/ 	.word	0x000000ff
        /*07ec*/ 	.word	0x0002a838
        /*07f0*/ 	.short	0x0100
        /*07f2*/ 	.byte	0x08
	.zero		1


	//   ....[5]....
        /*07f4*/ 	.word	0x000002b0
        /*07f8*/ 	.word	0x000000ff
        /*07fc*/ 	.word	0x0002a848
        /*0800*/ 	.short	0x0100
        /*0802*/ 	.byte	0x08
	.zero		1


	//   ....[6]....
        /*0804*/ 	.word	0x000003e0
        /*0808*/ 	.word	0x000000ff
        /*080c*/ 	.word	0x0002a850
        /*0810*/ 	.short	0x0100
        /*0812*/ 	.byte	0x08
	.zero		1


	//   ....[7]....
        /*0814*/ 	.word	0x000003f0
        /*0818*/ 	.word	0x000000ff
        /*081c*/ 	.word	0x0002a860
        /*0820*/ 	.short	0x0100
        /*0822*/ 	.byte	0x08
	.zero		1


	//   ....[8]....
        /*0824*/ 	.word	0x00000400
        /*0828*/ 	.word	0x000000ff
        /*082c*/ 	.word	0x0002a858
        /*0830*/ 	.short	0x0100
        /*0832*/ 	.byte	0x08
	.zero		1


	//   ....[9]....
        /*0834*/ 	.word	0x00000410
        /*0838*/ 	.word	0x000000ff
        /*083c*/ 	.word	0x0002a868
        /*0840*/ 	.short	0x0100
        /*0842*/ 	.byte	0x08
	.zero		1


	//   ....[10]....
        /*0844*/ 	.word	0x00000500
        /*0848*/ 	.word	0x000000ff
        /*084c*/ 	.word	0x0002a870
        /*0850*/ 	.short	0x0100
        /*0852*/ 	.byte	0x06
	.zero		1


	//   ....[11]....
        /*0854*/ 	.word	0x00000510
        /*0858*/ 	.word	0x000000ff
        /*085c*/ 	.word	0x0002a880
        /*0860*/ 	.short	0x0100
        /*0862*/ 	.byte	0x06
	.zero		1


	//   ....[12]....
        /*0864*/ 	.word	0x00000520
        /*0868*/ 	.word	0x000000ff
        /*086c*/ 	.word	0x0002a878
        /*0870*/ 	.short	0x0100
        /*0872*/ 	.byte	0x06
	.zero		1


	//   ....[13]....
        /*0874*/ 	.word	0x00000530
        /*0878*/ 	.word	0x000000ff
        /*087c*/ 	.word	0x0002a888
        /*0880*/ 	.short	0x0100
        /*0882*/ 	.byte	0x06
	.zero		1


	//   ....[14]....
        /*0884*/ 	.word	0x00000660
        /*0888*/ 	.word	0x000000ff
        /*088c*/ 	.word	0x0002a890
        /*0890*/ 	.short	0x0100
        /*0892*/ 	.byte	0x08
	.zero		1


	//   ....[15]....
        /*0894*/ 	.word	0x00000670
        /*0898*/ 	.word	0x000000ff
        /*089c*/ 	.word	0x0002a8a0
        /*08a0*/ 	.short	0x0100
        /*08a2*/ 	.byte	0x08
	.zero		1


	//   ....[16]....
        /*08a4*/ 	.word	0x00000680
        /*08a8*/ 	.word	0x000000ff
        /*08ac*/ 	.word	0x0002a898
        /*08b0*/ 	.short	0x0100
        /*08b2*/ 	.byte	0x08
	.zero		1


	//   ....[17]....
        /*08b4*/ 	.word	0x00000690
        /*08b8*/ 	.word	0x000000ff
        /*08bc*/ 	.word	0x0002a8a8
        /*08c0*/ 	.short	0x0100
        /*08c2*/ 	.byte	0x08
	.zero		1


	//   ....[18]....
        /*08c4*/ 	.word	0x000007e0
        /*08c8*/ 	.word	0x000000ff
        /*08cc*/ 	.word	0x0002a8b0
        /*08d0*/ 	.short	0x0100
        /*08d2*/ 	.byte	0x08
	.zero		1


	//   ....[19]....
        /*08d4*/ 	.word	0x000007f0
        /*08d8*/ 	.word	0x000000ff
        /*08dc*/ 	.word	0x0002a8c0
        /*08e0*/ 	.short	0x0100
        /*08e2*/ 	.byte	0x08
	.zero		1


	//   ....[20]....
        /*08e4*/ 	.word	0x00000800
        /*08e8*/ 	.word	0x000000ff
        /*08ec*/ 	.word	0x0002a8b8
        /*08f0*/ 	.short	0x0100
        /*08f2*/ 	.byte	0x08
	.zero		1


	//   ....[21]....
        /*08f4*/ 	.word	0x00000810
        /*08f8*/ 	.word	0x000000ff
        /*08fc*/ 	.word	0x0002a8c8
        /*0900*/ 	.short	0x0100
        /*0902*/ 	.byte	0x08
	.zero		1


	//   ....[22]....
        /*0904*/ 	.word	0x00001f40
        /*0908*/ 	.word	0x000000ff
        /*090c*/ 	.word	0x0002a800
        /*0910*/ 	.short	0x010a
        /*0912*/ 	.byte	0x24
	.zero		1


	//   ....[23]....
        /*0914*/ 	.word	0x00001fe0
        /*0918*/ 	.word	0x00000009
        /*091c*/ 	.word	0x0002a830
        /*0920*/ 	.short	0x010a
        /*0922*/ 	.byte	0x3f
	.zero		1


	//   ....[24]....
        /*0924*/ 	.word	0x00002020
        /*0928*/ 	.word	0x00000009
        /*092c*/ 	.word	0x0002a830
        /*0930*/ 	.short	0x010a
        /*0932*/ 	.byte	0x3f
	.zero		1


	//   ....[25]....
        /*0934*/ 	.word	0x00002890
        /*0938*/ 	.word	0x000000ff
        /*093c*/ 	.word	0x00000000
        /*0940*/ 	.short	0x0101
        /*0942*/ 	.byte	0x06
	.zero		1


	//   ....[26]....
        /*0944*/ 	.word	0x00005bc0
        /*0948*/ 	.word	0x000000ff
        /*094c*/ 	.word	0x0002a830
        /*0950*/ 	.short	0x010a
        /*0952*/ 	.byte	0x06
	.zero		1


	//   ....[27]....
        /*0954*/ 	.word	0x00005c00
        /*0958*/ 	.word	0x000000ff
        /*095c*/ 	.word	0x0002a830
        /*0960*/ 	.short	0x010a
        /*0962*/ 	.byte	0x06
	.zero		1


	//   ....[28]....
        /*0964*/ 	.word	0x00005ed0
        /*0968*/ 	.word	0x000000ff
        /*096c*/ 	.word	0x0002a850
        /*0970*/ 	.short	0x010a
        /*0972*/ 	.byte	0x06
	.zero		1


	//   ....[29]....
        /*0974*/ 	.word	0x00005f10
        /*0978*/ 	.word	0x000000ff
        /*097c*/ 	.word	0x0002a850
        /*0980*/ 	.short	0x010a
        /*0982*/ 	.byte	0x06
	.zero		1


	//   ....[30]....
        /*0984*/ 	.word	0x00006650
        /*0988*/ 	.word	0x000000ff
        /*098c*/ 	.word	0x00000000
        /*0990*/ 	.short	0x0101
        /*0992*/ 	.byte	0x06
	.zero		1


	//   ....[31]....
        /*0994*/ 	.word	0x00008cd0
        /*0998*/ 	.word	0x000000ff
        /*099c*/ 	.word	0x00000000
        /*09a0*/ 	.short	0x0101
        /*09a2*/ 	.byte	0x06
	.zero		1


	//   ....[32]....
        /*09a4*/ 	.word	0x00009800
        /*09a8*/ 	.word	0x000000ff
        /*09ac*/ 	.word	0x0002a830
        /*09b0*/ 	.short	0x010a
        /*09b2*/ 	.byte	0x06
	.zero		1


	//   ....[33]....
        /*09b4*/ 	.word	0x00009840
        /*09b8*/ 	.word	0x000000ff
        /*09bc*/ 	.word	0x0002a830
        /*09c0*/ 	.short	0x010a
        /*09c2*/ 	.byte	0x06
	.zero		1


	//   ....[34]....
        /*09c4*/ 	.word	0x00009b10
        /*09c8*/ 	.word	0x000000ff
        /*09cc*/ 	.word	0x0002a850
        /*09d0*/ 	.short	0x010a
        /*09d2*/ 	.byte	0x06
	.zero		1


	//   ....[35]....
        /*09d4*/ 	.word	0x00009b50
        /*09d8*/ 	.word	0x000000ff
        /*09dc*/ 	.word	0x0002a850
        /*09e0*/ 	.short	0x010a
        /*09e2*/ 	.byte	0x06
	.zero		1


	//   ....[36]....
        /*09e4*/ 	.word	0x0000a270
        /*09e8*/ 	.word	0x000000ff
        /*09ec*/ 	.word	0x00000000
        /*09f0*/ 	.short	0x0101
        /*09f2*/ 	.byte	0x06
	.zero		1


	//   ....[37]....
        /*09f4*/ 	.word	0x0000b800
        /*09f8*/ 	.word	0x000000ff
        /*09fc*/ 	.word	0x00000000
        /*0a00*/ 	.short	0x0101
        /*0a02*/ 	.byte	0x06
	.zero		1


	//   ....[38]....
        /*0a04*/ 	.word	0x0000c0f0
        /*0a08*/ 	.word	0x000000ff
        /*0a0c*/ 	.word	0x0002a830
        /*0a10*/ 	.short	0x010a
        /*0a12*/ 	.byte	0x06
	.zero		1


	//   ....[39]....
        /*0a14*/ 	.word	0x0000c130
        /*0a18*/ 	.word	0x000000ff
        /*0a1c*/ 	.word	0x0002a830
        /*0a20*/ 	.short	0x010a
        /*0a22*/ 	.byte	0x06
	.zero		1


	//   ....[40]....
        /*0a24*/ 	.word	0x0000c3d0
        /*0a28*/ 	.word	0x000000ff
        /*0a2c*/ 	.word	0x0002a850
        /*0a30*/ 	.short	0x010a
        /*0a32*/ 	.byte	0x06
	.zero		1


	//   ....[41]....
        /*0a34*/ 	.word	0x0000c410
        /*0a38*/ 	.word	0x000000ff
        /*0a3c*/ 	.word	0x0002a850
        /*0a40*/ 	.short	0x010a
        /*0a42*/ 	.byte	0x06
	.zero		1


	//   ....[42]....
        /*0a44*/ 	.word	0x0000cb50
        /*0a48*/ 	.word	0x000000ff
        /*0a4c*/ 	.word	0x00000000
        /*0a50*/ 	.short	0x0101
        /*0a52*/ 	.byte	0x06
	.zero		1


	//   ....[43]....
        /*0a54*/ 	.word	0x0000f1d0
        /*0a58*/ 	.word	0x000000ff
        /*0a5c*/ 	.word	0x00000000
        /*0a60*/ 	.short	0x0101
        /*0a62*/ 	.byte	0x06
	.zero		1


	//   ....[44]....
        /*0a64*/ 	.word	0x0000f9c0
        /*0a68*/ 	.word	0x000000ff
        /*0a6c*/ 	.word	0x0002a850
        /*0a70*/ 	.short	0x010a
        /*0a72*/ 	.byte	0x09
	.zero		1


	//   ....[45]....
        /*0a74*/ 	.word	0x0000fa00
        /*0a78*/ 	.word	0x000000ff
        /*0a7c*/ 	.word	0x0002a850
        /*0a80*/ 	.short	0x010a
        /*0a82*/ 	.byte	0x09
	.zero		1


	//   ....[46]....
        /*0a84*/ 	.word	0x000100c0
        /*0a88*/ 	.word	0x000000ff
        /*0a8c*/ 	.word	0x00000000
        /*0a90*/ 	.short	0x0101
        /*0a92*/ 	.byte	0x04
	.zero		1


	//   ....[47]....
        /*0a94*/ 	.word	0x000125c0
        /*0a98*/ 	.word	0x00000003
        /*0a9c*/ 	.word	0x00000000
        /*0aa0*/ 	.short	0x0101
        /*0aa2*/ 	.byte	0x3f
	.zero		1


	//   ....[48]....
        /*0aa4*/ 	.word	0x000158e0
        /*0aa8*/ 	.word	0x00000004
        /*0aac*/ 	.word	0x0002a880
        /*0ab0*/ 	.short	0x010a
        /*0ab2*/ 	.byte	0x3f
	.zero		1


	//   ....[49]....
        /*0ab4*/ 	.word	0x00015e40
        /*0ab8*/ 	.word	0x00000004
        /*0abc*/ 	.word	0x0002a870
        /*0ac0*/ 	.short	0x0107
        /*0ac2*/ 	.byte	0x3f
	.zero		1


	//   ....[50]....
        /*0ac4*/ 	.word	0x00015f00
        /*0ac8*/ 	.word	0x00000004
        /*0acc*/ 	.word	0x0002a870
        /*0ad0*/ 	.short	0x0101
        /*0ad2*/ 	.byte	0x3f
	.zero		1


	//   ....[51]....
        /*0ad4*/ 	.word	0x00015f30
        /*0ad8*/ 	.word	0x00000004
        /*0adc*/ 	.word	0x0002a840
        /*0ae0*/ 	.short	0x010a
        /*0ae2*/ 	.byte	0x3f
	.zero		1


	//   ....[52]....
        /*0ae4*/ 	.word	0x00016370
        /*0ae8*/ 	.word	0x00000004
        /*0aec*/ 	.word	0x0002a830
        /*0af0*/ 	.short	0x0107
        /*0af2*/ 	.byte	0x3f
	.zero		1


	//   ....[53]....
        /*0af4*/ 	.word	0x00016430
        /*0af8*/ 	.word	0x00000004
        /*0afc*/ 	.word	0x0002a830
        /*0b00*/ 	.short	0x0101
        /*0b02*/ 	.byte	0x3f
	.zero		1


	//   ....[54]....
        /*0b04*/ 	.word	0x00016cf0
        /*0b08*/ 	.word	0x00000016
        /*0b0c*/ 	.word	0x0002a800
        /*0b10*/ 	.short	0x0107
        /*0b12*/ 	.byte	0x3f
	.zero		1


	//   ....[55]....
        /*0b14*/ 	.word	0x00016df0
        /*0b18*/ 	.word	0x00000016
        /*0b1c*/ 	.word	0x0002a800
        /*0b20*/ 	.short	0x0101
        /*0b22*/ 	.byte	0x3f
	.zero		1


	//   ....[56]....
        /*0b24*/ 	.word	0x00016e10
        /*0b28*/ 	.word	0x00000016
        /*0b2c*/ 	.word	0x0002a820
        /*0b30*/ 	.short	0x010a
        /*0b32*/ 	.byte	0x3f
	.zero		1


	//   ....[57]....
        /*0b34*/ 	.word	0x00017180
        /*0b38*/ 	.word	0x00000004
        /*0b3c*/ 	.word	0x0002a880
        /*0b40*/ 	.short	0x010a
        /*0b42*/ 	.byte	0x3f
	.zero		1


	//   ....[58]....
        /*0b44*/ 	.word	0x00017560
        /*0b48*/ 	.word	0x00000004
        /*0b4c*/ 	.word	0x0002a870
        /*0b50*/ 	.short	0x0107
        /*0b52*/ 	.byte	0x3f
	.zero		1


	//   ....[59]....
        /*0b54*/ 	.word	0x00017620
        /*0b58*/ 	.word	0x00000004
        /*0b5c*/ 	.word	0x0002a870
        /*0b60*/ 	.short	0x0101
        /*0b62*/ 	.byte	0x3f
	.zero		1


	//   ....[60]....
        /*0b64*/ 	.word	0x00017650
        /*0b68*/ 	.word	0x00000004
        /*0b6c*/ 	.word	0x0002a840
        /*0b70*/ 	.short	0x010a
        /*0b72*/ 	.byte	0x3f
	.zero		1


	//   ....[61]....
        /*0b74*/ 	.word	0x00017a20
        /*0b78*/ 	.word	0x00000004
        /*0b7c*/ 	.word	0x0002a830
        /*0b80*/ 	.short	0x0107
        /*0b82*/ 	.byte	0x3f
	.zero		1


	//   ....[62]....
        /*0b84*/ 	.word	0x00017af0
        /*0b88*/ 	.word	0x00000004
        /*0b8c*/ 	.word	0x0002a830
        /*0b90*/ 	.short	0x0101
        /*0b92*/ 	.byte	0x3f
	.zero		1


	//   ....[63]....
        /*0b94*/ 	.word	0x00017b70
        /*0b98*/ 	.word	0x00000000
        /*0b9c*/ 	.word	0x0002a870
        /*0ba0*/ 	.short	0x010a
        /*0ba2*/ 	.byte	0x3f
	.zero		1


	//   ....[64]....
        /*0ba4*/ 	.word	0x00017c00
        /*0ba8*/ 	.word	0x00000000
        /*0bac*/ 	.word	0x0002a860
        /*0bb0*/ 	.short	0x010a
        /*0bb2*/ 	.byte	0x3f
	.zero		1


	//   ....[65]....
        /*0bb4*/ 	.word	0x000181b0
        /*0bb8*/ 	.word	0x00000000
        /*0bbc*/ 	.word	0x0002a850
        /*0bc0*/ 	.short	0x0101
        /*0bc2*/ 	.byte	0x3f
	.zero		1


	//   ....[66]....
        /*0bc4*/ 	.word	0x00018230
        /*0bc8*/ 	.word	0x00000003
        /*0bcc*/ 	.word	0x00000000
        /*0bd0*/ 	.short	0x0101
        /*0bd2*/ 	.byte	0x3f
	.zero		1


	//   ....[67]....
        /*0bd4*/ 	.word	0x000183f0
        /*0bd8*/ 	.word	0x0000000c
        /*0bdc*/ 	.word	0x0002a870
        /*0be0*/ 	.short	0x010a
        /*0be2*/ 	.byte	0x3f
	.zero		1


	//   ....[68]....
        /*0be4*/ 	.word	0x00018470
        /*0be8*/ 	.word	0x0000000c
        /*0bec*/ 	.word	0x0002a860
        /*0bf0*/ 	.short	0x010a
        /*0bf2*/ 	.byte	0x3f
	.zero		1


	//   ....[69]....
        /*0bf4*/ 	.word	0x00018a30
        /*0bf8*/ 	.word	0x0000000c
        /*0bfc*/ 	.word	0x0002a850
        /*0c00*/ 	.short	0x0101
        /*0c02*/ 	.byte	0x3f
	.zero		1


	//   ....[70]....
        /*0c04*/ 	.word	0x00018ab0
        /*0c08*/ 	.word	0x00000003
        /*0c0c*/ 	.word	0x00000000
        /*0c10*/ 	.short	0x0101
        /*0c12*/ 	.byte	0x3f
	.zero		1


	//   ....[71]....
        /*0c14*/ 	.word	0x000196c0
        /*0c18*/ 	.word	0x00000004
        /*0c1c*/ 	.word	0x0002a820
        /*0c20*/ 	.short	0x010a
        /*0c22*/ 	.byte	0x3f
	.zero		1


	//   ....[72]....
        /*0c24*/ 	.word	0x00019840
        /*0c28*/ 	.word	0x00000005
        /*0c2c*/ 	.word	0x0002a840
        /*0c30*/ 	.short	0x010a
        /*0c32*/ 	.byte	0x3f
	.zero		1


	//   ....[73]....
        /*0c34*/ 	.word	0x000198e0
        /*0c38*/ 	.word	0x00000017
        /*0c3c*/ 	.word	0x0002a840
        /*0c40*/ 	.short	0x010a
        /*0c42*/ 	.byte	0x3f
	.zero		1


	//   ....[74]....
        /*0c44*/ 	.word	0x00019920
        /*0c48*/ 	.word	0x00000005
        /*0c4c*/ 	.word	0x0002a860
        /*0c50*/ 	.short	0x010a
        /*0c52*/ 	.byte	0x3f
	.zero		1


	//   ....[75]....
        /*0c54*/ 	.word	0x00019960
        /*0c58*/ 	.word	0x00000017
        /*0c5c*/ 	.word	0x0002a860
        /*0c60*/ 	.short	0x010a
        /*0c62*/ 	.byte	0x3f
	.zero		1


	//   ....[76]....
        /*0c64*/ 	.word	0x000199a0
        /*0c68*/ 	.word	0x00000005
        /*0c6c*/ 	.word	0x0002a880
        /*0c70*/ 	.short	0x010a
        /*0c72*/ 	.byte	0x3f
	.zero		1


	//   ....[77]....
        /*0c74*/ 	.word	0x000199e0
        /*0c78*/ 	.word	0x00000017
        /*0c7c*/ 	.word	0x0002a880
        /*0c80*/ 	.short	0x010a
        /*0c82*/ 	.byte	0x3f
	.zero		1


	//   ....[78]....
        /*0c84*/ 	.word	0x00019a50
        /*0c88*/ 	.word	0x00000003
        /*0c8c*/ 	.word	0x0002a800
        /*0c90*/ 	.short	0x010a
        /*0c92*/ 	.byte	0x3f
	.zero		1


	//   ....[79]....
        /*0c94*/ 	.word	0x00019aa0
        /*0c98*/ 	.word	0x00000009
        /*0c9c*/ 	.word	0x0002a830
        /*0ca0*/ 	.short	0x010a
        /*0ca2*/ 	.byte	0x3f
	.zero		1


	//   ....[80]....
        /*0ca4*/ 	.word	0x00019b00
        /*0ca8*/ 	.word	0x00000008
        /*0cac*/ 	.word	0x0002a830
        /*0cb0*/ 	.short	0x010a
        /*0cb2*/ 	.byte	0x3f
	.zero		1


	//   ....[81]....
        /*0cb4*/ 	.word	0x00019b60
        /*0cb8*/ 	.word	0x00000008
        /*0cbc*/ 	.word	0x0002a850
        /*0cc0*/ 	.short	0x010a
        /*0cc2*/ 	.byte	0x3f
	.zero		1


	//   ....[82]....
        /*0cc4*/ 	.word	0x00019bc0
        /*0cc8*/ 	.word	0x00000008
        /*0ccc*/ 	.word	0x0002a830
        /*0cd0*/ 	.short	0x010a
        /*0cd2*/ 	.byte	0x3f
	.zero		1


	//   ....[83]....
        /*0cd4*/ 	.word	0x00019c20
        /*0cd8*/ 	.word	0x00000008
        /*0cdc*/ 	.word	0x0002a850
        /*0ce0*/ 	.short	0x010a
        /*0ce2*/ 	.byte	0x3f
	.zero		1


	//   ....[84]....
        /*0ce4*/ 	.word	0x00019c80
        /*0ce8*/ 	.word	0x00000008
        /*0cec*/ 	.word	0x0002a830
        /*0cf0*/ 	.short	0x010a
        /*0cf2*/ 	.byte	0x3f
	.zero		1


	//   ....[85]....
        /*0cf4*/ 	.word	0x00019ce0
        /*0cf8*/ 	.word	0x00000008
        /*0cfc*/ 	.word	0x0002a850
        /*0d00*/ 	.short	0x010a
        /*0d02*/ 	.byte	0x3f
	.zero		1


	//   ....[86]....
        /*0d04*/ 	.word	0x00019d40
        /*0d08*/ 	.word	0x00000005
        /*0d0c*/ 	.word	0x0002a850
        /*0d10*/ 	.short	0x010a
        /*0d12*/ 	.byte	0x3f
	.zero		1


	//   ....[87]....
        /*0d14*/ 	.word	0x00019e40
        /*0d18*/ 	.word	0x00000004
        /*0d1c*/ 	.word	0x0002a880
        /*0d20*/ 	.short	0x010a
        /*0d22*/ 	.byte	0x3f
	.zero		1


	//   ....[88]....
        /*0d24*/ 	.word	0x0001a520
        /*0d28*/ 	.word	0x00000004
        /*0d2c*/ 	.word	0x0002a840
        /*0d30*/ 	.short	0x010a
        /*0d32*/ 	.byte	0x3f
	.zero		1


	//   ....[89]....
        /*0d34*/ 	.word	0x0001af80
        /*0d38*/ 	.word	0x00000016
        /*0d3c*/ 	.word	0x0002a820
        /*0d40*/ 	.short	0x010a
        /*0d42*/ 	.byte	0x3f
	.zero		1


	//   ....[90]....
        /*0d44*/ 	.word	0x0001afd0
        /*0d48*/ 	.word	0x00000004
        /*0d4c*/ 	.word	0x0002a880
        /*0d50*/ 	.short	0x010a
        /*0d52*/ 	.byte	0x3f
	.zero		1


	//   ....[91]....
        /*0d54*/ 	.word	0x0001b4f0
        /*0d58*/ 	.word	0x00000004
        /*0d5c*/ 	.word	0x0002a840
        /*0d60*/ 	.short	0x010a
        /*0d62*/ 	.byte	0x3f
	.zero		1


	//   ....[92]....
        /*0d64*/ 	.word	0x0001ba00
        /*0d68*/ 	.word	0x00000000
        /*0d6c*/ 	.word	0x0002a870
        /*0d70*/ 	.short	0x010a
        /*0d72*/ 	.byte	0x3f
	.zero		1


	//   ....[93]....
        /*0d74*/ 	.word	0x0001ba50
        /*0d78*/ 	.word	0x00000000
        /*0d7c*/ 	.word	0x0002a860
        /*0d80*/ 	.short	0x010a
        /*0d82*/ 	.byte	0x3f
	.zero		1


	//   ....[94]....
        /*0d84*/ 	.word	0x0001baa0
        /*0d88*/ 	.word	0x0000000c
        /*0d8c*/ 	.word	0x0002a870
        /*0d90*/ 	.short	0x010a
        /*0d92*/ 	.byte	0x3f
	.zero		1


	//   ....[95]....
        /*0d94*/ 	.word	0x0001baf0
        /*0d98*/ 	.word	0x0000000c
        /*0d9c*/ 	.word	0x0002a860
        /*0da0*/ 	.short	0x010a
        /*0da2*/ 	.byte	0x3f
	.zero		1


	//   ....[96]....
        /*0da4*/ 	.word	0x0001bb40
        /*0da8*/ 	.word	0x00000004
        /*0dac*/ 	.word	0x0002a820
        /*0db0*/ 	.short	0x010a
        /*0db2*/ 	.byte	0x3f
	.zero		1


	//   ....[97]....
        /*0db4*/ 	.word	0x0001bce0
        /*0db8*/ 	.word	0x00000005
        /*0dbc*/ 	.word	0x0002a840
        /*0dc0*/ 	.short	0x010a
        /*0dc2*/ 	.byte	0x3f
	.zero		1


	//   ....[98]....
        /*0dc4*/ 	.word	0x0001bd30
        /*0dc8*/ 	.word	0x00000017
        /*0dcc*/ 	.word	0x0002a840
        /*0dd0*/ 	.short	0x010a
        /*0dd2*/ 	.byte	0x3f
	.zero		1


	//   ....[99]....
        /*0dd4*/ 	.word	0x0001bd80
        /*0dd8*/ 	.word	0x00000005
        /*0ddc*/ 	.word	0x0002a860
        /*0de0*/ 	.short	0x010a
        /*0de2*/ 	.byte	0x3f
	.zero		1


	//   ....[100]....
        /*0de4*/ 	.word	0x0001bdd0
        /*0de8*/ 	.word	0x00000017
        /*0dec*/ 	.word	0x0002a860
        /*0df0*/ 	.short	0x010a
        /*0df2*/ 	.byte	0x3f
	.zero		1


	//   ....[101]....
        /*0df4*/ 	.word	0x0001be20
        /*0df8*/ 	.word	0x00000005
        /*0dfc*/ 	.word	0x0002a880
        /*0e00*/ 	.short	0x010a
        /*0e02*/ 	.byte	0x3f
	.zero		1


	//----- nvinfo : EIATTR_NUM_MBARRIERS
	.align		4
.L_214:
        /*0e04*/ 	.byte	0x03, 0x38
        /*0e06*/ 	.short	0x0016


	//----- nvinfo : EIATTR_EXIT_INSTR_OFFSETS
	.align		4
        /*0e08*/ 	.byte	0x04, 0x1c
        /*0e0a*/ 	.short	(.L_216 - .L_215)


	//   ....[0]....
.L_215:
        /*0e0c*/ 	.word	0x000009c0


	//   ....[1]....
        /*0e10*/ 	.word	0x00013720


	//   ....[2]....
        /*0e14*/ 	.word	0x00019a30


	//----- nvinfo : EIATTR_MAX_THREADS
	.align		4
.L_216:
        /*0e18*/ 	.byte	0x04, 0x05
        /*0e1a*/ 	.short	(.L_218 - .L_217)
.L_217:
        /*0e1c*/ 	.word	0x00000180
        /*0e20*/ 	.word	0x00000001
        /*0e24*/ 	.word	0x00000001


	//----- nvinfo : EIATTR_CRS_STACK_SIZE
	.align		4
.L_218:
        /*0e28*/ 	.byte	0x04, 0x1e
        /*0e2a*/ 	.short	(.L_220 - .L_219)
.L_219:
        /*0e2c*/ 	.word	0x00000000


	//----- nvinfo : EIATTR_CBANK_PARAM_SIZE
	.align		4
.L_220:
        /*0e30*/ 	.byte	0x03, 0x19
        /*0e32*/ 	.short	0x0af0


	//----- nvinfo : EIATTR_PARAM_CBANK
	.align		4
        /*0e34*/ 	.byte	0x04, 0x0a
        /*0e36*/ 	.short	(.L_222 - .L_221)
	.align		4
.L_221:
        /*0e38*/ 	.word	index@(.nv.constant0._ZN7cutlass13device_kernelIN5flash11enable_sm90INS1_16FlashAttnFwdSm90INS1_25CollectiveMainloopFwdSm90ILi2EN4cute5tupleIJNS5_1CILi1EEES8_S8_EEENS6_IJNS7_ILi128EEESA_NS7_ILi192EEEEEELi192ENS_12float_e4m3_tEfNS_4arch4Sm90ELb0ELb1ELb1ELb1ELb1ELb0ELb0ELb1ELb1ELb1ELb0ELb0EEENS1_21CollectiveEpilogueFwdINS6_IJSA_SB_SA_EEES9_NS_10bfloat16_tESF_Li256ELb1ELb1ELb0ELb1EEENS1_36VarlenDynamicPersistentTileSchedulerILi128ELi128ELi256ELi128ELb0ELb1ELb1ELb1ELb0ELb1EEEEEEEEEvNT_6ParamsE)
        /*0e3c*/ 	.short	0x0210
        /*0e3e*/ 	.short	0x0af0


	//----- nvinfo : EIATTR_SW_WAR
	.align		4
.L_222:
        /*0e40*/ 	.byte	0x04, 0x36
        /*0e42*/ 	.short	(.L_224 - .L_223)
.L_223:
        /*0e44*/ 	.word	0x00000008
.L_224:


//--------------------- .nv.info._ZN7cutlass13device_kernelIN5flash11enable_sm90INS1_16FlashAttnFwdSm90INS1_25CollectiveMainloopFwdSm90ILi2EN4cute5tupleIJNS5_1CILi1EEES8_S8_EEENS6_IJNS7_ILi128EEESA_NS7_ILi192EEEEEELi192ENS_12float_e4m3_tEfNS_4arch4Sm90ELb0ELb1ELb1ELb1ELb1ELb1ELb0ELb1ELb1ELb1ELb0ELb0EEENS1_21CollectiveEpilogueFwdINS6_IJSA_SB_SA_EEES9_NS_10bfloat16_tESF_Li256ELb1ELb1ELb0ELb1EEENS1_36VarlenDynamicPersistentTileSchedulerILi128ELi128ELi256ELi128ELb0ELb1ELb1ELb1ELb0ELb1EEEEEEEEEvNT_6ParamsE --------------------------
	.section	.nv.info._ZN7cutlass13device_kernelIN5flash11enable_sm90INS1_16FlashAttnFwdSm90INS1_25CollectiveMainloopFwdSm90ILi2EN4cute5tupleIJNS5_1CILi1EEES8_S8_EEENS6_IJNS7_ILi128EEESA_NS7_ILi192EEEEEELi192ENS_12float_e4m3_tEfNS_4arch4Sm90ELb0ELb1ELb1ELb1ELb1ELb1ELb0ELb1ELb1ELb1ELb0ELb0EEENS1_21CollectiveEpilogueFwdINS6_IJSA_SB_SA_EEES9_NS_10bfloat16_tESF_Li256ELb1ELb1ELb0ELb1EEENS1_36VarlenDynamicPersistentTileSchedulerILi128ELi128ELi256ELi128ELb0ELb1ELb1ELb1ELb0ELb1EEEEEEEEEvNT_6ParamsE,"",@"SHT_CUDA_INFO"
	.sectionflags	@""
	.align	4


	//----- nvinfo : EIATTR_CUDA_API_VERSION
	.align		4
        /*0000*/ 	.byte	0x04, 0x37
        /*0002*/ 	.short	(.L_226 - .L_225)
.L_225:
        /*0004*/ 	.word	0x00000082


	//----- nvinfo : EIATTR_KPARAM_INFO
	.align		4
.L_226:
        /*0008*/ 	.byte	0x04, 0x17
        /*000a*/ 	.short	(.L_228 - .L_227)
.L_227:
        /*000c*/ 	.word	0x00000000
        /*0010*/ 	.short	0x0000
        /*0012*/ 	.short	0x0070
        /*0014*/ 	.byte	0x00, 0xf0, 0x01, 0x2a


	//----- nvinfo : EIATTR_SPARSE_MMA_MASK
	.align		4
.L_228:
        /*0018*/ 	.byte	0x03, 0x50
        /*001a*/ 	.short	0x0000


	//----- nvinfo : EIATTR_MAXREG_COUNT
	.align		4
        /*001c*/ 	.byte	0x03, 0x1b
        /*001e*/ 	.short	0x00a8


	//----- nvinfo : EIATTR_NUM_BARRIERS
	.align		4
        /*0020*/ 	.byte	0x02, 0x4c
        /*0022*/ 	.byte	0x10
	.zero		1


	//----- nvinfo : EIATTR_EXTERNS
	.align		4
        /*0024*/ 	.byte	0x04, 0x0f
        /*0026*/ 	.short	(.L_230 - .L_229)


	//   ....[0]....
	.align		4
.L_229:
        /*0028*/ 	.word	index@(__assertfail)


	//----- nvinfo : EIATTR_ANNOTATIONS
	.align		4
.L_230:
        /*002c*/ 	.byte	0x04, 0x55
        /*002e*/ 	.short	(.L_232 - .L_231)


	//   ....[0]....
.L_231:
        /* <DEDUP_REMOVED lines=28> */
        /*01e4*/ 	.byte	0xc0, 0xae, 0x02, 0x00


	//----- nvinfo : EIATTR_MERCURY_ISA_VERSION
	.align		4
.L_232:
        /*01e8*/ 	.byte	0x03, 0x5f
        /*01ea*/ 	.short	0x0101


	//----- nvinfo : EIATTR_UNUSED_LOAD_BYTE_OFFSET
	.align		4
        /*01ec*/ 	.byte	0x04, 0x44
        /*01ee*/ 	.short	(.L_234 - .L_233)


	//   ....[0]....
.L_233:
        /*01f0*/ 	.word	0x00000a80
        /*01f4*/ 	.word	0x0000fff0


	//   ....[1]....
        /*01f8*/ 	.word	0x00020050
        /*01fc*/ 	.word	0x0000fff0


	//----- nvinfo : EIATTR_INT_WARP_WIDE_INSTR_OFFSETS
	.align		4
.L_234:
        /*0200*/ 	.byte	0x04, 0x31
        /*0202*/ 	.short	(.L_236 - .L_235)


	//   ....[0]....
.L_235:
        /*0204*/ 	.word	0x00000130


	//   ....[1]....
        /*0208*/ 	.word	0x00000170


	//   ....[2]....
        /*020c*/ 	.word	0x000001e0


	//   ....[3]....
        /*0210*/ 	.word	0x00026580


	//   ....[4]....
        /*0214*/ 	.word	0x00026610


	//   ....[5]....
        /*0218*/ 	.word	0x00029a50


	//   ....[6]....
        /*021c*/ 	.word	0x00029ae0


	//----- nvinfo : EIATTR_COOP_GROUP_MASK_REGIDS
	.align		4
.L_236:
        /*0220*/ 	.byte	0x04, 0x29
        /*0222*/ 	.short	(.L_238 - .L_237)


	//   ....[0]....
.L_237:
        /*0224*/ 	.word	0xffffffff


	//   ....[1]....
        /*0228*/ 	.word	0xffffffff


	//   ....[2]....
        /*022c*/ 	.word	0xffffffff


	//   ....[3]....
        /*0230*/ 	.word	0xffffffff


	//   ....[4]....
        /*0234*/ 	.word	0xffffffff


	//   ....[5]....
        /*0238*/ 	.word	0xffffffff


	//   ....[6]....
        /*023c*/ 	.word	0xffffffff


	//   ....[7]....
        /*0240*/ 	.word	0xffffffff


	//   ....[8]....
        /*0244*/ 	.word	0xffffffff


	//   ....[9]....
        /*0248*/ 	.word	0xffffffff


	//   ....[10]....
        /*024c*/ 	.word	0xffffffff


	//   ....[11]....
        /*0250*/ 	.word	0xffffffff


	//   ....[12]....
        /*0254*/ 	.word	0xffffffff


	//   ....[13]....
        /*0258*/ 	.word	0xffffffff


	//   ....[14]....
        /*025c*/ 	.word	0xffffffff


	//   ....[15]....
        /*0260*/ 	.word	0xffffffff


	//   ....[16]....
        /*0264*/ 	.word	0xffffffff


	//   ....[17]....
        /*0268*/ 	.word	0xffffffff


	//   ....[18]....
        /*026c*/ 	.word	0xffffffff


	//   ....[19]....
        /*0270*/ 	.word	0xffffffff


	//   ....[20]....
        /*0274*/ 	.word	0xffffffff


	//   ....[21]....
        /*0278*/ 	.word	0xffffffff


	//   ....[22]....
        /*027c*/ 	.word	0xffffffff


	//   ....[23]....
        /*0280*/ 	.word	0xffffffff


	//   ....[24]....
        /*0284*/ 	.word	0xffffffff


	//   ....[25]....
        /*0288*/ 	.word	0xffffffff


	//   ....[26]....
        /*028c*/ 	.word	0xffffffff


	//   ....[27]....
        /*0290*/ 	.word	0xffffffff


	//   ....[28]....
        /*0294*/ 	.word	0xffffffff


	//   ....[29]....
        /*0298*/ 	.word	0xffffffff


	//   ....[30]....
        /*029c*/ 	.word	0xffffffff


	//   ....[31]....
        /*02a0*/ 	.word	0xffffffff


	//   ....[32]....
        /*02a4*/ 	.word	0xffffffff


	//   ....[33]....
        /*02a8*/ 	.word	0xffffffff


	//   ....[34]....
        /*02ac*/ 	.word	0xffffffff


	//   ....[35]....
        /*02b0*/ 	.word	0xffffffff


	//   ....[36]....
        /*02b4*/ 	.word	0xffffffff


	//   ....[37]....
        /*02b8*/ 	.word	0xffffffff


	//   ....[38]....
        /*02bc*/ 	.word	0xffffffff


	//   ....[39]....
        /*02c0*/ 	.word	0xffffffff


	//   ....[40]....
        /*02c4*/ 	.word	0xffffffff


	//   ....[41]....
        /*02c8*/ 	.word	0xffffffff


	//   ....[42]....
        /*02cc*/ 	.word	0xffffffff


	//   ....[43]....
        /*02d0*/ 	.word	0xffffffff


	//   ....[44]....
        /*02d4*/ 	.word	0xffffffff


	//   ....[45]....
        /*02d8*/ 	.word	0xffffffff


	//   ....[46]....
        /*02dc*/ 	.word	0xffffffff


	//   ....[47]....
        /*02e0*/ 	.word	0xffffffff


	//   ....[48]....
        /*02e4*/ 	.word	0xffffffff


	//   ....[49]....
        /*02e8*/ 	.word	0xffffffff


	//   ....[50]....
        /*02ec*/ 	.word	0xffffffff


	//   ....[51]....
        /*02f0*/ 	.word	0xffffffff


	//   ....[52]....
        /*02f4*/ 	.word	0xffffffff


	//   ....[53]....
        /*02f8*/ 	.word	0xffffffff


	//   ....[54]....
        /*02fc*/ 	.word	0xffffffff


	//   ....[55]....
        /*0300*/ 	.word	0xffffffff


	//   ....[56]....
        /*0304*/ 	.word	0xffffffff


	//   ....[57]....
        /*0308*/ 	.word	0xffffffff


	//   ....[58]....
        /*030c*/ 	.word	0xffffffff


	//   ....[59]....
        /*0310*/ 	.word	0xffffffff


	//   ....[60]....
        /*0314*/ 	.word	0xffffffff


	//   ....[61]....
        /*0318*/ 	.word	0xffffffff


	//   ....[62]....
        /*031c*/ 	.word	0xffffffff


	//   ....[63]....
        /*0320*/ 	.word	0xffffffff


	//   ....[64]....
        /*0324*/ 	.word	0xffffffff


	//   ....[65]....
        /*0328*/ 	.word	0xffffffff


	//   ....[66]....
        /*032c*/ 	.word	0xffffffff


	//   ....[67]....
        /*0330*/ 	.word	0xffffffff


	//   ....[68]....
        /*0334*/ 	.word	0xffffffff


	//   ....[69]....
        /*0338*/ 	.word	0xffffffff


	//   ....[70]....
        /*033c*/ 	.word	0xffffffff


	//   ....[71]....
        /*0340*/ 	.word	0xffffffff


	//   ....[72]....
        /*0344*/ 	.word	0xffffffff


	//   ....[73]....
        /*0348*/ 	.word	0xffffffff


	//   ....[74]....
        /*034c*/ 	.word	0xffffffff


	//   ....[75]....
        /*0350*/ 	.word	0xffffffff


	//   ....[76]....
        /*0354*/ 	.word	0xffffffff


	//   ....[77]....
        /*0358*/ 	.word	0xffffffff


	//   ....[78]....
        /*035c*/ 	.word	0xffffffff


	//   ....[79]....
        /*0360*/ 	.word	0xffffffff


	//   ....[80]....
        /*0364*/ 	.word	0xffffffff


	//   ....[81]....
        /*0368*/ 	.word	0xffffffff


	//   ....[82]....
        /*036c*/ 	.word	0xffffffff


	//   ....[83]....
        /*0370*/ 	.word	0xffffffff


	//   ....[84]....
        /*0374*/ 	.word	0xffffffff


	//   ....[85]....
        /*0378*/ 	.word	0xffffffff


	//   ....[86]....
        /*037c*/ 	.word	0xffffffff


	//   ....[87]....
        /*0380*/ 	.word	0xffffffff


	//   ....[88]....
        /*0384*/ 	.word	0xffffffff


	//   ....[89]....
        /*0388*/ 	.word	0xffffffff


	//   ....[90]....
        /*038c*/ 	.word	0xffffffff


	//   ....[91]....
        /*0390*/ 	.word	0xffffffff


	//   ....[92]....
        /*0394*/ 	.word	0xffffffff


	//   ....[93]....
        /*0398*/ 	.word	0xffffffff


	//   ....[94]....
        /*039c*/ 	.word	0xffffffff


	//   ....[95]....
        /*03a0*/ 	.word	0xffffffff


	//   ....[96]....
        /*03a4*/ 	.word	0xffffffff


	//   ....[97]....
        /*03a8*/ 	.word	0xffffffff


	//   ....[98]....
        /*03ac*/ 	.word	0xffffffff


	//   ....[99]....
        /*03b0*/ 	.word	0xffffffff


	//   ....[100]....
        /*03b4*/ 	.word	0xffffffff


	//   ....[101]....
        /*03b8*/ 	.word	0xffffffff


	//   ....[102]....
        /*03bc*/ 	.word	0xffffffff


	//   ....[103]....
        /*03c0*/ 	.word	0xffffffff


	//   ....[104]....
        /*03c4*/ 	.word	0xffffffff


	//   ....[105]....
        /*03c8*/ 	.word	0xffffffff


	//   ....[106]....
        /*03cc*/ 	.word	0xffffffff


	//   ....[107]....
        /*03d0*/ 	.word	0xffffffff


	//   ....[108]....
        /*03d4*/ 	.word	0xffffffff


	//   ....[109]....
        /*03d8*/ 	.word	0xffffffff


	//   ....[110]....
        /*03dc*/ 	.word	0xffffffff


	//   ....[111]....
        /*03e0*/ 	.word	0xffffffff


	//   ....[112]....
        /*03e4*/ 	.word	0xffffffff


	//   ....[113]....
        /*03e8*/ 	.word	0xffffffff


	//   ....[114]....
        /*03ec*/ 	.word	0xffffffff


	//   ....[115]....
        /*03f0*/ 	.word	0xffffffff


	//   ....[116]....
        /*03f4*/ 	.word	0xffffffff


	//   ....[117]....
        /*03f8*/ 	.word	0xffffffff


	//   ....[118]....
        /*03fc*/ 	.word	0xffffffff


	//   ....[119]....
        /*0400*/ 	.word	0xffffffff


	//   ....[120]....
        /*0404*/ 	.word	0xffffffff


	//   ....[121]....
        /*0408*/ 	.word	0xffffffff


	//   ....[122]....
        /*040c*/ 	.word	0xffffffff


	//   ....[123]....
        /*0410*/ 	.word	0xffffffff


	//   ....[124]....
        /*0414*/ 	.word	0xffffffff


	//   ....[125]....
        /*0418*/ 	.word	0xffffffff


	//   ....[126]....
        /*041c*/ 	.word	0xffffffff


	//   ....[127]....
        /*0420*/ 	.word	0xffffffff


	//   ....[128]....
        /*0424*/ 	.word	0xffffffff


	//   ....[129]....
        /*0428*/ 	.word	0xffffffff


	//   ....[130]....
        /*042c*/ 	.word	0xffffffff


	//   ....[131]....
        /*0430*/ 	.word	0xffffffff


	//   ....[132]....
        /*0434*/ 	.word	0xffffffff


	//   ....[133]....
        /*0438*/ 	.word	0xffffffff


	//   ....[134]....
        /*043c*/ 	.word	0xffffffff


	//   ....[135]....
        /*0440*/ 	.word	0xffffffff


	//   ....[136]....
        /*0444*/ 	.word	0xffffffff


	//   ....[137]....
        /*0448*/ 	.word	0xffffffff


	//   ....[138]....
        /*044c*/ 	.word	0xffffffff


	//   ....[139]....
        /*0450*/ 	.word	0xffffffff


	//   ....[140]....
        /*0454*/ 	.word	0xffffffff


	//   ....[141]....
        /*0458*/ 	.word	0xffffffff


	//   ....[142]....
        /*045c*/ 	.word	0xffffffff


	//   ....[143]....
        /*0460*/ 	.word	0xffffffff


	//   ....[144]....
        /*0464*/ 	.word	0xffffffff


	//   ....[145]....
        /*0468*/ 	.word	0xffffffff


	//   ....[146]....
        /*046c*/ 	.word	0xffffffff


	//   ....[147]....
        /*0470*/ 	.word	0xffffffff


	//   ....[148]....
        /*0474*/ 	.word	0xffffffff


	//   ....[149]....
        /*0478*/ 	.word	0xffffffff


	//   ....[150]....
        /*047c*/ 	.word	0xffffffff


	//   ....[151]....
        /*0480*/ 	.word	0xffffffff


	//   ....[152]....
        /*0484*/ 	.word	0xffffffff


	//   ....[153]....
        /*0488*/ 	.word	0xffffffff


	//   ....[154]....
        /*048c*/ 	.word	0xffffffff


	//   ....[155]....
        /*0490*/ 	.word	0xffffffff


	//   ....[156]....
        /*0494*/ 	.word	0xffffffff


	//   ....[157]....
        /*0498*/ 	.word	0xffffffff


	//   ....[158]....
        /*049c*/ 	.word	0xffffffff


	//   ....[159]....
        /*04a0*/ 	.word	0xffffffff


	//   ....[160]....
        /*04a4*/ 	.word	0xffffffff


	//   ....[161]....
        /*04a8*/ 	.word	0xffffffff


	//   ....[162]....
        /*04ac*/ 	.word	0xffffffff


	//   ....[163]....
        /*04b0*/ 	.word	0xffffffff


	//   ....[164]....
        /*04b4*/ 	.word	0xffffffff


	//   ....[165]....
        /*04b8*/ 	.word	0xffffffff


	//   ....[166]....
        /*04bc*/ 	.word	0xffffffff


	//   ....[167]....
        /*04c0*/ 	.word	0xffffffff


	//   ....[168]....
        /*04c4*/ 	.word	0xffffffff


	//   ....[169]....
        /*04c8*/ 	.word	0xffffffff


	//   ....[170]....
        /*04cc*/ 	.word	0xffffffff


	//   ....[171]....
        /*04d0*/ 	.word	0xffffffff


	//   ....[172]....
        /*04d4*/ 	.word	0xffffffff


	//   ....[173]....
        /*04d8*/ 	.word	0xffffffff


	//   ....[174]....
        /*04dc*/ 	.word	0xffffffff


	//   ....[175]....
        /*04e0*/ 	.word	0xffffffff


	//   ....[176]....
        /*04e4*/ 	.word	0xffffffff


	//   ....[177]....
        /*04e8*/ 	.word	0xffffffff


	//   ....[178]....
        /*04ec*/ 	.word	0xffffffff


	//   ....[179]....
        /*04f0*/ 	.word	0xffffffff


	//   ....[180]....
        /*04f4*/ 	.word	0xffffffff


	//   ....[181]....
        /*04f8*/ 	.word	0xffffffff


	//   ....[182]....
        /*04fc*/ 	.word	0xffffffff


	//   ....[183]....
        /*0500*/ 	.word	0xffffffff


	//   ....[184]....
        /*0504*/ 	.word	0xffffffff


	//   ....[185]....
        /*0508*/ 	.word	0xffffffff


	//   ....[186]....
        /*050c*/ 	.word	0xffffffff


	//   ....[187]....
        /*0510*/ 	.word	0xffffffff


	//   ....[188]....
        /*0514*/ 	.word	0xffffffff


	//   ....[189]....
        /*0518*/ 	.word	0xffffffff


	//   ....[190]....
        /*051c*/ 	.word	0xffffffff


	//   ....[191]....
        /*0520*/ 	.word	0xffffffff


	//   ....[192]....
        /*0524*/ 	.word	0xffffffff


	//   ....[193]....
        /*0528*/ 	.word	0x0500000f


	//   ....[194]....
        /*052c*/ 	.word	0x0500000f


	//   ....[195]....
        /*0530*/ 	.word	0x0500000f


	//   ....[196]....
        /*0534*/ 	.word	0x0500000f


	//   ....[197]....
        /*0538*/ 	.word	0x0500000f


	//   ....[198]....
        /*053c*/ 	.word	0x0500000f


	//   ....[199]....
        /*0540*/ 	.word	0x0500000f


	//   ....[200]....
        /*0544*/ 	.word	0x0500000f


	//   ....[201]....
        /*0548*/ 	.word	0x0500000f


	//   ....[202]....
        /*054c*/ 	.word	0x0500000f


	//   ....[203]....
        /*0550*/ 	.word	0x0500000f


	//   ....[204]....
        /*0554*/ 	.word	0x0500000f


	//   ....[205]....
        /*0558*/ 	.word	0x0500000f


	//   ....[206]....
        /*055c*/ 	.word	0x0500000f


	//   ....[207]....
        /*0560*/ 	.word	0x0500000f


	//   ....[208]....
        /*0564*/ 	.word	0x0500000f


	//   ....[209]....
        /*0568*/ 	.word	0x0500000f


	//   ....[210]....
        /*056c*/ 	.word	0x0500000f


	//   ....[211]....
        /*0570*/ 	.word	0x0500000f


	//   ....[212]....
        /*0574*/ 	.word	0x0500000f


	//   ....[213]....
        /*0578*/ 	.word	0x0500000f


	//   ....[214]....
        /*057c*/ 	.word	0x0500000f


	//   ....[215]....
        /*0580*/ 	.word	0x0500000f


	//   ....[216]....
        /*0584*/ 	.word	0x0500000f


	//   ....[217]....
        /*0588*/ 	.word	0x0500000f


	//   ....[218]....
        /*058c*/ 	.word	0x0500000f


	//   ....[219]....
        /*0590*/ 	.word	0x0500000f


	//   ....[220]....
        /*0594*/ 	.word	0x0500000f


	//   ....[221]....
        /*0598*/ 	.word	0x0500000f


	//   ....[222]....
        /*059c*/ 	.word	0x0500000f


	//   ....[223]....
        /*05a0*/ 	.word	0x0500000f


	//   ....[224]....
        /*05a4*/ 	.word	0x0500000f


	//   ....[225]....
        /*05a8*/ 	.word	0x0500000f


	//   ....[226]....
        /*05ac*/ 	.word	0x0500000f


	//   ....[227]....
        /*05b0*/ 	.word	0x0500000f


	//   ....[228]....
        /*05b4*/ 	.word	0x0500000f


	//   ....[229]....
        /*05b8*/ 	.word	0x0500000f


	//   ....[230]....
        /*05bc*/ 	.word	0x0500000f


	//   ....[231]....
        /*05c0*/ 	.word	0x0500000f


	//   ....[232]....
        /*05c4*/ 	.word	0x0500000f


	//   ....[233]....
        /*05c8*/ 	.word	0x0500000f


	//   ....[234]....
        /*05cc*/ 	.word	0x0500000f


	//   ....[235]....
        /*05d0*/ 	.word	0x0500000f


	//   ....[236]....
        /*05d4*/ 	.word	0x0500000f


	//   ....[237]....
        /*05d8*/ 	.word	0x0500000f


	//   ....[238]....
        /*05dc*/ 	.word	0x0500000f


	//   ....[239]....
        /*05e0*/ 	.word	0x0500000f


	//   ....[240]....
        /*05e4*/ 	.word	0x0500000f


	//   ....[241]....
        /*05e8*/ 	.word	0x0500000f


	//   ....[242]....
        /*05ec*/ 	.word	0x0500000f


	//   ....[243]....
        /*05f0*/ 	.word	0x0500000f


	//   ....[244]....
        /*05f4*/ 	.word	0x0500000f


	//   ....[245]....
        /*05f8*/ 	.word	0x0500000f


	//   ....[246]....
        /*05fc*/ 	.word	0x0500000f


	//   ....[247]....
        /*0600*/ 	.word	0x0500000f


	//   ....[248]....
        /*0604*/ 	.word	0x0500000f


	//   ....[249]....
        /*0608*/ 	.word	0x0500000f


	//   ....[250]....
        /*060c*/ 	.word	0x0500000f


	//   ....[251]....
        /*0610*/ 	.word	0x0500000f


	//   ....[252]....
        /*0614*/ 	.word	0x0500000f


	//   ....[253]....
        /*0618*/ 	.word	0x0500000f


	//   ....[254]....
        /*061c*/ 	.word	0x0500000f


	//   ....[255]....
        /*0620*/ 	.word	0x0500000f


	//   ....[0]....
        /*0624*/ 	.word	0x0500000f


	//   ....[1]....
        /*0628*/ 	.word	0x0500000f


	//   ....[2]....
        /*062c*/ 	.word	0x0500000f


	//   ....[3]....
        /*0630*/ 	.word	0x0500000f


	//   ....[4]....
        /*0634*/ 	.word	0x0500000f


	//   ....[5]....
        /*0638*/ 	.word	0x0500000f


	//   ....[6]....
        /*063c*/ 	.word	0x0500000f


	//   ....[7]....
        /*0640*/ 	.word	0x0500000f


	//   ....[8]....
        /*0644*/ 	.word	0x0500000f


	//   ....[9]....
        /*0648*/ 	.word	0x0500000f


	//   ....[10]....
        /*064c*/ 	.word	0x0500000f


	//   ....[11]....
        /*0650*/ 	.word	0x0500000f


	//   ....[12]....
        /*0654*/ 	.word	0x0500000f


	//   ....[13]....
        /*0658*/ 	.word	0x0500000f


	//   ....[14]....
        /*065c*/ 	.word	0x0500000f


	//   ....[15]....
        /*0660*/ 	.word	0x0500000f


	//   ....[16]....
        /*0664*/ 	.word	0x0500000f


	//   ....[17]....
        /*0668*/ 	.word	0x0500000f


	//   ....[18]....
        /*066c*/ 	.word	0x0500000f


	//   ....[19]....
        /*0670*/ 	.word	0x0500000f


	//   ....[20]....
        /*0674*/ 	.word	0x0500000f


	//   ....[21]....
        /*0678*/ 	.word	0x0500000f


	//   ....[22]....
        /*067c*/ 	.word	0x0500000f


	//   ....[23]....
        /*0680*/ 	.word	0x0500000f


	//   ....[24]....
        /*0684*/ 	.word	0x0500000f


	//   ....[25]....
        /*0688*/ 	.word	0x0500000f


	//   ....[26]....
        /*068c*/ 	.word	0x0500000f


	//   ....[27]....
        /*0690*/ 	.word	0x0500000f


	//   ....[28]....
        /*0694*/ 	.word	0x0500000f


	//   ....[29]....
        /*0698*/ 	.word	0x0500000f


	//   ....[30]....
        /*069c*/ 	.word	0x0500000f


	//   ....[31]....
        /*06a0*/ 	.word	0x0500000f


	//   ....[32]....
        /*06a4*/ 	.word	0x0500000f


	//   ....[33]....
        /*06a8*/ 	.word	0x0500000f


	//   ....[34]....
        /*06ac*/ 	.word	0x0500000f


	//   ....[35]....
        /*06b0*/ 	.word	0x0500000f


	//   ....[36]....
        /*06b4*/ 	.word	0x0500000f


	//   ....[37]....
        /*06b8*/ 	.word	0x0500000f


	//   ....[38]....
        /*06bc*/ 	.word	0x0500000f


	//   ....[39]....
        /*06c0*/ 	.word	0x0500000f


	//   ....[40]....
        /*06c4*/ 	.word	0x0500000f


	//   ....[41]....
        /*06c8*/ 	.word	0x0500000f


	//   ....[42]....
        /*06cc*/ 	.word	0x0500000f


	//   ....[43]....
        /*06d0*/ 	.word	0x0500000f


	//   ....[44]....
        /*06d4*/ 	.word	0x0500000f


	//   ....[45]....
        /*06d8*/ 	.word	0x0500000f


	//   ....[46]....
        /*06dc*/ 	.word	0x0500000f


	//   ....[47]....
        /*06e0*/ 	.word	0x0500000f


	//   ....[48]....
        /*06e4*/ 	.word	0x0500000f


	//   ....[49]....
        /*06e8*/ 	.word	0x0500000f


	//   ....[50]....
        /*06ec*/ 	.word	0x0500000f


	//   ....[51]....
        /*06f0*/ 	.word	0x0500000f


	//   ....[52]....
        /*06f4*/ 	.word	0x0500000f


	//   ....[53]....
        /*06f8*/ 	.word	0x0500000f


	//   ....[54]....
        /*06fc*/ 	.word	0x0500000f


	//   ....[55]....
        /*0700*/ 	.word	0x0500000f


	//   ....[56]....
        /*0704*/ 	.word	0x0500000f


	//   ....[57]....
        /*0708*/ 	.word	0x0500000f


	//   ....[58]....
        /*070c*/ 	.word	0x0500000f


	//   ....[59]....
        /*0710*/ 	.word	0x0500000f


	//   ....[60]....
        /*0714*/ 	.word	0x0500000f


	//   ....[61]....
        /*0718*/ 	.word	0x0500000f


	//   ....[62]....
        /*071c*/ 	.word	0x0500000f


	//   ....[63]....
        /*0720*/ 	.word	0x0500000f


	//   ....[64]....
        /*0724*/ 	.word	0x0500000f


	//   ....[65]....
        /*0728*/ 	.word	0x0500000f


	//   ....[66]....
        /*072c*/ 	.word	0x0500000f


	//   ....[67]....
        /*0730*/ 	.word	0x0500000f


	//----- nvinfo : EIATTR_COOP_GROUP_INSTR_OFFSETS
	.align		4
.L_238:
        /*0734*/ 	.byte	0x04, 0x28
        /*0736*/ 	.short	(.L_240 - .L_239)


	//   ....[0]....
.L_239:
        /*0738*/ 	.word	0x00000070


	//   ....[1]....
        /*073c*/ 	.word	0x00000140


	//   ....[2]....
        /*0740*/ 	.word	0x00000190


	//   ....[3]....
        /*0744*/ 	.word	0x000003c0


	//   ....[4]....
        /*0748*/ 	.word	0x00000520


	//   ....[5]....
        /*074c*/ 	.word	0x00000640


	//   ....[6]....
        /*0750*/ 	.word	0x000007a0


	//   ....[7]....
        /*0754*/ 	.word	0x00003020


	//   ....[8]....
        /*0758*/ 	.word	0x00003030


	//   ....[9]....
        /*075c*/ 	.word	0x00006010


	//   ....[10]....
        /*0760*/ 	.word	0x00006020


	//   ....[11]....
        /*0764*/ 	.word	0x000090b0


	//   ....[12]....
        /*0768*/ 	.word	0x000090c0


	//   ....[13]....
        /*076c*/ 	.word	0x00009570


	//   ....[14]....
        /*0770*/ 	.word	0x00009590


	//   ....[15]....
        /*0774*/ 	.word	0x0000a1b0


	//   ....[16]....
        /*0778*/ 	.word	0x0000ab00


	//   ....[17]....
        /*077c*/ 	.word	0x0000ab10


	//   ....[18]....
        /*0780*/ 	.word	0x0000ab20


	//   ....[19]....
        /*0784*/ 	.word	0x0000ab30


	//   ....[20]....
        /*0788*/ 	.word	0x0000e180


	//   ....[21]....
        /*078c*/ 	.word	0x0000e190


	//   ....[22]....
        /*0790*/ 	.word	0x0000e1a0


	//   ....[23]....
        /*0794*/ 	.word	0x0000e1b0


	//   ....[24]....
        /*0798*/ 	.word	0x00011fd0


	//   ....[25]....
        /*079c*/ 	.word	0x00012660


	//   ....[26]....
        /*07a0*/ 	.word	0x00013720


	//   ....[27]....
        /*07a4*/ 	.word	0x000137e0


	//   ....[28]....
        /*07a8*/ 	.word	0x00014120


	//   ....[29]....
        /*07ac*/ 	.word	0x00014180


	//   ....[30]....
        /*07b0*/ 	.word	0x00015c70


	//   ....[31]....
        /*07b4*/ 	.word	0x000163b0


	//   ....[32]....
        /*07b8*/ 	.word	0x00016d60


	//   ....[33]....
        /*07bc*/ 	.word	0x00016d80


	//   ....[34]....
        /*07c0*/ 	.word	0x00017a30


	//   ....[35]....
        /*07c4*/ 	.word	0x00017a60


	//   ....[36]....
        /*07c8*/ 	.word	0x00019ea0


	//   ....[37]....
        /*07cc*/ 	.word	0x00019f00


	//   ....[38]....
        /*07d0*/ 	.word	0x0001a2f0


	//   ....[39]....
        /*07d4*/ 	.word	0x0001a310


	//   ....[40]....
        /*07d8*/ 	.word	0x0001c360


	//   ....[41]....
        /*07dc*/ 	.word	0x0001cb00


	//   ....[42]....
        /*07e0*/ 	.word	0x0001d4b0


	//   ....[43]....
        /*07e4*/ 	.word	0x0001d4d0


	//   ....[44]....
        /*07e8*/ 	.word	0x0001e190


	//   ....[45]....
        /*07ec*/ 	.word	0x0001e1b0


	//   ....[46]....
        /*07f0*/ 	.word	0x0001f680


	//   ....[47]....
        /*07f4*/ 	.word	0x0001f6e0


	//   ....[48]....
        /*07f8*/ 	.word	0x0001f700


	//   ....[49]....
        /*07fc*/ 	.word	0x0001f720


	//   ....[50]....
        /*0800*/ 	.word	0x00020920


	//   ....[51]....
        /*0804*/ 	.word	0x00020950


	//   ....[52]....
        /*0808*/ 	.word	0x00020980


	//   ....[53]....
        /*080c*/ 	.word	0x000209b0


	//   ....[54]....
        /*0810*/ 	.word	0x000209e0


	//   ....[55]....
        /*0814*/ 	.word	0x00020a10


	//   ....[56]....
        /*0818*/ 	.word	0x00020a40


	//   ....[57]....
        /*081c*/ 	.word	0x00020a70


	//   ....[58]....
        /*0820*/ 	.word	0x00020aa0


	//   ....[59]....
        /*0824*/ 	.word	0x00020ad0


	//   ....[60]....
        /*0828*/ 	.word	0x00020b00


	//   ....[61]....
        /*082c*/ 	.word	0x00020b30


	//   ....[62]....
        /*0830*/ 	.word	0x00020b60


	//   ....[63]....
        /*0834*/ 	.word	0x00020b90


	//   ....[64]....
        /*0838*/ 	.word	0x00020bc0


	//   ....[65]....
        /*083c*/ 	.word	0x00020bf0


	//   ....[66]....
        /*0840*/ 	.word	0x00020c20


	//   ....[67]....
        /*0844*/ 	.word	0x00020c50


	//   ....[68]....
        /*0848*/ 	.word	0x00020c80


	//   ....[69]....
        /*084c*/ 	.word	0x00020cb0


	//   ....[70]....
        /*0850*/ 	.word	0x00020ce0


	//   ....[71]....
        /*0854*/ 	.word	0x00020d10


	//   ....[72]....
        /*0858*/ 	.word	0x00020d40


	//   ....[73]....
        /*085c*/ 	.word	0x00020d70


	//   ....[74]....
        /*0860*/ 	.word	0x00020da0


	//   ....[75]....
        /*0864*/ 	.word	0x00020dd0


	//   ....[76]....
        /*0868*/ 	.word	0x00020e00


	//   ....[77]....
        /*086c*/ 	.word	0x00020e30


	//   ....[78]....
        /*0870*/ 	.word	0x00020e60


	//   ....[79]....
        /*0874*/ 	.word	0x00020e90


	//   ....[80]....
        /*0878*/ 	.word	0x00020ec0


	//   ....[81]....
        /*087c*/ 	.word	0x00020ef0


	//   ....[82]....
        /*0880*/ 	.word	0x00020f20


	//   ....[83]....
        /*0884*/ 	.word	0x00020f50


	//   ....[84]....
        /*0888*/ 	.word	0x00020f80


	//   ....[85]....
        /*088c*/ 	.word	0x00020fa0


	//   ....[86]....
        /*0890*/ 	.word	0x00020fb0


	//   ....[87]....
        /*0894*/ 	.word	0x00020fc0


	//   ....[88]....
        /*0898*/ 	.word	0x00020ff0


	//   ....[89]....
        /*089c*/ 	.word	0x00021020


	//   ....[90]....
        /*08a0*/ 	.word	0x00021050


	//   ....[91]....
        /*08a4*/ 	.word	0x00021080


	//   ....[92]....
        /*08a8*/ 	.word	0x000210b0


	//   ....[93]....
        /*08ac*/ 	.word	0x000210e0


	//   ....[94]....
        /*08b0*/ 	.word	0x00021110


	//   ....[95]....
        /*08b4*/ 	.word	0x00021120


	//   ....[96]....
        /*08b8*/ 	.word	0x00021130


	//   ....[97]....
        /*08bc*/ 	.word	0x00021140


	//   ....[98]....
        /*08c0*/ 	.word	0x00021900


	//   ....[99]....
        /*08c4*/ 	.word	0x00021940


	//   ....[100]....
        /*08c8*/ 	.word	0x00021a30


	//   ....[101]....
        /*08cc*/ 	.word	0x00021a60


	//   ....[102]....
        /*08d0*/ 	.word	0x00022060


	//   ....[103]....
        /*08d4*/ 	.word	0x00022080


	//   ....[104]....
        /*08d8*/ 	.word	0x000221b0


	//   ....[105]....
        /*08dc*/ 	.word	0x000221d0


	//   ....[106]....
        /*08e0*/ 	.word	0x000222d0


	//   ....[107]....
        /*08e4*/ 	.word	0x000222f0


	//   ....[108]....
        /*08e8*/ 	.word	0x00022400


	//   ....[109]....
        /*08ec*/ 	.word	0x00022420


	//   ....[110]....
        /*08f0*/ 	.word	0x00022cc0


	//   ....[111]....
        /*08f4*/ 	.word	0x00022cd0


	//   ....[112]....
        /*08f8*/ 	.word	0x00022ea0


	//   ....[113]....
        /*08fc*/ 	.word	0x00022eb0


	//   ....[114]....
        /*0900*/ 	.word	0x00023070


	//   ....[115]....
        /*0904*/ 	.word	0x00023080


	//   ....[116]....
        /*0908*/ 	.word	0x00023240


	//   ....[117]....
        /*090c*/ 	.word	0x00023250


	//   ....[118]....
        /*0910*/ 	.word	0x00023460


	//   ....[119]....
        /*0914*/ 	.word	0x00023610


	//   ....[120]....
        /*0918*/ 	.word	0x00023640


	//   ....[121]....
        /*091c*/ 	.word	0x00023670


	//   ....[122]....
        /*0920*/ 	.word	0x000236a0


	//   ....[123]....
        /*0924*/ 	.word	0x000236d0


	//   ....[124]....
        /*0928*/ 	.word	0x00023700


	//   ....[125]....
        /*092c*/ 	.word	0x00023870


	//   ....[126]....
        /*0930*/ 	.word	0x000238a0


	//   ....[127]....
        /*0934*/ 	.word	0x000238d0


	//   ....[128]....
        /*0938*/ 	.word	0x00023900


	//   ....[129]....
        /*093c*/ 	.word	0x00023930


	//   ....[130]....
        /*0940*/ 	.word	0x00023960


	//   ....[131]....
        /*0944*/ 	.word	0x000239f0


	//   ....[132]....
        /*0948*/ 	.word	0x00023a50


	//   ....[133]....
        /*094c*/ 	.word	0x00023ae0


	//   ....[134]....
        /*0950*/ 	.word	0x00024d20


	//   ....[135]....
        /*0954*/ 	.word	0x00027130


	//   ....[136]....
        /*0958*/ 	.word	0x00027160


	//   ....[137]....
        /*095c*/ 	.word	0x00027290


	//   ....[138]....
        /*0960*/ 	.word	0x000272a0


	//   ....[139]....
        /*0964*/ 	.word	0x00027330


	//   ....[140]....
        /*0968*/ 	.word	0x00027340


	//   ....[141]....
        /*096c*/ 	.word	0x00027350


	//   ....[142]....
        /*0970*/ 	.word	0x000273f0


	//   ....[143]....
        /*0974*/ 	.word	0x00027770


	//   ....[144]....
        /*0978*/ 	.word	0x00027790


	//   ....[145]....
        /*097c*/ 	.word	0x00027830


	//   ....[146]....
        /*0980*/ 	.word	0x00027840


	//   ....[147]....
        /*0984*/ 	.word	0x000278d0


	//   ....[148]....
        /*0988*/ 	.word	0x000278e0


	//   ....[149]....
        /*098c*/ 	.word	0x000278f0


	//   ....[150]....
        /*0990*/ 	.word	0x00027900


	//   ....[151]....
        /*0994*/ 	.word	0x00028110


	//   ....[152]....
        /*0998*/ 	.word	0x00028140


	//   ....[153]....
        /*099c*/ 	.word	0x00028200


	//   ....[154]....
        /*09a0*/ 	.word	0x00028220


	//   ....[155]....
        /*09a4*/ 	.word	0x000282c0


	//   ....[156]....
        /*09a8*/ 	.word	0x000282e0


	//   ....[157]....
        /*09ac*/ 	.word	0x000282f0


	//   ....[158]....
        /*09b0*/ 	.word	0x00028300


	//   ....[159]....
        /*09b4*/ 	.word	0x00028aa0


	//   ....[160]....
        /*09b8*/ 	.word	0x00028ab0


	//   ....[161]....
        /*09bc*/ 	.word	0x00028af0


	//   ....[162]....
        /*09c0*/ 	.word	0x00028b30


	//   ....[163]....
        /*09c4*/ 	.word	0x00028b40


	//   ....[164]....
        /*09c8*/ 	.word	0x00028ba0


	//   ....[165]....
        /*09cc*/ 	.word	0x00028bd0


	//   ....[166]....
        /*09d0*/ 	.word	0x00028c10


	//   ....[167]....
        /*09d4*/ 	.word	0x00028f70


	//   ....[168]....
        /*09d8*/ 	.word	0x00028f80


	//   ....[169]....
        /*09dc*/ 	.word	0x00028f90


	//   ....[170]....
        /*09e0*/ 	.word	0x00028ff0


	//   ....[171]....
        /*09e4*/ 	.word	0x00029000


	//   ....[172]....
        /*09e8*/ 	.word	0x00029060


	//   ....[173]....
        /*09ec*/ 	.word	0x00029090


	//   ....[174]....
        /*09f0*/ 	.word	0x000290d0


	//   ....[175]....
        /*09f4*/ 	.word	0x0002a430


	//   ....[176]....
        /*09f8*/ 	.word	0x0002a480


	//   ....[177]....
        /*09fc*/ 	.word	0x0002a4b0


	//   ....[178]....
        /*0a00*/ 	.word	0x0002a4e0


	//   ....[179]....
        /*0a04*/ 	.word	0x0002a4f0


	//   ....[180]....
        /*0a08*/ 	.word	0x0002a520


	//   ....[181]....
        /*0a0c*/ 	.word	0x0002a550


	//   ....[182]....
        /*0a10*/ 	.word	0x0002a580


	//   ....[183]....
        /*0a14*/ 	.word	0x0002a700


	//   ....[184]....
        /*0a18*/ 	.word	0x0002a730


	//   ....[185]....
        /*0a1c*/ 	.word	0x0002a760


	//   ....[186]....
        /*0a20*/ 	.word	0x0002a790


	//   ....[187]....
        /*0a24*/ 	.word	0x0002a7c0


	//   ....[188]....
        /*0a28*/ 	.word	0x0002a7f0


	//   ....[189]....
        /*0a2c*/ 	.word	0x0002a8b0


	//   ....[190]....
        /*0a30*/ 	.word	0x0002a8d0


	//   ....[191]....
        /*0a34*/ 	.word	0x0002a940


	//   ....[192]....
        /*0a38*/ 	.word	0x0002afe0


	//   ....[193]....
        /*0a3c*/ 	.word	0x0002b380


	//   ....[194]....
        /*0a40*/ 	.word	0x0002b410


	//   ....[195]....
        /*0a44*/ 	.word	0x0002b4f0


	//   ....[196]....
        /*0a48*/ 	.word	0x0002b580


	//   ....[197]....
        /*0a4c*/ 	.word	0x0002b660


	//   ....[198]....
        /*0a50*/ 	.word	0x0002b6f0


	//   ....[199]....
        /*0a54*/ 	.word	0x0002b820


	//   ....[200]....
        /*0a58*/ 	.word	0x0002b8c0


	//   ....[201]....
        /*0a5c*/ 	.word	0x0002b950


	//   ....[202]....
        /*0a60*/ 	.word	0x0002b9a0


	//   ....[203]....
        /*0a64*/ 	.word	0x0002b9f0


	//   ....[204]....
        /*0a68*/ 	.word	0x0002bac0


	//   ....[205]....
        /*0a6c*/ 	.word	0x0002bb50


	//   ....[206]....
        /*0a70*/ 	.word	0x0002bba0


	//   ....[207]....
        /*0a74*/ 	.word	0x0002bbf0


	//   ....[208]....
        /*0a78*/ 	.word	0x0002bfc0


	//   ....[209]....
        /*0a7c*/ 	.word	0x0002c0f0


	//   ....[210]....
        /*0a80*/ 	.word	0x0002c220


	//   ....[211]....
        /*0a84*/ 	.word	0x0002c350


	//   ....[212]....
        /*0a88*/ 	.word	0x0002c3c0


	//   ....[213]....
        /*0a8c*/ 	.word	0x0002c440


	//   ....[214]....
        /*0a90*/ 	.word	0x0002c4a0


	//   ....[215]....
        /*0a94*/ 	.word	0x0002c500


	//   ....[216]....
        /*0a98*/ 	.word	0x0002c560


	//   ....[217]....
        /*0a9c*/ 	.word	0x0002c5e0


	//   ....[218]....
        /*0aa0*/ 	.word	0x0002c640


	//   ....[219]....
        /*0aa4*/ 	.word	0x0002c6c0


	//   ....[220]....
        /*0aa8*/ 	.word	0x0002c720


	//   ....[221]....
        /*0aac*/ 	.word	0x0002c7a0


	//   ....[222]....
        /*0ab0*/ 	.word	0x0002c800


	//   ....[223]....
        /*0ab4*/ 	.word	0x0002c880


	//   ....[224]....
        /*0ab8*/ 	.word	0x0002c8e0


	//   ....[225]....
        /*0abc*/ 	.word	0x0002c960


	//   ....[226]....
        /*0ac0*/ 	.word	0x0002c9c0


	//   ....[227]....
        /*0ac4*/ 	.word	0x0002ca40


	//   ....[228]....
        /*0ac8*/ 	.word	0x0002caa0


	//   ....[229]....
        /*0acc*/ 	.word	0x0002cb20


	//   ....[230]....
        /*0ad0*/ 	.word	0x0002cb80


	//   ....[231]....
        /*0ad4*/ 	.word	0x0002cc00


	//   ....[232]....
        /*0ad8*/ 	.word	0x0002cc60


	//   ....[233]....
        /*0adc*/ 	.word	0x0002cce0


	//   ....[234]....
        /*0ae0*/ 	.word	0x0002cd40


	//   ....[235]....
        /*0ae4*/ 	.word	0x0002cdc0


	//   ....[236]....
        /*0ae8*/ 	.word	0x0002ce20


	//   ....[237]....
        /*0aec*/ 	.word	0x0002ce80


	//   ....[238]....
        /*0af0*/ 	.word	0x0002cee0


	//   ....[239]....
        /*0af4*/ 	.word	0x0002cf40


	//   ....[240]....
        /*0af8*/ 	.word	0x0002cfa0


	//   ....[241]....
        /*0afc*/ 	.word	0x0002d020


	//   ....[242]....
        /*0b00*/ 	.word	0x0002d080


	//   ....[243]....
        /*0b04*/ 	.word	0x0002d100


	//   ....[244]....
        /*0b08*/ 	.word	0x0002d160


	//   ....[245]....
        /*0b0c*/ 	.word	0x0002d1e0


	//   ....[246]....
        /*0b10*/ 	.word	0x0002d240


	//   ....[247]....
        /*0b14*/ 	.word	0x0002d2c0


	//   ....[248]....
        /*0b18*/ 	.word	0x0002d320


	//   ....[249]....
        /*0b1c*/ 	.word	0x0002d3a0


	//   ....[250]....
        /*0b20*/ 	.word	0x0002d400


	//   ....[251]....
        /*0b24*/ 	.word	0x0002d460


	//   ....[252]....
        /*0b28*/ 	.word	0x0002d4c0


	//   ....[253]....
        /*0b2c*/ 	.word	0x0002d540


	//   ....[254]....
        /*0b30*/ 	.word	0x0002d5b0


	//   ....[255]....
        /*0b34*/ 	.word	0x0002d630


	//   ....[0]....
        /*0b38*/ 	.word	0x0002d740


	//   ....[1]....
        /*0b3c*/ 	.word	0x0002d790


	//   ....[2]....
        /*0b40*/ 	.word	0x0002d820


	//   ....[3]....
        /*0b44*/ 	.word	0x0002d8b0


	//   ....[4]....
        /*0b48*/ 	.word	0x0002d940


	//   ....[5]....
        /*0b4c*/ 	.word	0x0002d9d0


	//   ....[6]....
        /*0b50*/ 	.word	0x0002da60


	//   ....[7]....
        /*0b54*/ 	.word	0x0002daf0


	//   ....[8]....
        /*0b58*/ 	.word	0x0002dbb0


	//   ....[9]....
        /*0b5c*/ 	.word	0x0002de90


	//   ....[10]....
        /*0b60*/ 	.word	0x0002df80


	//   ....[11]....
        /*0b64*/ 	.word	0x0002e030


	//   ....[12]....
        /*0b68*/ 	.word	0x0002e1c0


	//   ....[13]....
        /*0b6c*/ 	.word	0x0002e250


	//   ....[14]....
        /*0b70*/ 	.word	0x0002e2b0


	//   ....[15]....
        /*0b74*/ 	.word	0x0002e3b0


	//   ....[16]....
        /*0b78*/ 	.word	0x0002e410


	//   ....[17]....
        /*0b7c*/ 	.word	0x0002e4e0


	//   ....[18]....
        /*0b80*/ 	.word	0x0002e660


	//   ....[19]....
        /*0b84*/ 	.word	0x0002e6f0


	//   ....[20]....
        /*0b88*/ 	.word	0x0002e7f0


	//   ....[21]....
        /*0b8c*/ 	.word	0x0002e8a0


	//   ....[22]....
        /*0b90*/ 	.word	0x0002e900


	//   ....[23]....
        /*0b94*/ 	.word	0x0002ea00


	//   ....[24]....
        /*0b98*/ 	.word	0x0002ea60


	//   ....[25]....
        /*0b9c*/ 	.word	0x0002eb00


	//   ....[26]....
        /*0ba0*/ 	.word	0x0002ec10


	//   ....[27]....
        /*0ba4*/ 	.word	0x0002ec80


	//   ....[28]....
        /*0ba8*/ 	.word	0x0002ece0


	//   ....[29]....
        /*0bac*/ 	.word	0x0002edf0


	//   ....[30]....
        /*0bb0*/ 	.word	0x0002ee50


	//   ....[31]....
        /*0bb4*/ 	.word	0x0002ef70


	//   ....[32]....
        /*0bb8*/ 	.word	0x0002efd0


	//   ....[33]....
        /*0bbc*/ 	.word	0x0002f070


	//   ....[34]....
        /*0bc0*/ 	.word	0x0002f210


	//   ....[35]....
        /*0bc4*/ 	.word	0x0002f2a0


	//   ....[36]....
        /*0bc8*/ 	.word	0x0002f300


	//   ....[37]....
        /*0bcc*/ 	.word	0x0002f3e0


	//   ....[38]....
        /*0bd0*/ 	.word	0x0002f440


	//   ....[39]....
        /*0bd4*/ 	.word	0x0002f510


	//   ....[40]....
        /*0bd8*/ 	.word	0x0002f570


	//   ....[41]....
        /*0bdc*/ 	.word	0x0002f640


	//   ....[42]....
        /*0be0*/ 	.word	0x0002f730


	//   ....[43]....
        /*0be4*/ 	.word	0x0002f7c0


	//   ....[44]....
        /*0be8*/ 	.word	0x0002f820


	//   ....[45]....
        /*0bec*/ 	.word	0x0002f8f0


	//   ....[46]....
        /*0bf0*/ 	.word	0x0002f950


	//   ....[47]....
        /*0bf4*/ 	.word	0x0002fa20


	//   ....[48]....
        /*0bf8*/ 	.word	0x0002fa80


	//   ....[49]....
        /*0bfc*/ 	.word	0x0002fb50


	//   ....[50]....
        /*0c00*/ 	.word	0x0002fd30


	//   ....[51]....
        /*0c04*/ 	.word	0x0002fdd0


	//   ....[52]....
        /*0c08*/ 	.word	0x0002fef0


	//   ....[53]....
        /*0c0c*/ 	.word	0x0002ff60


	//   ....[54]....
        /*0c10*/ 	.word	0x0002ffd0


	//   ....[55]....
        /*0c14*/ 	.word	0x00030040


	//   ....[56]....
        /*0c18*/ 	.word	0x000300b0


	//   ....[57]....
        /*0c1c*/ 	.word	0x00030130


	//   ....[58]....
        /*0c20*/ 	.word	0x000301c0


	//   ....[59]....
        /*0c24*/ 	.word	0x00030250


	//   ....[60]....
        /*0c28*/ 	.word	0x000302c0


	//   ....[61]....
        /*0c2c*/ 	.word	0x00030330


	//   ....[62]....
        /*0c30*/ 	.word	0x000303a0


	//   ....[63]....
        /*0c34*/ 	.word	0x00030420


	//   ....[64]....
        /*0c38*/ 	.word	0x00030490


	//   ....[65]....
        /*0c3c*/ 	.word	0x00030530


	//   ....[66]....
        /*0c40*/ 	.word	0x000305c0


	//   ....[67]....
        /*0c44*/ 	.word	0x000306e0


	//----- nvinfo : EIATTR_REG_RECONFIG
	.align		4
.L_240:
        /*0c48*/ 	.byte	0x01, 0x54
	.zero		2


	//----- nvinfo : EIATTR_SYSCALL_OFFSETS
	.align		4
        /*0c4c*/ 	.byte	0x04, 0x46
        /*0c4e*/ 	.short	(.L_242 - .L_241)


	//   ....[0]....
.L_241:
        /*0c50*/ 	.word	0x00001df0


	//   ....[1]....
        /*0c54*/ 	.word	0x00001f40


	//   ....[2]....
        /*0c58*/ 	.word	0x0000a340


	//   ....[3]....
        /*0c5c*/ 	.word	0x0000a8e0


	//   ....[4]....
        /*0c60*/ 	.word	0x00026770


	//   ....[5]....
        /*0c64*/ 	.word	0x000268e0


	//   ....[6]....
        /*0c68*/ 	.word	0x00026a30


	//   ....[7]....
        /*0c6c*/ 	.word	0x00026b70


	//   ....[8]....
        /*0c70*/ 	.word	0x00027d60


	//----- nvinfo : EIATTR_MBARRIER_INSTR_OFFSETS
	.align		4
.L_242:
        /*0c74*/ 	.byte	0x04, 0x39
        /*0c76*/ 	.short	(.L_244 - .L_243)


	//   ....[0]....
.L_243:
        /*0c78*/ 	.word	0x00000270
        /*0c7c*/ 	.word	0x000000ff
        /*0c80*/ 	.word	0x0002a800
        /*0c84*/ 	.short	0x0100
        /*0c86*/ 	.byte	0x08
	.zero		1


	//   ....[1]....
        /*0c88*/ 	.word	0x00000280
        /*0c8c*/ 	.word	0x000000ff
        /*0c90*/ 	.word	0x0002a820
        /*0c94*/ 	.short	0x0100
        /*0c96*/ 	.byte	0x08
	.zero		1


	//   ....[2]....
        /*0c98*/ 	.word	0x00000370
        /*0c9c*/ 	.word	0x000000ff
        /*0ca0*/ 	.word	0x0002a830
        /*0ca4*/ 	.short	0x0100
        /*0ca6*/ 	.byte	0x08
	.zero		1


	//   ....[3]....
        /*0ca8*/ 	.word	0x00000380
        /*0cac*/ 	.word	0x000000ff
        /*0cb0*/ 	.word	0x0002a840
        /*0cb4*/ 	.short	0x0100
        /*0cb6*/ 	.byte	0x08
	.zero		1


	//   ....[4]....
        /*0cb8*/ 	.word	0x00000390
        /*0cbc*/ 	.word	0x000000ff
        /*0cc0*/ 	.word	0x0002a838
        /*0cc4*/ 	.short	0x0100
        /*0cc6*/ 	.byte	0x08
	.zero		1


	//   ....[5]....
        /*0cc8*/ 	.word	0x000003a0
        /*0ccc*/ 	.word	0x000000ff
        /*0cd0*/ 	.word	0x0002a848
        /*0cd4*/ 	.short	0x0100
        /*0cd6*/ 	.byte	0x08
	.zero		1


	//   ....[6]....
        /*0cd8*/ 	.word	0x000004d0
        /*0cdc*/ 	.word	0x000000ff
        /*0ce0*/ 	.word	0x0002a850
        /*0ce4*/ 	.short	0x0100
        /*0ce6*/ 	.byte	0x08
	.zero		1


	//   ....[7]....
        /*0ce8*/ 	.word	0x000004e0
        /*0cec*/ 	.word	0x000000ff
        /*0cf0*/ 	.word	0x0002a860
        /*0cf4*/ 	.short	0x0100
        /*0cf6*/ 	.byte	0x08
	.zero		1


	//   ....[8]....
        /*0cf8*/ 	.word	0x000004f0
        /*0cfc*/ 	.word	0x000000ff
        /*0d00*/ 	.word	0x0002a858
        /*0d04*/ 	.short	0x0100
        /*0d06*/ 	.byte	0x08
	.zero		1


	//   ....[9]....
        /*0d08*/ 	.word	0x00000500
        /*0d0c*/ 	.word	0x000000ff
        /*0d10*/ 	.word	0x0002a868
        /*0d14*/ 	.short	0x0100
        /*0d16*/ 	.byte	0x08
	.zero		1


	//   ....[10]....
        /*0d18*/ 	.word	0x000005f0
        /*0d1c*/ 	.word	0x000000ff
        /*0d20*/ 	.word	0x0002a870
        /*0d24*/ 	.short	0x0100
        /*0d26*/ 	.byte	0x06
	.zero		1


	//   ....[11]....
        /*0d28*/ 	.word	0x00000600
        /*0d2c*/ 	.word	0x000000ff
        /*0d30*/ 	.word	0x0002a880
        /*0d34*/ 	.short	0x0100
        /*0d36*/ 	.byte	0x06
	.zero		1


	//   ....[12]....
        /*0d38*/ 	.word	0x00000610
        /*0d3c*/ 	.word	0x000000ff
        /*0d40*/ 	.word	0x0002a878
        /*0d44*/ 	.short	0x0100
        /*0d46*/ 	.byte	0x06
	.zero		1


	//   ....[13]....
        /*0d48*/ 	.word	0x00000620
        /*0d4c*/ 	.word	0x000000ff
        /*0d50*/ 	.word	0x0002a888
        /*0d54*/ 	.short	0x0100
        /*0d56*/ 	.byte	0x06
	.zero		1


	//   ....[14]....
        /*0d58*/ 	.word	0x00000750
        /*0d5c*/ 	.word	0x000000ff
        /*0d60*/ 	.word	0x0002a890
        /*0d64*/ 	.short	0x0100
        /*0d66*/ 	.byte	0x08
	.zero		1


	//   ....[15]....
        /*0d68*/ 	.word	0x00000760
        /*0d6c*/ 	.word	0x000000ff
        /*0d70*/ 	.word	0x0002a8a0
        /*0d74*/ 	.short	0x0100
        /*0d76*/ 	.byte	0x08
	.zero		1


	//   ....[16]....
        /*0d78*/ 	.word	0x00000770
        /*0d7c*/ 	.word	0x000000ff
        /*0d80*/ 	.word	0x0002a898
        /*0d84*/ 	.short	0x0100
        /*0d86*/ 	.byte	0x08
	.zero		1


	//   ....[17]....
        /*0d88*/ 	.word	0x00000780
        /*0d8c*/ 	.word	0x000000ff
        /*0d90*/ 	.word	0x0002a8a8
        /*0d94*/ 	.short	0x0100
        /*0d96*/ 	.byte	0x08
	.zero		1


	//   ....[18]....
        /*0d98*/ 	.word	0x000008c0
        /*0d9c*/ 	.word	0x000000ff
        /*0da0*/ 	.word	0x0002a8b0
        /*0da4*/ 	.short	0x0100
        /*0da6*/ 	.byte	0x08
	.zero		1


	//   ....[19]....
        /*0da8*/ 	.word	0x000008d0
        /*0dac*/ 	.word	0x000000ff
        /*0db0*/ 	.word	0x0002a8c0
        /*0db4*/ 	.short	0x0100
        /*0db6*/ 	.byte	0x08
	.zero		1


	//   ....[20]....
        /*0db8*/ 	.word	0x000008e0
        /*0dbc*/ 	.word	0x000000ff
        /*0dc0*/ 	.word	0x0002a8b8
        /*0dc4*/ 	.short	0x0100
        /*0dc6*/ 	.byte	0x08
	.zero		1


	//   ....[21]....
        /*0dc8*/ 	.word	0x000008f0
        /*0dcc*/ 	.word	0x000000ff
        /*0dd0*/ 	.word	0x0002a8c8
        /*0dd4*/ 	.short	0x0100
        /*0dd6*/ 	.byte	0x08
	.zero		1


	//   ....[22]....
        /*0dd8*/ 	.word	0x00002fd0
        /*0ddc*/ 	.word	0x00000052
        /*0de0*/ 	.word	0x0002a890
        /*0de4*/ 	.short	0x010a
        /*0de6*/ 	.byte	0x3f
	.zero		1


	//   ....[23]....
        /*0de8*/ 	.word	0x00005fc0
        /*0dec*/ 	.word	0x00000052
        /*0df0*/ 	.word	0x0002a890
        /*0df4*/ 	.short	0x010a
        /*0df6*/ 	.byte	0x3f
	.zero		1


	//   ....[24]....
        /*0df8*/ 	.word	0x00008f10
        /*0dfc*/ 	.word	0x00000052
        /*0e00*/ 	.word	0x0002a890
        /*0e04*/ 	.short	0x010a
        /*0e06*/ 	.byte	0x3f
	.zero		1


	//   ....[25]....
        /*0e08*/ 	.word	0x000093d0
        /*0e0c*/ 	.word	0x00000004
        /*0e10*/ 	.word	0x00000000
        /*0e14*/ 	.short	0x0101
        /*0e16*/ 	.byte	0x3f
	.zero		1


	//   ....[26]....
        /*0e18*/ 	.word	0x00009410
        /*0e1c*/ 	.word	0x00000052
        /*0e20*/ 	.word	0x0002a8b0
        /*0e24*/ 	.short	0x010a
        /*0e26*/ 	.byte	0x3f
	.zero		1


	//   ....[27]....
        /*0e28*/ 	.word	0x000098b0
        /*0e2c*/ 	.word	0x00000052
        /*0e30*/ 	.word	0x00000000
        /*0e34*/ 	.short	0x0101
        /*0e36*/ 	.byte	0x3f
	.zero		1


	//   ....[28]....
        /*0e38*/ 	.word	0x0000a660
        /*0e3c*/ 	.word	0x00000010
        /*0e40*/ 	.word	0x0002a800
        /*0e44*/ 	.short	0x010a
        /*0e46*/ 	.byte	0x3f
	.zero		1


	//   ....[29]....
        /*0e48*/ 	.word	0x0000a6b0
        /*0e4c*/ 	.word	0x00000010
        /*0e50*/ 	.word	0x0002a800
        /*0e54*/ 	.short	0x010a
        /*0e56*/ 	.byte	0x3f
	.zero		1


	//   ....[30]....
        /*0e58*/ 	.word	0x0000b0a0
        /*0e5c*/ 	.word	0x00000010
        /*0e60*/ 	.word	0x0002a800
        /*0e64*/ 	.short	0x010a
        /*0e66*/ 	.byte	0x3f
	.zero		1


	//   ....[31]....
        /*0e68*/ 	.word	0x0000e5d0
        /*0e6c*/ 	.word	0x00000010
        /*0e70*/ 	.word	0x0002a800
        /*0e74*/ 	.short	0x010a
        /*0e76*/ 	.byte	0x3f
	.zero		1


	//   ....[32]....
        /*0e78*/ 	.word	0x000116f0
        /*0e7c*/ 	.word	0x00000008
        /*0e80*/ 	.word	0x0002a830
        /*0e84*/ 	.short	0x010a
        /*0e86*/ 	.byte	0x3f
	.zero		1


	//   ....[33]....
        /*0e88*/ 	.word	0x00011730
        /*0e8c*/ 	.word	0x00000008
        /*0e90*/ 	.word	0x0002a830
        /*0e94*/ 	.short	0x010a
        /*0e96*/ 	.byte	0x3f
	.zero		1


	//   ....[34]....
        /*0e98*/ 	.word	0x00012030
        /*0e9c*/ 	.word	0x00000008
        /*0ea0*/ 	.word	0x00000000
        /*0ea4*/ 	.short	0x0101
        /*0ea6*/ 	.byte	0x3f
	.zero		1


	//   ....[35]....
        /*0ea8*/ 	.word	0x00015290
        /*0eac*/ 	.word	0x00000007
        /*0eb0*/ 	.word	0x0002a830
        /*0eb4*/ 	.short	0x010a
        /*0eb6*/ 	.byte	0x3f
	.zero		1


	//   ....[36]....
        /*0eb8*/ 	.word	0x000152e0
        /*0ebc*/ 	.word	0x00000007
        /*0ec0*/ 	.word	0x0002a830
        /*0ec4*/ 	.short	0x010a
        /*0ec6*/ 	.byte	0x3f
	.zero		1


	//   ....[37]....
        /*0ec8*/ 	.word	0x00015630
        /*0ecc*/ 	.word	0x00000007
        /*0ed0*/ 	.word	0x0002a850
        /*0ed4*/ 	.short	0x010a
        /*0ed6*/ 	.byte	0x3f
	.zero		1


	//   ....[38]....
        /*0ed8*/ 	.word	0x00015670
        /*0edc*/ 	.word	0x00000007
        /*0ee0*/ 	.word	0x0002a850
        /*0ee4*/ 	.short	0x010a
        /*0ee6*/ 	.byte	0x3f
	.zero		1


	//   ....[39]....
        /*0ee8*/ 	.word	0x00015d50
        /*0eec*/ 	.word	0x0000007c
        /*0ef0*/ 	.word	0x00000000
        /*0ef4*/ 	.short	0x0101
        /*0ef6*/ 	.byte	0x3f
	.zero		1


	//   ....[40]....
        /*0ef8*/ 	.word	0x000183e0
        /*0efc*/ 	.word	0x00000011
        /*0f00*/ 	.word	0x00000000
        /*0f04*/ 	.short	0x0101
        /*0f06*/ 	.byte	0x3f
	.zero		1


	//   ....[41]....
        /*0f08*/ 	.word	0x00018f80
        /*0f0c*/ 	.word	0x00000007
        /*0f10*/ 	.word	0x0002a830
        /*0f14*/ 	.short	0x010a
        /*0f16*/ 	.byte	0x3f
	.zero		1


	//   ....[42]....
        /*0f18*/ 	.word	0x00018fd0
        /*0f1c*/ 	.word	0x00000007
        /*0f20*/ 	.word	0x0002a830
        /*0f24*/ 	.short	0x010a
        /*0f26*/ 	.byte	0x3f
	.zero		1


	//   ....[43]....
        /*0f28*/ 	.word	0x00019350
        /*0f2c*/ 	.word	0x00000007
        /*0f30*/ 	.word	0x0002a850
        /*0f34*/ 	.short	0x010a
        /*0f36*/ 	.byte	0x3f
	.zero		1


	//   ....[44]....
        /*0f38*/ 	.word	0x00019390
        /*0f3c*/ 	.word	0x00000007
        /*0f40*/ 	.word	0x0002a850
        /*0f44*/ 	.short	0x010a
        /*0f46*/ 	.byte	0x3f
	.zero		1


	//   ....[45]....
        /*0f48*/ 	.word	0x00019720
        /*0f4c*/ 	.word	0x0000000a
        /*0f50*/ 	.word	0x00000000
        /*0f54*/ 	.short	0x0101
        /*0f56*/ 	.byte	0x3f
	.zero		1


	//   ....[46]....
        /*0f58*/ 	.word	0x0001b0a0
        /*0f5c*/ 	.word	0x0000000f
        /*0f60*/ 	.word	0x00000000
        /*0f64*/ 	.short	0x0101
        /*0f66*/ 	.byte	0x3f
	.zero		1


	//   ....[47]....
        /*0f68*/ 	.word	0x0001b9b0
        /*0f6c*/ 	.word	0x00000007
        /*0f70*/ 	.word	0x0002a830
        /*0f74*/ 	.short	0x010a
        /*0f76*/ 	.byte	0x3f
	.zero		1


	//   ....[48]....
        /*0f78*/ 	.word	0x0001ba00
        /*0f7c*/ 	.word	0x00000007
        /*0f80*/ 	.word	0x0002a830
        /*0f84*/ 	.short	0x010a
        /*0f86*/ 	.byte	0x3f
	.zero		1


	//   ....[49]....
        /*0f88*/ 	.word	0x0001bd80
        /*0f8c*/ 	.word	0x00000007
        /*0f90*/ 	.word	0x0002a850
        /*0f94*/ 	.short	0x010a
        /*0f96*/ 	.byte	0x3f
	.zero		1


	//   ....[50]....
        /*0f98*/ 	.word	0x0001bdc0
        /*0f9c*/ 	.word	0x00000007
        /*0fa0*/ 	.word	0x0002a850
        /*0fa4*/ 	.short	0x010a
        /*0fa6*/ 	.byte	0x3f
	.zero		1


	//   ....[51]....
        /*0fa8*/ 	.word	0x0001c1a0
        /*0fac*/ 	.word	0x0000007a
        /*0fb0*/ 	.word	0x00000000
        /*0fb4*/ 	.short	0x0101
        /*0fb6*/ 	.byte	0x3f
	.zero		1


	//   ....[52]....
        /*0fb8*/ 	.word	0x0001eb20
        /*0fbc*/ 	.word	0x0000000d
        /*0fc0*/ 	.word	0x00000000
        /*0fc4*/ 	.short	0x0101
        /*0fc6*/ 	.byte	0x3f
	.zero		1


	//   ....[53]....
        /*0fc8*/ 	.word	0x0001f370
        /*0fcc*/ 	.word	0x0000000b
        /*0fd0*/ 	.word	0x0002a850
        /*0fd4*/ 	.short	0x010a
        /*0fd6*/ 	.byte	0x3f
	.zero		1


	//   ....[54]....
        /*0fd8*/ 	.word	0x0001f3f0
        /*0fdc*/ 	.word	0x0000000b
        /*0fe0*/ 	.word	0x0002a850
        /*0fe4*/ 	.short	0x010a
        /*0fe6*/ 	.byte	0x3f
	.zero		1


	//   ....[55]....
        /*0fe8*/ 	.word	0x0001f9e0
        /*0fec*/ 	.word	0x00000002
        /*0ff0*/ 	.word	0x00000000
        /*0ff4*/ 	.short	0x0101
        /*0ff6*/ 	.byte	0x3f
	.zero		1


	//   ....[56]....
        /*0ff8*/ 	.word	0x00022050
        /*0ffc*/ 	.word	0x00000000
        /*1000*/ 	.word	0x00000000
        /*1004*/ 	.short	0x0101
        /*1006*/ 	.byte	0x3f
	.zero		1


	//   ....[57]....
        /*1008*/ 	.word	0x00024e00
        /*100c*/ 	.word	0x00000016
        /*1010*/ 	.word	0x0002a820
        /*1014*/ 	.short	0x010a
        /*1016*/ 	.byte	0x3f
	.zero		1


	//   ....[58]....
        /*1018*/ 	.word	0x00024e90
        /*101c*/ 	.word	0x0000000c
        /*1020*/ 	.word	0x0002a8a0
        /*1024*/ 	.short	0x010a
        /*1026*/ 	.byte	0x3f
	.zero		1


	//   ....[59]....
        /*1028*/ 	.word	0x000252e0
        /*102c*/ 	.word	0x0000000c
        /*1030*/ 	.word	0x0002a8c0
        /*1034*/ 	.short	0x010a
        /*1036*/ 	.byte	0x3f
	.zero		1


	//   ....[60]....
        /*1038*/ 	.word	0x000257f0
        /*103c*/ 	.word	0x00000006
        /*1040*/ 	.word	0x0002a8a0
        /*1044*/ 	.short	0x010a
        /*1046*/ 	.byte	0x3f
	.zero		1


	//   ....[61]....
        /*1048*/ 	.word	0x00025c30
        /*104c*/ 	.word	0x00000006
        /*1050*/ 	.word	0x0002a8c0
        /*1054*/ 	.short	0x010a
        /*1056*/ 	.byte	0x3f
	.zero		1


	//   ....[62]....
        /*1058*/ 	.word	0x00026f80
        /*105c*/ 	.word	0x00000004
        /*1060*/ 	.word	0x0002a880
        /*1064*/ 	.short	0x010a
        /*1066*/ 	.byte	0x3f
	.zero		1


	//   ....[63]....
        /*1068*/ 	.word	0x000274c0
        /*106c*/ 	.word	0x00000004
        /*1070*/ 	.word	0x0002a870
        /*1074*/ 	.short	0x0107
        /*1076*/ 	.byte	0x3f
	.zero		1


	//   ....[64]....
        /*1078*/ 	.word	0x00027580
        /*107c*/ 	.word	0x00000004
        /*1080*/ 	.word	0x0002a870
        /*1084*/ 	.short	0x0101
        /*1086*/ 	.byte	0x3f
	.zero		1


	//   ....[65]....
        /*1088*/ 	.word	0x000275b0
        /*108c*/ 	.word	0x00000004
        /*1090*/ 	.word	0x0002a840
        /*1094*/ 	.short	0x010a
        /*1096*/ 	.byte	0x3f
	.zero		1


	//   ....[66]....
        /*1098*/ 	.word	0x00027a40
        /*109c*/ 	.word	0x00000004
        /*10a0*/ 	.word	0x0002a830
        /*10a4*/ 	.short	0x0107
        /*10a6*/ 	.byte	0x3f
	.zero		1


	//   ....[67]....
        /*10a8*/ 	.word	0x00027b10
        /*10ac*/ 	.word	0x00000004
        /*10b0*/ 	.word	0x0002a830
        /*10b4*/ 	.short	0x0101
        /*10b6*/ 	.byte	0x3f
	.zero		1


	//   ....[68]....
        /*10b8*/ 	.word	0x00028460
        /*10bc*/ 	.word	0x00000016
        /*10c0*/ 	.word	0x0002a800
        /*10c4*/ 	.short	0x0107
        /*10c6*/ 	.byte	0x3f
	.zero		1


	//   ....[69]....
        /*10c8*/ 	.word	0x00028570
        /*10cc*/ 	.word	0x00000016
        /*10d0*/ 	.word	0x0002a800
        /*10d4*/ 	.short	0x0101
        /*10d6*/ 	.byte	0x3f
	.zero		1


	//   ....[70]....
        /*10d8*/ 	.word	0x00028590
        /*10dc*/ 	.word	0x00000016
        /*10e0*/ 	.word	0x0002a820
        /*10e4*/ 	.short	0x010a
        /*10e6*/ 	.byte	0x3f
	.zero		1


	//   ....[71]....
        /*10e8*/ 	.word	0x000288c0
        /*10ec*/ 	.word	0x00000004
        /*10f0*/ 	.word	0x0002a880
        /*10f4*/ 	.short	0x010a
        /*10f6*/ 	.byte	0x3f
	.zero		1


	//   ....[72]....
        /*10f8*/ 	.word	0x00028cb0
        /*10fc*/ 	.word	0x00000004
        /*1100*/ 	.word	0x0002a870
        /*1104*/ 	.short	0x0107
        /*1106*/ 	.byte	0x3f
	.zero		1


	//   ....[73]....
        /*1108*/ 	.word	0x00028d70
        /*110c*/ 	.word	0x00000004
        /*1110*/ 	.word	0x0002a870
        /*1114*/ 	.short	0x0101
        /*1116*/ 	.byte	0x3f
	.zero		1


	//   ....[74]....
        /*1118*/ 	.word	0x00028da0
        /*111c*/ 	.word	0x00000004
        /*1120*/ 	.word	0x0002a840
        /*1124*/ 	.short	0x010a
        /*1126*/ 	.byte	0x3f
	.zero		1


	//   ....[75]....
        /*1128*/ 	.word	0x00029170
        /*112c*/ 	.word	0x00000004
        /*1130*/ 	.word	0x0002a830
        /*1134*/ 	.short	0x0107
        /*1136*/ 	.byte	0x3f
	.zero		1


	//   ....[76]....
        /*1138*/ 	.word	0x00029240
        /*113c*/ 	.word	0x00000004
        /*1140*/ 	.word	0x0002a830
        /*1144*/ 	.short	0x0101
        /*1146*/ 	.byte	0x3f
	.zero		1


	//   ....[77]....
        /*1148*/ 	.word	0x000292c0
        /*114c*/ 	.word	0x00000000
        /*1150*/ 	.word	0x0002a870
        /*1154*/ 	.short	0x010a
        /*1156*/ 	.byte	0x3f
	.zero		1


	//   ....[78]....
        /*1158*/ 	.word	0x00029350
        /*115c*/ 	.word	0x00000000
        /*1160*/ 	.word	0x0002a860
        /*1164*/ 	.short	0x010a
        /*1166*/ 	.byte	0x3f
	.zero		1


	//   ....[79]....
        /*1168*/ 	.word	0x00029930
        /*116c*/ 	.word	0x00000000
        /*1170*/ 	.word	0x0002a850
        /*1174*/ 	.short	0x0101
        /*1176*/ 	.byte	0x3f
	.zero		1


	//   ....[80]....
        /*1178*/ 	.word	0x000299b0
        /*117c*/ 	.word	0x00000000
        /*1180*/ 	.word	0x00000000
        /*1184*/ 	.short	0x0101
        /*1186*/ 	.byte	0x3f
	.zero		1


	//   ....[81]....
        /*1188*/ 	.word	0x00029b70
        /*118c*/ 	.word	0x0000000c
        /*1190*/ 	.word	0x0002a870
        /*1194*/ 	.short	0x010a
        /*1196*/ 	.byte	0x3f
	.zero		1


	//   ....[82]....
        /*1198*/ 	.word	0x00029bf0
        /*119c*/ 	.word	0x0000000c
        /*11a0*/ 	.word	0x0002a860
        /*11a4*/ 	.short	0x010a
        /*11a6*/ 	.byte	0x3f
	.zero		1


	//   ....[83]....
        /*11a8*/ 	.word	0x0002a1e0
        /*11ac*/ 	.word	0x0000000c
        /*11b0*/ 	.word	0x0002a850
        /*11b4*/ 	.short	0x0101
        /*11b6*/ 	.byte	0x3f
	.zero		1


	//   ....[84]....
        /*11b8*/ 	.word	0x0002a260
        /*11bc*/ 	.word	0x0000000c
        /*11c0*/ 	.word	0x00000000
        /*11c4*/ 	.short	0x0101
        /*11c6*/ 	.byte	0x3f
	.zero		1


	//   ....[85]....
        /*11c8*/ 	.word	0x0002af60
        /*11cc*/ 	.word	0x00000005
        /*11d0*/ 	.word	0x0002a820
        /*11d4*/ 	.short	0x010a
        /*11d6*/ 	.byte	0x3f
	.zero		1


	//   ....[86]....
        /*11d8*/ 	.word	0x0002b0d0
        /*11dc*/ 	.word	0x00000003
        /*11e0*/ 	.word	0x0002a840
        /*11e4*/ 	.short	0x010a
        /*11e6*/ 	.byte	0x3f
	.zero		1


	//   ....[87]....
        /*11e8*/ 	.word	0x0002b170
        /*11ec*/ 	.word	0x00000017
        /*11f0*/ 	.word	0x0002a840
        /*11f4*/ 	.short	0x010a
        /*11f6*/ 	.byte	0x3f
	.zero		1


	//   ....[88]....
        /*11f8*/ 	.word	0x0002b1b0
        /*11fc*/ 	.word	0x00000003
        /*1200*/ 	.word	0x0002a860
        /*1204*/ 	.short	0x010a
        /*1206*/ 	.byte	0x3f
	.zero		1


	//   ....[89]....
        /*1208*/ 	.word	0x0002b1f0
        /*120c*/ 	.word	0x00000017
        /*1210*/ 	.word	0x0002a860
        /*1214*/ 	.short	0x010a
        /*1216*/ 	.byte	0x3f
	.zero		1


	//   ....[90]....
        /*1218*/ 	.word	0x0002b230
        /*121c*/ 	.word	0x00000003
        /*1220*/ 	.word	0x0002a880
        /*1224*/ 	.short	0x010a
        /*1226*/ 	.byte	0x3f
	.zero		1


	//   ....[91]....
        /*1228*/ 	.word	0x0002b270
        /*122c*/ 	.word	0x00000017
        /*1230*/ 	.word	0x0002a880
        /*1234*/ 	.short	0x010a
        /*1236*/ 	.byte	0x3f
	.zero		1


	//   ....[92]....
        /*1238*/ 	.word	0x0002b2d0
        /*123c*/ 	.word	0x00000052
        /*1240*/ 	.word	0x0002a890
        /*1244*/ 	.short	0x010a
        /*1246*/ 	.byte	0x3f
	.zero		1


	//   ....[93]....
        /*1248*/ 	.word	0x0002b440
        /*124c*/ 	.word	0x00000052
        /*1250*/ 	.word	0x0002a890
        /*1254*/ 	.short	0x010a
        /*1256*/ 	.byte	0x3f
	.zero		1


	//   ....[94]....
        /*1258*/ 	.word	0x0002b5c0
        /*125c*/ 	.word	0x00000052
        /*1260*/ 	.word	0x0002a890
        /*1264*/ 	.short	0x010a
        /*1266*/ 	.byte	0x3f
	.zero		1


	//   ....[95]....
        /*1268*/ 	.word	0x0002b720
        /*126c*/ 	.word	0x00000052
        /*1270*/ 	.word	0x0002a8b0
        /*1274*/ 	.short	0x010a
        /*1276*/ 	.byte	0x3f
	.zero		1


	//   ....[96]....
        /*1278*/ 	.word	0x0002ba20
        /*127c*/ 	.word	0x00000010
        /*1280*/ 	.word	0x0002a800
        /*1284*/ 	.short	0x010a
        /*1286*/ 	.byte	0x3f
	.zero		1


	//   ....[97]....
        /*1288*/ 	.word	0x0002bc30
        /*128c*/ 	.word	0x00000010
        /*1290*/ 	.word	0x0002a800
        /*1294*/ 	.short	0x010a
        /*1296*/ 	.byte	0x3f
	.zero		1


	//   ....[98]....
        /*1298*/ 	.word	0x0002bc80
        /*129c*/ 	.word	0x00000008
        /*12a0*/ 	.word	0x0002a830
        /*12a4*/ 	.short	0x010a
        /*12a6*/ 	.byte	0x3f
	.zero		1


	//   ....[99]....
        /*12a8*/ 	.word	0x0002bcd0
        /*12ac*/ 	.word	0x00000007
        /*12b0*/ 	.word	0x0002a830
        /*12b4*/ 	.short	0x010a
        /*12b6*/ 	.byte	0x3f
	.zero		1


	//   ....[100]....
        /*12b8*/ 	.word	0x0002bd20
        /*12bc*/ 	.word	0x00000007
        /*12c0*/ 	.word	0x0002a850
        /*12c4*/ 	.short	0x010a
        /*12c6*/ 	.byte	0x3f
	.zero		1


	//   ....[101]....
        /*12c8*/ 	.word	0x0002bd70
        /*12cc*/ 	.word	0x00000007
        /*12d0*/ 	.word	0x0002a830
        /*12d4*/ 	.short	0x010a
        /*12d6*/ 	.byte	0x3f
	.zero		1


	//   ....[102]....
        /*12d8*/ 	.word	0x0002bdc0
        /*12dc*/ 	.word	0x00000007
        /*12e0*/ 	.word	0x0002a850
        /*12e4*/ 	.short	0x010a
        /*12e6*/ 	.byte	0x3f
	.zero		1


	//   ....[103]....
        /*12e8*/ 	.word	0x0002be10
        /*12ec*/ 	.word	0x00000007
        /*12f0*/ 	.word	0x0002a830
        /*12f4*/ 	.short	0x010a
        /*12f6*/ 	.byte	0x3f
	.zero		1


	//   ....[104]....
        /*12f8*/ 	.word	0x0002be60
        /*12fc*/ 	.word	0x00000007
        /*1300*/ 	.word	0x0002a850
        /*1304*/ 	.short	0x010a
        /*1306*/ 	.byte	0x3f
	.zero		1


	//   ....[105]....
        /*1308*/ 	.word	0x0002beb0
        /*130c*/ 	.word	0x0000000b
        /*1310*/ 	.word	0x0002a850
        /*1314*/ 	.short	0x010a
        /*1316*/ 	.byte	0x3f
	.zero		1


	//   ....[106]....
        /*1318*/ 	.word	0x0002dc70
        /*131c*/ 	.word	0x00000016
        /*1320*/ 	.word	0x0002a820
        /*1324*/ 	.short	0x010a
        /*1326*/ 	.byte	0x3f
	.zero		1


	//   ....[107]....
        /*1328*/ 	.word	0x0002dcc0
        /*132c*/ 	.word	0x0000000c
        /*1330*/ 	.word	0x0002a8a0
        /*1334*/ 	.short	0x010a
        /*1336*/ 	.byte	0x3f
	.zero		1


	//   ....[108]....
        /*1338*/ 	.word	0x0002dd10
        /*133c*/ 	.word	0x0000000c
        /*1340*/ 	.word	0x0002a8c0
        /*1344*/ 	.short	0x010a
        /*1346*/ 	.byte	0x3f
	.zero		1


	//   ....[109]....
        /*1348*/ 	.word	0x0002dd60
        /*134c*/ 	.word	0x00000006
        /*1350*/ 	.word	0x0002a8a0
        /*1354*/ 	.short	0x010a
        /*1356*/ 	.byte	0x3f
	.zero		1


	//   ....[110]....
        /*1358*/ 	.word	0x0002ddb0
        /*135c*/ 	.word	0x00000006
        /*1360*/ 	.word	0x0002a8c0
        /*1364*/ 	.short	0x010a
        /*1366*/ 	.byte	0x3f
	.zero		1


	//   ....[111]....
        /*1368*/ 	.word	0x0002ded0
        /*136c*/ 	.word	0x00000004
        /*1370*/ 	.word	0x0002a880
        /*1374*/ 	.short	0x010a
        /*1376*/ 	.byte	0x3f
	.zero		1


	//   ....[112]....
        /*1378*/ 	.word	0x0002e5b0
        /*137c*/ 	.word	0x00000004
        /*1380*/ 	.word	0x0002a840
        /*1384*/ 	.short	0x010a
        /*1386*/ 	.byte	0x3f
	.zero		1


	//   ....[113]....
        /*1388*/ 	.word	0x0002f110
        /*138c*/ 	.word	0x00000016
        /*1390*/ 	.word	0x0002a820
        /*1394*/ 	.short	0x010a
        /*1396*/ 	.byte	0x3f
	.zero		1


	//   ....[114]....
        /*1398*/ 	.word	0x0002f160
        /*139c*/ 	.word	0x00000004
        /*13a0*/ 	.word	0x0002a880
        /*13a4*/ 	.short	0x010a
        /*13a6*/ 	.byte	0x3f
	.zero		1


	//   ....[115]....
        /*13a8*/ 	.word	0x0002f680
        /*13ac*/ 	.word	0x00000004
        /*13b0*/ 	.word	0x0002a840
        /*13b4*/ 	.short	0x010a
        /*13b6*/ 	.byte	0x3f
	.zero		1


	//   ....[116]....
        /*13b8*/ 	.word	0x0002fb90
        /*13bc*/ 	.word	0x00000000
        /*13c0*/ 	.word	0x0002a870
        /*13c4*/ 	.short	0x010a
        /*13c6*/ 	.byte	0x3f
	.zero		1


	//   ....[117]....
        /*13c8*/ 	.word	0x0002fbe0
        /*13cc*/ 	.word	0x00000000
        /*13d0*/ 	.word	0x0002a860
        /*13d4*/ 	.short	0x010a
        /*13d6*/ 	.byte	0x3f
	.zero		1


	//   ....[118]....
        /*13d8*/ 	.word	0x0002fc30
        /*13dc*/ 	.word	0x0000000c
        /*13e0*/ 	.word	0x0002a870
        /*13e4*/ 	.short	0x010a
        /*13e6*/ 	.byte	0x3f
	.zero		1


	//   ....[119]....
        /*13e8*/ 	.word	0x0002fc80
        /*13ec*/ 	.word	0x0000000c
        /*13f0*/ 	.word	0x0002a860
        /*13f4*/ 	.short	0x010a
        /*13f6*/ 	.byte	0x3f
	.zero		1


	//   ....[120]....
        /*13f8*/ 	.word	0x00030600
        /*13fc*/ 	.word	0x00000005
        /*1400*/ 	.word	0x0002a820
        /*1404*/ 	.short	0x010a
        /*1406*/ 	.byte	0x3f
	.zero		1


	//   ....[121]....
        /*1408*/ 	.word	0x000307a0
        /*140c*/ 	.word	0x00000003
        /*1410*/ 	.word	0x0002a840
        /*1414*/ 	.short	0x010a
        /*1416*/ 	.byte	0x3f
	.zero		1


	//   ....[122]....
        /*1418*/ 	.word	0x000307f0
        /*141c*/ 	.word	0x00000017
        /*1420*/ 	.word	0x0002a840
        /*1424*/ 	.short	0x010a
        /*1426*/ 	.byte	0x3f
	.zero		1


	//   ....[123]....
        /*1428*/ 	.word	0x00030840
        /*142c*/ 	.word	0x00000003
        /*1430*/ 	.word	0x0002a860
        /*1434*/ 	.short	0x010a
        /*1436*/ 	.byte	0x3f
	.zero		1


	//   ....[124]....
        /*1438*/ 	.word	0x00030890
        /*143c*/ 	.word	0x00000017
        /*1440*/ 	.word	0x0002a860
        /*1444*/ 	.short	0x010a
        /*1446*/ 	.byte	0x3f
	.zero		1


	//   ....[125]....
        /*1448*/ 	.word	0x000308e0
        /*144c*/ 	.word	0x00000003
        /*1450*/ 	.word	0x0002a880
        /*1454*/ 	.short	0x010a
        /*1456*/ 	.byte	0x3f
	.zero		1


	//----- nvinfo : EIATTR_NUM_MBARRIERS
	.align		4
.L_244:
        /*1458*/ 	.byte	0x03, 0x38
        /*145a*/ 	.short	0x0016


	//----- nvinfo : EIATTR_EXIT_INSTR_OFFSETS
	.align		4
        /*145c*/ 	.byte	0x04, 0x1c
        /*145e*/ 	.short	(.L_246 - .L_245)


	//   ....[0]....
.L_245:
        /*1460*/ 	.word	0x0002b2c0


	//----- nvinfo : EIATTR_MAX_THREADS
	.align		4
.L_246:
        /*1464*/ 	.byte	0x04, 0x05
        /*1466*/ 	.short	(.L_248 - .L_247)
.L_247:
        /*1468*/ 	.word	0x00000180
        /*146c*/ 	.word	0x00000001
        /*1470*/ 	.word	0x00000001


	//----- nvinfo : EIATTR_CRS_STACK_SIZE
	.align		4
.L_248:
        /*1474*/ 	.byte	0x04, 0x1e
        /*1476*/ 	.short	(.L_250 - .L_249)
.L_249:
        /*1478*/ 	.word	0x00000000


	//----- nvinfo : EIATTR_CBANK_PARAM_SIZE
	.align		4
.L_250:
        /*147c*/ 	.byte	0x03, 0x19
        /*147e*/ 	.short	0x0af0


	//----- nvinfo : EIATTR_PARAM_CBANK
	.align		4
        /*1480*/ 	.byte	0x04, 0x0a
        /*1482*/ 	.short	(.L_252 - .L_251)
	.align		4
.L_251:
        /*1484*/ 	.word	index@(.nv.constant0._ZN7cutlass13device_kernelIN5flash11enable_sm90INS1_16FlashAttnFwdSm90INS1_25CollectiveMainloopFwdSm90ILi2EN4cute5tupleIJNS5_1CILi1EEES8_S8_EEENS6_IJNS7_ILi128EEESA_NS7_ILi192EEEEEELi192ENS_12float_e4m3_tEfNS_4arch4Sm90ELb0ELb1ELb1ELb1ELb1ELb1ELb0ELb1ELb1ELb1ELb0ELb0EEENS1_21CollectiveEpilogueFwdINS6_IJSA_SB_SA_EEES9_NS_10bfloat16_tESF_Li256ELb1ELb1ELb0ELb1EEENS1_36VarlenDynamicPersistentTileSchedulerILi128ELi128ELi256ELi128ELb0ELb1ELb1ELb1ELb0ELb1EEEEEEEEEvNT_6ParamsE)
        /*1488*/ 	.short	0x0210
        /*148a*/ 	.short	0x0af0


	//----- nvinfo : EIATTR_SW_WAR
	.align		4
.L_252:
        /*148c*/ 	.byte	0x04, 0x36
        /*148e*/ 	.short	(.L_254 - .L_253)
.L_253:
        /*1490*/ 	.word	0x00000008
.L_254:


//--------------------- .nv.info._ZN7cutlass13device_kernelIN5flash11enable_sm90INS1_16FlashAttnFwdSm90INS1_25CollectiveMainloopFwdSm90ILi2EN4cute5tupleIJNS5_1CILi1EEES8_S8_EEENS6_IJNS7_ILi128EEENS7_ILi160EEENS7_ILi192EEEEEELi192ENS_12float_e4m3_tEfNS_4arch4Sm90ELb1ELb0ELb1ELb0ELb1ELb0ELb0ELb1ELb1ELb1ELb0ELb0EEENS1_21CollectiveEpilogueFwdINS6_IJSA_SC_SB_EEES9_NS_10bfloat16_tESG_Li256ELb0ELb1ELb0ELb1EEENS1_30DynamicPersistentTileSchedulerILi256ELi128ELb0ELb1ELb1EEEEEEEEEvNT_6ParamsE --------------------------
	.section	.nv.info._ZN7cutlass13device_kernelIN5flash11enable_sm90INS1_16FlashAttnFwdSm90INS1_25CollectiveMainloopFwdSm90ILi2EN4cute5tupleIJNS5_1CILi1EEES8_S8_EEENS6_IJNS7_ILi128EEENS7_ILi160EEENS7_ILi192EEEEEELi192ENS_12float_e4m3_tEfNS_4arch4Sm90ELb1ELb0ELb1ELb0ELb1ELb0ELb0ELb1ELb1ELb1ELb0ELb0EEENS1_21CollectiveEpilogueFwdINS6_IJSA_SC_SB_EEES9_NS_10bfloat16_tESG_Li256ELb0ELb1ELb0ELb1EEENS1_30DynamicPersistentTileSchedulerILi256ELi128ELb0ELb1ELb1EEEEEEEEEvNT_6ParamsE,"",@"SHT_CUDA_INFO"
	.sectionflags	@""
	.align	4


	//----- nvinfo : EIATTR_CUDA_API_VERSION
	.align		4
        /*0000*/ 	.byte	0x04, 0x37
        /*0002*/ 	.short	(.L_256 - .L_255)
.L_255:
        /*0004*/ 	.word	0x00000082


	//----- nvinfo : EIATTR_KPARAM_INFO
	.align		4
.L_256:
        /*0008*/ 	.byte	0x04, 0x17
        /*000a*/ 	.short	(.L_258 - .L_257)
.L_257:
        /*000c*/ 	.word	0x00000000
        /*0010*/ 	.short	0x0000
        /*0012*/ 	.short	0x0070
        /*0014*/ 	.byte	0x00, 0xf0, 0x01, 0x2a


	//----- nvinfo : EIATTR_SPARSE_MMA_MASK
	.align		4
.L_258:
        /*0018*/ 	.byte	0x03, 0x50
        /*001a*/ 	.short	0x0000


	//----- nvinfo : EIATTR_MAXREG_COUNT
	.align		4
        /*001c*/ 	.byte	0x03, 0x1b
        /*001e*/ 	.short	0x00a8


	//----- nvinfo : EIATTR_NUM_BARRIERS
	.align		4
        /*0020*/ 	.byte	0x02, 0x4c
        /*0022*/ 	.byte	0x10
	.zero		1


	//----- nvinfo : EIATTR_EXTERNS
	.align		4
        /*0024*/ 	.byte	0x04, 0x0f
        /*0026*/ 	.short	(.L_260 - .L_259)


	//   ....[0]....
	.align		4
.L_259:
        /*0028*/ 	.word	index@(__assertfail)


	//----- nvinfo : EIATTR_ANNOTATIONS
	.align		4
.L_260:
        /*002c*/ 	.byte	0x04, 0x55
        /*002e*/ 	.short	(.L_262 - .L_261)


	//   ....[0]....
.L_261:
        /* <DEDUP_REMOVED lines=13> */


	//----- nvinfo : EIATTR_MERCURY_ISA_VERSION
	.align		4
.L_262:
        /*00f0*/ 	.byte	0x03, 0x5f
        /*00f2*/ 	.short	0x0101


	//----- nvinfo : EIATTR_INT_WARP_WIDE_INSTR_OFFSETS
	.align		4
        /*00f4*/ 	.byte	0x04, 0x31
        /*00f6*/ 	.short	(.L_264 - .L_263)


	//   ....[0]....
.L_263:
        /*00f8*/ 	.word	0x000000c0


	//   ....[1]....
        /*00fc*/ 	.word	0x000000d0


	//   ....[2]....
        /*0100*/ 	.word	0x00000170


	//   ....[3]....
        /*0104*/ 	.word	0x00011bd0


	//   ....[4]....
        /*0108*/ 	.word	0x00011c60


	//   ....[5]....
        /*010c*/ 	.word	0x00015870


	//   ....[6]....
        /*0110*/ 	.word	0x00015900


	//----- nvinfo : EIATTR_COOP_GROUP_MASK_REGIDS
	.align		4
.L_264:
        /*0114*/ 	.byte	0x04, 0x29
        /*0116*/ 	.short	(.L_266 - .L_265)


	//   ....[0]....
.L_265:
        /*0118*/ 	.word	0xffffffff


	//   ....[1]....
        /*011c*/ 	.word	0xffffffff


	//   ....[2]....
        /*0120*/ 	.word	0xffffffff


	//   ....[3]....
        /*0124*/ 	.word	0xffffffff


	//   ....[4]....
        /*0128*/ 	.word	0xffffffff


	//   ....[5]....
        /*012c*/ 	.word	0xffffffff


	//   ....[6]....
        /*0130*/ 	.word	0xffffffff


	//   ....[7]....
        /*0134*/ 	.word	0xffffffff


	//   ....[8]....
        /*0138*/ 	.word	0xffffffff


	//   ....[9]....
        /*013c*/ 	.word	0xffffffff


	//   ....[10]....
        /*0140*/ 	.word	0xffffffff


	//   ....[11]....
        /*0144*/ 	.word	0xffffffff


	//   ....[12]....
        /*0148*/ 	.word	0xffffffff


	//   ....[13]....
        /*014c*/ 	.word	0xffffffff


	//   ....[14]....
        /*0150*/ 	.word	0xffffffff


	//   ....[15]....
        /*0154*/ 	.word	0xffffffff


	//   ....[16]....
        /*0158*/ 	.word	0xffffffff


	//   ....[17]....
        /*015c*/ 	.word	0xffffffff


	//   ....[18]....
        /*0160*/ 	.word	0xffffffff


	//   ....[19]....
        /*0164*/ 	.word	0xffffffff


	//   ....[20]....
        /*0168*/ 	.word	0xffffffff


	//   ....[21]....
        /*016c*/ 	.word	0xffffffff


	//   ....[22]....
        /*0170*/ 	.word	0xffffffff


	//   ....[23]....
        /*0174*/ 	.word	0xffffffff


	//   ....[24]....
        /*0178*/ 	.word	0xffffffff


	//   ....[25]....
        /*017c*/ 	.word	0xffffffff


	//   ....[26]....
        /*0180*/ 	.word	0xffffffff


	//   ....[27]....
        /*0184*/ 	.word	0xffffffff


	//   ....[28]....
        /*0188*/ 	.word	0xffffffff


	//   ....[29]....
        /*018c*/ 	.word	0xffffffff


	//   ....[30]....
        /*0190*/ 	.word	0xffffffff


	//   ....[31]....
        /*0194*/ 	.word	0xffffffff


	//   ....[32]....
        /*0198*/ 	.word	0xffffffff


	//   ....[33]....
        /*019c*/ 	.word	0xffffffff


	//   ....[34]....
        /*01a0*/ 	.word	0xffffffff


	//   ....[35]....
        /*01a4*/ 	.word	0xffffffff


	//   ....[36]....
        /*01a8*/ 	.word	0xffffffff


	//   ....[37]....
        /*01ac*/ 	.word	0xffffffff


	//   ....[38]....
        /*01b0*/ 	.word	0xffffffff


	//   ....[39]....
        /*01b4*/ 	.word	0xffffffff


	//   ....[40]....
        /*01b8*/ 	.word	0xffffffff


	//   ....[41]....
        /*01bc*/ 	.word	0xffffffff


	//   ....[42]....
        /*01c0*/ 	.word	0xffffffff


	//   ....[43]....
        /*01c4*/ 	.word	0xffffffff


	//   ....[44]....
        /*01c8*/ 	.word	0xffffffff


	//   ....[45]....
        /*01cc*/ 	.word	0xffffffff


	//   ....[46]....
        /*01d0*/ 	.word	0xffffffff


	//   ....[47]....
        /*01d4*/ 	.word	0xffffffff


	//   ....[48]....
        /*01d8*/ 	.word	0xffffffff


	//   ....[49]....
        /*01dc*/ 	.word	0xffffffff


	//   ....[50]....
        /*01e0*/ 	.word	0xffffffff


	//   ....[51]....
        /*01e4*/ 	.word	0xffffffff


	//   ....[52]....
        /*01e8*/ 	.word	0xffffffff


	//   ....[53]....
        /*01ec*/ 	.word	0xffffffff


	//   ....[54]....
        /*01f0*/ 	.word	0xffffffff


	//   ....[55]....
        /*01f4*/ 	.word	0xffffffff


	//   ....[56]....
        /*01f8*/ 	.word	0xffffffff


	//   ....[57]....
        /*01fc*/ 	.word	0xffffffff


	//   ....[58]....
        /*0200*/ 	.word	0xffffffff


	//   ....[59]....
        /*0204*/ 	.word	0xffffffff


	//   ....[60]....
        /*0208*/ 	.word	0xffffffff


	//   ....[61]....
        /*020c*/ 	.word	0xffffffff


	//   ....[62]....
        /*0210*/ 	.word	0xffffffff


	//   ....[63]....
        /*0214*/ 	.word	0xffffffff


	//   ....[64]....
        /*0218*/ 	.word	0xffffffff


	//   ....[65]....
        /*021c*/ 	.word	0xffffffff


	//   ....[66]....
        /*0220*/ 	.word	0xffffffff


	//   ....[67]....
        /*0224*/ 	.word	0xffffffff


	//   ....[68]....
        /*0228*/ 	.word	0xffffffff


	//   ....[69]....
        /*022c*/ 	.word	0xffffffff


	//   ....[70]....
        /*0230*/ 	.word	0xffffffff


	//   ....[71]....
        /*0234*/ 	.word	0xffffffff


	//   ....[72]....
        /*0238*/ 	.word	0xffffffff


	//   ....[73]....
        /*023c*/ 	.word	0xffffffff


	//   ....[74]....
        /*0240*/ 	.word	0xffffffff


	//   ....[75]....
        /*0244*/ 	.word	0xffffffff


	//   ....[76]....
        /*0248*/ 	.word	0xffffffff


	//   ....[77]....
        /*024c*/ 	.word	0xffffffff


	//   ....[78]....
        /*0250*/ 	.word	0xffffffff


	//   ....[79]....
        /*0254*/ 	.word	0xffffffff


	//   ....[80]....
        /*0258*/ 	.word	0xffffffff


	//   ....[81]....
        /*025c*/ 	.word	0xffffffff


	//   ....[82]....
        /*0260*/ 	.word	0xffffffff


	//   ....[83]....
        /*0264*/ 	.word	0xffffffff


	//   ....[84]....
        /*0268*/ 	.word	0xffffffff


	//   ....[85]....
        /*026c*/ 	.word	0xffffffff


	//   ....[86]....
        /*0270*/ 	.word	0xffffffff


	//   ....[87]....
        /*0274*/ 	.word	0xffffffff


	//   ....[88]....
        /*0278*/ 	.word	0xffffffff


	//   ....[89]....
        /*027c*/ 	.word	0xffffffff


	//   ....[90]....
        /*0280*/ 	.word	0xffffffff


	//   ....[91]....
        /*0284*/ 	.word	0xffffffff


	//   ....[92]....
        /*0288*/ 	.word	0xffffffff


	//   ....[93]....
        /*028c*/ 	.word	0xffffffff


	//   ....[94]....
        /*0290*/ 	.word	0xffffffff


	//   ....[95]....
        /*0294*/ 	.word	0xffffffff


	//   ....[96]....
        /*0298*/ 	.word	0xffffffff


	//   ....[97]....
        /*029c*/ 	.word	0xffffffff


	//   ....[98]....
        /*02a0*/ 	.word	0xffffffff


	//   ....[99]....
        /*02a4*/ 	.word	0xffffffff


	//   ....[100]....
        /*02a8*/ 	.word	0xffffffff


	//   ....[101]....
        /*02ac*/ 	.word	0xffffffff


	//   ....[102]....
        /*02b0*/ 	.word	0xffffffff


	//   ....[103]....
        /*02b4*/ 	.word	0xffffffff


	//   ....[104]....
        /*02b8*/ 	.word	0xffffffff


	//   ....[105]....
        /*02bc*/ 	.word	0xffffffff


	//   ....[106]....
        /*02c0*/ 	.word	0xffffffff


	//   ....[107]....
        /*02c4*/ 	.word	0xffffffff


	//   ....[108]....
        /*02c8*/ 	.word	0xffffffff


	//   ....[109]....
        /*02cc*/ 	.word	0xffffffff


	//   ....[110]....
        /*02d0*/ 	.word	0xffffffff


	//   ....[111]....
        /*02d4*/ 	.word	0xffffffff


	//   ....[112]....
        /*02d8*/ 	.word	0xffffffff


	//   ....[113]....
        /*02dc*/ 	.word	0xffffffff


	//   ....[114]....
        /*02e0*/ 	.word	0xffffffff


	//   ....[115]....
        /*02e4*/ 	.word	0xffffffff


	//   ....[116]....
        /*02e8*/ 	.word	0xffffffff


	//   ....[117]....
        /*02ec*/ 	.word	0xffffffff


	//   ....[118]....
        /*02f0*/ 	.word	0xffffffff


	//   ....[119]....
        /*02f4*/ 	.word	0xffffffff


	//   ....[120]....
        /*02f8*/ 	.word	0xffffffff


	//   ....[121]....
        /*02fc*/ 	.word	0xffffffff


	//   ....[122]....
        /*0300*/ 	.word	0xffffffff


	//   ....[123]....
        /*0304*/ 	.word	0xffffffff


	//   ....[124]....
        /*0308*/ 	.word	0xffffffff


	//   ....[125]....
        /*030c*/ 	.word	0xffffffff


	//   ....[126]....
        /*0310*/ 	.word	0xffffffff


	//   ....[127]....
        /*0314*/ 	.word	0xffffffff


	//   ....[128]....
        /*0318*/ 	.word	0xffffffff


	//   ....[129]....
        /*031c*/ 	.word	0xffffffff


	//   ....[130]....
        /*0320*/ 	.word	0xffffffff


	//   ....[131]....
        /*0324*/ 	.word	0xffffffff


	//   ....[132]....
        /*0328*/ 	.word	0xffffffff


	//   ....[133]....
        /*032c*/ 	.word	0xffffffff


	//   ....[134]....
        /*0330*/ 	.word	0xffffffff


	//   ....[135]....
        /*0334*/ 	.word	0xffffffff


	//   ....[136]....
        /*0338*/ 	.word	0xffffffff


	//   ....[137]....
        /*033c*/ 	.word	0xffffffff


	//   ....[138]....
        /*0340*/ 	.word	0xffffffff


	//   ....[139]....
        /*0344*/ 	.word	0xffffffff


	//   ....[140]....
        /*0348*/ 	.word	0xffffffff


	//   ....[141]....
        /*034c*/ 	.word	0xffffffff


	//   ....[142]....
        /*0350*/ 	.word	0xffffffff


	//   ....[143]....
        /*0354*/ 	.word	0xffffffff


	//   ....[144]....
        /*0358*/ 	.word	0xffffffff


	//   ....[145]....
        /*035c*/ 	.word	0xffffffff


	//   ....[146]....
        /*0360*/ 	.word	0x0500000f


	//   ....[147]....
        /*0364*/ 	.word	0x0500000f


	//   ....[148]....
        /*0368*/ 	.word	0x0500000f


	//   ....[149]....
        /*036c*/ 	.word	0x0500000f


	//   ....[150]....
        /*0370*/ 	.word	0x0500000f


	//   ....[151]....
        /*0374*/ 	.word	0x0500000f


	//   ....[152]....
        /*0378*/ 	.word	0x0500000f


	//   ....[153]....
        /*037c*/ 	.word	0x0500000f


	//   ....[154]....
        /*0380*/ 	.word	0x0500000f


	//   ....[155]....
        /*0384*/ 	.word	0x0500000f


	//   ....[156]....
        /*0388*/ 	.word	0x0500000f


	//   ....[157]....
        /*038c*/ 	.word	0x0500000f


	//   ....[158]....
        /*0390*/ 	.word	0x0500000f


	//   ....[159]....
        /*0394*/ 	.word	0x0500000f


	//   ....[160]....
        /*0398*/ 	.word	0x0500000f


	//   ....[161]....
        /*039c*/ 	.word	0x0500000f


	//   ....[162]....
        /*03a0*/ 	.word	0x0500000f


	//   ....[163]....
        /*03a4*/ 	.word	0x0500000f


	//   ....[164]....
        /*03a8*/ 	.word	0x0500000f


	//   ....[165]....
        /*03ac*/ 	.word	0x0500000f


	//   ....[166]....
        /*03b0*/ 	.word	0x0500000f


	//   ....[167]....
        /*03b4*/ 	.word	0x0500000f


	//   ....[168]....
        /*03b8*/ 	.word	0x0500000f


	//   ....[169]....
        /*03bc*/ 	.word	0x0500000f


	//   ....[170]....
        /*03c0*/ 	.word	0x0500000f


	//   ....[171]....
        /*03c4*/ 	.word	0x0500000f


	//   ....[172]....
        /*03c8*/ 	.word	0x0500000f


	//   ....[173]....
        /*03cc*/ 	.word	0x0500000f


	//   ....[174]....
        /*03d0*/ 	.word	0x0500000f


	//   ....[175]....
        /*03d4*/ 	.word	0x0500000f


	//   ....[176]....
        /*03d8*/ 	.word	0x0500000f


	//   ....[177]....
        /*03dc*/ 	.word	0x0500000f


	//   ....[178]....
        /*03e0*/ 	.word	0x0500000f


	//   ....[179]....
        /*03e4*/ 	.word	0x0500000f


	//   ....[180]....
        /*03e8*/ 	.word	0x0500000f


	//   ....[181]....
        /*03ec*/ 	.word	0x0500000f


	//   ....[182]....
        /*03f0*/ 	.word	0x0500000f


	//   ....[183]....
        /*03f4*/ 	.word	0x0500000f


	//   ....[184]....
        /*03f8*/ 	.word	0x0500000f


	//   ....[185]....
        /*03fc*/ 	.word	0x0500000f


	//   ....[186]....
        /*0400*/ 	.word	0x0500000f


	//   ....[187]....
        /*0404*/ 	.word	0x0500000f


	//   ....[188]....
        /*0408*/ 	.word	0x0500000f


	//   ....[189]....
        /*040c*/ 	.word	0x0500000f


	//   ....[190]....
        /*0410*/ 	.word	0x0500000f


	//   ....[191]....
        /*0414*/ 	.word	0x0500000f


	//   ....[192]....
        /*0418*/ 	.word	0x0500000f


	//   ....[193]....
        /*041c*/ 	.word	0x0500000f


	//   ....[194]....
        /*0420*/ 	.word	0x0500000f


	//   ....[195]....
        /*0424*/ 	.word	0x0500000f


	//----- nvinfo : EIATTR_COOP_GROUP_INSTR_OFFSETS
	.align		4
.L_266:
        /*0428*/ 	.byte	0x04, 0x28
        /*042a*/ 	.short	(.L_268 - .L_267)


	//   ....[0]....
.L_267:
        /*042c*/ 	.word	0x00000080


	//   ....[1]....
        /*0430*/ 	.word	0x00000090


	//   ....[2]....
        /*0434*/ 	.word	0x000002d0


	//   ....[3]....
        /*0438*/ 	.word	0x00000430


	//   ....[4]....
        /*043c*/ 	.word	0x00000550


	//   ....[5]....
        /*0440*/ 	.word	0x000006b0


	//   ....[6]....
        /*0444*/ 	.word	0x00001500


	//   ....[7]....
        /*0448*/ 	.word	0x000029c0


	//   ....[8]....
        /*044c*/ 	.word	0x00002f00


	//   ....[9]....
        /*0450*/ 	.word	0x00003a40


	//   ....[10]....
        /*0454*/ 	.word	0x00003a90


	//   ....[11]....
        /*0458*/ 	.word	0x000047f0


	//   ....[12]....
        /*045c*/ 	.word	0x00004890


	//   ....[13]....
        /*0460*/ 	.word	0x00006b50


	//   ....[14]....
        /*0464*/ 	.word	0x00006f80


	//   ....[15]....
        /*0468*/ 	.word	0x00007a50


	//   ....[16]....
        /*046c*/ 	.word	0x00007b30


	//   ....[17]....
        /*0470*/ 	.word	0x00008760


	//   ....[18]....
        /*0474*/ 	.word	0x000087b0


	//   ....[19]....
        /*0478*/ 	.word	0x0000bd80


	//   ....[20]....
        /*047c*/ 	.word	0x0000bda0


	//   ....[21]....
        /*0480*/ 	.word	0x0000bde0


	//   ....[22]....
        /*0484*/ 	.word	0x0000bdf0


	//   ....[23]....
        /*0488*/ 	.word	0x0000db00


	//   ....[24]....
        /*048c*/ 	.word	0x0000db10


	//   ....[25]....
        /*0490*/ 	.word	0x0000db40


	//   ....[26]....
        /*0494*/ 	.word	0x0000db50


	//   ....[27]....
        /*0498*/ 	.word	0x0000f370


	//   ....[28]....
        /*049c*/ 	.word	0x0000f3a0


	//   ....[29]....
        /*04a0*/ 	.word	0x0000f3e0


	//   ....[30]....
        /*04a4*/ 	.word	0x0000f410


	//   ....[31]....
        /*04a8*/ 	.word	0x0000f450


	//   ....[32]....
        /*04ac*/ 	.word	0x0000f480


	//   ....[33]....
        /*04b0*/ 	.word	0x0000f4b0


	//   ....[34]....
        /*04b4*/ 	.word	0x0000f4e0


	//   ....[35]....
        /*04b8*/ 	.word	0x0000f510


	//   ....[36]....
        /*04bc*/ 	.word	0x0000f540


	//   ....[37]....
        /*04c0*/ 	.word	0x0000f570


	//   ....[38]....
        /*04c4*/ 	.word	0x0000f5a0


	//   ....[39]....
        /*04c8*/ 	.word	0x0000f5e0


	//   ....[40]....
        /*04cc*/ 	.word	0x0000f610


	//   ....[41]....
        /*04d0*/ 	.word	0x0000f620


	//   ....[42]....
        /*04d4*/ 	.word	0x0000f630


	//   ....[43]....
        /*04d8*/ 	.word	0x0000f650


	//   ....[44]....
        /*04dc*/ 	.word	0x0000f660


	//   ....[45]....
        /*04e0*/ 	.word	0x0000f670


	//   ....[46]....
        /*04e4*/ 	.word	0x0000f6a0


	//   ....[47]....
        /*04e8*/ 	.word	0x0000f6d0


	//   ....[48]....
        /*04ec*/ 	.word	0x0000f6e0


	//   ....[49]....
        /*04f0*/ 	.word	0x0000f6f0


	//   ....[50]....
        /*04f4*/ 	.word	0x0000f700


	//   ....[51]....
        /*04f8*/ 	.word	0x0000f710


	//   ....[52]....
        /*04fc*/ 	.word	0x0000f730


	//   ....[53]....
        /*0500*/ 	.word	0x0000f740


	//   ....[54]....
        /*0504*/ 	.word	0x0000f750


	//   ....[55]....
        /*0508*/ 	.word	0x0000f760


	//   ....[56]....
        /*050c*/ 	.word	0x0000f770


	//   ....[57]....
        /*0510*/ 	.word	0x0000f780


	//   ....[58]....
        /*0514*/ 	.word	0x0000f790


	//   ....[59]....
        /*0518*/ 	.word	0x0000f7a0


	//   ....[60]....
        /*051c*/ 	.word	0x0000f7b0


	//   ....[61]....
        /*0520*/ 	.word	0x0000f7c0


	//   ....[62]....
        /*0524*/ 	.word	0x0000f7d0


	//   ....[63]....
        /*0528*/ 	.word	0x0000f7e0


	//   ....[64]....
        /*052c*/ 	.word	0x0000f7f0


	//   ....[65]....
        /*0530*/ 	.word	0x0000f800


	//   ....[66]....
        /*0534*/ 	.word	0x0000f810


	//   ....[67]....
        /*0538*/ 	.word	0x0000f820


	//   ....[68]....
        /*053c*/ 	.word	0x0000f830


	//   ....[69]....
        /*0540*/ 	.word	0x0000f840


	//   ....[70]....
        /*0544*/ 	.word	0x0000f850


	//   ....[71]....
        /*0548*/ 	.word	0x0000f860


	//   ....[72]....
        /*054c*/ 	.word	0x0000f870


	//   ....[73]....
        /*0550*/ 	.word	0x0000f880


	//   ....[74]....
        /*0554*/ 	.word	0x0000f890


	//   ....[75]....
        /*0558*/ 	.word	0x0000fba0


	//   ....[76]....
        /*055c*/ 	.word	0x0000fbd0


	//   ....[77]....
        /*0560*/ 	.word	0x0000fc00


	//   ....[78]....
        /*0564*/ 	.word	0x0000fc30


	//   ....[79]....
        /*0568*/ 	.word	0x00010140


	//   ....[80]....
        /*056c*/ 	.word	0x00010180


	//   ....[81]....
        /*0570*/ 	.word	0x00010280


	//   ....[82]....
        /*0574*/ 	.word	0x000102a0


	//   ....[83]....
        /*0578*/ 	.word	0x000103a0


	//   ....[84]....
        /*057c*/ 	.word	0x000103c0


	//   ....[85]....
        /*0580*/ 	.word	0x000104d0


	//   ....[86]....
        /*0584*/ 	.word	0x000104f0


	//   ....[87]....
        /*0588*/ 	.word	0x00010bd0


	//   ....[88]....
        /*058c*/ 	.word	0x00010bf0


	//   ....[89]....
        /*0590*/ 	.word	0x00010cf0


	//   ....[90]....
        /*0594*/ 	.word	0x00010d10


	//   ....[91]....
        /*0598*/ 	.word	0x00010e10


	//   ....[92]....
        /*059c*/ 	.word	0x00010e30


	//   ....[93]....
        /*05a0*/ 	.word	0x00010f40


	//   ....[94]....
        /*05a4*/ 	.word	0x00010f60


	//   ....[95]....
        /*05a8*/ 	.word	0x00011130


	//   ....[96]....
        /*05ac*/ 	.word	0x00012aa0


	//   ....[97]....
        /*05b0*/ 	.word	0x00012ad0


	//   ....[98]....
        /*05b4*/ 	.word	0x00012b00


	//   ....[99]....
        /*05b8*/ 	.word	0x00012bb0


	//   ....[100]....
        /*05bc*/ 	.word	0x00012bc0


	//   ....[101]....
        /*05c0*/ 	.word	0x00012c50


	//   ....[102]....
        /*05c4*/ 	.word	0x00012c60


	//   ....[103]....
        /*05c8*/ 	.word	0x00012c70


	//   ....[104]....
        /*05cc*/ 	.word	0x00012d00


	//   ....[105]....
        /*05d0*/ 	.word	0x00012db0


	//   ....[106]....
        /*05d4*/ 	.word	0x000131c0


	//   ....[107]....
        /*05d8*/ 	.word	0x000131f0


	//   ....[108]....
        /*05dc*/ 	.word	0x00013200


	//   ....[109]....
        /*05e0*/ 	.word	0x00013210


	//   ....[110]....
        /*05e4*/ 	.word	0x00013260


	//   ....[111]....
        /*05e8*/ 	.word	0x000132e0


	//   ....[112]....
        /*05ec*/ 	.word	0x00013300


	//   ....[113]....
        /*05f0*/ 	.word	0x00013370


	//   ....[114]....
        /*05f4*/ 	.word	0x00013390


	//   ....[115]....
        /*05f8*/ 	.word	0x00013410


	//   ....[116]....
        /*05fc*/ 	.word	0x00013b10


	//   ....[117]....
        /*0600*/ 	.word	0x00013b30


	//   ....[118]....
        /*0604*/ 	.word	0x00013b50


	//   ....[119]....
        /*0608*/ 	.word	0x00013bb0


	//   ....[120]....
        /*060c*/ 	.word	0x00013c30


	//   ....[121]....
        /*0610*/ 	.word	0x00013c60


	//   ....[122]....
        /*0614*/ 	.word	0x00013ce0


	//   ....[123]....
        /*0618*/ 	.word	0x00013d00


	//   ....[124]....
        /*061c*/ 	.word	0x00014680


	//   ....[125]....
        /*0620*/ 	.word	0x00014690


	//   ....[126]....
        /*0624*/ 	.word	0x000146a0


	//   ....[127]....
        /*0628*/ 	.word	0x000146e0


	//   ....[128]....
        /*062c*/ 	.word	0x00014720


	//   ....[129]....
        /*0630*/ 	.word	0x00014730


	//   ....[130]....
        /*0634*/ 	.word	0x00014790


	//   ....[131]....
        /*0638*/ 	.word	0x000147c0


	//   ....[132]....
        /*063c*/ 	.word	0x00014800


	//   ....[133]....
        /*0640*/ 	.word	0x00014860


	//   ....[134]....
        /*0644*/ 	.word	0x00014c40


	//   ....[135]....
        /*0648*/ 	.word	0x00014c50


	//   ....[136]....
        /*064c*/ 	.word	0x00014c60


	//   ....[137]....
        /*0650*/ 	.word	0x00014c70


	//   ....[138]....
        /*0654*/ 	.word	0x00014c90


	//   ....[139]....
        /*0658*/ 	.word	0x00014cf0


	//   ....[140]....
        /*065c*/ 	.word	0x00014d10


	//   ....[141]....
        /*0660*/ 	.word	0x00014d20


	//   ....[142]....
        /*0664*/ 	.word	0x00014d30


	//   ....[143]....
        /*0668*/ 	.word	0x00014d90


	//   ....[144]....
        /*066c*/ 	.word	0x000162e0


	//   ....[145]....
        /*0670*/ 	.word	0x00016480


	//   ....[146]....
        /*0674*/ 	.word	0x00016a90


	//   ....[147]....
        /*0678*/ 	.word	0x00016b70


	//   ....[148]....
        /*067c*/ 	.word	0x00016c40


	//   ....[149]....
        /*0680*/ 	.word	0x00016ca0


	//   ....[150]....
        /*0684*/ 	.word	0x00016db0


	//   ....[151]....
        /*0688*/ 	.word	0x00016e10


	//   ....[152]....
        /*068c*/ 	.word	0x00016f10


	//   ....[153]....
        /*0690*/ 	.word	0x00016f70


	//   ....[154]....
        /*0694*/ 	.word	0x00017040


	//   ....[155]....
        /*0698*/ 	.word	0x00017100


	//   ....[156]....
        /*069c*/ 	.word	0x000171f0


	//   ....[157]....
        /*06a0*/ 	.word	0x00017360


	//   ....[158]....
        /*06a4*/ 	.word	0x00017400


	//   ....[159]....
        /*06a8*/ 	.word	0x000174f0


	//   ....[160]....
        /*06ac*/ 	.word	0x00017590


	//   ....[161]....
        /*06b0*/ 	.word	0x00017670


	//   ....[162]....
        /*06b4*/ 	.word	0x00017720


	//   ....[163]....
        /*06b8*/ 	.word	0x00017790


	//   ....[164]....
        /*06bc*/ 	.word	0x00017860


	//   ....[165]....
        /*06c0*/ 	.word	0x000178d0


	//   ....[166]....
        /*06c4*/ 	.word	0x000179a0


	//   ....[167]....
        /*06c8*/ 	.word	0x00017a30


	//   ....[168]....
        /*06cc*/ 	.word	0x00017ab0


	//   ....[169]....
        /*06d0*/ 	.word	0x00017b30


	//   ....[170]....
        /*06d4*/ 	.word	0x00017bf0


	//   ....[171]....
        /*06d8*/ 	.word	0x00017c60


	//   ....[172]....
        /*06dc*/ 	.word	0x00017d50


	//   ....[173]....
        /*06e0*/ 	.word	0x00017dc0


	//   ....[174]....
        /*06e4*/ 	.word	0x00017e90


	//   ....[175]....
        /*06e8*/ 	.word	0x00017fc0


	//   ....[176]....
        /*06ec*/ 	.word	0x00018050


	//   ....[177]....
        /*06f0*/ 	.word	0x000180b0


	//   ....[178]....
        /*06f4*/ 	.word	0x00018190


	//   ....[179]....
        /*06f8*/ 	.word	0x000181f0


	//   ....[180]....
        /*06fc*/ 	.word	0x000182c0


	//   ....[181]....
        /*0700*/ 	.word	0x00018320


	//   ....[182]....
        /*0704*/ 	.word	0x000183f0


	//   ....[183]....
        /*0708*/ 	.word	0x00018450


	//   ....[184]....
        /*070c*/ 	.word	0x00018520


	//   ....[185]....
        /*0710*/ 	.word	0x00018610


	//   ....[186]....
        /*0714*/ 	.word	0x000186a0


	//   ....[187]....
        /*0718*/ 	.word	0x00018700


	//   ....[188]....
        /*071c*/ 	.word	0x000187c0


	//   ....[189]....
        /*0720*/ 	.word	0x00018820


	//   ....[190]....
        /*0724*/ 	.word	0x000188e0


	//   ....[191]....
        /*0728*/ 	.word	0x00018940


	//   ....[192]....
        /*072c*/ 	.word	0x00018a00


	//   ....[193]....
        /*0730*/ 	.word	0x00018a60


	//   ....[194]....
        /*0734*/ 	.word	0x00018b30


	//   ....[195]....
        /*0738*/ 	.word	0x00018d80


	//----- nvinfo : EIATTR_REG_RECONFIG
	.align		4
.L_268:
        /*073c*/ 	.byte	0x01, 0x54
	.zero		2


	//----- nvinfo : EIATTR_SYSCALL_OFFSETS
	.align		4
        /*0740*/ 	.byte	0x04, 0x46
        /*0742*/ 	.short	(.L_270 - .L_269)


	//   ....[0]....
.L_269:
        /*0744*/ 	.word	0x000016e0


	//   ....[1]....
        /*0748*/ 	.word	0x00011dd0


	//   ....[2]....
        /*074c*/ 	.word	0x00011f40


	//   ....[3]....
        /*0750*/ 	.word	0x00012090


	//   ....[4]....
        /*0754*/ 	.word	0x000121d0


	//   ....[5]....
        /*0758*/ 	.word	0x00013770


	//----- nvinfo : EIATTR_MBARRIER_INSTR_OFFSETS
	.align		4
.L_270:
        /*075c*/ 	.byte	0x04, 0x39
        /*075e*/ 	.short	(.L_272 - .L_271)


	//   ....[0]....
.L_271:
        /*0760*/ 	.word	0x00000180
        /*0764*/ 	.word	0x000000ff
        /*0768*/ 	.word	0x00033400
        /*076c*/ 	.short	0x0100
        /*076e*/ 	.byte	0x08
	.zero		1


	//   ....[1]....
        /*0770*/ 	.word	0x00000190
        /*0774*/ 	.word	0x000000ff
        /*0778*/ 	.word	0x00033420
        /*077c*/ 	.short	0x0100
        /*077e*/ 	.byte	0x08
	.zero		1


	//   ....[2]....
        /*0780*/ 	.word	0x00000280
        /*0784*/ 	.word	0x000000ff
        /*0788*/ 	.word	0x00033430
        /*078c*/ 	.short	0x0100
        /*078e*/ 	.byte	0x08
	.zero		1


	//   ....[3]....
        /*0790*/ 	.word	0x00000290
        /*0794*/ 	.word	0x000000ff
        /*0798*/ 	.word	0x00033440
        /*079c*/ 	.short	0x0100
        /*079e*/ 	.byte	0x08
	.zero		1


	//   ....[4]....
        /*07a0*/ 	.word	0x000002a0
        /*07a4*/ 	.word	0x000000ff
        /*07a8*/ 	.word	0x00033438
        /*07ac*/ 	.short	0x0100
        /*07ae*/ 	.byte	0x08
	.zero		1


	//   ....[5]....
        /*07b0*/ 	.word	0x000002b0
        /*07b4*/ 	.word	0x000000ff
        /*07b8*/ 	.word	0x00033448
        /*07bc*/ 	.short	0x0100
        /*07be*/ 	.byte	0x08
	.zero		1


	//   ....[6]....
        /*07c0*/ 	.word	0x000003e0
        /*07c4*/ 	.word	0x000000ff
        /*07c8*/ 	.word	0x00033450
        /*07cc*/ 	.short	0x0100
        /*07ce*/ 	.byte	0x08
	.zero		1


	//   ....[7]....
        /*07d0*/ 	.word	0x000003f0
        /*07d4*/ 	.word	0x000000ff
        /*07d8*/ 	.word	0x00033460
        /*07dc*/ 	.short	0x0100
        /*07de*/ 	.byte	0x08
	.zero		1


	//   ....[8]....
        /*07e0*/ 	.word	0x00000400
        /*07e4*/ 	.word	0x000000ff
        /*07e8*/ 	.word	0x00033458
        /*07ec*/ 	.short	0x0100
        /*07ee*/ 	.byte	0x08
	.zero		1


	//   ....[9]....
        /*07f0*/ 	.word	0x00000410
        /*07f4*/ 	.word	0x000000ff
        /*07f8*/ 	.word	0x00033468
        /*07fc*/ 	.short	0x0100
        /*07fe*/ 	.byte	0x08
	.zero		1


	//   ....[10]....
        /*0800*/ 	.word	0x00000500
        /*0804*/ 	.word	0x000000ff
        /*0808*/ 	.word	0x00033470
        /*080c*/ 	.short	0x0100
        /*080e*/ 	.byte	0x06
	.zero		1


	//   ....[11]....
        /*0810*/ 	.word	0x00000510
        /*0814*/ 	.word	0x000000ff
        /*0818*/ 	.word	0x00033480
        /*081c*/ 	.short	0x0100
        /*081e*/ 	.byte	0x06
	.zero		1


	//   ....[12]....
        /*0820*/ 	.word	0x00000520
        /*0824*/ 	.word	0x000000ff
        /*0828*/ 	.word	0x00033478
        /*082c*/ 	.short	0x0100
        /*082e*/ 	.byte	0x06
	.zero		1


	//   ....[13]....
        /*0830*/ 	.word	0x00000530
        /*0834*/ 	.word	0x000000ff
        /*0838*/ 	.word	0x00033488
        /*083c*/ 	.short	0x0100
        /*083e*/ 	.byte	0x06
	.zero		1


	//   ....[14]....
        /*0840*/ 	.word	0x00000660
        /*0844*/ 	.word	0x000000ff
        /*0848*/ 	.word	0x00033490
        /*084c*/ 	.short	0x0100
        /*084e*/ 	.byte	0x08
	.zero		1


	//   ....[15]....
        /*0850*/ 	.word	0x00000670
        /*0854*/ 	.word	0x000000ff
        /*0858*/ 	.word	0x000334a0
        /*085c*/ 	.short	0x0100
        /*085e*/ 	.byte	0x08
	.zero		1


	//   ....[16]....
        /*0860*/ 	.word	0x00000680
        /*0864*/ 	.word	0x000000ff
        /*0868*/ 	.word	0x00033498
        /*086c*/ 	.short	0x0100
        /*086e*/ 	.byte	0x08
	.zero		1


	//   ....[17]....
        /*0870*/ 	.word	0x00000690
        /*0874*/ 	.word	0x000000ff
        /*0878*/ 	.word	0x000334a8
        /*087c*/ 	.short	0x0100
        /*087e*/ 	.byte	0x08
	.zero		1


	//   ....[18]....
        /*0880*/ 	.word	0x000007e0
        /*0884*/ 	.word	0x000000ff
        /*0888*/ 	.word	0x000334b0
        /*088c*/ 	.short	0x0100
        /*088e*/ 	.byte	0x08
	.zero		1


	//   ....[19]....
        /*0890*/ 	.word	0x000007f0
        /*0894*/ 	.word	0x000000ff
        /*0898*/ 	.word	0x000334c0
        /*089c*/ 	.short	0x0100
        /*089e*/ 	.byte	0x08
	.zero		1


	//   ....[20]....
        /*08a0*/ 	.word	0x00000800
        /*08a4*/ 	.word	0x000000ff
        /*08a8*/ 	.word	0x000334b8
        /*08ac*/ 	.short	0x0100
        /*08ae*/ 	.byte	0x08
	.zero		1


	//   ....[21]....
        /*08b0*/ 	.word	0x00000810
        /*08b4*/ 	.word	0x000000ff
        /*08b8*/ 	.word	0x000334c8
        /*08bc*/ 	.short	0x0100
        /*08be*/ 	.byte	0x08
	.zero		1


	//   ....[22]....
        /*08c0*/ 	.word	0x00001a30
        /*08c4*/ 	.word	0x000000ff
        /*08c8*/ 	.word	0x00033400
        /*08cc*/ 	.short	0x010a
        /*08ce*/ 	.byte	0x29
	.zero		1


	//   ....[23]....
        /*08d0*/ 	.word	0x00001ad0
        /*08d4*/ 	.word	0x00000002
        /*08d8*/ 	.word	0x00033430
        /*08dc*/ 	.short	0x010a
        /*08de*/ 	.byte	0x3f
	.zero		1


	//   ....[24]....
        /*08e0*/ 	.word	0x00001b10
        /*08e4*/ 	.word	0x00000002
        /*08e8*/ 	.word	0x00033430
        /*08ec*/ 	.short	0x010a
        /*08ee*/ 	.byte	0x3f
	.zero		1


	//   ....[25]....
        /*08f0*/ 	.word	0x00003350
        /*08f4*/ 	.word	0x000000ff
        /*08f8*/ 	.word	0x00000000
        /*08fc*/ 	.short	0x0101
        /*08fe*/ 	.byte	0x07
	.zero		1


	//   ....[26]....
        /*0900*/ 	.word	0x00005a60
        /*0904*/ 	.word	0x000000ff
        /*0908*/ 	.word	0x00033430
        /*090c*/ 	.short	0x010a
        /*090e*/ 	.byte	0x06
	.zero		1


	//   ....[27]....
        /*0910*/ 	.word	0x00005aa0
        /*0914*/ 	.word	0x000000ff
        /*0918*/ 	.word	0x00033430
        /*091c*/ 	.short	0x010a
        /*091e*/ 	.byte	0x06
	.zero		1


	//   ....[28]....
        /*0920*/ 	.word	0x000066e0
        /*0924*/ 	.word	0x000000ff
        /*0928*/ 	.word	0x00033450
        /*092c*/ 	.short	0x010a
        /*092e*/ 	.byte	0x06
	.zero		1


	//   ....[29]....
        /*0930*/ 	.word	0x00006720
        /*0934*/ 	.word	0x000000ff
        /*0938*/ 	.word	0x00033450
        /*093c*/ 	.short	0x010a
        /*093e*/ 	.byte	0x06
	.zero		1


	//   ....[30]....
        /*0940*/ 	.word	0x000072e0
        /*0944*/ 	.word	0x000000ff
        /*0948*/ 	.word	0x00000000
        /*094c*/ 	.short	0x0101
        /*094e*/ 	.byte	0x07
	.zero		1


	//   ....[31]....
        /*0950*/ 	.word	0x000095d0
        /*0954*/ 	.word	0x000000ff
        /*0958*/ 	.word	0x00000000
        /*095c*/ 	.short	0x0101
        /*095e*/ 	.byte	0x07
	.zero		1


	//   ....[32]....
        /*0960*/ 	.word	0x00009f10
        /*0964*/ 	.word	0x000000ff
        /*0968*/ 	.word	0x00033430
        /*096c*/ 	.short	0x010a
        /*096e*/ 	.byte	0x06
	.zero		1


	//   ....[33]....
        /*0970*/ 	.word	0x00009f50
        /*0974*/ 	.word	0x000000ff
        /*0978*/ 	.word	0x00033430
        /*097c*/ 	.short	0x010a
        /*097e*/ 	.byte	0x06
	.zero		1


	//   ....[34]....
        /*0980*/ 	.word	0x0000ab90
        /*0984*/ 	.word	0x000000ff
        /*0988*/ 	.word	0x00033450
        /*098c*/ 	.short	0x010a
        /*098e*/ 	.byte	0x06
	.zero		1


	//   ....[35]....
        /*0990*/ 	.word	0x0000abd0
        /*0994*/ 	.word	0x000000ff
        /*0998*/ 	.word	0x00033450
        /*099c*/ 	.short	0x010a
        /*099e*/ 	.byte	0x06
	.zero		1


	//   ....[36]....
        /*09a0*/ 	.word	0x0000b540
        /*09a4*/ 	.word	0x000000ff
        /*09a8*/ 	.word	0x00000000
        /*09ac*/ 	.short	0x0101
        /*09ae*/ 	.byte	0x07
	.zero		1


	//   ....[37]....
        /*09b0*/ 	.word	0x0000cee0
        /*09b4*/ 	.word	0x000000ff
        /*09b8*/ 	.word	0x00000000
        /*09bc*/ 	.short	0x0101
        /*09be*/ 	.byte	0x07
	.zero		1


	//   ....[38]....
        /*09c0*/ 	.word	0x0000d760
        /*09c4*/ 	.word	0x000000ff
        /*09c8*/ 	.word	0x00033450
        /*09cc*/ 	.short	0x010a
        /*09ce*/ 	.byte	0x0b
	.zero		1


	//   ....[39]....
        /*09d0*/ 	.word	0x0000d7a0
        /*09d4*/ 	.word	0x000000ff
        /*09d8*/ 	.word	0x00033450
        /*09dc*/ 	.short	0x010a
        /*09de*/ 	.byte	0x0b
	.zero		1


	//   ....[40]....
        /*09e0*/ 	.word	0x0000dee0
        /*09e4*/ 	.word	0x000000ff
        /*09e8*/ 	.word	0x00000000
        /*09ec*/ 	.short	0x0101
        /*09ee*/ 	.byte	0x04
	.zero		1


	//   ....[41]....
        /*09f0*/ 	.word	0x00010170
        /*09f4*/ 	.word	0x00000003
        /*09f8*/ 	.word	0x00000000
        /*09fc*/ 	.short	0x0101
        /*09fe*/ 	.byte	0x3f
	.zero		1


	//   ....[42]....
        /*0a00*/ 	.word	0x000127c0
        /*0a04*/ 	.word	0x00000004
        /*0a08*/ 	.word	0x00033480
        /*0a0c*/ 	.short	0x010a
        /*0a0e*/ 	.byte	0x3f
	.zero		1


	//   ....[43]....
        /*0a10*/ 	.word	0x00012eb0
        /*0a14*/ 	.word	0x00000004
        /*0a18*/ 	.word	0x00033470
        /*0a1c*/ 	.short	0x0107
        /*0a1e*/ 	.byte	0x3f
	.zero		1


	//   ....[44]....
        /*0a20*/ 	.word	0x00012f70
        /*0a24*/ 	.word	0x00000004
        /*0a28*/ 	.word	0x00033470
        /*0a2c*/ 	.short	0x0101
        /*0a2e*/ 	.byte	0x3f
	.zero		1


	//   ....[45]....
        /*0a30*/ 	.word	0x00012fa0
        /*0a34*/ 	.word	0x00000004
        /*0a38*/ 	.word	0x00033440
        /*0a3c*/ 	.short	0x010a
        /*0a3e*/ 	.byte	0x3f
	.zero		1


	//   ....[46]....
        /*0a40*/ 	.word	0x00013540
        /*0a44*/ 	.word	0x00000004
        /*0a48*/ 	.word	0x00033430
        /*0a4c*/ 	.short	0x0107
        /*0a4e*/ 	.byte	0x3f
	.zero		1


	//   ....[47]....
        /*0a50*/ 	.word	0x00013620
        /*0a54*/ 	.word	0x00000004
        /*0a58*/ 	.word	0x00033430
        /*0a5c*/ 	.short	0x0101
        /*0a5e*/ 	.byte	0x3f
	.zero		1


	//   ....[48]....
        /*0a60*/ 	.word	0x00013df0
        /*0a64*/ 	.word	0x00000011
        /*0a68*/ 	.word	0x00033400
        /*0a6c*/ 	.short	0x0107
        /*0a6e*/ 	.byte	0x3f
	.zero		1


	//   ....[49]....
        /*0a70*/ 	.word	0x00013ee0
        /*0a74*/ 	.word	0x00000011
        /*0a78*/ 	.word	0x00033400
        /*0a7c*/ 	.short	0x0101
        /*0a7e*/ 	.byte	0x3f
	.zero		1


	//   ....[50]....
        /*0a80*/ 	.word	0x00013f00
        /*0a84*/ 	.word	0x00000011
        /*0a88*/ 	.word	0x00033420
        /*0a8c*/ 	.short	0x010a
        /*0a8e*/ 	.byte	0x3f
	.zero		1


	//   ....[51]....
        /*0a90*/ 	.word	0x00014400
        /*0a94*/ 	.word	0x00000004
        /*0a98*/ 	.word	0x00033480
        /*0a9c*/ 	.short	0x010a
        /*0a9e*/ 	.byte	0x3f
	.zero		1


	//   ....[52]....
        /*0aa0*/ 	.word	0x00014900
        /*0aa4*/ 	.word	0x00000004
        /*0aa8*/ 	.word	0x00033470
        /*0aac*/ 	.short	0x0107
        /*0aae*/ 	.byte	0x3f
	.zero		1


	//   ....[53]....
        /*0ab0*/ 	.word	0x000149c0
        /*0ab4*/ 	.word	0x00000004
        /*0ab8*/ 	.word	0x00033470
        /*0abc*/ 	.short	0x0101
        /*0abe*/ 	.byte	0x3f
	.zero		1


	//   ....[54]....
        /*0ac0*/ 	.word	0x000149f0
        /*0ac4*/ 	.word	0x00000004
        /*0ac8*/ 	.word	0x00033440
        /*0acc*/ 	.short	0x010a
        /*0ace*/ 	.byte	0x3f
	.zero		1


	//   ....[55]....
        /*0ad0*/ 	.word	0x00014eb0
        /*0ad4*/ 	.word	0x00000004
        /*0ad8*/ 	.word	0x00033430
        /*0adc*/ 	.short	0x0107
        /*0ade*/ 	.byte	0x3f
	.zero		1


	//   ....[56]....
        /*0ae0*/ 	.word	0x00014f80
        /*0ae4*/ 	.word	0x00000004
        /*0ae8*/ 	.word	0x00033430
        /*0aec*/ 	.short	0x0101
        /*0aee*/ 	.byte	0x3f
	.zero		1


	//   ....[57]....
        /*0af0*/ 	.word	0x00015000
        /*0af4*/ 	.word	0x00000000
        /*0af8*/ 	.word	0x00033470
        /*0afc*/ 	.short	0x010a
        /*0afe*/ 	.byte	0x3f
	.zero		1


	//   ....[58]....
        /*0b00*/ 	.word	0x00015090
        /*0b04*/ 	.word	0x00000000
        /*0b08*/ 	.word	0x00033460
        /*0b0c*/ 	.short	0x010a
        /*0b0e*/ 	.byte	0x3f
	.zero		1


	//   ....[59]....
        /*0b10*/ 	.word	0x00015760
        /*0b14*/ 	.word	0x00000000
        /*0b18*/ 	.word	0x00033450
        /*0b1c*/ 	.short	0x0101
        /*0b1e*/ 	.byte	0x3f
	.zero		1


	//   ....[60]....
        /*0b20*/ 	.word	0x000157e0
        /*0b24*/ 	.word	0x00000000
        /*0b28*/ 	.word	0x00000000
        /*0b2c*/ 	.short	0x0101
        /*0b2e*/ 	.byte	0x3f
	.zero		1


	//   ....[61]....
        /*0b30*/ 	.word	0x000159b0
        /*0b34*/ 	.word	0x00000002
        /*0b38*/ 	.word	0x00033470
        /*0b3c*/ 	.short	0x010a
        /*0b3e*/ 	.byte	0x3f
	.zero		1


	//   ....[62]....
        /*0b40*/ 	.word	0x00015a50
        /*0b44*/ 	.word	0x00000002
        /*0b48*/ 	.word	0x00033460
        /*0b4c*/ 	.short	0x010a
        /*0b4e*/ 	.byte	0x3f
	.zero		1


	//   ....[63]....
        /*0b50*/ 	.word	0x00016110
        /*0b54*/ 	.word	0x00000002
        /*0b58*/ 	.word	0x00033450
        /*0b5c*/ 	.short	0x0101
        /*0b5e*/ 	.byte	0x3f
	.zero		1


	//   ....[64]....
        /*0b60*/ 	.word	0x00016190
        /*0b64*/ 	.word	0x00000002
        /*0b68*/ 	.word	0x00000000
        /*0b6c*/ 	.short	0x0101
        /*0b6e*/ 	.byte	0x3f
	.zero		1


	//   ....[65]....
        /*0b70*/ 	.word	0x00016400
        /*0b74*/ 	.word	0x00000005
        /*0b78*/ 	.word	0x00033420
        /*0b7c*/ 	.short	0x010a
        /*0b7e*/ 	.byte	0x3f
	.zero		1


	//   ....[66]....
        /*0b80*/ 	.word	0x00016580
        /*0b84*/ 	.word	0x00000003
        /*0b88*/ 	.word	0x00033440
        /*0b8c*/ 	.short	0x010a
        /*0b8e*/ 	.byte	0x3f
	.zero		1


	//   ....[67]....
        /*0b90*/ 	.word	0x00016620
        /*0b94*/ 	.word	0x00000005
        /*0b98*/ 	.word	0x00033440
        /*0b9c*/ 	.short	0x010a
        /*0b9e*/ 	.byte	0x3f
	.zero		1


	//   ....[68]....
        /*0ba0*/ 	.word	0x00016660
        /*0ba4*/ 	.word	0x00000003
        /*0ba8*/ 	.word	0x00033460
        /*0bac*/ 	.short	0x010a
        /*0bae*/ 	.byte	0x3f
	.zero		1


	//   ....[69]....
        /*0bb0*/ 	.word	0x000166a0
        /*0bb4*/ 	.word	0x00000005
        /*0bb8*/ 	.word	0x00033460
        /*0bbc*/ 	.short	0x010a
        /*0bbe*/ 	.byte	0x3f
	.zero		1


	//   ....[70]....
        /*0bc0*/ 	.word	0x000166e0
        /*0bc4*/ 	.word	0x00000003
        /*0bc8*/ 	.word	0x00033480
        /*0bcc*/ 	.short	0x010a
        /*0bce*/ 	.byte	0x3f
	.zero		1


	//   ....[71]....
        /*0bd0*/ 	.word	0x00016720
        /*0bd4*/ 	.word	0x00000005
        /*0bd8*/ 	.word	0x00033480
        /*0bdc*/ 	.short	0x010a
        /*0bde*/ 	.byte	0x3f
	.zero		1


	//   ....[72]....
        /*0be0*/ 	.word	0x00016790
        /*0be4*/ 	.word	0x00000003
        /*0be8*/ 	.word	0x00033400
        /*0bec*/ 	.short	0x010a
        /*0bee*/ 	.byte	0x3f
	.zero		1


	//   ....[73]....
        /*0bf0*/ 	.word	0x000167e0
        /*0bf4*/ 	.word	0x00000002
        /*0bf8*/ 	.word	0x00033430
        /*0bfc*/ 	.short	0x010a
        /*0bfe*/ 	.byte	0x3f
	.zero		1


	//   ....[74]....
        /*0c00*/ 	.word	0x00016840
        /*0c04*/ 	.word	0x00000007
        /*0c08*/ 	.word	0x00033430
        /*0c0c*/ 	.short	0x010a
        /*0c0e*/ 	.byte	0x3f
	.zero		1


	//   ....[75]....
        /*0c10*/ 	.word	0x000168a0
        /*0c14*/ 	.word	0x00000007
        /*0c18*/ 	.word	0x00033450
        /*0c1c*/ 	.short	0x010a
        /*0c1e*/ 	.byte	0x3f
	.zero		1


	//   ....[76]....
        /*0c20*/ 	.word	0x00016900
        /*0c24*/ 	.word	0x00000007
        /*0c28*/ 	.word	0x00033430
        /*0c2c*/ 	.short	0x010a
        /*0c2e*/ 	.byte	0x3f
	.zero		1


	//   ....[77]....
        /*0c30*/ 	.word	0x00016960
        /*0c34*/ 	.word	0x00000007
        /*0c38*/ 	.word	0x00033450
        /*0c3c*/ 	.short	0x010a
        /*0c3e*/ 	.byte	0x3f
	.zero		1


	//   ....[78]....
        /*0c40*/ 	.word	0x000169c0
        /*0c44*/ 	.word	0x00000005
        /*0c48*/ 	.word	0x00033450
        /*0c4c*/ 	.short	0x010a
        /*0c4e*/ 	.byte	0x3f
	.zero		1


	//   ....[79]....
        /*0c50*/ 	.word	0x00016ac0
        /*0c54*/ 	.word	0x00000004
        /*0c58*/ 	.word	0x00033480
        /*0c5c*/ 	.short	0x010a
        /*0c5e*/ 	.byte	0x3f
	.zero		1


	//   ....[80]....
        /*0c60*/ 	.word	0x000172b0
        /*0c64*/ 	.word	0x00000004
        /*0c68*/ 	.word	0x00033440
        /*0c6c*/ 	.short	0x010a
        /*0c6e*/ 	.byte	0x3f
	.zero		1


	//   ....[81]....
        /*0c70*/ 	.word	0x00017ec0
        /*0c74*/ 	.word	0x00000011
        /*0c78*/ 	.word	0x00033420
        /*0c7c*/ 	.short	0x010a
        /*0c7e*/ 	.byte	0x3f
	.zero		1


	//   ....[82]....
        /*0c80*/ 	.word	0x00017f10
        /*0c84*/ 	.word	0x00000004
        /*0c88*/ 	.word	0x00033480
        /*0c8c*/ 	.short	0x010a
        /*0c8e*/ 	.byte	0x3f
	.zero		1


	//   ....[83]....
        /*0c90*/ 	.word	0x00018560
        /*0c94*/ 	.word	0x00000004
        /*0c98*/ 	.word	0x00033440
        /*0c9c*/ 	.short	0x010a
        /*0c9e*/ 	.byte	0x3f
	.zero		1


	//   ....[84]....
        /*0ca0*/ 	.word	0x00018b60
        /*0ca4*/ 	.word	0x00000000
        /*0ca8*/ 	.word	0x00033470
        /*0cac*/ 	.short	0x010a
        /*0cae*/ 	.byte	0x3f
	.zero		1


	//   ....[85]....
        /*0cb0*/ 	.word	0x00018bb0
        /*0cb4*/ 	.word	0x00000000
        /*0cb8*/ 	.word	0x00033460
        /*0cbc*/ 	.short	0x010a
        /*0cbe*/ 	.byte	0x3f
	.zero		1


	//   ....[86]....
        /*0cc0*/ 	.word	0x00018c00
        /*0cc4*/ 	.word	0x00000002
        /*0cc8*/ 	.word	0x00033470
        /*0ccc*/ 	.short	0x010a
        /*0cce*/ 	.byte	0x3f
	.zero		1


	//   ....[87]....
        /*0cd0*/ 	.word	0x00018c50
        /*0cd4*/ 	.word	0x00000002
        /*0cd8*/ 	.word	0x00033460
        /*0cdc*/ 	.short	0x010a
        /*0cde*/ 	.byte	0x3f
	.zero		1


	//   ....[88]....
        /*0ce0*/ 	.word	0x00018ca0
        /*0ce4*/ 	.word	0x00000005
        /*0ce8*/ 	.word	0x00033420
        /*0cec*/ 	.short	0x010a
        /*0cee*/ 	.byte	0x3f
	.zero		1


	//   ....[89]....
        /*0cf0*/ 	.word	0x00018e40
        /*0cf4*/ 	.word	0x00000003
        /*0cf8*/ 	.word	0x00033440
        /*0cfc*/ 	.short	0x010a
        /*0cfe*/ 	.byte	0x3f
	.zero		1


	//   ....[90]....
        /*0d00*/ 	.word	0x00018e90
        /*0d04*/ 	.word	0x00000005
        /*0d08*/ 	.word	0x00033440
        /*0d0c*/ 	.short	0x010a
        /*0d0e*/ 	.byte	0x3f
	.zero		1


	//   ....[91]....
        /*0d10*/ 	.word	0x00018ee0
        /*0d14*/ 	.word	0x00000003
        /*0d18*/ 	.word	0x00033460
        /*0d1c*/ 	.short	0x010a
        /*0d1e*/ 	.byte	0x3f
	.zero		1


	//   ....[92]....
        /*0d20*/ 	.word	0x00018f30
        /*0d24*/ 	.word	0x00000005
        /*0d28*/ 	.word	0x00033460
        /*0d2c*/ 	.short	0x010a
        /*0d2e*/ 	.byte	0x3f
	.zero		1


	//   ....[93]....
        /*0d30*/ 	.word	0x00018f80
        /*0d34*/ 	.word	0x00000003
        /*0d38*/ 	.word	0x00033480
        /*0d3c*/ 	.short	0x010a
        /*0d3e*/ 	.byte	0x3f
	.zero		1


	//----- nvinfo : EIATTR_NUM_MBARRIERS
	.align		4
.L_272:
        /*0d40*/ 	.byte	0x03, 0x38
        /*0d42*/ 	.short	0x0016


	//----- nvinfo : EIATTR_EXIT_INSTR_OFFSETS
	.align		4
        /*0d44*/ 	.byte	0x04, 0x1c
        /*0d46*/ 	.short	(.L_274 - .L_273)


	//   ....[0]....
.L_273:
        /*0d48*/ 	.word	0x00000990


	//   ....[1]....
        /*0d4c*/ 	.word	0x000110a0


	//   ....[2]....
        /*0d50*/ 	.word	0x00016770


	//----- nvinfo : EIATTR_MAX_THREADS
	.align		4
.L_274:
        /*0d54*/ 	.byte	0x04, 0x05
        /*0d56*/ 	.short	(.L_276 - .L_275)
.L_275:
        /*0d58*/ 	.word	0x00000180
        /*0d5c*/ 	.word	0x00000001
        /*0d60*/ 	.word	0x00000001


	//----- nvinfo : EIATTR_CRS_STACK_SIZE
	.align		4
.L_276:
        /*0d64*/ 	.byte	0x04, 0x1e
        /*0d66*/ 	.short	(.L_278 - .L_277)
.L_277:
        /*0d68*/ 	.word	0x00000000


	//----- nvinfo : EIATTR_CBANK_PARAM_SIZE
	.align		4
.L_278:
        /*0d6c*/ 	.byte	0x03, 0x19
        /*0d6e*/ 	.short	0x0af0


	//----- nvinfo : EIATTR_PARAM_CBANK
	.align		4
        /*0d70*/ 	.byte	0x04, 0x0a
        /*0d72*/ 	.short	(.L_280 - .L_279)
	.align		4
.L_279:
        /*0d74*/ 	.word	index@(.nv.constant0._ZN7cutlass13device_kernelIN5flash11enable_sm90INS1_16FlashAttnFwdSm90INS1_25CollectiveMainloopFwdSm90ILi2EN4cute5tupleIJNS5_1CILi1EEES8_S8_EEENS6_IJNS7_ILi128EEENS7_ILi160EEENS7_ILi192EEEEEELi192ENS_12float_e4m3_tEfNS_4arch4Sm90ELb1ELb0ELb1ELb0ELb1ELb0ELb0ELb1ELb1ELb1ELb0ELb0EEENS1_21CollectiveEpilogueFwdINS6_IJSA_SC_SB_EEES9_NS_10bfloat16_tESG_Li256ELb0ELb1ELb0ELb1EEENS1_30DynamicPersistentTileSchedulerILi256ELi128ELb0ELb1ELb1EEEEEEEEEvNT_6ParamsE)
        /*0d78*/ 	.short	0x0210
        /*0d7a*/ 	.short	0x0af0


	//----- nvinfo : EIATTR_SW_WAR
	.align		4
.L_280:
        /*0d7c*/ 	.byte	0x04, 0x36
        /*0d7e*/ 	.short	(.L_282 - .L_281)
.L_281:
        /*0d80*/ 	.word	0x00000008
.L_282:


//--------------------- .nv.info._ZN7cutlass13device_kernelIN5flash11enable_sm90INS1_16FlashAttnFwdSm90INS1_25CollectiveMainloopFwdSm90ILi2EN4cute5tupleIJNS5_1CILi1EEES8_S8_EEENS6_IJNS7_ILi128EEENS7_ILi160EEENS7_ILi192EEEEEELi192ENS_12float_e4m3_tEfNS_4arch4Sm90ELb1ELb0ELb1ELb1ELb1ELb0ELb0ELb1ELb1ELb1ELb0ELb0EEENS1_21CollectiveEpilogueFwdINS6_IJSA_SC_SB_EEES9_NS_10bfloat16_tESG_Li256ELb1ELb1ELb0ELb1EEENS1_36VarlenDynamicPersistentTileSchedulerILi128ELi160ELi256ELi128ELb0ELb1ELb1ELb1ELb1ELb1EEEEEEEEEvNT_6ParamsE --------------------------
	.section	.nv.info._ZN7cutlass13device_kernelIN5flash11enable_sm90INS1_16FlashAttnFwdSm90INS1_25CollectiveMainloopFwdSm90ILi2EN4cute5tupleIJNS5_1CILi1EEES8_S8_EEENS6_IJNS7_ILi128EEENS7_ILi160EEENS7_ILi192EEEEEELi192ENS_12float_e4m3_tEfNS_4arch4Sm90ELb1ELb0ELb1ELb1ELb1ELb0ELb0ELb1ELb1ELb1ELb0ELb0EEENS1_21CollectiveEpilogueFwdINS6_IJSA_SC_SB_EEES9_NS_10bfloat16_tESG_Li256ELb1ELb1ELb0ELb1EEENS1_36VarlenDynamicPersistentTileSchedulerILi128ELi160ELi256ELi128ELb0ELb1ELb1ELb1ELb1ELb1EEEEEEEEEvNT_6ParamsE,"",@"SHT_CUDA_INFO"
	.sectionflags	@""
	.align	4


	//----- nvinfo : EIATTR_CUDA_API_VERSION
	.align		4
        /*0000*/ 	.byte	0x04, 0x37
        /*0002*/ 	.short	(.L_284 - .L_283)
.L_283:
        /*0004*/ 	.word	0x00000082


	//----- nvinfo : EIATTR_KPARAM_INFO
	.align		4
.L_284:
        /*0008*/ 	.byte	0x04, 0x17
        /*000a*/ 	.short	(.L_286 - .L_285)
.L_285:
        /*000c*/ 	.word	0x00000000
        /*0010*/ 	.short	0x0000
        /*0012*/ 	.short	0x0070
        /*0014*/ 	.byte	0x00, 0xf0, 0x01, 0x2a


	//----- nvinfo : EIATTR_SPARSE_MMA_MASK
	.align		4
.L_286:
        /*0018*/ 	.byte	0x03, 0x50
        /*001a*/ 	.short	0x0000


	//----- nvinfo : EIATTR_MAXREG_COUNT
	.align		4
        /*001c*/ 	.byte	0x03, 0x1b
        /*001e*/ 	.short	0x00a8


	//----- nvinfo : EIATTR_NUM_BARRIERS
	.align		4
        /*0020*/ 	.byte	0x02, 0x4c
        /*0022*/ 	.byte	0x10
	.zero		1


	//----- nvinfo : EIATTR_EXTERNS
	.align		4
        /*0024*/ 	.byte	0x04, 0x0f
        /*0026*/ 	.short	(.L_288 - .L_287)


	//   ....[0]....
	.align		4
.L_287:
        /*0028*/ 	.word	index@(__assertfail)


	//----- nvinfo : EIATTR_ANNOTATIONS
	.align		4
.L_288:
        /*002c*/ 	.byte	0x04, 0x55
        /*002e*/ 	.short	(.L_290 - .L_289)


	//   ....[0]....
.L_289:
        /* <DEDUP_REMOVED lines=9> */


	//----- nvinfo : EIATTR_MERCURY_ISA_VERSION
	.align		4
.L_290:
        /*00b0*/ 	.byte	0x03, 0x5f
        /*00b2*/ 	.short	0x0101


	//----- nvinfo : EIATTR_UNUSED_LOAD_BYTE_OFFSET
	.align		4
        /*00b4*/ 	.byte	0x04, 0x44
        /*00b6*/ 	.short	(.L_292 - .L_291)


	//   ....[0]....
.L_291:
        /*00b8*/ 	.word	0x00000980
        /*00bc*/ 	.word	0x0000fff0


	//   ....[1]....
        /*00c0*/ 	.word	0x0000e510
        /*00c4*/ 	.word	0x0000fff0


	//----- nvinfo : EIATTR_INT_WARP_WIDE_INSTR_OFFSETS
	.align		4
.L_292:
        /*00c8*/ 	.byte	0x04, 0x31
        /*00ca*/ 	.short	(.L_294 - .L_293)


	//   ....[0]....
.L_293:
        /*00cc*/ 	.word	0x000000c0


	//   ....[1]....
        /*00d0*/ 	.word	0x000000d0


	//   ....[2]....
        /*00d4*/ 	.word	0x00000170


	//   ....[3]....
        /*00d8*/ 	.word	0x00012b60


	//   ....[4]....
        /*00dc*/ 	.word	0x00012bf0


	//   ....[5]....
        /*00e0*/ 	.word	0x00016ac0


	//   ....[6]....
        /*00e4*/ 	.word	0x00016b50


	//----- nvinfo : EIATTR_COOP_GROUP_MASK_REGIDS
	.align		4
.L_294:
        /*00e8*/ 	.byte	0x04, 0x29
        /*00ea*/ 	.short	(.L_296 - .L_295)


	//   ....[0]....
.L_295:
        /*00ec*/ 	.word	0xffffffff


	//   ....[1]....
        /*00f0*/ 	.word	0xffffffff


	//   ....[2]....
        /*00f4*/ 	.word	0xffffffff


	//   ....[3]....
        /*00f8*/ 	.word	0xffffffff


	//   ....[4]....
        /*00fc*/ 	.word	0xffffffff


	//   ....[5]....
        /*0100*/ 	.word	0xffffffff


	//   ....[6]....
        /*0104*/ 	.word	0xffffffff


	//   ....[7]....
        /*0108*/ 	.word	0xffffffff


	//   ....[8]....
        /*010c*/ 	.word	0xffffffff


	//   ....[9]....
        /*0110*/ 	.word	0xffffffff


	//   ....[10]....
        /*0114*/ 	.word	0xffffffff


	//   ....[11]....
        /*0118*/ 	.word	0xffffffff


	//   ....[12]....
        /*011c*/ 	.word	0xffffffff


	//   ....[13]....
        /*0120*/ 	.word	0xffffffff


	//   ....[14]....
        /*0124*/ 	.word	0xffffffff


	//   ....[15]....
        /*0128*/ 	.word	0xffffffff


	//   ....[16]....
        /*012c*/ 	.word	0xffffffff


	//   ....[17]....
        /*0130*/ 	.word	0xffffffff


	//   ....[18]....
        /*0134*/ 	.word	0xffffffff


	//   ....[19]....
        /*0138*/ 	.word	0xffffffff


	//   ....[20]....
        /*013c*/ 	.word	0xffffffff


	//   ....[21]....
        /*0140*/ 	.word	0xffffffff


	//   ....[22]....
        /*0144*/ 	.word	0xffffffff


	//   ....[23]....
        /*0148*/ 	.word	0xffffffff


	//   ....[24]....
        /*014c*/ 	.word	0xffffffff


	//   ....[25]....
        /*0150*/ 	.word	0xffffffff


	//   ....[26]....
        /*0154*/ 	.word	0xffffffff


	//   ....[27]....
        /*0158*/ 	.word	0xffffffff


	//   ....[28]....
        /*015c*/ 	.word	0xffffffff


	//   ....[29]....
        /*0160*/ 	.word	0xffffffff


	//   ....[30]....
        /*0164*/ 	.word	0xffffffff


	//   ....[31]....
        /*0168*/ 	.word	0xffffffff


	//   ....[32]....
        /*016c*/ 	.word	0xffffffff


	//   ....[33]....
        /*0170*/ 	.word	0xffffffff


	//   ....[34]....
        /*0174*/ 	.word	0xffffffff


	//   ....[35]....
        /*0178*/ 	.word	0xffffffff


	//   ....[36]....
        /*017c*/ 	.word	0xffffffff


	//   ....[37]....
        /*0180*/ 	.word	0xffffffff


	//   ....[38]....
        /*0184*/ 	.word	0xffffffff


	//   ....[39]....
        /*0188*/ 	.word	0xffffffff


	//   ....[40]....
        /*018c*/ 	.word	0xffffffff


	//   ....[41]....
        /*0190*/ 	.word	0xffffffff


	//   ....[42]....
        /*0194*/ 	.word	0xffffffff


	//   ....[43]....
        /*0198*/ 	.word	0xffffffff


	//   ....[44]....
        /*019c*/ 	.word	0xffffffff


	//   ....[45]....
        /*01a0*/ 	.word	0xffffffff


	//   ....[46]....
        /*01a4*/ 	.word	0xffffffff


	//   ....[47]....
        /*01a8*/ 	.word	0xffffffff


	//   ....[48]....
        /*01ac*/ 	.word	0xffffffff


	//   ....[49]....
        /*01b0*/ 	.word	0xffffffff


	//   ....[50]....
        /*01b4*/ 	.word	0xffffffff


	//   ....[51]....
        /*01b8*/ 	.word	0xffffffff


	//   ....[52]....
        /*01bc*/ 	.word	0xffffffff


	//   ....[53]....
        /*01c0*/ 	.word	0xffffffff


	//   ....[54]....
        /*01c4*/ 	.word	0xffffffff


	//   ....[55]....
        /*01c8*/ 	.word	0xffffffff


	//   ....[56]....
        /*01cc*/ 	.word	0xffffffff


	//   ....[57]....
        /*01d0*/ 	.word	0xffffffff


	//   ....[58]....
        /*01d4*/ 	.word	0xffffffff


	//   ....[59]....
        /*01d8*/ 	.word	0xffffffff


	//   ....[60]....
        /*01dc*/ 	.word	0xffffffff


	//   ....[61]....
        /*01e0*/ 	.word	0xffffffff


	//   ....[62]....
        /*01e4*/ 	.word	0xffffffff


	//   ....[63]....
        /*01e8*/ 	.word	0xffffffff


	//   ....[64]....
        /*01ec*/ 	.word	0xffffffff


	//   ....[65]....
        /*01f0*/ 	.word	0xffffffff


	//   ....[66]....
        /*01f4*/ 	.word	0xffffffff


	//   ....[67]....
        /*01f8*/ 	.word	0xffffffff


	//   ....[68]....
        /*01fc*/ 	.word	0xffffffff


	//   ....[69]....
        /*0200*/ 	.word	0xffffffff


	//   ....[70]....
        /*0204*/ 	.word	0xffffffff


	//   ....[71]....
        /*0208*/ 	.word	0xffffffff


	//   ....[72]....
        /*020c*/ 	.word	0xffffffff


	//   ....[73]....
        /*0210*/ 	.word	0xffffffff


	//   ....[74]....
        /*0214*/ 	.word	0xffffffff


	//   ....[75]....
        /*0218*/ 	.word	0xffffffff


	//   ....[76]....
        /*021c*/ 	.word	0xffffffff


	//   ....[77]....
        /*0220*/ 	.word	0xffffffff


	//   ....[78]....
        /*0224*/ 	.word	0xffffffff


	//   ....[79]....
        /*0228*/ 	.word	0xffffffff


	//   ....[80]....
        /*022c*/ 	.word	0xffffffff


	//   ....[81]....
        /*0230*/ 	.word	0xffffffff


	//   ....[82]....
        /*0234*/ 	.word	0xffffffff


	//   ....[83]....
        /*0238*/ 	.word	0xffffffff


	//   ....[84]....
        /*023c*/ 	.word	0xffffffff


	//   ....[85]....
        /*0240*/ 	.word	0xffffffff


	//   ....[86]....
        /*0244*/ 	.word	0xffffffff


	//   ....[87]....
        /*0248*/ 	.word	0xffffffff


	//   ....[88]....
        /*024c*/ 	.word	0xffffffff


	//   ....[89]....
        /*0250*/ 	.word	0xffffffff


	//   ....[90]....
        /*0254*/ 	.word	0xffffffff


	//   ....[91]....
        /*0258*/ 	.word	0xffffffff


	//   ....[92]....
        /*025c*/ 	.word	0xffffffff


	//   ....[93]....
        /*0260*/ 	.word	0xffffffff


	//   ....[94]....
        /*0264*/ 	.word	0xffffffff


	//   ....[95]....
        /*0268*/ 	.word	0xffffffff


	//   ....[96]....
        /*026c*/ 	.word	0xffffffff


	//   ....[97]....
        /*0270*/ 	.word	0xffffffff


	//   ....[98]....
        /*0274*/ 	.word	0xffffffff


	//   ....[99]....
        /*0278*/ 	.word	0xffffffff


	//   ....[100]....
        /*027c*/ 	.word	0xffffffff


	//   ....[101]....
        /*0280*/ 	.word	0xffffffff


	//   ....[102]....
        /*0284*/ 	.word	0xffffffff


	//   ....[103]....
        /*0288*/ 	.word	0xffffffff


	//   ....[104]....
        /*028c*/ 	.word	0xffffffff


	//   ....[105]....
        /*0290*/ 	.word	0xffffffff


	//   ....[106]....
        /*0294*/ 	.word	0xffffffff


	//   ....[107]....
        /*0298*/ 	.word	0xffffffff


	//   ....[108]....
        /*029c*/ 	.word	0xffffffff


	//   ....[109]....
        /*02a0*/ 	.word	0xffffffff


	//   ....[110]....
        /*02a4*/ 	.word	0xffffffff


	//   ....[111]....
        /*02a8*/ 	.word	0xffffffff


	//   ....[112]....
        /*02ac*/ 	.word	0xffffffff


	//   ....[113]....
        /*02b0*/ 	.word	0xffffffff


	//   ....[114]....
        /*02b4*/ 	.word	0xffffffff


	//   ....[115]....
        /*02b8*/ 	.word	0xffffffff


	//   ....[116]....
        /*02bc*/ 	.word	0xffffffff


	//   ....[117]....
        /*02c0*/ 	.word	0xffffffff


	//   ....[118]....
        /*02c4*/ 	.word	0xffffffff


	//   ....[119]....
        /*02c8*/ 	.word	0xffffffff


	//   ....[120]....
        /*02cc*/ 	.word	0xffffffff


	//   ....[121]....
        /*02d0*/ 	.word	0xffffffff


	//   ....[122]....
        /*02d4*/ 	.word	0xffffffff


	//   ....[123]....
        /*02d8*/ 	.word	0xffffffff


	//   ....[124]....
        /*02dc*/ 	.word	0xffffffff


	//   ....[125]....
        /*02e0*/ 	.word	0xffffffff


	//   ....[126]....
        /*02e4*/ 	.word	0xffffffff


	//   ....[127]....
        /*02e8*/ 	.word	0xffffffff


	//   ....[128]....
        /*02ec*/ 	.word	0xffffffff


	//   ....[129]....
        /*02f0*/ 	.word	0xffffffff


	//   ....[130]....
        /*02f4*/ 	.word	0xffffffff


	//   ....[131]....
        /*02f8*/ 	.word	0xffffffff


	//   ....[132]....
        /*02fc*/ 	.word	0xffffffff


	//   ....[133]....
        /*0300*/ 	.word	0xffffffff


	//   ....[134]....
        /*0304*/ 	.word	0xffffffff


	//   ....[135]....
        /*0308*/ 	.word	0xffffffff


	//   ....[136]....
        /*030c*/ 	.word	0xffffffff


	//   ....[137]....
        /*0310*/ 	.word	0xffffffff


	//   ....[138]....
        /*0314*/ 	.word	0xffffffff


	//   ....[139]....
        /*0318*/ 	.word	0xffffffff


	//   ....[140]....
        /*031c*/ 	.word	0xffffffff


	//   ....[141]....
        /*0320*/ 	.word	0xffffffff


	//   ....[142]....
        /*0324*/ 	.word	0xffffffff


	//   ....[143]....
        /*0328*/ 	.word	0xffffffff


	//   ....[144]....
        /*032c*/ 	.word	0xffffffff


	//   ....[145]....
        /*0330*/ 	.word	0xffffffff


	//   ....[146]....
        /*0334*/ 	.word	0xffffffff


	//   ....[147]....
        /*0338*/ 	.word	0xffffffff


	//   ....[148]....
        /*033c*/ 	.word	0xffffffff


	//   ....[149]....
        /*0340*/ 	.word	0xffffffff


	//   ....[150]....
        /*0344*/ 	.word	0xffffffff


	//   ....[151]....
        /*0348*/ 	.word	0xffffffff


	//   ....[152]....
        /*034c*/ 	.word	0xffffffff


	//   ....[153]....
        /*0350*/ 	.word	0xffffffff


	//   ....[154]....
        /*0354*/ 	.word	0xffffffff


	//   ....[155]....
        /*0358*/ 	.word	0xffffffff


	//   ....[156]....
        /*035c*/ 	.word	0xffffffff


	//   ....[157]....
        /*0360*/ 	.word	0xffffffff


	//   ....[158]....
        /*0364*/ 	.word	0xffffffff


	//   ....[159]....
        /*0368*/ 	.word	0xffffffff


	//   ....[160]....
        /*036c*/ 	.word	0xffffffff


	//   ....[161]....
        /*0370*/ 	.word	0xffffffff


	//   ....[162]....
        /*0374*/ 	.word	0xffffffff


	//   ....[163]....
        /*0378*/ 	.word	0xffffffff


	//   ....[164]....
        /*037c*/ 	.word	0xffffffff


	//   ....[165]....
        /*0380*/ 	.word	0xffffffff


	//   ....[166]....
        /*0384*/ 	.word	0xffffffff


	//   ....[167]....
        /*0388*/ 	.word	0xffffffff


	//   ....[168]....
        /*038c*/ 	.word	0xffffffff


	//   ....[169]....
        /*0390*/ 	.word	0xffffffff


	//   ....[170]....
        /*0394*/ 	.word	0xffffffff


	//   ....[171]....
        /*0398*/ 	.word	0xffffffff


	//   ....[172]....
        /*039c*/ 	.word	0xffffffff


	//   ....[173]....
        /*03a0*/ 	.word	0xffffffff


	//   ....[174]....
        /*03a4*/ 	.word	0xffffffff


	//   ....[175]....
        /*03a8*/ 	.word	0xffffffff


	//   ....[176]....
        /*03ac*/ 	.word	0xffffffff


	//   ....[177]....
        /*03b0*/ 	.word	0x0500000f


	//   ....[178]....
        /*03b4*/ 	.word	0x0500000f


	//   ....[179]....
        /*03b8*/ 	.word	0x0500000f


	//   ....[180]....
        /*03bc*/ 	.word	0x0500000f


	//   ....[181]....
        /*03c0*/ 	.word	0x0500000f


	//   ....[182]....
        /*03c4*/ 	.word	0x0500000f


	//   ....[183]....
        /*03c8*/ 	.word	0x0500000f


	//   ....[184]....
        /*03cc*/ 	.word	0x0500000f


	//   ....[185]....
        /*03d0*/ 	.word	0x0500000f


	//   ....[186]....
        /*03d4*/ 	.word	0x0500000f


	//   ....[187]....
        /*03d8*/ 	.word	0x0500000f


	//   ....[188]....
        /*03dc*/ 	.word	0x0500000f


	//   ....[189]....
        /*03e0*/ 	.word	0x0500000f


	//   ....[190]....
        /*03e4*/ 	.word	0x0500000f


	//   ....[191]....
        /*03e8*/ 	.word	0x0500000f


	//   ....[192]....
        /*03ec*/ 	.word	0x0500000f


	//   ....[193]....
        /*03f0*/ 	.word	0x0500000f


	//   ....[194]....
        /*03f4*/ 	.word	0x0500000f


	//   ....[195]....
        /*03f8*/ 	.word	0x0500000f


	//   ....[196]....
        /*03fc*/ 	.word	0x0500000f


	//   ....[197]....
        /*0400*/ 	.word	0x0500000f


	//   ....[198]....
        /*0404*/ 	.word	0x0500000f


	//   ....[199]....
        /*0408*/ 	.word	0x0500000f


	//   ....[200]....
        /*040c*/ 	.word	0x0500000f


	//   ....[201]....
        /*0410*/ 	.word	0x0500000f


	//   ....[202]....
        /*0414*/ 	.word	0x0500000f


	//   ....[203]....
        /*0418*/ 	.word	0x0500000f


	//   ....[204]....
        /*041c*/ 	.word	0x0500000f


	//   ....[205]....
        /*0420*/ 	.word	0x0500000f


	//   ....[206]....
        /*0424*/ 	.word	0x0500000f


	//   ....[207]....
        /*0428*/ 	.word	0x0500000f


	//   ....[208]....
        /*042c*/ 	.word	0x0500000f


	//   ....[209]....
        /*0430*/ 	.word	0x0500000f


	//   ....[210]....
        /*0434*/ 	.word	0x0500000f


	//   ....[211]....
        /*0438*/ 	.word	0x0500000f


	//   ....[212]....
        /*043c*/ 	.word	0x0500000f


	//   ....[213]....
        /*0440*/ 	.word	0x0500000f


	//   ....[214]....
        /*0444*/ 	.word	0x0500000f


	//   ....[215]....
        /*0448*/ 	.word	0x0500000f


	//   ....[216]....
        /*044c*/ 	.word	0x0500000f


	//   ....[217]....
        /*0450*/ 	.word	0x0500000f


	//   ....[218]....
        /*0454*/ 	.word	0x0500000f


	//   ....[219]....
        /*0458*/ 	.word	0x0500000f


	//   ....[220]....
        /*045c*/ 	.word	0x0500000f


	//   ....[221]....
        /*0460*/ 	.word	0x0500000f


	//   ....[222]....
        /*0464*/ 	.word	0x0500000f


	//   ....[223]....
        /*0468*/ 	.word	0x0500000f


	//   ....[224]....
        /*046c*/ 	.word	0x0500000f


	//   ....[225]....
        /*0470*/ 	.word	0x0500000f


	//   ....[226]....
        /*0474*/ 	.word	0x0500000f


	//----- nvinfo : EIATTR_COOP_GROUP_INSTR_OFFSETS
	.align		4
.L_296:
        /*0478*/ 	.byte	0x04, 0x28
        /*047a*/ 	.short	(.L_298 - .L_297)


	//   ....[0]....
.L_297:
        /*047c*/ 	.word	0x00000080


	//   ....[1]....
        /*0480*/ 	.word	0x00000090


	//   ....[2]....
        /*0484*/ 	.word	0x000002d0


	//   ....[3]....
        /*0488*/ 	.word	0x00000430


	//   ....[4]....
        /*048c*/ 	.word	0x00000550


	//   ....[5]....
        /*0490*/ 	.word	0x000006b0


	//   ....[6]....
        /*0494*/ 	.word	0x000016b0


	//   ....[7]....
        /*0498*/ 	.word	0x00002b50


	//   ....[8]....
        /*049c*/ 	.word	0x00003040


	//   ....[9]....
        /*04a0*/ 	.word	0x00003b70


	//   ....[10]....
        /*04a4*/ 	.word	0x00003bd0


	//   ....[11]....
        /*04a8*/ 	.word	0x00004920


	//   ....[12]....
        /*04ac*/ 	.word	0x00004980


	//   ....[13]....
        /*04b0*/ 	.word	0x00006c90


	//   ....[14]....
        /*04b4*/ 	.word	0x00007b20


	//   ....[15]....
        /*04b8*/ 	.word	0x00007b80


	//   ....[16]....
        /*04bc*/ 	.word	0x00007c60


	//   ....[17]....
        /*04c0*/ 	.word	0x000088b0


	//   ....[18]....
        /*04c4*/ 	.word	0x00008900


	//   ....[19]....
        /*04c8*/ 	.word	0x0000be70


	//   ....[20]....
        /*04cc*/ 	.word	0x0000be90


	//   ....[21]....
        /*04d0*/ 	.word	0x0000bed0


	//   ....[22]....
        /*04d4*/ 	.word	0x0000bee0


	//   ....[23]....
        /*04d8*/ 	.word	0x0000dbc0


	//   ....[24]....
        /*04dc*/ 	.word	0x0000dbd0


	//   ....[25]....
        /*04e0*/ 	.word	0x0000dc00


	//   ....[26]....
        /*04e4*/ 	.word	0x0000dc10


	//   ....[27]....
        /*04e8*/ 	.word	0x0000f070


	//   ....[28]....
        /*04ec*/ 	.word	0x0000f0a0


	//   ....[29]....
        /*04f0*/ 	.word	0x0000f0d0


	//   ....[30]....
        /*04f4*/ 	.word	0x0000f100


	//   ....[31]....
        /*04f8*/ 	.word	0x0000f130


	//   ....[32]....
        /*04fc*/ 	.word	0x0000f150


	//   ....[33]....
        /*0500*/ 	.word	0x0000f160


	//   ....[34]....
        /*0504*/ 	.word	0x0000f170


	//   ....[35]....
        /*0508*/ 	.word	0x0000f180


	//   ....[36]....
        /*050c*/ 	.word	0x0000f190


	//   ....[37]....
        /*0510*/ 	.word	0x0000f1a0


	//   ....[38]....
        /*0514*/ 	.word	0x0000f1d0


	//   ....[39]....
        /*0518*/ 	.word	0x0000f200


	//   ....[40]....
        /*051c*/ 	.word	0x0000f230


	//   ....[41]....
        /*0520*/ 	.word	0x0000f260


	//   ....[42]....
        /*0524*/ 	.word	0x0000f270


	//   ....[43]....
        /*0528*/ 	.word	0x0000f280


	//   ....[44]....
        /*052c*/ 	.word	0x0000f2b0


	//   ....[45]....
        /*0530*/ 	.word	0x0000f2e0


	//   ....[46]....
        /*0534*/ 	.word	0x0000f2f0


	//   ....[47]....
        /*0538*/ 	.word	0x0000f300


	//   ....[48]....
        /*053c*/ 	.word	0x0000f330


	//   ....[49]....
        /*0540*/ 	.word	0x0000f370


	//   ....[50]....
        /*0544*/ 	.word	0x0000f380


	//   ....[51]....
        /*0548*/ 	.word	0x0000f3b0


	//   ....[52]....
        /*054c*/ 	.word	0x0000f3e0


	//   ....[53]....
        /*0550*/ 	.word	0x0000f410


	//   ....[54]....
        /*0554*/ 	.word	0x0000f420


	//   ....[55]....
        /*0558*/ 	.word	0x0000f430


	//   ....[56]....
        /*055c*/ 	.word	0x0000f440


	//   ....[57]....
        /*0560*/ 	.word	0x0000f450


	//   ....[58]....
        /*0564*/ 	.word	0x0000f480


	//   ....[59]....
        /*0568*/ 	.word	0x0000f490


	//   ....[60]....
        /*056c*/ 	.word	0x0000f4a0


	//   ....[61]....
        /*0570*/ 	.word	0x0000f4b0


	//   ....[62]....
        /*0574*/ 	.word	0x0000f4c0


	//   ....[63]....
        /*0578*/ 	.word	0x0000f4d0


	//   ....[64]....
        /*057c*/ 	.word	0x0000f4e0


	//   ....[65]....
        /*0580*/ 	.word	0x0000f4f0


	//   ....[66]....
        /*0584*/ 	.word	0x0000f520


	//   ....[67]....
        /*0588*/ 	.word	0x0000f550


	//   ....[68]....
        /*058c*/ 	.word	0x0000f560


	//   ....[69]....
        /*0590*/ 	.word	0x0000f570


	//   ....[70]....
        /*0594*/ 	.word	0x0000f580


	//   ....[71]....
        /*0598*/ 	.word	0x0000f5b0


	//   ....[72]....
        /*059c*/ 	.word	0x0000f5c0


	//   ....[73]....
        /*05a0*/ 	.word	0x0000f5d0


	//   ....[74]....
        /*05a4*/ 	.word	0x0000f5e0


	//   ....[75]....
        /*05a8*/ 	.word	0x0000fc80


	//   ....[76]....
        /*05ac*/ 	.word	0x0000fcb0


	//   ....[77]....
        /*05b0*/ 	.word	0x0000fcf0


	//   ....[78]....
        /*05b4*/ 	.word	0x0000fd30


	//   ....[79]....
        /*05b8*/ 	.word	0x00010440


	//   ....[80]....
        /*05bc*/ 	.word	0x00010480


	//   ....[81]....
        /*05c0*/ 	.word	0x00010580


	//   ....[82]....
        /*05c4*/ 	.word	0x000105a0


	//   ....[83]....
        /*05c8*/ 	.word	0x000106a0


	//   ....[84]....
        /*05cc*/ 	.word	0x000106c0


	//   ....[85]....
        /*05d0*/ 	.word	0x000107d0


	//   ....[86]....
        /*05d4*/ 	.word	0x000107f0


	//   ....[87]....
        /*05d8*/ 	.word	0x000110f0


	//   ....[88]....
        /*05dc*/ 	.word	0x00011110


	//   ....[89]....
        /*05e0*/ 	.word	0x00011210


	//   ....[90]....
        /*05e4*/ 	.word	0x00011230


	//   ....[91]....
        /*05e8*/ 	.word	0x00011330


	//   ....[92]....
        /*05ec*/ 	.word	0x00011350


	//   ....[93]....
        /*05f0*/ 	.word	0x00011460


	//   ....[94]....
        /*05f4*/ 	.word	0x00011480


	//   ....[95]....
        /*05f8*/ 	.word	0x00011600


	//   ....[96]....
        /*05fc*/ 	.word	0x000117b0


	//   ....[97]....
        /*0600*/ 	.word	0x000117e0


	//   ....[98]....
        /*0604*/ 	.word	0x00011810


	//   ....[99]....
        /*0608*/ 	.word	0x00011840


	//   ....[100]....
        /*060c*/ 	.word	0x00011870


	//   ....[101]....
        /*0610*/ 	.word	0x000118b0


	//   ....[102]....
        /*0614*/ 	.word	0x00011a00


	//   ....[103]....
        /*0618*/ 	.word	0x00011a30


	//   ....[104]....
        /*061c*/ 	.word	0x00011a60


	//   ....[105]....
        /*0620*/ 	.word	0x00011a90


	//   ....[106]....
        /*0624*/ 	.word	0x00011ac0


	//   ....[107]....
        /*0628*/ 	.word	0x00011b00


	//   ....[108]....
        /*062c*/ 	.word	0x00011b80


	//   ....[109]....
        /*0630*/ 	.word	0x00011c20


	//   ....[110]....
        /*0634*/ 	.word	0x00011cc0


	//   ....[111]....
        /*0638*/ 	.word	0x00013a90


	//   ....[112]....
        /*063c*/ 	.word	0x00013ac0


	//   ....[113]....
        /*0640*/ 	.word	0x00013af0


	//   ....[114]....
        /*0644*/ 	.word	0x00013c00


	//   ....[115]....
        /*0648*/ 	.word	0x00013c10


	//   ....[116]....
        /*064c*/ 	.word	0x00013ca0


	//   ....[117]....
        /*0650*/ 	.word	0x00013cb0


	//   ....[118]....
        /*0654*/ 	.word	0x00013cc0


	//   ....[119]....
        /*0658*/ 	.word	0x00013d50


	//   ....[120]....
        /*065c*/ 	.word	0x00013df0


	//   ....[121]....
        /*0660*/ 	.word	0x000141f0


	//   ....[122]....
        /*0664*/ 	.word	0x00014220


	//   ....[123]....
        /*0668*/ 	.word	0x00014250


	//   ....[124]....
        /*066c*/ 	.word	0x000142b0


	//   ....[125]....
        /*0670*/ 	.word	0x00014330


	//   ....[126]....
        /*0674*/ 	.word	0x00014340


	//   ....[127]....
        /*0678*/ 	.word	0x00014390


	//   ....[128]....
        /*067c*/ 	.word	0x000143d0


	//   ....[129]....
        /*0680*/ 	.word	0x000143e0


	//   ....[130]....
        /*0684*/ 	.word	0x00014490


	//   ....[131]....
        /*0688*/ 	.word	0x00014ca0


	//   ....[132]....
        /*068c*/ 	.word	0x00014cd0


	//   ....[133]....
        /*0690*/ 	.word	0x00014d00


	//   ....[134]....
        /*0694*/ 	.word	0x00014d40


	//   ....[135]....
        /*0698*/ 	.word	0x00014dc0


	//   ....[136]....
        /*069c*/ 	.word	0x00014df0


	//   ....[137]....
        /*06a0*/ 	.word	0x00014e40


	//   ....[138]....
        /*06a4*/ 	.word	0x00014e90


	//   ....[139]....
        /*06a8*/ 	.word	0x00015880


	//   ....[140]....
        /*06ac*/ 	.word	0x00015890


	//   ....[141]....
        /*06b0*/ 	.word	0x000158a0


	//   ....[142]....
        /*06b4*/ 	.word	0x000158e0


	//   ....[143]....
        /*06b8*/ 	.word	0x00015920


	//   ....[144]....
        /*06bc*/ 	.word	0x00015930


	//   ....[145]....
        /*06c0*/ 	.word	0x00015990


	//   ....[146]....
        /*06c4*/ 	.word	0x000159c0


	//   ....[147]....
        /*06c8*/ 	.word	0x00015a00


	//   ....[148]....
        /*06cc*/ 	.word	0x00015a60


	//   ....[149]....
        /*06d0*/ 	.word	0x00015e80


	//   ....[150]....
        /*06d4*/ 	.word	0x00015e90


	//   ....[151]....
        /*06d8*/ 	.word	0x00015ea0


	//   ....[152]....
        /*06dc*/ 	.word	0x00015eb0


	//   ....[153]....
        /*06e0*/ 	.word	0x00015ec0


	//   ....[154]....
        /*06e4*/ 	.word	0x00015f20


	//   ....[155]....
        /*06e8*/ 	.word	0x00015f30


	//   ....[156]....
        /*06ec*/ 	.word	0x00015f40


	//   ....[157]....
        /*06f0*/ 	.word	0x00015fa0


	//   ....[158]....
        /*06f4*/ 	.word	0x00015fc0


	//   ....[159]....
        /*06f8*/ 	.word	0x000175c0


	//   ....[160]....
        /*06fc*/ 	.word	0x000175f0


	//   ....[161]....
        /*0700*/ 	.word	0x00017620


	//   ....[162]....
        /*0704*/ 	.word	0x00017650


	//   ....[163]....
        /*0708*/ 	.word	0x00017660


	//   ....[164]....
        /*070c*/ 	.word	0x00017680


	//   ....[165]....
        /*0710*/ 	.word	0x000176a0


	//   ....[166]....
        /*0714*/ 	.word	0x000176e0


	//   ....[167]....
        /*0718*/ 	.word	0x00017820


	//   ....[168]....
        /*071c*/ 	.word	0x00017850


	//   ....[169]....
        /*0720*/ 	.word	0x00017890


	//   ....[170]....
        /*0724*/ 	.word	0x000178c0


	//   ....[171]....
        /*0728*/ 	.word	0x000178f0


	//   ....[172]....
        /*072c*/ 	.word	0x00017920


	//   ....[173]....
        /*0730*/ 	.word	0x000179c0


	//   ....[174]....
        /*0734*/ 	.word	0x00017a60


	//   ....[175]....
        /*0738*/ 	.word	0x00017b10


	//   ....[176]....
        /*073c*/ 	.word	0x000180e0


	//   ....[177]....
        /*0740*/ 	.word	0x000186f0


	//   ....[178]....
        /*0744*/ 	.word	0x000187d0


	//   ....[179]....
        /*0748*/ 	.word	0x00018890


	//   ....[180]....
        /*074c*/ 	.word	0x00018a20


	//   ....[181]....
        /*0750*/ 	.word	0x00018ab0


	//   ....[182]....
        /*0754*/ 	.word	0x00018b10


	//   ....[183]....
        /*0758*/ 	.word	0x00018c10


	//   ....[184]....
        /*075c*/ 	.word	0x00018c70


	//   ....[185]....
        /*0760*/ 	.word	0x00018d40


	//   ....[186]....
        /*0764*/ 	.word	0x00018e00


	//   ....[187]....
        /*0768*/ 	.word	0x00018ed0


	//   ....[188]....
        /*076c*/ 	.word	0x00019050


	//   ....[189]....
        /*0770*/ 	.word	0x00019110


	//   ....[190]....
        /*0774*/ 	.word	0x00019230


	//   ....[191]....
        /*0778*/ 	.word	0x00019280


	//   ....[192]....
        /*077c*/ 	.word	0x00019360


	//   ....[193]....
        /*0780*/ 	.word	0x00019410


	//   ....[194]....
        /*0784*/ 	.word	0x00019470


	//   ....[195]....
        /*0788*/ 	.word	0x00019550


	//   ....[196]....
        /*078c*/ 	.word	0x000195c0


	//   ....[197]....
        /*0790*/ 	.word	0x00019690


	//   ....[198]....
        /*0794*/ 	.word	0x00019730


	//   ....[199]....
        /*0798*/ 	.word	0x000197a0


	//   ....[200]....
        /*079c*/ 	.word	0x00019820


	//   ....[201]....
        /*07a0*/ 	.word	0x000198e0


	//   ....[202]....
        /*07a4*/ 	.word	0x00019950


	//   ....[203]....
        /*07a8*/ 	.word	0x00019a40


	//   ....[204]....
        /*07ac*/ 	.word	0x00019ab0


	//   ....[205]....
        /*07b0*/ 	.word	0x00019b80


	//   ....[206]....
        /*07b4*/ 	.word	0x00019cb0


	//   ....[207]....
        /*07b8*/ 	.word	0x00019d40


	//   ....[208]....
        /*07bc*/ 	.word	0x00019da0


	//   ....[209]....
        /*07c0*/ 	.word	0x00019e80


	//   ....[210]....
        /*07c4*/ 	.word	0x00019ee0


	//   ....[211]....
        /*07c8*/ 	.word	0x00019fb0


	//   ....[212]....
        /*07cc*/ 	.word	0x0001a010


	//   ....[213]....
        /*07d0*/ 	.word	0x0001a0e0


	//   ....[214]....
        /*07d4*/ 	.word	0x0001a140


	//   ....[215]....
        /*07d8*/ 	.word	0x0001a210


	//   ....[216]....
        /*07dc*/ 	.word	0x0001a300


	//   ....[217]....
        /*07e0*/ 	.word	0x0001a390


	//   ....[218]....
        /*07e4*/ 	.word	0x0001a3f0


	//   ....[219]....
        /*07e8*/ 	.word	0x0001a4c0


	//   ....[220]....
        /*07ec*/ 	.word	0x0001a520


	//   ....[221]....
        /*07f0*/ 	.word	0x0001a5f0


	//   ....[222]....
        /*07f4*/ 	.word	0x0001a650


	//   ....[223]....
        /*07f8*/ 	.word	0x0001a720


	//   ....[224]....
        /*07fc*/ 	.word	0x0001a780


	//   ....[225]....
        /*0800*/ 	.word	0x0001a850


	//   ....[226]....
        /*0804*/ 	.word	0x0001aaa0


	//----- nvinfo : EIATTR_REG_RECONFIG
	.align		4
.L_298:
        /*0808*/ 	.byte	0x01, 0x54
	.zero		2


	//----- nvinfo : EIATTR_SYSCALL_OFFSETS
	.align		4
        /*080c*/ 	.byte	0x04, 0x46
        /*080e*/ 	.short	(.L_300 - .L_299)


	//   ....[0]....
.L_299:
        /*0810*/ 	.word	0x00001890


	//   ....[1]....
        /*0814*/ 	.word	0x00012d50


	//   ....[2]....
        /*0818*/ 	.word	0x00012ec0


	//   ....[3]....
        /*081c*/ 	.word	0x00013010


	//   ....[4]....
        /*0820*/ 	.word	0x00013150


	//   ....[5]....
        /*0824*/ 	.word	0x000148d0


	//----- nvinfo : EIATTR_MBARRIER_INSTR_OFFSETS
	.align		4
.L_300:
        /*0828*/ 	.byte	0x04, 0x39
        /*082a*/ 	.short	(.L_302 - .L_301)


	//   ....[0]....
.L_301:
        /*082c*/ 	.word	0x00000180
        /*0830*/ 	.word	0x000000ff
        /*0834*/ 	.word	0x00033400
        /*0838*/ 	.short	0x0100
        /*083a*/ 	.byte	0x08
	.zero		1


	//   ....[1]....
        /*083c*/ 	.word	0x00000190
        /*0840*/ 	.word	0x000000ff
        /*0844*/ 	.word	0x00033420
        /*0848*/ 	.short	0x0100
        /*084a*/ 	.byte	0x08
	.zero		1


	//   ....[2]....
        /*084c*/ 	.word	0x00000280
        /*0850*/ 	.word	0x000000ff
        /*0854*/ 	.word	0x00033430
        /*0858*/ 	.short	0x0100
        /*085a*/ 	.byte	0x08
	.zero		1


	//   ....[3]....
        /*085c*/ 	.word	0x00000290
        /*0860*/ 	.word	0x000000ff
        /*0864*/ 	.word	0x00033440
        /*0868*/ 	.short	0x0100
        /*086a*/ 	.byte	0x08
	.zero		1


	//   ....[4]....
        /*086c*/ 	.word	0x000002a0
        /*0870*/ 	.word	0x000000ff
        /*0874*/ 	.word	0x00033438
        /*0878*/ 	.short	0x0100
        /*087a*/ 	.byte	0x08
	.zero		1


	//   ....[5]....
        /*087c*/ 	.word	0x000002b0
        /*0880*/ 	.word	0x000000ff
        /*0884*/ 	.word	0x00033448
        /*0888*/ 	.short	0x0100
        /*088a*/ 	.byte	0x08
	.zero		1


	//   ....[6]....
        /*088c*/ 	.word	0x000003e0
        /*0890*/ 	.word	0x000000ff
        /*0894*/ 	.word	0x00033450
        /*0898*/ 	.short	0x0100
        /*089a*/ 	.byte	0x08
	.zero		1


	//   ....[7]....
        /*089c*/ 	.word	0x000003f0
        /*08a0*/ 	.word	0x000000ff
        /*08a4*/ 	.word	0x00033460
        /*08a8*/ 	.short	0x0100
        /*08aa*/ 	.byte	0x08
	.zero		1


	//   ....[8]....
        /*08ac*/ 	.word	0x00000400
        /*08b0*/ 	.word	0x000000ff
        /*08b4*/ 	.word	0x00033458
        /*08b8*/ 	.short	0x0100
        /*08ba*/ 	.byte	0x08
	.zero		1


	//   ....[9]....
        /*08bc*/ 	.word	0x00000410
        /*08c0*/ 	.word	0x000000ff
        /*08c4*/ 	.word	0x00033468
        /*08c8*/ 	.short	0x0100
        /*08ca*/ 	.byte	0x08
	.zero		1


	//   ....[10]....
        /*08cc*/ 	.word	0x00000500
        /*08d0*/ 	.word	0x000000ff
        /*08d4*/ 	.word	0x00033470
        /*08d8*/ 	.short	0x0100
        /*08da*/ 	.byte	0x06
	.zero		1


	//   ....[11]....
        /*08dc*/ 	.word	0x00000510
        /*08e0*/ 	.word	0x000000ff
        /*08e4*/ 	.word	0x00033480
        /*08e8*/ 	.short	0x0100
        /*08ea*/ 	.byte	0x06
	.zero		1


	//   ....[12]....
        /*08ec*/ 	.word	0x00000520
        /*08f0*/ 	.word	0x000000ff
        /*08f4*/ 	.word	0x00033478
        /*08f8*/ 	.short	0x0100
        /*08fa*/ 	.byte	0x06
	.zero		1


	//   ....[13]....
        /*08fc*/ 	.word	0x00000530
        /*0900*/ 	.word	0x000000ff
        /*0904*/ 	.word	0x00033488
        /*0908*/ 	.short	0x0100
        /*090a*/ 	.byte	0x06
	.zero		1


	//   ....[14]....
        /*090c*/ 	.word	0x00000660
        /*0910*/ 	.word	0x000000ff
        /*0914*/ 	.word	0x00033490
        /*0918*/ 	.short	0x0100
        /*091a*/ 	.byte	0x08
	.zero		1


	//   ....[15]....
        /*091c*/ 	.word	0x00000670
        /*0920*/ 	.word	0x000000ff
        /*0924*/ 	.word	0x000334a0
        /*0928*/ 	.short	0x0100
        /*092a*/ 	.byte	0x08
	.zero		1


	//   ....[16]....
        /*092c*/ 	.word	0x00000680
        /*0930*/ 	.word	0x000000ff
        /*0934*/ 	.word	0x00033498
        /*0938*/ 	.short	0x0100
        /*093a*/ 	.byte	0x08
	.zero		1


	//   ....[17]....
        /*093c*/ 	.word	0x00000690
        /*0940*/ 	.word	0x000000ff
        /*0944*/ 	.word	0x000334a8
        /*0948*/ 	.short	0x0100
        /*094a*/ 	.byte	0x08
	.zero		1


	//   ....[18]....
        /*094c*/ 	.word	0x000007e0
        /*0950*/ 	.word	0x000000ff
        /*0954*/ 	.word	0x000334b0
        /*0958*/ 	.short	0x0100
        /*095a*/ 	.byte	0x08
	.zero		1


	//   ....[19]....
        /*095c*/ 	.word	0x000007f0
        /*0960*/ 	.word	0x000000ff
        /*0964*/ 	.word	0x000334c0
        /*0968*/ 	.short	0x0100
        /*096a*/ 	.byte	0x08
	.zero		1


	//   ....[20]....
        /*096c*/ 	.word	0x00000800
        /*0970*/ 	.word	0x000000ff
        /*0974*/ 	.word	0x000334b8
        /*0978*/ 	.short	0x0100
        /*097a*/ 	.byte	0x08
	.zero		1


	//   ....[21]....
        /*097c*/ 	.word	0x00000810
        /*0980*/ 	.word	0x000000ff
        /*0984*/ 	.word	0x000334c8
        /*0988*/ 	.short	0x0100
        /*098a*/ 	.byte	0x08
	.zero		1


	//   ....[22]....
        /*098c*/ 	.word	0x00001bc0
        /*0990*/ 	.word	0x000000ff
        /*0994*/ 	.word	0x00033400
        /*0998*/ 	.short	0x010a
        /*099a*/ 	.byte	0x29
	.zero		1


	//   ....[23]....
        /*099c*/ 	.word	0x00001c60
        /*09a0*/ 	.word	0x00000002
        /*09a4*/ 	.word	0x00033430
        /*09a8*/ 	.short	0x010a
        /*09aa*/ 	.byte	0x3f
	.zero		1


	//   ....[24]....
        /*09ac*/ 	.word	0x00001ca0
        /*09b0*/ 	.word	0x00000002
        /*09b4*/ 	.word	0x00033430
        /*09b8*/ 	.short	0x010a
        /*09ba*/ 	.byte	0x3f
	.zero		1


	//   ....[25]....
        /*09bc*/ 	.word	0x00003540
        /*09c0*/ 	.word	0x000000ff
        /*09c4*/ 	.word	0x00000000
        /*09c8*/ 	.short	0x0101
        /*09ca*/ 	.byte	0x07
	.zero		1


	//   ....[26]....
        /*09cc*/ 	.word	0x00005b90
        /*09d0*/ 	.word	0x000000ff
        /*09d4*/ 	.word	0x00033430
        /*09d8*/ 	.short	0x010a
        /*09da*/ 	.byte	0x06
	.zero		1


	//   ....[27]....
        /*09dc*/ 	.word	0x00005bd0
        /*09e0*/ 	.word	0x000000ff
        /*09e4*/ 	.word	0x00033430
        /*09e8*/ 	.short	0x010a
        /*09ea*/ 	.byte	0x06
	.zero		1


	//   ....[28]....
        /*09ec*/ 	.word	0x00006810
        /*09f0*/ 	.word	0x000000ff
        /*09f4*/ 	.word	0x00033450
        /*09f8*/ 	.short	0x010a
        /*09fa*/ 	.byte	0x06
	.zero		1


	//   ....[29]....
        /*09fc*/ 	.word	0x00006850
        /*0a00*/ 	.word	0x000000ff
        /*0a04*/ 	.word	0x00033450
        /*0a08*/ 	.short	0x010a
        /*0a0a*/ 	.byte	0x06
	.zero		1


	//   ....[30]....
        /*0a0c*/ 	.word	0x000074d0
        /*0a10*/ 	.word	0x000000ff
        /*0a14*/ 	.word	0x00000000
        /*0a18*/ 	.short	0x0101
        /*0a1a*/ 	.byte	0x07
	.zero		1


	//   ....[31]....
        /*0a1c*/ 	.word	0x00009700
        /*0a20*/ 	.word	0x000000ff
        /*0a24*/ 	.word	0x00000000
        /*0a28*/ 	.short	0x0101
        /*0a2a*/ 	.byte	0x07
	.zero		1


	//   ....[32]....
        /*0a2c*/ 	.word	0x0000a030
        /*0a30*/ 	.word	0x000000ff
        /*0a34*/ 	.word	0x00033430
        /*0a38*/ 	.short	0x010a
        /*0a3a*/ 	.byte	0x06
	.zero		1


	//   ....[33]....
        /*0a3c*/ 	.word	0x0000a070
        /*0a40*/ 	.word	0x000000ff
        /*0a44*/ 	.word	0x00033430
        /*0a48*/ 	.short	0x010a
        /*0a4a*/ 	.byte	0x06
	.zero		1


	//   ....[34]....
        /*0a4c*/ 	.word	0x0000ac80
        /*0a50*/ 	.word	0x000000ff
        /*0a54*/ 	.word	0x00033450
        /*0a58*/ 	.short	0x010a
        /*0a5a*/ 	.byte	0x06
	.zero		1


	//   ....[35]....
        /*0a5c*/ 	.word	0x0000acc0
        /*0a60*/ 	.word	0x000000ff
        /*0a64*/ 	.word	0x00033450
        /*0a68*/ 	.short	0x010a
        /*0a6a*/ 	.byte	0x06
	.zero		1


	//   ....[36]....
        /*0a6c*/ 	.word	0x0000b630
        /*0a70*/ 	.word	0x000000ff
        /*0a74*/ 	.word	0x00000000
        /*0a78*/ 	.short	0x0101
        /*0a7a*/ 	.byte	0x07
	.zero		1


	//   ....[37]....
        /*0a7c*/ 	.word	0x0000cfd0
        /*0a80*/ 	.word	0x000000ff
        /*0a84*/ 	.word	0x00000000
        /*0a88*/ 	.short	0x0101
        /*0a8a*/ 	.byte	0x07
	.zero		1


	//   ....[38]....
        /*0a8c*/ 	.word	0x0000d850
        /*0a90*/ 	.word	0x000000ff
        /*0a94*/ 	.word	0x00033450
        /*0a98*/ 	.short	0x010a
        /*0a9a*/ 	.byte	0x0e
	.zero		1


	//   ....[39]....
        /*0a9c*/ 	.word	0x0000d890
        /*0aa0*/ 	.word	0x000000ff
        /*0aa4*/ 	.word	0x00033450
        /*0aa8*/ 	.short	0x010a
        /*0aaa*/ 	.byte	0x0e
	.zero		1


	//   ....[40]....
        /*0aac*/ 	.word	0x0000df90
        /*0ab0*/ 	.word	0x000000ff
        /*0ab4*/ 	.word	0x00000000
        /*0ab8*/ 	.short	0x0101
        /*0aba*/ 	.byte	0x04
	.zero		1


	//   ....[41]....
        /*0abc*/ 	.word	0x00010470
        /*0ac0*/ 	.word	0x00000003
        /*0ac4*/ 	.word	0x00000000
        /*0ac8*/ 	.short	0x0101
        /*0aca*/ 	.byte	0x3f
	.zero		1


	//   ....[42]....
        /*0acc*/ 	.word	0x000137a0
        /*0ad0*/ 	.word	0x00000004
        /*0ad4*/ 	.word	0x00033480
        /*0ad8*/ 	.short	0x010a
        /*0ada*/ 	.byte	0x3f
	.zero		1


	//   ....[43]....
        /*0adc*/ 	.word	0x00013ec0
        /*0ae0*/ 	.word	0x00000004
        /*0ae4*/ 	.word	0x00033470
        /*0ae8*/ 	.short	0x0107
        /*0aea*/ 	.byte	0x3f
	.zero		1


	//   ....[44]....
        /*0aec*/ 	.word	0x00013f80
        /*0af0*/ 	.word	0x00000004
        /*0af4*/ 	.word	0x00033470
        /*0af8*/ 	.short	0x0101
        /*0afa*/ 	.byte	0x3f
	.zero		1


	//   ....[45]....
        /*0afc*/ 	.word	0x00013fb0
        /*0b00*/ 	.word	0x00000004
        /*0b04*/ 	.word	0x00033440
        /*0b08*/ 	.short	0x010a
        /*0b0a*/ 	.byte	0x3f
	.zero		1


	//   ....[46]....
        /*0b0c*/ 	.word	0x000145f0
        /*0b10*/ 	.word	0x00000004
        /*0b14*/ 	.word	0x00033430
        /*0b18*/ 	.short	0x0107
        /*0b1a*/ 	.byte	0x3f
	.zero		1


	//   ....[47]....
        /*0b1c*/ 	.word	0x000146c0
        /*0b20*/ 	.word	0x00000004
        /*0b24*/ 	.word	0x00033430
        /*0b28*/ 	.short	0x0101
        /*0b2a*/ 	.byte	0x3f
	.zero		1


	//   ....[48]....
        /*0b2c*/ 	.word	0x00014fa0
        /*0b30*/ 	.word	0x00000016
        /*0b34*/ 	.word	0x00033400
        /*0b38*/ 	.short	0x0107
        /*0b3a*/ 	.byte	0x3f
	.zero		1


	//   ....[49]....
        /*0b3c*/ 	.word	0x000150a0
        /*0b40*/ 	.word	0x00000016
        /*0b44*/ 	.word	0x00033400
        /*0b48*/ 	.short	0x0101
        /*0b4a*/ 	.byte	0x3f
	.zero		1


	//   ....[50]....
        /*0b4c*/ 	.word	0x000150c0
        /*0b50*/ 	.word	0x00000016
        /*0b54*/ 	.word	0x00033420
        /*0b58*/ 	.short	0x010a
        /*0b5a*/ 	.byte	0x3f
	.zero		1


	//   ....[51]....
        /*0b5c*/ 	.word	0x000155d0
        /*0b60*/ 	.word	0x00000004
        /*0b64*/ 	.word	0x00033480
        /*0b68*/ 	.short	0x010a
        /*0b6a*/ 	.byte	0x3f
	.zero		1


	//   ....[52]....
        /*0b6c*/ 	.word	0x00015b00
        /*0b70*/ 	.word	0x00000004
        /*0b74*/ 	.word	0x00033470
        /*0b78*/ 	.short	0x0107
        /*0b7a*/ 	.byte	0x3f
	.zero		1


	//   ....[53]....
        /*0b7c*/ 	.word	0x00015bc0
        /*0b80*/ 	.word	0x00000004
        /*0b84*/ 	.word	0x00033470
        /*0b88*/ 	.short	0x0101
        /*0b8a*/ 	.byte	0x3f
	.zero		1


	//   ....[54]....
        /*0b8c*/ 	.word	0x00015bf0
        /*0b90*/ 	.word	0x00000004
        /*0b94*/ 	.word	0x00033440
        /*0b98*/ 	.short	0x010a
        /*0b9a*/ 	.byte	0x3f
	.zero		1


	//   ....[55]....
        /*0b9c*/ 	.word	0x000160f0
        /*0ba0*/ 	.word	0x00000004
        /*0ba4*/ 	.word	0x00033430
        /*0ba8*/ 	.short	0x0107
        /*0baa*/ 	.byte	0x3f
	.zero		1


	//   ....[56]....
        /*0bac*/ 	.word	0x000161c0
        /*0bb0*/ 	.word	0x00000004
        /*0bb4*/ 	.word	0x00033430
        /*0bb8*/ 	.short	0x0101
        /*0bba*/ 	.byte	0x3f
	.zero		1


	//   ....[57]....
        /*0bbc*/ 	.word	0x00016240
        /*0bc0*/ 	.word	0x00000000
        /*0bc4*/ 	.word	0x00033470
        /*0bc8*/ 	.short	0x010a
        /*0bca*/ 	.byte	0x3f
	.zero		1


	//   ....[58]....
        /*0bcc*/ 	.word	0x000162d0
        /*0bd0*/ 	.word	0x00000000
        /*0bd4*/ 	.word	0x00033460
        /*0bd8*/ 	.short	0x010a
        /*0bda*/ 	.byte	0x3f
	.zero		1


	//   ....[59]....
        /*0bdc*/ 	.word	0x000169a0
        /*0be0*/ 	.word	0x00000000
        /*0be4*/ 	.word	0x00033450
        /*0be8*/ 	.short	0x0101
        /*0bea*/ 	.byte	0x3f
	.zero		1


	//   ....[60]....
        /*0bec*/ 	.word	0x00016a20
        /*0bf0*/ 	.word	0x00000000
        /*0bf4*/ 	.word	0x00000000
        /*0bf8*/ 	.short	0x0101
        /*0bfa*/ 	.byte	0x3f
	.zero		1


	//   ....[61]....
        /*0bfc*/ 	.word	0x00016be0
        /*0c00*/ 	.word	0x00000003
        /*0c04*/ 	.word	0x00033470
        /*0c08*/ 	.short	0x010a
        /*0c0a*/ 	.byte	0x3f
	.zero		1


	//   ....[62]....
        /*0c0c*/ 	.word	0x00016c60
        /*0c10*/ 	.word	0x00000003
        /*0c14*/ 	.word	0x00033460
        /*0c18*/ 	.short	0x010a
        /*0c1a*/ 	.byte	0x3f
	.zero		1


	//   ....[63]....
        /*0c1c*/ 	.word	0x00017340
        /*0c20*/ 	.word	0x00000003
        /*0c24*/ 	.word	0x00033450
        /*0c28*/ 	.short	0x0101
        /*0c2a*/ 	.byte	0x3f
	.zero		1


	//   ....[64]....
        /*0c2c*/ 	.word	0x000173c0
        /*0c30*/ 	.word	0x00000000
        /*0c34*/ 	.word	0x00000000
        /*0c38*/ 	.short	0x0101
        /*0c3a*/ 	.byte	0x3f
	.zero		1


	//   ....[65]....
        /*0c3c*/ 	.word	0x00018060
        /*0c40*/ 	.word	0x00000005
        /*0c44*/ 	.word	0x00033420
        /*0c48*/ 	.short	0x010a
        /*0c4a*/ 	.byte	0x3f
	.zero		1


	//   ....[66]....
        /*0c4c*/ 	.word	0x000181e0
        /*0c50*/ 	.word	0x00000003
        /*0c54*/ 	.word	0x00033440
        /*0c58*/ 	.short	0x010a
        /*0c5a*/ 	.byte	0x3f
	.zero		1


	//   ....[67]....
        /*0c5c*/ 	.word	0x00018280
        /*0c60*/ 	.word	0x00000005
        /*0c64*/ 	.word	0x00033440
        /*0c68*/ 	.short	0x010a
        /*0c6a*/ 	.byte	0x3f
	.zero		1


	//   ....[68]....
        /*0c6c*/ 	.word	0x000182c0
        /*0c70*/ 	.word	0x00000003
        /*0c74*/ 	.word	0x00033460
        /*0c78*/ 	.short	0x010a
        /*0c7a*/ 	.byte	0x3f
	.zero		1


	//   ....[69]....
        /*0c7c*/ 	.word	0x00018300
        /*0c80*/ 	.word	0x00000005
        /*0c84*/ 	.word	0x00033460
        /*0c88*/ 	.short	0x010a
        /*0c8a*/ 	.byte	0x3f
	.zero		1


	//   ....[70]....
        /*0c8c*/ 	.word	0x00018340
        /*0c90*/ 	.word	0x00000003
        /*0c94*/ 	.word	0x00033480
        /*0c98*/ 	.short	0x010a
        /*0c9a*/ 	.byte	0x3f
	.zero		1


	//   ....[71]....
        /*0c9c*/ 	.word	0x00018380
        /*0ca0*/ 	.word	0x00000005
        /*0ca4*/ 	.word	0x00033480
        /*0ca8*/ 	.short	0x010a
        /*0caa*/ 	.byte	0x3f
	.zero		1


	//   ....[72]....
        /*0cac*/ 	.word	0x000183f0
        /*0cb0*/ 	.word	0x00000003
        /*0cb4*/ 	.word	0x00033400
        /*0cb8*/ 	.short	0x010a
        /*0cba*/ 	.byte	0x3f
	.zero		1


	//   ....[73]....
        /*0cbc*/ 	.word	0x00018440
        /*0cc0*/ 	.word	0x00000002
        /*0cc4*/ 	.word	0x00033430
        /*0cc8*/ 	.short	0x010a
        /*0cca*/ 	.byte	0x3f
	.zero		1


	//   ....[74]....
        /*0ccc*/ 	.word	0x000184a0
        /*0cd0*/ 	.word	0x00000007
        /*0cd4*/ 	.word	0x00033430
        /*0cd8*/ 	.short	0x010a
        /*0cda*/ 	.byte	0x3f
	.zero		1


	//   ....[75]....
        /*0cdc*/ 	.word	0x00018500
        /*0ce0*/ 	.word	0x00000007
        /*0ce4*/ 	.word	0x00033450
        /*0ce8*/ 	.short	0x010a
        /*0cea*/ 	.byte	0x3f
	.zero		1


	//   ....[76]....
        /*0cec*/ 	.word	0x00018560
        /*0cf0*/ 	.word	0x00000007
        /*0cf4*/ 	.word	0x00033430
        /*0cf8*/ 	.short	0x010a
        /*0cfa*/ 	.byte	0x3f
	.zero		1


	//   ....[77]....
        /*0cfc*/ 	.word	0x000185c0
        /*0d00*/ 	.word	0x00000007
        /*0d04*/ 	.word	0x00033450
        /*0d08*/ 	.short	0x010a
        /*0d0a*/ 	.byte	0x3f
	.zero		1


	//   ....[78]....
        /*0d0c*/ 	.word	0x00018620
        /*0d10*/ 	.word	0x00000005
        /*0d14*/ 	.word	0x00033450
        /*0d18*/ 	.short	0x010a
        /*0d1a*/ 	.byte	0x3f
	.zero		1


	//   ....[79]....
        /*0d1c*/ 	.word	0x00018720
        /*0d20*/ 	.word	0x00000004
        /*0d24*/ 	.word	0x00033480
        /*0d28*/ 	.short	0x010a
        /*0d2a*/ 	.byte	0x3f
	.zero		1


	//   ....[80]....
        /*0d2c*/ 	.word	0x00018fa0
        /*0d30*/ 	.word	0x00000004
        /*0d34*/ 	.word	0x00033440
        /*0d38*/ 	.short	0x010a
        /*0d3a*/ 	.byte	0x3f
	.zero		1


	//   ....[81]....
        /*0d3c*/ 	.word	0x00019bb0
        /*0d40*/ 	.word	0x00000016
        /*0d44*/ 	.word	0x00033420
        /*0d48*/ 	.short	0x010a
        /*0d4a*/ 	.byte	0x3f
	.zero		1


	//   ....[82]....
        /*0d4c*/ 	.word	0x00019c00
        /*0d50*/ 	.word	0x00000004
        /*0d54*/ 	.word	0x00033480
        /*0d58*/ 	.short	0x010a
        /*0d5a*/ 	.byte	0x3f
	.zero		1


	//   ....[83]....
        /*0d5c*/ 	.word	0x0001a250
        /*0d60*/ 	.word	0x00000004
        /*0d64*/ 	.word	0x00033440
        /*0d68*/ 	.short	0x010a
        /*0d6a*/ 	.byte	0x3f
	.zero		1


	//   ....[84]....
        /*0d6c*/ 	.word	0x0001a880
        /*0d70*/ 	.word	0x00000000
        /*0d74*/ 	.word	0x00033470
        /*0d78*/ 	.short	0x010a
        /*0d7a*/ 	.byte	0x3f
	.zero		1


	//   ....[85]....
        /*0d7c*/ 	.word	0x0001a8d0
        /*0d80*/ 	.word	0x00000000
        /*0d84*/ 	.word	0x00033460
        /*0d88*/ 	.short	0x010a
        /*0d8a*/ 	.byte	0x3f
	.zero		1


	//   ....[86]....
        /*0d8c*/ 	.word	0x0001a920
        /*0d90*/ 	.word	0x00000003
        /*0d94*/ 	.word	0x00033470
        /*0d98*/ 	.short	0x010a
        /*0d9a*/ 	.byte	0x3f
	.zero		1


	//   ....[87]....
        /*0d9c*/ 	.word	0x0001a970
        /*0da0*/ 	.word	0x00000003
        /*0da4*/ 	.word	0x00033460
        /*0da8*/ 	.short	0x010a
        /*0daa*/ 	.byte	0x3f
	.zero		1


	//   ....[88]....
        /*0dac*/ 	.word	0x0001a9c0
        /*0db0*/ 	.word	0x00000005
        /*0db4*/ 	.word	0x00033420
        /*0db8*/ 	.short	0x010a
        /*0dba*/ 	.byte	0x3f
	.zero		1


	//   ....[89]....
        /*0dbc*/ 	.word	0x0001ab60
        /*0dc0*/ 	.word	0x00000003
        /*0dc4*/ 	.word	0x00033440
        /*0dc8*/ 	.short	0x010a
        /*0dca*/ 	.byte	0x3f
	.zero		1


	//   ....[90]....
        /*0dcc*/ 	.word	0x0001abb0
        /*0dd0*/ 	.word	0x00000005
        /*0dd4*/ 	.word	0x00033440
        /*0dd8*/ 	.short	0x010a
        /*0dda*/ 	.byte	0x3f
	.zero		1


	//   ....[91]....
        /*0ddc*/ 	.word	0x0001ac00
        /*0de0*/ 	.word	0x00000003
        /*0de4*/ 	.word	0x00033460
        /*0de8*/ 	.short	0x010a
        /*0dea*/ 	.byte	0x3f
	.zero		1


	//   ....[92]....
        /*0dec*/ 	.word	0x0001ac50
        /*0df0*/ 	.word	0x00000005
        /*0df4*/ 	.word	0x00033460
        /*0df8*/ 	.short	0x010a
        /*0dfa*/ 	.byte	0x3f
	.zero		1


	//   ....[93]....
        /*0dfc*/ 	.word	0x0001aca0
        /*0e00*/ 	.word	0x00000003
        /*0e04*/ 	.word	0x00033480
        /*0e08*/ 	.short	0x010a
        /*0e0a*/ 	.byte	0x3f
	.zero		1


	//----- nvinfo : EIATTR_NUM_MBARRIERS
	.align		4
.L_302:
        /*0e0c*/ 	.byte	0x03, 0x38
        /*0e0e*/ 	.short	0x0016


	//----- nvinfo : EIATTR_EXIT_INSTR_OFFSETS
	.align		4
        /*0e10*/ 	.byte	0x04, 0x1c
        /*0e12*/ 	.short	(.L_304 - .L_303)


	//   ....[0]....
.L_303:
        /*0e14*/ 	.word	0x000009c0


	//   ....[1]....
        /*0e18*/ 	.word	0x000115b0


	//   ....[2]....
        /*0e1c*/ 	.word	0x000183d0


	//----- nvinfo : EIATTR_MAX_THREADS
	.align		4
.L_304:
        /*0e20*/ 	.byte	0x04, 0x05
        /*0e22*/ 	.short	(.L_306 - .L_305)
.L_305:
        /*0e24*/ 	.word	0x00000180
        /*0e28*/ 	.word	0x00000001
        /*0e2c*/ 	.word	0x00000001


	//----- nvinfo : EIATTR_CRS_STACK_SIZE
	.align		4
.L_306:
        /*0e30*/ 	.byte	0x04, 0x1e
        /*0e32*/ 	.short	(.L_308 - .L_307)
.L_307:
        /*0e34*/ 	.word	0x00000000


	//----- nvinfo : EIATTR_CBANK_PARAM_SIZE
	.align		4
.L_308:
        /*0e38*/ 	.byte	0x03, 0x19
        /*0e3a*/ 	.short	0x0af0


	//----- nvinfo : EIATTR_PARAM_CBANK
	.align		4
        /*0e3c*/ 	.byte	0x04, 0x0a
        /*0e3e*/ 	.short	(.L_310 - .L_309)
	.align		4
.L_309:
        /*0e40*/ 	.word	index@(.nv.constant0._ZN7cutlass13device_kernelIN5flash11enable_sm90INS1_16FlashAttnFwdSm90INS1_25CollectiveMainloopFwdSm90ILi2EN4cute5tupleIJNS5_1CILi1EEES8_S8_EEENS6_IJNS7_ILi128EEENS7_ILi160EEENS7_ILi192EEEEEELi192ENS_12float_e4m3_tEfNS_4arch4Sm90ELb1ELb0ELb1ELb1ELb1ELb0ELb0ELb1ELb1ELb1ELb0ELb0EEENS1_21CollectiveEpilogueFwdINS6_IJSA_SC_SB_EEES9_NS_10bfloat16_tESG_Li256ELb1ELb1ELb0ELb1EEENS1_36VarlenDynamicPersistentTileSchedulerILi128ELi160ELi256ELi128ELb0ELb1ELb1ELb1ELb1ELb1EEEEEEEEEvNT_6ParamsE)
        /*0e44*/ 	.short	0x0210
        /*0e46*/ 	.short	0x0af0


	//----- nvinfo : EIATTR_SW_WAR
	.align		4
.L_310:
        /*0e48*/ 	.byte	0x04, 0x36
        /*0e4a*/ 	.short	(.L_312 - .L_311)
.L_311:
        /*0e4c*/ 	.word	0x00000008
.L_312:


//--------------------- .nv.info._ZN7cutlass13device_kernelIN5flash11enable_sm90INS1_16FlashAttnFwdSm90INS1_25CollectiveMainloopFwdSm90ILi2EN4cute5tupleIJNS5_1CILi1EEES8_S8_EEENS6_IJNS7_ILi128EEENS7_ILi160EEENS7_ILi192EEEEEELi192ENS_12float_e4m3_tEfNS_4arch4Sm90ELb1ELb0ELb1ELb1ELb1ELb1ELb0ELb1ELb1ELb1ELb0ELb0EEENS1_21CollectiveEpilogueFwdINS6_IJSA_SC_SB_EEES9_NS_10bfloat16_tESG_Li256ELb1ELb1ELb0ELb1EEENS1_36VarlenDynamicPersistentTileSchedulerILi128ELi160ELi256ELi128ELb0ELb1ELb1ELb1ELb1ELb1EEEEEEEEEvNT_6ParamsE --------------------------
	.section	.nv.info._ZN7cutlass13device_kernelIN5flash11enable_sm90INS1_16FlashAttnFwdSm90INS1_25CollectiveMainloopFwdSm90ILi2EN4cute5tupleIJNS5_1CILi1EEES8_S8_EEENS6_IJNS7_ILi128EEENS7_ILi160EEENS7_ILi192EEEEEELi192ENS_12float_e4m3_tEfNS_4arch4Sm90ELb1ELb0ELb1ELb1ELb1ELb1ELb0ELb1ELb1ELb1ELb0ELb0EEENS1_21CollectiveEpilogueFwdINS6_IJSA_SC_SB_EEES9_NS_10bfloat16_tESG_Li256ELb1ELb1ELb0ELb1EEENS1_36VarlenDynamicPersistentTileSchedulerILi128ELi160ELi256ELi128ELb0ELb1ELb1ELb1ELb1ELb1EEEEEEEEEvNT_6ParamsE,"",@"SHT_CUDA_INFO"
	.sectionflags	@""
	.align	4


	//----- nvinfo : EIATTR_CUDA_API_VERSION
	.align		4
        /*0000*/ 	.byte	0x04, 0x37
        /*0002*/ 	.short	(.L_314 - .L_313)
.L_313:
        /*0004*/ 	.word	0x00000082


	//----- nvinfo : EIATTR_KPARAM_INFO
	.align		4
.L_314:
        /*0008*/ 	.byte	0x04, 0x17
        /*000a*/ 	.short	(.L_316 - .L_315)
.L_315:
        /*000c*/ 	.word	0x00000000
        /*0010*/ 	.short	0x0000
        /*0012*/ 	.short	0x0070
        /*0014*/ 	.byte	0x00, 0xf0, 0x01, 0x2a


	//----- nvinfo : EIATTR_SPARSE_MMA_MASK
	.align		4
.L_316:
        /*0018*/ 	.byte	0x03, 0x50
        /*001a*/ 	.short	0x0000


	//----- nvinfo : EIATTR_MAXREG_COUNT
	.align		4
        /*001c*/ 	.byte	0x03, 0x1b
        /*001e*/ 	.short	0x00a8


	//----- nvinfo : EIATTR_NUM_BARRIERS
	.align		4
        /*0020*/ 	.byte	0x02, 0x4c
        /*0022*/ 	.byte	0x10
	.zero		1


	//----- nvinfo : EIATTR_EXTERNS
	.align		4
        /*0024*/ 	.byte	0x04, 0x0f
        /*0026*/ 	.short	(.L_318 - .L_317)


	//   ....[0]....
	.align		4
.L_317:
        /*0028*/ 	.word	index@(__assertfail)


	//----- nvinfo : EIATTR_ANNOTATIONS
	.align		4
.L_318:
        /*002c*/ 	.byte	0x04, 0x55
        /*002e*/ 	.short	(.L_320 - .L_319)


	//   ....[0]....
.L_319:
        /* <DEDUP_REMOVED lines=100> */


	//----- nvinfo : EIATTR_MERCURY_ISA_VERSION
	.align		4
.L_320:
        /*0660*/ 	.byte	0x03, 0x5f
        /*0662*/ 	.short	0x0101


	//----- nvinfo : EIATTR_UNUSED_LOAD_BYTE_OFFSET
	.align		4
        /*0664*/ 	.byte	0x04, 0x44
        /*0666*/ 	.short	(.L_322 - .L_321)


	//   ....[0]....
.L_321:
        /*0668*/ 	.word	0x00000a90
        /*066c*/ 	.word	0x0000fff0


	//   ....[1]....
        /*0670*/ 	.word	0x00025c10
        /*0674*/ 	.word	0x0000fff0


	//----- nvinfo : EIATTR_INT_WARP_WIDE_INSTR_OFFSETS
	.align		4
.L_322:
        /*0678*/ 	.byte	0x04, 0x31
        /*067a*/ 	.short	(.L_324 - .L_323)


	//   ....[0]....
.L_323:
        /*067c*/ 	.word	0x00000130


	//   ....[1]....
        /*0680*/ 	.word	0x00000170


	//   ....[2]....
        /*0684*/ 	.word	0x000001e0


	//   ....[3]....
        /*0688*/ 	.word	0x0002ba80


	//   ....[4]....
        /*068c*/ 	.word	0x0002bb10


	//   ....[5]....
        /*0690*/ 	.word	0x0002fa40


	//   ....[6]....
        /*0694*/ 	.word	0x0002fad0


	//----- nvinfo : EIATTR_COOP_GROUP_MASK_REGIDS
	.align		4
.L_324:
        /*0698*/ 	.byte	0x04, 0x29
        /*069a*/ 	.short	(.L_326 - .L_325)


	//   ....[0]....
.L_325:
        /*069c*/ 	.word	0xffffffff


	//   ....[1]....
        /*06a0*/ 	.word	0xffffffff


	//   ....[2]....
        /*06a4*/ 	.word	0xffffffff


	//   ....[3]....
        /*06a8*/ 	.word	0xffffffff


	//   ....[4]....
        /*06ac*/ 	.word	0xffffffff


	//   ....[5]....
        /*06b0*/ 	.word	0xffffffff


	//   ....[6]....
        /*06b4*/ 	.word	0xffffffff


	//   ....[7]....
        /*06b8*/ 	.word	0xffffffff


	//   ....[8]....
        /*06bc*/ 	.word	0xffffffff


	//   ....[9]....
        /*06c0*/ 	.word	0xffffffff


	//   ....[10]....
        /*06c4*/ 	.word	0xffffffff


	//   ....[11]....
        /*06c8*/ 	.word	0xffffffff


	//   ....[12]....
        /*06cc*/ 	.word	0xffffffff


	//   ....[13]....
        /*06d0*/ 	.word	0xffffffff


	//   ....[14]....
        /*06d4*/ 	.word	0xffffffff


	//   ....[15]....
        /*06d8*/ 	.word	0xffffffff


	//   ....[16]....
        /*06dc*/ 	.word	0xffffffff


	//   ....[17]....
        /*06e0*/ 	.word	0xffffffff


	//   ....[18]....
        /*06e4*/ 	.word	0xffffffff


	//   ....[19]....
        /*06e8*/ 	.word	0xffffffff


	//   ....[20]....
        /*06ec*/ 	.word	0xffffffff


	//   ....[21]....
        /*06f0*/ 	.word	0xffffffff


	//   ....[22]....
        /*06f4*/ 	.word	0xffffffff


	//   ....[23]....
        /*06f8*/ 	.word	0xffffffff


	//   ....[24]....
        /*06fc*/ 	.word	0xffffffff


	//   ....[25]....
        /*0700*/ 	.word	0xffffffff


	//   ....[26]....
        /*0704*/ 	.word	0xffffffff


	//   ....[27]....
        /*0708*/ 	.word	0xffffffff


	//   ....[28]....
        /*070c*/ 	.word	0xffffffff


	//   ....[29]....
        /*0710*/ 	.word	0xffffffff


	//   ....[30]....
        /*0714*/ 	.word	0xffffffff


	//   ....[31]....
        /*0718*/ 	.word	0xffffffff


	//   ....[32]....
        /*071c*/ 	.word	0xffffffff


	//   ....[33]....
        /*0720*/ 	.word	0xffffffff


	//   ....[34]....
        /*0724*/ 	.word	0xffffffff


	//   ....[35]....
        /*0728*/ 	.word	0xffffffff


	//   ....[36]....
        /*072c*/ 	.word	0xffffffff


	//   ....[37]....
        /*0730*/ 	.word	0xffffffff


	//   ....[38]....
        /*0734*/ 	.word	0xffffffff


	//   ....[39]....
        /*0738*/ 	.word	0xffffffff


	//   ....[40]....
        /*073c*/ 	.word	0xffffffff


	//   ....[41]....
        /*0740*/ 	.word	0xffffffff


	//   ....[42]....
        /*0744*/ 	.word	0xffffffff


	//   ....[43]....
        /*0748*/ 	.word	0xffffffff


	//   ....[44]....
        /*074c*/ 	.word	0xffffffff


	//   ....[45]....
        /*0750*/ 	.word	0xffffffff


	//   ....[46]....
        /*0754*/ 	.word	0xffffffff


	//   ....[47]....
        /*0758*/ 	.word	0xffffffff


	//   ....[48]....
        /*075c*/ 	.word	0xffffffff


	//   ....[49]....
        /*0760*/ 	.word	0xffffffff


	//   ....[50]....
        /*0764*/ 	.word	0xffffffff


	//   ....[51]....
        /*0768*/ 	.word	0xffffffff


	//   ....[52]....
        /*076c*/ 	.word	0xffffffff


	//   ....[53]....
        /*0770*/ 	.word	0xffffffff


	//   ....[54]....
        /*0774*/ 	.word	0xffffffff


	//   ....[55]....
        /*0778*/ 	.word	0xffffffff


	//   ....[56]....
        /*077c*/ 	.word	0xffffffff


	//   ....[57]....
        /*0780*/ 	.word	0xffffffff


	//   ....[58]....
        /*0784*/ 	.word	0xffffffff


	//   ....[59]....
        /*0788*/ 	.word	0xffffffff


	//   ....[60]....
        /*078c*/ 	.word	0xffffffff


	//   ....[61]....
        /*0790*/ 	.word	0xffffffff


	//   ....[62]....
        /*0794*/ 	.word	0xffffffff


	//   ....[63]....
        /*0798*/ 	.word	0xffffffff


	//   ....[64]....
        /*079c*/ 	.word	0xffffffff


	//   ....[65]....
        /*07a0*/ 	.word	0xffffffff


	//   ....[66]....
        /*07a4*/ 	.word	0xffffffff


	//   ....[67]....
        /*07a8*/ 	.word	0xffffffff


	//   ....[68]....
        /*07ac*/ 	.word	0xffffffff


	//   ....[69]....
        /*07b0*/ 	.word	0xffffffff


	//   ....[70]....
        /*07b4*/ 	.word	0xffffffff


	//   ....[71]....
        /*07b8*/ 	.word	0xffffffff


	//   ....[72]....
        /*07bc*/ 	.word	0xffffffff


	//   ....[73]....
        /*07c0*/ 	.word	0xffffffff


	//   ....[74]....
        /*07c4*/ 	.word	0xffffffff


	//   ....[75]....
        /*07c8*/ 	.word	0xffffffff


	//   ....[76]....
        /*07cc*/ 	.word	0xffffffff


	//   ....[77]....
        /*07d0*/ 	.word	0xffffffff


	//   ....[78]....
        /*07d4*/ 	.word	0xffffffff


	//   ....[79]....
        /*07d8*/ 	.word	0xffffffff


	//   ....[80]....
        /*07dc*/ 	.word	0xffffffff


	//   ....[81]....
        /*07e0*/ 	.word	0xffffffff


	//   ....[82]....
        /*07e4*/ 	.word	0xffffffff


	//   ....[83]....
        /*07e8*/ 	.word	0xffffffff


	//   ....[84]....
        /*07ec*/ 	.word	0xffffffff


	//   ....[85]....
        /*07f0*/ 	.word	0xffffffff


	//   ....[86]....
        /*07f4*/ 	.word	0xffffffff


	//   ....[87]....
        /*07f8*/ 	.word	0xffffffff


	//   ....[88]....
        /*07fc*/ 	.word	0xffffffff


	//   ....[89]....
        /*0800*/ 	.word	0xffffffff


	//   ....[90]....
        /*0804*/ 	.word	0xffffffff


	//   ....[91]....
        /*0808*/ 	.word	0xffffffff


	//   ....[92]....
        /*080c*/ 	.word	0xffffffff


	//   ....[93]....
        /*0810*/ 	.word	0xffffffff


	//   ....[94]....
        /*0814*/ 	.word	0xffffffff


	//   ....[95]....
        /*0818*/ 	.word	0xffffffff


	//   ....[96]....
        /*081c*/ 	.word	0xffffffff


	//   ....[97]....
        /*0820*/ 	.word	0xffffffff


	//   ....[98]....
        /*0824*/ 	.word	0xffffffff


	//   ....[99]....
        /*0828*/ 	.word	0xffffffff


	//   ....[100]....
        /*082c*/ 	.word	0xffffffff


	//   ....[101]....
        /*0830*/ 	.word	0xffffffff


	//   ....[102]....
        /*0834*/ 	.word	0xffffffff


	//   ....[103]....
        /*0838*/ 	.word	0xffffffff


	//   ....[104]....
        /*083c*/ 	.word	0xffffffff


	//   ....[105]....
        /*0840*/ 	.word	0xffffffff


	//   ....[106]....
        /*0844*/ 	.word	0xffffffff


	//   ....[107]....
        /*0848*/ 	.word	0xffffffff


	//   ....[108]....
        /*084c*/ 	.word	0xffffffff


	//   ....[109]....
        /*0850*/ 	.word	0xffffffff


	//   ....[110]....
        /*0854*/ 	.word	0xffffffff


	//   ....[111]....
        /*0858*/ 	.word	0xffffffff


	//   ....[112]....
        /*085c*/ 	.word	0xffffffff


	//   ....[113]....
        /*0860*/ 	.word	0xffffffff


	//   ....[114]....
        /*0864*/ 	.word	0xffffffff


	//   ....[115]....
        /*0868*/ 	.word	0xffffffff


	//   ....[116]....
        /*086c*/ 	.word	0xffffffff


	//   ....[117]....
        /*0870*/ 	.word	0xffffffff


	//   ....[118]....
        /*0874*/ 	.word	0xffffffff


	//   ....[119]....
        /*0878*/ 	.word	0xffffffff


	//   ....[120]....
        /*087c*/ 	.word	0xffffffff


	//   ....[121]....
        /*0880*/ 	.word	0xffffffff


	//   ....[122]....
        /*0884*/ 	.word	0xffffffff


	//   ....[123]....
        /*0888*/ 	.word	0xffffffff


	//   ....[124]....
        /*088c*/ 	.word	0xffffffff


	//   ....[125]....
        /*0890*/ 	.word	0xffffffff


	//   ....[126]....
        /*0894*/ 	.word	0xffffffff


	//   ....[127]....
        /*0898*/ 	.word	0xffffffff


	//   ....[128]....
        /*089c*/ 	.word	0xffffffff


	//   ....[129]....
        /*08a0*/ 	.word	0xffffffff


	//   ....[130]....
        /*08a4*/ 	.word	0xffffffff


	//   ....[131]....
        /*08a8*/ 	.word	0xffffffff


	//   ....[132]....
        /*08ac*/ 	.word	0xffffffff


	//   ....[133]....
        /*08b0*/ 	.word	0xffffffff


	//   ....[134]....
        /*08b4*/ 	.word	0xffffffff


	//   ....[135]....
        /*08b8*/ 	.word	0xffffffff


	//   ....[136]....
        /*08bc*/ 	.word	0xffffffff


	//   ....[137]....
        /*08c0*/ 	.word	0xffffffff


	//   ....[138]....
        /*08c4*/ 	.word	0xffffffff


	//   ....[139]....
        /*08c8*/ 	.word	0xffffffff


	//   ....[140]....
        /*08cc*/ 	.word	0xffffffff


	//   ....[141]....
        /*08d0*/ 	.word	0xffffffff


	//   ....[142]....
        /*08d4*/ 	.word	0xffffffff


	//   ....[143]....
        /*08d8*/ 	.word	0xffffffff


	//   ....[144]....
        /*08dc*/ 	.word	0xffffffff


	//   ....[145]....
        /*08e0*/ 	.word	0xffffffff


	//   ....[146]....
        /*08e4*/ 	.word	0xffffffff


	//   ....[147]....
        /*08e8*/ 	.word	0xffffffff


	//   ....[148]....
        /*08ec*/ 	.word	0xffffffff


	//   ....[149]....
        /*08f0*/ 	.word	0xffffffff


	//   ....[150]....
        /*08f4*/ 	.word	0xffffffff


	//   ....[151]....
        /*08f8*/ 	.word	0xffffffff


	//   ....[152]....
        /*08fc*/ 	.word	0xffffffff


	//   ....[153]....
        /*0900*/ 	.word	0xffffffff


	//   ....[154]....
        /*0904*/ 	.word	0xffffffff


	//   ....[155]....
        /*0908*/ 	.word	0xffffffff


	//   ....[156]....
        /*090c*/ 	.word	0xffffffff


	//   ....[157]....
        /*0910*/ 	.word	0xffffffff


	//   ....[158]....
        /*0914*/ 	.word	0xffffffff


	//   ....[159]....
        /*0918*/ 	.word	0xffffffff


	//   ....[160]....
        /*091c*/ 	.word	0xffffffff


	//   ....[161]....
        /*0920*/ 	.word	0xffffffff


	//   ....[162]....
        /*0924*/ 	.word	0xffffffff


	//   ....[163]....
        /*0928*/ 	.word	0xffffffff


	//   ....[164]....
        /*092c*/ 	.word	0xffffffff


	//   ....[165]....
        /*0930*/ 	.word	0xffffffff


	//   ....[166]....
        /*0934*/ 	.word	0xffffffff


	//   ....[167]....
        /*0938*/ 	.word	0xffffffff


	//   ....[168]....
        /*093c*/ 	.word	0xffffffff


	//   ....[169]....
        /*0940*/ 	.word	0xffffffff


	//   ....[170]....
        /*0944*/ 	.word	0xffffffff


	//   ....[171]....
        /*0948*/ 	.word	0xffffffff


	//   ....[172]....
        /*094c*/ 	.word	0xffffffff


	//   ....[173]....
        /*0950*/ 	.word	0xffffffff


	//   ....[174]....
        /*0954*/ 	.word	0xffffffff


	//   ....[175]....
        /*0958*/ 	.word	0xffffffff


	//   ....[176]....
        /*095c*/ 	.word	0xffffffff


	//   ....[177]....
        /*0960*/ 	.word	0xffffffff


	//   ....[178]....
        /*0964*/ 	.word	0xffffffff


	//   ....[179]....
        /*0968*/ 	.word	0xffffffff


	//   ....[180]....
        /*096c*/ 	.word	0xffffffff


	//   ....[181]....
        /*0970*/ 	.word	0xffffffff


	//   ....[182]....
        /*0974*/ 	.word	0xffffffff


	//   ....[183]....
        /*0978*/ 	.word	0xffffffff


	//   ....[184]....
        /*097c*/ 	.word	0xffffffff


	//   ....[185]....
        /*0980*/ 	.word	0xffffffff


	//   ....[186]....
        /*0984*/ 	.word	0xffffffff


	//   ....[187]....
        /*0988*/ 	.word	0xffffffff


	//   ....[188]....
        /*098c*/ 	.word	0xffffffff


	//   ....[189]....
        /*0990*/ 	.word	0xffffffff


	//   ....[190]....
        /*0994*/ 	.word	0xffffffff


	//   ....[191]....
        /*0998*/ 	.word	0xffffffff


	//   ....[192]....
        /*099c*/ 	.word	0xffffffff


	//   ....[193]....
        /*09a0*/ 	.word	0xffffffff


	//   ....[194]....
        /*09a4*/ 	.word	0xffffffff


	//   ....[195]....
        /*09a8*/ 	.word	0xffffffff


	//   ....[196]....
        /*09ac*/ 	.word	0xffffffff


	//   ....[197]....
        /*09b0*/ 	.word	0xffffffff


	//   ....[198]....
        /*09b4*/ 	.word	0xffffffff


	//   ....[199]....
        /*09b8*/ 	.word	0xffffffff


	//   ....[200]....
        /*09bc*/ 	.word	0xffffffff


	//   ....[201]....
        /*09c0*/ 	.word	0xffffffff


	//   ....[202]....
        /*09c4*/ 	.word	0xffffffff


	//   ....[203]....
        /*09c8*/ 	.word	0x0500000f


	//   ....[204]....
        /*09cc*/ 	.word	0x0500000f


	//   ....[205]....
        /*09d0*/ 	.word	0x0500000f


	//   ....[206]....
        /*09d4*/ 	.word	0x0500000f


	//   ....[207]....
        /*09d8*/ 	.word	0x0500000f


	//   ....[208]....
        /*09dc*/ 	.word	0x0500000f


	//   ....[209]....
        /*09e0*/ 	.word	0x0500000f


	//   ....[210]....
        /*09e4*/ 	.word	0x0500000f


	//   ....[211]....
        /*09e8*/ 	.word	0x0500000f


	//   ....[212]....
        /*09ec*/ 	.word	0x0500000f


	//   ....[213]....
        /*09f0*/ 	.word	0x0500000f


	//   ....[214]....
        /*09f4*/ 	.word	0x0500000f


	//   ....[215]....
        /*09f8*/ 	.word	0x0500000f


	//   ....[216]....
        /*09fc*/ 	.word	0x0500000f


	//   ....[217]....
        /*0a00*/ 	.word	0x0500000f


	//   ....[218]....
        /*0a04*/ 	.word	0x0500000f


	//   ....[219]....
        /*0a08*/ 	.word	0x0500000f


	//   ....[220]....
        /*0a0c*/ 	.word	0x0500000f


	//   ....[221]....
        /*0a10*/ 	.word	0x0500000f


	//   ....[222]....
        /*0a14*/ 	.word	0x0500000f


	//   ....[223]....
        /*0a18*/ 	.word	0x0500000f


	//   ....[224]....
        /*0a1c*/ 	.word	0x0500000f


	//   ....[225]....
        /*0a20*/ 	.word	0x0500000f


	//   ....[226]....
        /*0a24*/ 	.word	0x0500000f


	//   ....[227]....
        /*0a28*/ 	.word	0x0500000f


	//   ....[228]....
        /*0a2c*/ 	.word	0x0500000f


	//   ....[229]....
        /*0a30*/ 	.word	0x0500000f


	//   ....[230]....
        /*0a34*/ 	.word	0x0500000f


	//   ....[231]....
        /*0a38*/ 	.word	0x0500000f


	//   ....[232]....
        /*0a3c*/ 	.word	0x0500000f


	//   ....[233]....
        /*0a40*/ 	.word	0x0500000f


	//   ....[234]....
        /*0a44*/ 	.word	0x0500000f


	//   ....[235]....
        /*0a48*/ 	.word	0x0500000f


	//   ....[236]....
        /*0a4c*/ 	.word	0x0500000f


	//   ....[237]....
        /*0a50*/ 	.word	0x0500000f


	//   ....[238]....
        /*0a54*/ 	.word	0x0500000f


	//   ....[239]....
        /*0a58*/ 	.word	0x0500000f


	//   ....[240]....
        /*0a5c*/ 	.word	0x0500000f


	//   ....[241]....
        /*0a60*/ 	.word	0x0500000f


	//   ....[242]....
        /*0a64*/ 	.word	0x0500000f


	//   ....[243]....
        /*0a68*/ 	.word	0x0500000f


	//   ....[244]....
        /*0a6c*/ 	.word	0x0500000f


	//   ....[245]....
        /*0a70*/ 	.word	0x0500000f


	//   ....[246]....
        /*0a74*/ 	.word	0x0500000f


	//   ....[247]....
        /*0a78*/ 	.word	0x0500000f


	//   ....[248]....
        /*0a7c*/ 	.word	0x0500000f


	//   ....[249]....
        /*0a80*/ 	.word	0x0500000f


	//   ....[250]....
        /*0a84*/ 	.word	0x0500000f


	//   ....[251]....
        /*0a88*/ 	.word	0x0500000f


	//   ....[252]....
        /*0a8c*/ 	.word	0x0500000f


	//   ....[253]....
        /*0a90*/ 	.word	0x0500000f


	//   ....[254]....
        /*0a94*/ 	.word	0x0500000f


	//   ....[255]....
        /*0a98*/ 	.word	0x0500000f


	//   ....[0]....
        /*0a9c*/ 	.word	0x0500000f


	//   ....[1]....
        /*0aa0*/ 	.word	0x0500000f


	//   ....[2]....
        /*0aa4*/ 	.word	0x0500000f


	//   ....[3]....
        /*0aa8*/ 	.word	0x0500000f


	//   ....[4]....
        /*0aac*/ 	.word	0x0500000f


	//   ....[5]....
        /*0ab0*/ 	.word	0x0500000f


	//   ....[6]....
        /*0ab4*/ 	.word	0x0500000f


	//   ....[7]....
        /*0ab8*/ 	.word	0x0500000f


	//   ....[8]....
        /*0abc*/ 	.word	0x0500000f


	//   ....[9]....
        /*0ac0*/ 	.word	0x0500000f


	//   ....[10]....
        /*0ac4*/ 	.word	0x0500000f


	//   ....[11]....
        /*0ac8*/ 	.word	0x0500000f


	//   ....[12]....
        /*0acc*/ 	.word	0x0500000f


	//   ....[13]....
        /*0ad0*/ 	.word	0x0500000f


	//   ....[14]....
        /*0ad4*/ 	.word	0x0500000f


	//   ....[15]....
        /*0ad8*/ 	.word	0x0500000f


	//   ....[16]....
        /*0adc*/ 	.word	0x0500000f


	//   ....[17]....
        /*0ae0*/ 	.word	0x0500000f


	//   ....[18]....
        /*0ae4*/ 	.word	0x0500000f


	//   ....[19]....
        /*0ae8*/ 	.word	0x0500000f


	//   ....[20]....
        /*0aec*/ 	.word	0x0500000f


	//   ....[21]....
        /*0af0*/ 	.word	0x0500000f


	//   ....[22]....
        /*0af4*/ 	.word	0x0500000f


	//   ....[23]....
        /*0af8*/ 	.word	0x0500000f


	//   ....[24]....
        /*0afc*/ 	.word	0x0500000f


	//   ....[25]....
        /*0b00*/ 	.word	0x0500000f


	//   ....[26]....
        /*0b04*/ 	.word	0x0500000f


	//   ....[27]....
        /*0b08*/ 	.word	0x0500000f


	//   ....[28]....
        /*0b0c*/ 	.word	0x0500000f


	//   ....[29]....
        /*0b10*/ 	.word	0x0500000f


	//   ....[30]....
        /*0b14*/ 	.word	0x0500000f


	//   ....[31]....
        /*0b18*/ 	.word	0x0500000f


	//   ....[32]....
        /*0b1c*/ 	.word	0x0500000f


	//   ....[33]....
        /*0b20*/ 	.word	0x0500000f


	//   ....[34]....
        /*0b24*/ 	.word	0x0500000f


	//   ....[35]....
        /*0b28*/ 	.word	0x0500000f


	//   ....[36]....
        /*0b2c*/ 	.word	0x0500000f


	//   ....[37]....
        /*0b30*/ 	.word	0x0500000f


	//   ....[38]....
        /*0b34*/ 	.word	0x0500000f


	//   ....[39]....
        /*0b38*/ 	.word	0x0500000f


	//   ....[40]....
        /*0b3c*/ 	.word	0x0500000f


	//   ....[41]....
        /*0b40*/ 	.word	0x0500000f


	//   ....[42]....
        /*0b44*/ 	.word	0x0500000f


	//   ....[43]....
        /*0b48*/ 	.word	0x0500000f


	//   ....[44]....
        /*0b4c*/ 	.word	0x0500000f


	//   ....[45]....
        /*0b50*/ 	.word	0x0500000f


	//   ....[46]....
        /*0b54*/ 	.word	0x0500000f


	//   ....[47]....
        /*0b58*/ 	.word	0x0500000f


	//   ....[48]....
        /*0b5c*/ 	.word	0x0500000f


	//   ....[49]....
        /*0b60*/ 	.word	0x0500000f


	//   ....[50]....
        /*0b64*/ 	.word	0x0500000f


	//   ....[51]....
        /*0b68*/ 	.word	0x0500000f


	//   ....[52]....
        /*0b6c*/ 	.word	0x0500000f


	//   ....[53]....
        /*0b70*/ 	.word	0x0500000f


	//   ....[54]....
        /*0b74*/ 	.word	0x0500000f


	//   ....[55]....
        /*0b78*/ 	.word	0x0500000f


	//   ....[56]....
        /*0b7c*/ 	.word	0x0500000f


	//   ....[57]....
        /*0b80*/ 	.word	0x0500000f


	//   ....[58]....
        /*0b84*/ 	.word	0x0500000f


	//   ....[59]....
        /*0b88*/ 	.word	0x0500000f


	//   ....[60]....
        /*0b8c*/ 	.word	0x0500000f


	//   ....[61]....
        /*0b90*/ 	.word	0x0500000f


	//   ....[62]....
        /*0b94*/ 	.word	0x0500000f


	//   ....[63]....
        /*0b98*/ 	.word	0x0500000f


	//   ....[64]....
        /*0b9c*/ 	.word	0x0500000f


	//   ....[65]....
        /*0ba0*/ 	.word	0x0500000f


	//   ....[66]....
        /*0ba4*/ 	.word	0x0500000f


	//   ....[67]....
        /*0ba8*/ 	.word	0x0500000f


	//   ....[68]....
        /*0bac*/ 	.word	0x0500000f


	//   ....[69]....
        /*0bb0*/ 	.word	0x0500000f


	//   ....[70]....
        /*0bb4*/ 	.word	0x0500000f


	//   ....[71]....
        /*0bb8*/ 	.word	0x0500000f


	//   ....[72]....
        /*0bbc*/ 	.word	0x0500000f


	//   ....[73]....
        /*0bc0*/ 	.word	0x0500000f


	//   ....[74]....
        /*0bc4*/ 	.word	0x0500000f


	//   ....[75]....
        /*0bc8*/ 	.word	0x0500000f


	//   ....[76]....
        /*0bcc*/ 	.word	0x0500000f


	//   ....[77]....
        /*0bd0*/ 	.word	0x0500000f


	//   ....[78]....
        /*0bd4*/ 	.word	0x0500000f


	//   ....[79]....
        /*0bd8*/ 	.word	0x0500000f


	//   ....[80]....
        /*0bdc*/ 	.word	0x0500000f


	//   ....[81]....
        /*0be0*/ 	.word	0x0500000f


	//   ....[82]....
        /*0be4*/ 	.word	0x0500000f


	//   ....[83]....
        /*0be8*/ 	.word	0x0500000f


	//   ....[84]....
        /*0bec*/ 	.word	0x0500000f


	//   ....[85]....
        /*0bf0*/ 	.word	0x0500000f


	//   ....[86]....
        /*0bf4*/ 	.word	0x0500000f


	//   ....[87]....
        /*0bf8*/ 	.word	0x0500000f


	//   ....[88]....
        /*0bfc*/ 	.word	0x0500000f


	//   ....[89]....
        /*0c00*/ 	.word	0x0500000f


	//   ....[90]....
        /*0c04*/ 	.word	0x0500000f


	//   ....[91]....
        /*0c08*/ 	.word	0x0500000f


	//----- nvinfo : EIATTR_COOP_GROUP_INSTR_OFFSETS
	.align		4
.L_326:
        /*0c0c*/ 	.byte	0x04, 0x28
        /*0c0e*/ 	.short	(.L_328 - .L_327)


	//   ....[0]....
.L_327:
        /*0c10*/ 	.word	0x00000070


	//   ....[1]....
        /*0c14*/ 	.word	0x00000140


	//   ....[2]....
        /*0c18*/ 	.word	0x00000190


	//   ....[3]....
        /*0c1c*/ 	.word	0x000003c0


	//   ....[4]....
        /*0c20*/ 	.word	0x00000520


	//   ....[5]....
        /*0c24*/ 	.word	0x00000640


	//   ....[6]....
        /*0c28*/ 	.word	0x000007a0


	//   ....[7]....
        /*0c2c*/ 	.word	0x00003680


	//   ....[8]....
        /*0c30*/ 	.word	0x00003690


	//   ....[9]....
        /*0c34*/ 	.word	0x000062d0


	//   ....[10]....
        /*0c38*/ 	.word	0x000062e0


	//   ....[11]....
        /*0c3c*/ 	.word	0x000097f0


	//   ....[12]....
        /*0c40*/ 	.word	0x00009800


	//   ....[13]....
        /*0c44*/ 	.word	0x0000c690


	//   ....[14]....
        /*0c48*/ 	.word	0x0000c6a0


	//   ....[15]....
        /*0c4c*/ 	.word	0x0000f7a0


	//   ....[16]....
        /*0c50*/ 	.word	0x0000f7b0


	//   ....[17]....
        /*0c54*/ 	.word	0x0000fa50


	//   ....[18]....
        /*0c58*/ 	.word	0x0000fa60


	//   ....[19]....
        /*0c5c*/ 	.word	0x0000fff0


	//   ....[20]....
        /*0c60*/ 	.word	0x00010010


	//   ....[21]....
        /*0c64*/ 	.word	0x00010250


	//   ....[22]....
        /*0c68*/ 	.word	0x00010270


	//   ....[23]....
        /*0c6c*/ 	.word	0x00010b40


	//   ....[24]....
        /*0c70*/ 	.word	0x000114f0


	//   ....[25]....
        /*0c74*/ 	.word	0x00011500


	//   ....[26]....
        /*0c78*/ 	.word	0x00011510


	//   ....[27]....
        /*0c7c*/ 	.word	0x00011520


	//   ....[28]....
        /*0c80*/ 	.word	0x00014cc0


	//   ....[29]....
        /*0c84*/ 	.word	0x00014cd0


	//   ....[30]....
        /*0c88*/ 	.word	0x00014ce0


	//   ....[31]....
        /*0c8c*/ 	.word	0x00014cf0


	//   ....[32]....
        /*0c90*/ 	.word	0x00019990


	//   ....[33]....
        /*0c94*/ 	.word	0x00019c30


	//   ....[34]....
        /*0c98*/ 	.word	0x0001a550


	//   ....[35]....
        /*0c9c*/ 	.word	0x0001a570


	//   ....[36]....
        /*0ca0*/ 	.word	0x0001b020


	//   ....[37]....
        /*0ca4*/ 	.word	0x0001b040


	//   ....[38]....
        /*0ca8*/ 	.word	0x0001dfc0


	//   ....[39]....
        /*0cac*/ 	.word	0x0001dfd0


	//   ....[40]....
        /*0cb0*/ 	.word	0x0001f1f0


	//   ....[41]....
        /*0cb4*/ 	.word	0x0001f210


	//   ....[42]....
        /*0cb8*/ 	.word	0x0001f890


	//   ....[43]....
        /*0cbc*/ 	.word	0x0001f8c0


	//   ....[44]....
        /*0cc0*/ 	.word	0x00022fc0


	//   ....[45]....
        /*0cc4*/ 	.word	0x00023020


	//   ....[46]....
        /*0cc8*/ 	.word	0x00023510


	//   ....[47]....
        /*0ccc*/ 	.word	0x00023530


	//   ....[48]....
        /*0cd0*/ 	.word	0x00025220


	//   ....[49]....
        /*0cd4*/ 	.word	0x00025280


	//   ....[50]....
        /*0cd8*/ 	.word	0x000252a0


	//   ....[51]....
        /*0cdc*/ 	.word	0x000252c0


	//   ....[52]....
        /*0ce0*/ 	.word	0x00026540


	//   ....[53]....
        /*0ce4*/ 	.word	0x000265a0


	//   ....[54]....
        /*0ce8*/ 	.word	0x000265d0


	//   ....[55]....
        /*0cec*/ 	.word	0x00026600


	//   ....[56]....
        /*0cf0*/ 	.word	0x00026630


	//   ....[57]....
        /*0cf4*/ 	.word	0x00026660


	//   ....[58]....
        /*0cf8*/ 	.word	0x00026690


	//   ....[59]....
        /*0cfc*/ 	.word	0x000266c0


	//   ....[60]....
        /*0d00*/ 	.word	0x000266f0


	//   ....[61]....
        /*0d04*/ 	.word	0x00026720


	//   ....[62]....
        /*0d08*/ 	.word	0x00026750


	//   ....[63]....
        /*0d0c*/ 	.word	0x00026780


	//   ....[64]....
        /*0d10*/ 	.word	0x000267b0


	//   ....[65]....
        /*0d14*/ 	.word	0x000267e0


	//   ....[66]....
        /*0d18*/ 	.word	0x00026810


	//   ....[67]....
        /*0d1c*/ 	.word	0x00026840


	//   ....[68]....
        /*0d20*/ 	.word	0x00026870


	//   ....[69]....
        /*0d24*/ 	.word	0x000268a0


	//   ....[70]....
        /*0d28*/ 	.word	0x000268d0


	//   ....[71]....
        /*0d2c*/ 	.word	0x00026900


	//   ....[72]....
        /*0d30*/ 	.word	0x00026930


	//   ....[73]....
        /*0d34*/ 	.word	0x00026960


	//   ....[74]....
        /*0d38*/ 	.word	0x00026990


	//   ....[75]....
        /*0d3c*/ 	.word	0x000269a0


	//   ....[76]....
        /*0d40*/ 	.word	0x000269b0


	//   ....[77]....
        /*0d44*/ 	.word	0x000269e0


	//   ....[78]....
        /*0d48*/ 	.word	0x00026a10


	//   ....[79]....
        /*0d4c*/ 	.word	0x00026a40


	//   ....[80]....
        /*0d50*/ 	.word	0x00026a70


	//   ....[81]....
        /*0d54*/ 	.word	0x00026a80


	//   ....[82]....
        /*0d58*/ 	.word	0x00026ab0


	//   ....[83]....
        /*0d5c*/ 	.word	0x00026ae0


	//   ....[84]....
        /*0d60*/ 	.word	0x00026b10


	//   ....[85]....
        /*0d64*/ 	.word	0x00026b40


	//   ....[86]....
        /*0d68*/ 	.word	0x00026b70


	//   ....[87]....
        /*0d6c*/ 	.word	0x00026ba0


	//   ....[88]....
        /*0d70*/ 	.word	0x00026bd0


	//   ....[89]....
        /*0d74*/ 	.word	0x00026be0


	//   ....[90]....
        /*0d78*/ 	.word	0x00026c10


	//   ....[91]....
        /*0d7c*/ 	.word	0x00026c40


	//   ....[92]....
        /*0d80*/ 	.word	0x00026c70


	//   ....[93]....
        /*0d84*/ 	.word	0x00026ca0


	//   ....[94]....
        /*0d88*/ 	.word	0x00026cd0


	//   ....[95]....
        /*0d8c*/ 	.word	0x00026d00


	//   ....[96]....
        /*0d90*/ 	.word	0x00026d30


	//   ....[97]....
        /*0d94*/ 	.word	0x00026d40


	//   ....[98]....
        /*0d98*/ 	.word	0x00026d50


	//   ....[99]....
        /*0d9c*/ 	.word	0x00026d60


	//   ....[100]....
        /*0da0*/ 	.word	0x000274b0


	//   ....[101]....
        /*0da4*/ 	.word	0x000274f0


	//   ....[102]....
        /*0da8*/ 	.word	0x00027530


	//   ....[103]....
        /*0dac*/ 	.word	0x00027560


	//   ....[104]....
        /*0db0*/ 	.word	0x00027cf0


	//   ....[105]....
        /*0db4*/ 	.word	0x00027d20


	//   ....[106]....
        /*0db8*/ 	.word	0x00027e50


	//   ....[107]....
        /*0dbc*/ 	.word	0x00027e70


	//   ....[108]....
        /*0dc0*/ 	.word	0x00027f70


	//   ....[109]....
        /*0dc4*/ 	.word	0x00027f90


	//   ....[110]....
        /*0dc8*/ 	.word	0x000280a0


	//   ....[111]....
        /*0dcc*/ 	.word	0x000280c0


	//   ....[112]....
        /*0dd0*/ 	.word	0x000289d0


	//   ....[113]....
        /*0dd4*/ 	.word	0x000289e0


	//   ....[114]....
        /*0dd8*/ 	.word	0x00028b40


	//   ....[115]....
        /*0ddc*/ 	.word	0x00028b50


	//   ....[116]....
        /*0de0*/ 	.word	0x00028ca0


	//   ....[117]....
        /*0de4*/ 	.word	0x00028cb0


	//   ....[118]....
        /*0de8*/ 	.word	0x00028e00


	//   ....[119]....
        /*0dec*/ 	.word	0x00028e10


	//   ....[120]....
        /*0df0*/ 	.word	0x00028fb0


	//   ....[121]....
        /*0df4*/ 	.word	0x00029180


	//   ....[122]....
        /*0df8*/ 	.word	0x000291b0


	//   ....[123]....
        /*0dfc*/ 	.word	0x000291e0


	//   ....[124]....
        /*0e00*/ 	.word	0x00029210


	//   ....[125]....
        /*0e04*/ 	.word	0x00029240


	//   ....[126]....
        /*0e08*/ 	.word	0x00029270


	//   ....[127]....
        /*0e0c*/ 	.word	0x000293e0


	//   ....[128]....
        /*0e10*/ 	.word	0x00029410


	//   ....[129]....
        /*0e14*/ 	.word	0x00029440


	//   ....[130]....
        /*0e18*/ 	.word	0x00029470


	//   ....[131]....
        /*0e1c*/ 	.word	0x000294a0


	//   ....[132]....
        /*0e20*/ 	.word	0x000294d0


	//   ....[133]....
        /*0e24*/ 	.word	0x00029560


	//   ....[134]....
        /*0e28*/ 	.word	0x000295c0


	//   ....[135]....
        /*0e2c*/ 	.word	0x00029650


	//   ....[136]....
        /*0e30*/ 	.word	0x0002a580


	//   ....[137]....
        /*0e34*/ 	.word	0x0002ca10


	//   ....[138]....
        /*0e38*/ 	.word	0x0002ca50


	//   ....[139]....
        /*0e3c*/ 	.word	0x0002cb70


	//   ....[140]....
        /*0e40*/ 	.word	0x0002cb80


	//   ....[141]....
        /*0e44*/ 	.word	0x0002cc10


	//   ....[142]....
        /*0e48*/ 	.word	0x0002cc20


	//   ....[143]....
        /*0e4c*/ 	.word	0x0002cc30


	//   ....[144]....
        /*0e50*/ 	.word	0x0002ccc0


	//   ....[145]....
        /*0e54*/ 	.word	0x0002cd60


	//   ....[146]....
        /*0e58*/ 	.word	0x0002cd70


	//   ....[147]....
        /*0e5c*/ 	.word	0x0002d1c0


	//   ....[148]....
        /*0e60*/ 	.word	0x0002d200


	//   ....[149]....
        /*0e64*/ 	.word	0x0002d230


	//   ....[150]....
        /*0e68*/ 	.word	0x0002d320


	//   ....[151]....
        /*0e6c*/ 	.word	0x0002d330


	//   ....[152]....
        /*0e70*/ 	.word	0x0002d3c0


	//   ....[153]....
        /*0e74*/ 	.word	0x0002d3d0


	//   ....[154]....
        /*0e78*/ 	.word	0x0002d3e0


	//   ....[155]....
        /*0e7c*/ 	.word	0x0002d3f0


	//   ....[156]....
        /*0e80*/ 	.word	0x0002d4d0


	//   ....[157]....
        /*0e84*/ 	.word	0x0002dc60


	//   ....[158]....
        /*0e88*/ 	.word	0x0002dc90


	//   ....[159]....
        /*0e8c*/ 	.word	0x0002dcb0


	//   ....[160]....
        /*0e90*/ 	.word	0x0002dd40


	//   ....[161]....
        /*0e94*/ 	.word	0x0002dd60


	//   ....[162]....
        /*0e98*/ 	.word	0x0002ddf0


	//   ....[163]....
        /*0e9c*/ 	.word	0x0002de10


	//   ....[164]....
        /*0ea0*/ 	.word	0x0002de20


	//   ....[165]....
        /*0ea4*/ 	.word	0x0002e7f0


	//   ....[166]....
        /*0ea8*/ 	.word	0x0002e800


	//   ....[167]....
        /*0eac*/ 	.word	0x0002e810


	//   ....[168]....
        /*0eb0*/ 	.word	0x0002e850


	//   ....[169]....
        /*0eb4*/ 	.word	0x0002e890


	//   ....[170]....
        /*0eb8*/ 	.word	0x0002e8a0


	//   ....[171]....
        /*0ebc*/ 	.word	0x0002e900


	//   ....[172]....
        /*0ec0*/ 	.word	0x0002e930


	//   ....[173]....
        /*0ec4*/ 	.word	0x0002e970


	//   ....[174]....
        /*0ec8*/ 	.word	0x0002e9d0


	//   ....[175]....
        /*0ecc*/ 	.word	0x0002edf0


	//   ....[176]....
        /*0ed0*/ 	.word	0x0002ee00


	//   ....[177]....
        /*0ed4*/ 	.word	0x0002ee10


	//   ....[178]....
        /*0ed8*/ 	.word	0x0002ee20


	//   ....[179]....
        /*0edc*/ 	.word	0x0002ee30


	//   ....[180]....
        /*0ee0*/ 	.word	0x0002ee90


	//   ....[181]....
        /*0ee4*/ 	.word	0x0002eea0


	//   ....[182]....
        /*0ee8*/ 	.word	0x0002ef00


	//   ....[183]....
        /*0eec*/ 	.word	0x0002ef30


	//   ....[184]....
        /*0ef0*/ 	.word	0x0002ef70


	//   ....[185]....
        /*0ef4*/ 	.word	0x00030540


	//   ....[186]....
        /*0ef8*/ 	.word	0x00030590


	//   ....[187]....
        /*0efc*/ 	.word	0x000305c0


	//   ....[188]....
        /*0f00*/ 	.word	0x000305f0


	//   ....[189]....
        /*0f04*/ 	.word	0x00030600


	//   ....[190]....
        /*0f08*/ 	.word	0x00030630


	//   ....[191]....
        /*0f0c*/ 	.word	0x00030660


	//   ....[192]....
        /*0f10*/ 	.word	0x00030690


	//   ....[193]....
        /*0f14*/ 	.word	0x00030810


	//   ....[194]....
        /*0f18*/ 	.word	0x00030840


	//   ....[195]....
        /*0f1c*/ 	.word	0x00030870


	//   ....[196]....
        /*0f20*/ 	.word	0x000308a0


	//   ....[197]....
        /*0f24*/ 	.word	0x000308d0


	//   ....[198]....
        /*0f28*/ 	.word	0x00030900


	//   ....[199]....
        /*0f2c*/ 	.word	0x000309c0


	//   ....[200]....
        /*0f30*/ 	.word	0x000309e0


	//   ....[201]....
        /*0f34*/ 	.word	0x00030a50


	//   ....[202]....
        /*0f38*/ 	.word	0x00031110


	//   ....[203]....
        /*0f3c*/ 	.word	0x000314b0


	//   ....[204]....
        /*0f40*/ 	.word	0x00031540


	//   ....[205]....
        /*0f44*/ 	.word	0x000315e0


	//   ....[206]....
        /*0f48*/ 	.word	0x00031670


	//   ....[207]....
        /*0f4c*/ 	.word	0x00031760


	//   ....[208]....
        /*0f50*/ 	.word	0x000317f0


	//   ....[209]....
        /*0f54*/ 	.word	0x00031890


	//   ....[210]....
        /*0f58*/ 	.word	0x00031920


	//   ....[211]....
        /*0f5c*/ 	.word	0x00031a10


	//   ....[212]....
        /*0f60*/ 	.word	0x00031aa0


	//   ....[213]....
        /*0f64*/ 	.word	0x00031b40


	//   ....[214]....
        /*0f68*/ 	.word	0x00031bd0


	//   ....[215]....
        /*0f6c*/ 	.word	0x00031cb0


	//   ....[216]....
        /*0f70*/ 	.word	0x00031d50


	//   ....[217]....
        /*0f74*/ 	.word	0x00031de0


	//   ....[218]....
        /*0f78*/ 	.word	0x00031e30


	//   ....[219]....
        /*0f7c*/ 	.word	0x00031e80


	//   ....[220]....
        /*0f80*/ 	.word	0x00031f50


	//   ....[221]....
        /*0f84*/ 	.word	0x00031fe0


	//   ....[222]....
        /*0f88*/ 	.word	0x00032030


	//   ....[223]....
        /*0f8c*/ 	.word	0x00032080


	//   ....[224]....
        /*0f90*/ 	.word	0x000323f0


	//   ....[225]....
        /*0f94*/ 	.word	0x00032510


	//   ....[226]....
        /*0f98*/ 	.word	0x00032640


	//   ....[227]....
        /*0f9c*/ 	.word	0x00032750


	//   ....[228]....
        /*0fa0*/ 	.word	0x000327b0


	//   ....[229]....
        /*0fa4*/ 	.word	0x00032830


	//   ....[230]....
        /*0fa8*/ 	.word	0x00032890


	//   ....[231]....
        /*0fac*/ 	.word	0x00032910


	//   ....[232]....
        /*0fb0*/ 	.word	0x00032970


	//   ....[233]....
        /*0fb4*/ 	.word	0x000329f0


	//   ....[234]....
        /*0fb8*/ 	.word	0x00032a50


	//   ....[235]....
        /*0fbc*/ 	.word	0x00032ad0


	//   ....[236]....
        /*0fc0*/ 	.word	0x00032b30


	//   ....[237]....
        /*0fc4*/ 	.word	0x00032bb0


	//   ....[238]....
        /*0fc8*/ 	.word	0x00032c10


	//   ....[239]....
        /*0fcc*/ 	.word	0x00032c70


	//   ....[240]....
        /*0fd0*/ 	.word	0x00032cd0


	//   ....[241]....
        /*0fd4*/ 	.word	0x00032d30


	//   ....[242]....
        /*0fd8*/ 	.word	0x00032d90


	//   ....[243]....
        /*0fdc*/ 	.word	0x00032e10


	//   ....[244]....
        /*0fe0*/ 	.word	0x00032e70


	//   ....[245]....
        /*0fe4*/ 	.word	0x00032ef0


	//   ....[246]....
        /*0fe8*/ 	.word	0x00032f50


	//   ....[247]....
        /*0fec*/ 	.word	0x00032fd0


	//   ....[248]....
        /*0ff0*/ 	.word	0x00033030


	//   ....[249]....
        /*0ff4*/ 	.word	0x000330b0


	//   ....[250]....
        /*0ff8*/ 	.word	0x00033110


	//   ....[251]....
        /*0ffc*/ 	.word	0x00033190


	//   ....[252]....
        /*1000*/ 	.word	0x000331f0


	//   ....[253]....
        /*1004*/ 	.word	0x00033260


	//   ....[254]....
        /*1008*/ 	.word	0x000332c0


	//   ....[255]....
        /*100c*/ 	.word	0x00033340


	//   ....[0]....
        /*1010*/ 	.word	0x000333a0


	//   ....[1]....
        /*1014*/ 	.word	0x00033410


	//   ....[2]....
        /*1018*/ 	.word	0x00033470


	//   ....[3]....
        /*101c*/ 	.word	0x000334e0


	//   ....[4]....
        /*1020*/ 	.word	0x00033540


	//   ....[5]....
        /*1024*/ 	.word	0x000335c0


	//   ....[6]....
        /*1028*/ 	.word	0x00033620


	//   ....[7]....
        /*102c*/ 	.word	0x00033680


	//   ....[8]....
        /*1030*/ 	.word	0x000336e0


	//   ....[9]....
        /*1034*/ 	.word	0x00033760


	//   ....[10]....
        /*1038*/ 	.word	0x000337c0


	//   ....[11]....
        /*103c*/ 	.word	0x00033830


	//   ....[12]....
        /*1040*/ 	.word	0x00033890


	//   ....[13]....
        /*1044*/ 	.word	0x000338f0


	//   ....[14]....
        /*1048*/ 	.word	0x00033960


	//   ....[15]....
        /*104c*/ 	.word	0x000339d0


	//   ....[16]....
        /*1050*/ 	.word	0x00033b30


	//   ....[17]....
        /*1054*/ 	.word	0x00033b80


	//   ....[18]....
        /*1058*/ 	.word	0x00033c10


	//   ....[19]....
        /*105c*/ 	.word	0x00033ca0


	//   ....[20]....
        /*1060*/ 	.word	0x00033d30


	//   ....[21]....
        /*1064*/ 	.word	0x00033dc0


	//   ....[22]....
        /*1068*/ 	.word	0x00033e50


	//   ....[23]....
        /*106c*/ 	.word	0x00033ee0


	//   ....[24]....
        /*1070*/ 	.word	0x00033fa0


	//   ....[25]....
        /*1074*/ 	.word	0x00034280


	//   ....[26]....
        /*1078*/ 	.word	0x00034380


	//   ....[27]....
        /*107c*/ 	.word	0x00034420


	//   ....[28]....
        /*1080*/ 	.word	0x000345a0


	//   ....[29]....
        /*1084*/ 	.word	0x00034630


	//   ....[30]....
        /*1088*/ 	.word	0x00034690


	//   ....[31]....
        /*108c*/ 	.word	0x00034790


	//   ....[32]....
        /*1090*/ 	.word	0x000347f0


	//   ....[33]....
        /*1094*/ 	.word	0x000348d0


	//   ....[34]....
        /*1098*/ 	.word	0x000349c0


	//   ....[35]....
        /*109c*/ 	.word	0x00034a90


	//   ....[36]....
        /*10a0*/ 	.word	0x00034c00


	//   ....[37]....
        /*10a4*/ 	.word	0x00034cc0


	//   ....[38]....
        /*10a8*/ 	.word	0x00034e10


	//   ....[39]....
        /*10ac*/ 	.word	0x00034e60


	//   ....[40]....
        /*10b0*/ 	.word	0x00034f60


	//   ....[41]....
        /*10b4*/ 	.word	0x00035010


	//   ....[42]....
        /*10b8*/ 	.word	0x00035070


	//   ....[43]....
        /*10bc*/ 	.word	0x00035110


	//   ....[44]....
        /*10c0*/ 	.word	0x000351d0


	//   ....[45]....
        /*10c4*/ 	.word	0x000352a0


	//   ....[46]....
        /*10c8*/ 	.word	0x00035350


	//   ....[47]....
        /*10cc*/ 	.word	0x000353b0


	//   ....[48]....
        /*10d0*/ 	.word	0x00035410


	//   ....[49]....
        /*10d4*/ 	.word	0x00035510


	//   ....[50]....
        /*10d8*/ 	.word	0x00035570


	//   ....[51]....
        /*10dc*/ 	.word	0x00035670


	//   ....[52]....
        /*10e0*/ 	.word	0x000356d0


	//   ....[53]....
        /*10e4*/ 	.word	0x000357b0


	//   ....[54]....
        /*10e8*/ 	.word	0x000358e0


	//   ....[55]....
        /*10ec*/ 	.word	0x00035970


	//   ....[56]....
        /*10f0*/ 	.word	0x000359d0


	//   ....[57]....
        /*10f4*/ 	.word	0x00035ab0


	//   ....[58]....
        /*10f8*/ 	.word	0x00035b10


	//   ....[59]....
        /*10fc*/ 	.word	0x00035be0


	//   ....[60]....
        /*1100*/ 	.word	0x00035c40


	//   ....[61]....
        /*1104*/ 	.word	0x00035d10


	//   ....[62]....
        /*1108*/ 	.word	0x00035d70


	//   ....[63]....
        /*110c*/ 	.word	0x00035e40


	//   ....[64]....
        /*1110*/ 	.word	0x00035f30


	//   ....[65]....
        /*1114*/ 	.word	0x00035fc0


	//   ....[66]....
        /*1118*/ 	.word	0x00036020


	//   ....[67]....
        /*111c*/ 	.word	0x000360f0


	//   ....[68]....
        /*1120*/ 	.word	0x00036150


	//   ....[69]....
        /*1124*/ 	.word	0x00036220


	//   ....[70]....
        /*1128*/ 	.word	0x00036280


	//   ....[71]....
        /*112c*/ 	.word	0x00036350


	//   ....[72]....
        /*1130*/ 	.word	0x000363b0


	//   ....[73]....
        /*1134*/ 	.word	0x00036480


	//   ....[74]....
        /*1138*/ 	.word	0x00036650


	//   ....[75]....
        /*113c*/ 	.word	0x000366f0


	//   ....[76]....
        /*1140*/ 	.word	0x00036810


	//   ....[77]....
        /*1144*/ 	.word	0x00036880


	//   ....[78]....
        /*1148*/ 	.word	0x000368f0


	//   ....[79]....
        /*114c*/ 	.word	0x00036960


	//   ....[80]....
        /*1150*/ 	.word	0x000369d0


	//   ....[81]....
        /*1154*/ 	.word	0x00036a50


	//   ....[82]....
        /*1158*/ 	.word	0x00036ae0


	//   ....[83]....
        /*115c*/ 	.word	0x00036b70


	//   ....[84]....
        /*1160*/ 	.word	0x00036be0


	//   ....[85]....
        /*1164*/ 	.word	0x00036c50


	//   ....[86]....
        /*1168*/ 	.word	0x00036cc0


	//   ....[87]....
        /*116c*/ 	.word	0x00036d40


	//   ....[88]....
        /*1170*/ 	.word	0x00036db0


	//   ....[89]....
        /*1174*/ 	.word	0x00036e50


	//   ....[90]....
        /*1178*/ 	.word	0x00036ee0


	//   ....[91]....
        /*117c*/ 	.word	0x00037000


	//----- nvinfo : EIATTR_REG_RECONFIG
	.align		4
.L_328:
        /*1180*/ 	.byte	0x01, 0x54
	.zero		2


	//----- nvinfo : EIATTR_SYSCALL_OFFSETS
	.align		4
        /*1184*/ 	.byte	0x04, 0x46
        /*1186*/ 	.short	(.L_330 - .L_329)


	//   ....[0]....
.L_329:
        /*1188*/ 	.word	0x00001c40


	//   ....[1]....
        /*118c*/ 	.word	0x00001d90


	//   ....[2]....
        /*1190*/ 	.word	0x00010cd0


	//   ....[3]....
        /*1194*/ 	.word	0x00011270


	//   ....[4]....
        /*1198*/ 	.word	0x0002bc70


	//   ....[5]....
        /*119c*/ 	.word	0x0002be00


	//   ....[6]....
        /*11a0*/ 	.word	0x0002bf50


	//   ....[7]....
        /*11a4*/ 	.word	0x0002c090


	//   ....[8]....
        /*11a8*/ 	.word	0x0002d8f0


	//----- nvinfo : EIATTR_MBARRIER_INSTR_OFFSETS
	.align		4
.L_330:
        /*11ac*/ 	.byte	0x04, 0x39
        /*11ae*/ 	.short	(.L_332 - .L_331)


	//   ....[0]....
.L_331:
        /*11b0*/ 	.word	0x00000270
        /*11b4*/ 	.word	0x000000ff
        /*11b8*/ 	.word	0x00033400
        /*11bc*/ 	.short	0x0100
        /*11be*/ 	.byte	0x08
	.zero		1


	//   ....[1]....
        /*11c0*/ 	.word	0x00000280
        /*11c4*/ 	.word	0x000000ff
        /*11c8*/ 	.word	0x00033420
        /*11cc*/ 	.short	0x0100
        /*11ce*/ 	.byte	0x08
	.zero		1


	//   ....[2]....
        /*11d0*/ 	.word	0x00000370
        /*11d4*/ 	.word	0x000000ff
        /*11d8*/ 	.word	0x00033430
        /*11dc*/ 	.short	0x0100
        /*11de*/ 	.byte	0x08
	.zero		1


	//   ....[3]....
        /*11e0*/ 	.word	0x00000380
        /*11e4*/ 	.word	0x000000ff
        /*11e8*/ 	.word	0x00033440
        /*11ec*/ 	.short	0x0100
        /*11ee*/ 	.byte	0x08
	.zero		1


	//   ....[4]....
        /*11f0*/ 	.word	0x00000390
        /*11f4*/ 	.word	0x000000ff
        /*11f8*/ 	.word	0x00033438
        /*11fc*/ 	.short	0x0100
        /*11fe*/ 	.byte	0x08
	.zero		1


	//   ....[5]....
        /*1200*/ 	.word	0x000003a0
        /*1204*/ 	.word	0x000000ff
        /*1208*/ 	.word	0x00033448
        /*120c*/ 	.short	0x0100
        /*120e*/ 	.byte	0x08
	.zero		1


	//   ....[6]....
        /*1210*/ 	.word	0x000004d0
        /*1214*/ 	.word	0x000000ff
        /*1218*/ 	.word	0x00033450
        /*121c*/ 	.short	0x0100
        /*121e*/ 	.byte	0x08
	.zero		1


	//   ....[7]....
        /*1220*/ 	.word	0x000004e0
        /*1224*/ 	.word	0x000000ff
        /*1228*/ 	.word	0x00033460
        /*122c*/ 	.short	0x0100
        /*122e*/ 	.byte	0x08
	.zero		1


	//   ....[8]....
        /*1230*/ 	.word	0x000004f0
        /*1234*/ 	.word	0x000000ff
        /*1238*/ 	.word	0x00033458
        /*123c*/ 	.short	0x0100
        /*123e*/ 	.byte	0x08
	.zero		1


	//   ....[9]....
        /*1240*/ 	.word	0x00000500
        /*1244*/ 	.word	0x000000ff
        /*1248*/ 	.word	0x00033468
        /*124c*/ 	.short	0x0100
        /*124e*/ 	.byte	0x08
	.zero		1


	//   ....[10]....
        /*1250*/ 	.word	0x000005f0
        /*1254*/ 	.word	0x000000ff
        /*1258*/ 	.word	0x00033470
        /*125c*/ 	.short	0x0100
        /*125e*/ 	.byte	0x06
	.zero		1


	//   ....[11]....
        /*1260*/ 	.word	0x00000600
        /*1264*/ 	.word	0x000000ff
        /*1268*/ 	.word	0x00033480
        /*126c*/ 	.short	0x0100
        /*126e*/ 	.byte	0x06
	.zero		1


	//   ....[12]....
        /*1270*/ 	.word	0x00000610
        /*1274*/ 	.word	0x000000ff
        /*1278*/ 	.word	0x00033478
        /*127c*/ 	.short	0x0100
        /*127e*/ 	.byte	0x06
	.zero		1


	//   ....[13]....
        /*1280*/ 	.word	0x00000620
        /*1284*/ 	.word	0x000000ff
        /*1288*/ 	.word	0x00033488
        /*128c*/ 	.short	0x0100
        /*128e*/ 	.byte	0x06
	.zero		1


	//   ....[14]....
        /*1290*/ 	.word	0x00000750
        /*1294*/ 	.word	0x000000ff
        /*1298*/ 	.word	0x00033490
        /*129c*/ 	.short	0x0100
        /*129e*/ 	.byte	0x08
	.zero		1


	//   ....[15]....
        /*12a0*/ 	.word	0x00000760
        /*12a4*/ 	.word	0x000000ff
        /*12a8*/ 	.word	0x000334a0
        /*12ac*/ 	.short	0x0100
        /*12ae*/ 	.byte	0x08
	.zero		1


	//   ....[16]....
        /*12b0*/ 	.word	0x00000770
        /*12b4*/ 	.word	0x000000ff
        /*12b8*/ 	.word	0x00033498
        /*12bc*/ 	.short	0x0100
        /*12be*/ 	.byte	0x08
	.zero		1


	//   ....[17]....
        /*12c0*/ 	.word	0x00000780
        /*12c4*/ 	.word	0x000000ff
        /*12c8*/ 	.word	0x000334a8
        /*12cc*/ 	.short	0x0100
        /*12ce*/ 	.byte	0x08
	.zero		1


	//   ....[18]....
        /*12d0*/ 	.word	0x000008c0
        /*12d4*/ 	.word	0x000000ff
        /*12d8*/ 	.word	0x000334b0
        /*12dc*/ 	.short	0x0100
        /*12de*/ 	.byte	0x08
	.zero		1


	//   ....[19]....
        /*12e0*/ 	.word	0x000008d0
        /*12e4*/ 	.word	0x000000ff
        /*12e8*/ 	.word	0x000334c0
        /*12ec*/ 	.short	0x0100
        /*12ee*/ 	.byte	0x08
	.zero		1


	//   ....[20]....
        /*12f0*/ 	.word	0x000008e0
        /*12f4*/ 	.word	0x000000ff
        /*12f8*/ 	.word	0x000334b8
        /*12fc*/ 	.short	0x0100
        /*12fe*/ 	.byte	0x08
	.zero		1


	//   ....[21]....
        /*1300*/ 	.word	0x000008f0
        /*1304*/ 	.word	0x000000ff
        /*1308*/ 	.word	0x000334c8
        /*130c*/ 	.short	0x0100
        /*130e*/ 	.byte	0x08
	.zero		1


	//   ....[22]....
        /*1310*/ 	.word	0x00003630
        /*1314*/ 	.word	0x0000005d
        /*1318*/ 	.word	0x00033490
        /*131c*/ 	.short	0x010a
        /*131e*/ 	.byte	0x3f
	.zero		1


	//   ....[23]....
        /*1320*/ 	.word	0x00009790
        /*1324*/ 	.word	0x0000005d
        /*1328*/ 	.word	0x00033490
        /*132c*/ 	.short	0x010a
        /*132e*/ 	.byte	0x3f
	.zero		1


	//   ....[24]....
        /*1330*/ 	.word	0x0000f5a0
        /*1334*/ 	.word	0x0000005d
        /*1338*/ 	.word	0x00033490
        /*133c*/ 	.short	0x010a
        /*133e*/ 	.byte	0x3f
	.zero		1


	//   ....[25]....
        /*1340*/ 	.word	0x0000fdb0
        /*1344*/ 	.word	0x0000000b
        /*1348*/ 	.word	0x00000000
        /*134c*/ 	.short	0x0101
        /*134e*/ 	.byte	0x3f
	.zero		1


	//   ....[26]....
        /*1350*/ 	.word	0x0000fdf0
        /*1354*/ 	.word	0x0000005d
        /*1358*/ 	.word	0x000334b0
        /*135c*/ 	.short	0x010a
        /*135e*/ 	.byte	0x3f
	.zero		1


	//   ....[27]....
        /*1360*/ 	.word	0x00010590
        /*1364*/ 	.word	0x0000005d
        /*1368*/ 	.word	0x00000000
        /*136c*/ 	.short	0x0101
        /*136e*/ 	.byte	0x3f
	.zero		1


	//   ....[28]....
        /*1370*/ 	.word	0x00010ff0
        /*1374*/ 	.word	0x00000012
        /*1378*/ 	.word	0x00033400
        /*137c*/ 	.short	0x010a
        /*137e*/ 	.byte	0x3f
	.zero		1


	//   ....[29]....
        /*1380*/ 	.word	0x00011040
        /*1384*/ 	.word	0x00000012
        /*1388*/ 	.word	0x00033400
        /*138c*/ 	.short	0x010a
        /*138e*/ 	.byte	0x3f
	.zero		1


	//   ....[30]....
        /*1390*/ 	.word	0x00011af0
        /*1394*/ 	.word	0x00000012
        /*1398*/ 	.word	0x00033400
        /*139c*/ 	.short	0x010a
        /*139e*/ 	.byte	0x3f
	.zero		1


	//   ....[31]....
        /*13a0*/ 	.word	0x00015100
        /*13a4*/ 	.word	0x00000012
        /*13a8*/ 	.word	0x00033400
        /*13ac*/ 	.short	0x010a
        /*13ae*/ 	.byte	0x3f
	.zero		1


	//   ....[32]....
        /*13b0*/ 	.word	0x00018280
        /*13b4*/ 	.word	0x00000000
        /*13b8*/ 	.word	0x00033430
        /*13bc*/ 	.short	0x010a
        /*13be*/ 	.byte	0x3f
	.zero		1


	//   ....[33]....
        /*13c0*/ 	.word	0x000182c0
        /*13c4*/ 	.word	0x00000000
        /*13c8*/ 	.word	0x00033430
        /*13cc*/ 	.short	0x010a
        /*13ce*/ 	.byte	0x3f
	.zero		1


	//   ....[34]....
        /*13d0*/ 	.word	0x0001b470
        /*13d4*/ 	.word	0x0000003a
        /*13d8*/ 	.word	0x00000000
        /*13dc*/ 	.short	0x0101
        /*13de*/ 	.byte	0x3f
	.zero		1


	//   ....[35]....
        /*13e0*/ 	.word	0x0001c690
        /*13e4*/ 	.word	0x00000005
        /*13e8*/ 	.word	0x00033430
        /*13ec*/ 	.short	0x010a
        /*13ee*/ 	.byte	0x3f
	.zero		1


	//   ....[36]....
        /*13f0*/ 	.word	0x0001c6e0
        /*13f4*/ 	.word	0x00000005
        /*13f8*/ 	.word	0x00033430
        /*13fc*/ 	.short	0x010a
        /*13fe*/ 	.byte	0x3f
	.zero		1


	//   ....[37]....
        /*1400*/ 	.word	0x0001d7e0
        /*1404*/ 	.word	0x00000005
        /*1408*/ 	.word	0x00033450
        /*140c*/ 	.short	0x010a
        /*140e*/ 	.byte	0x3f
	.zero		1


	//   ....[38]....
        /*1410*/ 	.word	0x0001d820
        /*1414*/ 	.word	0x00000005
        /*1418*/ 	.word	0x00033450
        /*141c*/ 	.short	0x010a
        /*141e*/ 	.byte	0x3f
	.zero		1


	//   ....[39]....
        /*1420*/ 	.word	0x0001fcf0
        /*1424*/ 	.word	0x000000c1
        /*1428*/ 	.word	0x00000000
        /*142c*/ 	.short	0x0101
        /*142e*/ 	.byte	0x3f
	.zero		1


	//   ....[40]....
        /*1430*/ 	.word	0x00020760
        /*1434*/ 	.word	0x00000003
        /*1438*/ 	.word	0x00000000
        /*143c*/ 	.short	0x0101
        /*143e*/ 	.byte	0x3f
	.zero		1


	//   ....[41]....
        /*1440*/ 	.word	0x000210e0
        /*1444*/ 	.word	0x00000004
        /*1448*/ 	.word	0x00033430
        /*144c*/ 	.short	0x010a
        /*144e*/ 	.byte	0x3f
	.zero		1


	//   ....[42]....
        /*1450*/ 	.word	0x00021130
        /*1454*/ 	.word	0x00000004
        /*1458*/ 	.word	0x00033430
        /*145c*/ 	.short	0x010a
        /*145e*/ 	.byte	0x3f
	.zero		1


	//   ....[43]....
        /*1460*/ 	.word	0x00022200
        /*1464*/ 	.word	0x00000005
        /*1468*/ 	.word	0x00033450
        /*146c*/ 	.short	0x010a
        /*146e*/ 	.byte	0x3f
	.zero		1


	//   ....[44]....
        /*1470*/ 	.word	0x00022240
        /*1474*/ 	.word	0x00000005
        /*1478*/ 	.word	0x00033450
        /*147c*/ 	.short	0x010a
        /*147e*/ 	.byte	0x3f
	.zero		1


	//   ....[45]....
        /*1480*/ 	.word	0x00022650
        /*1484*/ 	.word	0x00000004
        /*1488*/ 	.word	0x00000000
        /*148c*/ 	.short	0x0101
        /*148e*/ 	.byte	0x3f
	.zero		1


	//   ....[46]....
        /*1490*/ 	.word	0x00024600
        /*1494*/ 	.word	0x00000000
        /*1498*/ 	.word	0x00000000
        /*149c*/ 	.short	0x0101
        /*149e*/ 	.byte	0x3f
	.zero		1


	//   ....[47]....
        /*14a0*/ 	.word	0x00024e90
        /*14a4*/ 	.word	0x0000000d
        /*14a8*/ 	.word	0x00033450
        /*14ac*/ 	.short	0x010a
        /*14ae*/ 	.byte	0x3f
	.zero		1


	//   ....[48]....
        /*14b0*/ 	.word	0x00024f10
        /*14b4*/ 	.word	0x0000000d
        /*14b8*/ 	.word	0x00033450
        /*14bc*/ 	.short	0x010a
        /*14be*/ 	.byte	0x3f
	.zero		1


	//   ....[49]....
        /*14c0*/ 	.word	0x00025590
        /*14c4*/ 	.word	0x00000002
        /*14c8*/ 	.word	0x00000000
        /*14cc*/ 	.short	0x0101
        /*14ce*/ 	.byte	0x3f
	.zero		1


	//   ....[50]....
        /*14d0*/ 	.word	0x00027d10
        /*14d4*/ 	.word	0x00000000
        /*14d8*/ 	.word	0x00000000
        /*14dc*/ 	.short	0x0101
        /*14de*/ 	.byte	0x3f
	.zero		1


	//   ....[51]....
        /*14e0*/ 	.word	0x0002a660
        /*14e4*/ 	.word	0x00000016
        /*14e8*/ 	.word	0x00033420
        /*14ec*/ 	.short	0x010a
        /*14ee*/ 	.byte	0x3f
	.zero		1


	//   ....[52]....
        /*14f0*/ 	.word	0x0002a6f0
        /*14f4*/ 	.word	0x0000000a
        /*14f8*/ 	.word	0x000334a0
        /*14fc*/ 	.short	0x010a
        /*14fe*/ 	.byte	0x3f
	.zero		1


	//   ....[53]....
        /*1500*/ 	.word	0x0002ab40
        /*1504*/ 	.word	0x0000000a
        /*1508*/ 	.word	0x000334c0
        /*150c*/ 	.short	0x010a
        /*150e*/ 	.byte	0x3f
	.zero		1


	//   ....[54]....
        /*1510*/ 	.word	0x0002b050
        /*1514*/ 	.word	0x00000009
        /*1518*/ 	.word	0x000334a0
        /*151c*/ 	.short	0x010a
        /*151e*/ 	.byte	0x3f
	.zero		1


	//   ....[55]....
        /*1520*/ 	.word	0x0002b490
        /*1524*/ 	.word	0x00000009
        /*1528*/ 	.word	0x000334c0
        /*152c*/ 	.short	0x010a
        /*152e*/ 	.byte	0x3f
	.zero		1


	//   ....[56]....
        /*1530*/ 	.word	0x0002c6f0
        /*1534*/ 	.word	0x00000000
        /*1538*/ 	.word	0x00033480
        /*153c*/ 	.short	0x010a
        /*153e*/ 	.byte	0x3f
	.zero		1


	//   ....[57]....
        /*1540*/ 	.word	0x0002ce70
        /*1544*/ 	.word	0x00000000
        /*1548*/ 	.word	0x00033470
        /*154c*/ 	.short	0x0107
        /*154e*/ 	.byte	0x3f
	.zero		1


	//   ....[58]....
        /*1550*/ 	.word	0x0002cf30
        /*1554*/ 	.word	0x00000000
        /*1558*/ 	.word	0x00033470
        /*155c*/ 	.short	0x0101
        /*155e*/ 	.byte	0x3f
	.zero		1


	//   ....[59]....
        /*1560*/ 	.word	0x0002cf80
        /*1564*/ 	.word	0x00000000
        /*1568*/ 	.word	0x00033440
        /*156c*/ 	.short	0x010a
        /*156e*/ 	.byte	0x3f
	.zero		1


	//   ....[60]....
        /*1570*/ 	.word	0x0002d600
        /*1574*/ 	.word	0x00000000
        /*1578*/ 	.word	0x00033430
        /*157c*/ 	.short	0x0107
        /*157e*/ 	.byte	0x3f
	.zero		1


	//   ....[61]....
        /*1580*/ 	.word	0x0002d6e0
        /*1584*/ 	.word	0x00000000
        /*1588*/ 	.word	0x00033430
        /*158c*/ 	.short	0x0101
        /*158e*/ 	.byte	0x3f
	.zero		1


	//   ....[62]....
        /*1590*/ 	.word	0x0002df60
        /*1594*/ 	.word	0x00000016
        /*1598*/ 	.word	0x00033400
        /*159c*/ 	.short	0x0107
        /*159e*/ 	.byte	0x3f
	.zero		1


	//   ....[63]....
        /*15a0*/ 	.word	0x0002e060
        /*15a4*/ 	.word	0x00000016
        /*15a8*/ 	.word	0x00033400
        /*15ac*/ 	.short	0x0101
        /*15ae*/ 	.byte	0x3f
	.zero		1


	//   ....[64]....
        /*15b0*/ 	.word	0x0002e080
        /*15b4*/ 	.word	0x00000016
        /*15b8*/ 	.word	0x00033420
        /*15bc*/ 	.short	0x010a
        /*15be*/ 	.byte	0x3f
	.zero		1


	//   ....[65]....
        /*15c0*/ 	.word	0x0002e540
        /*15c4*/ 	.word	0x00000004
        /*15c8*/ 	.word	0x00033480
        /*15cc*/ 	.short	0x010a
        /*15ce*/ 	.byte	0x3f
	.zero		1


	//   ....[66]....
        /*15d0*/ 	.word	0x0002ea70
        /*15d4*/ 	.word	0x00000004
        /*15d8*/ 	.word	0x00033470
        /*15dc*/ 	.short	0x0107
        /*15de*/ 	.byte	0x3f
	.zero		1


	//   ....[67]....
        /*15e0*/ 	.word	0x0002eb30
        /*15e4*/ 	.word	0x00000004
        /*15e8*/ 	.word	0x00033470
        /*15ec*/ 	.short	0x0101
        /*15ee*/ 	.byte	0x3f
	.zero		1


	//   ....[68]....
        /*15f0*/ 	.word	0x0002eb60
        /*15f4*/ 	.word	0x00000004
        /*15f8*/ 	.word	0x00033440
        /*15fc*/ 	.short	0x010a
        /*15fe*/ 	.byte	0x3f
	.zero		1


	//   ....[69]....
        /*1600*/ 	.word	0x0002f060
        /*1604*/ 	.word	0x00000004
        /*1608*/ 	.word	0x00033430
        /*160c*/ 	.short	0x0107
        /*160e*/ 	.byte	0x3f
	.zero		1


	//   ....[70]....
        /*1610*/ 	.word	0x0002f130
        /*1614*/ 	.word	0x00000004
        /*1618*/ 	.word	0x00033430
        /*161c*/ 	.short	0x0101
        /*161e*/ 	.byte	0x3f
	.zero		1


	//   ....[71]....
        /*1620*/ 	.word	0x0002f1b0
        /*1624*/ 	.word	0x00000000
        /*1628*/ 	.word	0x00033470
        /*162c*/ 	.short	0x010a
        /*162e*/ 	.byte	0x3f
	.zero		1


	//   ....[72]....
        /*1630*/ 	.word	0x0002f240
        /*1634*/ 	.word	0x00000000
        /*1638*/ 	.word	0x00033460
        /*163c*/ 	.short	0x010a
        /*163e*/ 	.byte	0x3f
	.zero		1


	//   ....[73]....
        /*1640*/ 	.word	0x0002f910
        /*1644*/ 	.word	0x00000000
        /*1648*/ 	.word	0x00033450
        /*164c*/ 	.short	0x0101
        /*164e*/ 	.byte	0x3f
	.zero		1


	//   ....[74]....
        /*1650*/ 	.word	0x0002f9a0
        /*1654*/ 	.word	0x00000000
        /*1658*/ 	.word	0x00000000
        /*165c*/ 	.short	0x0101
        /*165e*/ 	.byte	0x3f
	.zero		1


	//   ....[75]....
        /*1660*/ 	.word	0x0002fb60
        /*1664*/ 	.word	0x00000003
        /*1668*/ 	.word	0x00033470
        /*166c*/ 	.short	0x010a
        /*166e*/ 	.byte	0x3f
	.zero		1


	//   ....[76]....
        /*1670*/ 	.word	0x0002fbe0
        /*1674*/ 	.word	0x00000003
        /*1678*/ 	.word	0x00033460
        /*167c*/ 	.short	0x010a
        /*167e*/ 	.byte	0x3f
	.zero		1


	//   ....[77]....
        /*1680*/ 	.word	0x000302c0
        /*1684*/ 	.word	0x00000003
        /*1688*/ 	.word	0x00033450
        /*168c*/ 	.short	0x0101
        /*168e*/ 	.byte	0x3f
	.zero		1


	//   ....[78]....
        /*1690*/ 	.word	0x00030370
        /*1694*/ 	.word	0x00000003
        /*1698*/ 	.word	0x00000000
        /*169c*/ 	.short	0x0101
        /*169e*/ 	.byte	0x3f
	.zero		1


	//   ....[79]....
        /*16a0*/ 	.word	0x00031090
        /*16a4*/ 	.word	0x00000005
        /*16a8*/ 	.word	0x00033420
        /*16ac*/ 	.short	0x010a
        /*16ae*/ 	.byte	0x3f
	.zero		1


	//   ....[80]....
        /*16b0*/ 	.word	0x00031200
        /*16b4*/ 	.word	0x00000003
        /*16b8*/ 	.word	0x00033440
        /*16bc*/ 	.short	0x010a
        /*16be*/ 	.byte	0x3f
	.zero		1


	//   ....[81]....
        /*16c0*/ 	.word	0x000312a0
        /*16c4*/ 	.word	0x0000001d
        /*16c8*/ 	.word	0x00033440
        /*16cc*/ 	.short	0x010a
        /*16ce*/ 	.byte	0x3f
	.zero		1


	//   ....[82]....
        /*16d0*/ 	.word	0x000312e0
        /*16d4*/ 	.word	0x00000003
        /*16d8*/ 	.word	0x00033460
        /*16dc*/ 	.short	0x010a
        /*16de*/ 	.byte	0x3f
	.zero		1


	//   ....[83]....
        /*16e0*/ 	.word	0x00031320
        /*16e4*/ 	.word	0x0000001d
        /*16e8*/ 	.word	0x00033460
        /*16ec*/ 	.short	0x010a
        /*16ee*/ 	.byte	0x3f
	.zero		1


	//   ....[84]....
        /*16f0*/ 	.word	0x00031360
        /*16f4*/ 	.word	0x00000003
        /*16f8*/ 	.word	0x00033480
        /*16fc*/ 	.short	0x010a
        /*16fe*/ 	.byte	0x3f
	.zero		1


	//   ....[85]....
        /*1700*/ 	.word	0x000313a0
        /*1704*/ 	.word	0x0000001d
        /*1708*/ 	.word	0x00033480
        /*170c*/ 	.short	0x010a
        /*170e*/ 	.byte	0x3f
	.zero		1


	//   ....[86]....
        /*1710*/ 	.word	0x00031400
        /*1714*/ 	.word	0x0000005d
        /*1718*/ 	.word	0x00033490
        /*171c*/ 	.short	0x010a
        /*171e*/ 	.byte	0x3f
	.zero		1


	//   ....[87]....
        /*1720*/ 	.word	0x000316b0
        /*1724*/ 	.word	0x0000005d
        /*1728*/ 	.word	0x00033490
        /*172c*/ 	.short	0x010a
        /*172e*/ 	.byte	0x3f
	.zero		1


	//   ....[88]....
        /*1730*/ 	.word	0x00031960
        /*1734*/ 	.word	0x0000005d
        /*1738*/ 	.word	0x00033490
        /*173c*/ 	.short	0x010a
        /*173e*/ 	.byte	0x3f
	.zero		1


	//   ....[89]....
        /*1740*/ 	.word	0x00031c10
        /*1744*/ 	.word	0x0000005d
        /*1748*/ 	.word	0x000334b0
        /*174c*/ 	.short	0x010a
        /*174e*/ 	.byte	0x3f
	.zero		1


	//   ....[90]....
        /*1750*/ 	.word	0x00031eb0
        /*1754*/ 	.word	0x00000012
        /*1758*/ 	.word	0x00033400
        /*175c*/ 	.short	0x010a
        /*175e*/ 	.byte	0x3f
	.zero		1


	//   ....[91]....
        /*1760*/ 	.word	0x000320c0
        /*1764*/ 	.word	0x00000012
        /*1768*/ 	.word	0x00033400
        /*176c*/ 	.short	0x010a
        /*176e*/ 	.byte	0x3f
	.zero		1


	//   ....[92]....
        /*1770*/ 	.word	0x00032110
        /*1774*/ 	.word	0x00000000
        /*1778*/ 	.word	0x00033430
        /*177c*/ 	.short	0x010a
        /*177e*/ 	.byte	0x3f
	.zero		1


	//   ....[93]....
        /*1780*/ 	.word	0x00032160
        /*1784*/ 	.word	0x00000005
        /*1788*/ 	.word	0x00033430
        /*178c*/ 	.short	0x010a
        /*178e*/ 	.byte	0x3f
	.zero		1


	//   ....[94]....
        /*1790*/ 	.word	0x000321b0
        /*1794*/ 	.word	0x00000005
        /*1798*/ 	.word	0x00033450
        /*179c*/ 	.short	0x010a
        /*179e*/ 	.byte	0x3f
	.zero		1


	//   ....[95]....
        /*17a0*/ 	.word	0x00032200
        /*17a4*/ 	.word	0x00000004
        /*17a8*/ 	.word	0x00033430
        /*17ac*/ 	.short	0x010a
        /*17ae*/ 	.byte	0x3f
	.zero		1


	//   ....[96]....
        /*17b0*/ 	.word	0x00032250
        /*17b4*/ 	.word	0x00000005
        /*17b8*/ 	.word	0x00033450
        /*17bc*/ 	.short	0x010a
        /*17be*/ 	.byte	0x3f
	.zero		1


	//   ....[97]....
        /*17c0*/ 	.word	0x000322a0
        /*17c4*/ 	.word	0x0000000d
        /*17c8*/ 	.word	0x00033450
        /*17cc*/ 	.short	0x010a
        /*17ce*/ 	.byte	0x3f
	.zero		1


	//   ....[98]....
        /*17d0*/ 	.word	0x00034060
        /*17d4*/ 	.word	0x00000016
        /*17d8*/ 	.word	0x00033420
        /*17dc*/ 	.short	0x010a
        /*17de*/ 	.byte	0x3f
	.zero		1


	//   ....[99]....
        /*17e0*/ 	.word	0x000340b0
        /*17e4*/ 	.word	0x0000000a
        /*17e8*/ 	.word	0x000334a0
        /*17ec*/ 	.short	0x010a
        /*17ee*/ 	.byte	0x3f
	.zero		1


	//   ....[100]....
        /*17f0*/ 	.word	0x00034100
        /*17f4*/ 	.word	0x0000000a
        /*17f8*/ 	.word	0x000334c0
        /*17fc*/ 	.short	0x010a
        /*17fe*/ 	.byte	0x3f
	.zero		1


	//   ....[101]....
        /*1800*/ 	.word	0x00034150
        /*1804*/ 	.word	0x00000009
        /*1808*/ 	.word	0x000334a0
        /*180c*/ 	.short	0x010a
        /*180e*/ 	.byte	0x3f
	.zero		1


	//   ....[102]....
        /*1810*/ 	.word	0x000341a0
        /*1814*/ 	.word	0x00000009
        /*1818*/ 	.word	0x000334c0
        /*181c*/ 	.short	0x010a
        /*181e*/ 	.byte	0x3f
	.zero		1


	//   ....[103]....
        /*1820*/ 	.word	0x000342d0
        /*1824*/ 	.word	0x00000000
        /*1828*/ 	.word	0x00033480
        /*182c*/ 	.short	0x010a
        /*182e*/ 	.byte	0x3f
	.zero		1


	//   ....[104]....
        /*1830*/ 	.word	0x00034b50
        /*1834*/ 	.word	0x00000000
        /*1838*/ 	.word	0x00033440
        /*183c*/ 	.short	0x010a
        /*183e*/ 	.byte	0x3f
	.zero		1


	//   ....[105]....
        /*1840*/ 	.word	0x000357e0
        /*1844*/ 	.word	0x00000016
        /*1848*/ 	.word	0x00033420
        /*184c*/ 	.short	0x010a
        /*184e*/ 	.byte	0x3f
	.zero		1


	//   ....[106]....
        /*1850*/ 	.word	0x00035830
        /*1854*/ 	.word	0x00000004
        /*1858*/ 	.word	0x00033480
        /*185c*/ 	.short	0x010a
        /*185e*/ 	.byte	0x3f
	.zero		1


	//   ....[107]....
        /*1860*/ 	.word	0x00035e80
        /*1864*/ 	.word	0x00000004
        /*1868*/ 	.word	0x00033440
        /*186c*/ 	.short	0x010a
        /*186e*/ 	.byte	0x3f
	.zero		1


	//   ....[108]....
        /*1870*/ 	.word	0x000364b0
        /*1874*/ 	.word	0x00000000
        /*1878*/ 	.word	0x00033470
        /*187c*/ 	.short	0x010a
        /*187e*/ 	.byte	0x3f
	.zero		1


	//   ....[109]....
        /*1880*/ 	.word	0x00036500
        /*1884*/ 	.word	0x00000000
        /*1888*/ 	.word	0x00033460
        /*188c*/ 	.short	0x010a
        /*188e*/ 	.byte	0x3f
	.zero		1


	//   ....[110]....
        /*1890*/ 	.word	0x00036550
        /*1894*/ 	.word	0x00000003
        /*1898*/ 	.word	0x00033470
        /*189c*/ 	.short	0x010a
        /*189e*/ 	.byte	0x3f
	.zero		1


	//   ....[111]....
        /*18a0*/ 	.word	0x000365a0
        /*18a4*/ 	.word	0x00000003
        /*18a8*/ 	.word	0x00033460
        /*18ac*/ 	.short	0x010a
        /*18ae*/ 	.byte	0x3f
	.zero		1


	//   ....[112]....
        /*18b0*/ 	.word	0x00036f20
        /*18b4*/ 	.word	0x00000005
        /*18b8*/ 	.word	0x00033420
        /*18bc*/ 	.short	0x010a
        /*18be*/ 	.byte	0x3f
	.zero		1


	//   ....[113]....
        /*18c0*/ 	.word	0x000370c0
        /*18c4*/ 	.word	0x00000003
        /*18c8*/ 	.word	0x00033440
        /*18cc*/ 	.short	0x010a
        /*18ce*/ 	.byte	0x3f
	.zero		1


	//   ....[114]....
        /*18d0*/ 	.word	0x00037110
        /*18d4*/ 	.word	0x0000001d
        /*18d8*/ 	.word	0x00033440
        /*18dc*/ 	.short	0x010a
        /*18de*/ 	.byte	0x3f
	.zero		1


	//   ....[115]....
        /*18e0*/ 	.word	0x00037160
        /*18e4*/ 	.word	0x00000003
        /*18e8*/ 	.word	0x00033460
        /*18ec*/ 	.short	0x010a
        /*18ee*/ 	.byte	0x3f
	.zero		1


	//   ....[116]....
        /*18f0*/ 	.word	0x000371b0
        /*18f4*/ 	.word	0x0000001d
        /*18f8*/ 	.word	0x00033460
        /*18fc*/ 	.short	0x010a
        /*18fe*/ 	.byte	0x3f
	.zero		1


	//   ....[117]....
        /*1900*/ 	.word	0x00037200
        /*1904*/ 	.word	0x00000003
        /*1908*/ 	.word	0x00033480
        /*190c*/ 	.short	0x010a
        /*190e*/ 	.byte	0x3f
	.zero		1


	//----- nvinfo : EIATTR_NUM_MBARRIERS
	.align		4
.L_332:
        /*1910*/ 	.byte	0x03, 0x38
        /*1912*/ 	.short	0x0016


	//----- nvinfo : EIATTR_EXIT_INSTR_OFFSETS
	.align		4
        /*1914*/ 	.byte	0x04, 0x1c
        /*1916*/ 	.short	(.L_334 - .L_333)


	//   ....[0]....
.L_333:
        /*1918*/ 	.word	0x000313f0


	//----- nvinfo : EIATTR_MAX_THREADS
	.align		4
.L_334:
        /*191c*/ 	.byte	0x04, 0x05
        /*191e*/ 	.short	(.L_336 - .L_335)
.L_335:
        /*1920*/ 	.word	0x00000180
        /*1924*/ 	.word	0x00000001
        /*1928*/ 	.word	0x00000001


	//----- nvinfo : EIATTR_CRS_STACK_SIZE
	.align		4
.L_336:
        /*192c*/ 	.byte	0x04, 0x1e
        /*192e*/ 	.short	(.L_338 - .L_337)
.L_337:
        /*1930*/ 	.word	0x00000000


	//----- nvinfo : EIATTR_CBANK_PARAM_SIZE
	.align		4
.L_338:
        /*1934*/ 	.byte	0x03, 0x19
        /*1936*/ 	.short	0x0af0


	//----- nvinfo : EIATTR_PARAM_CBANK
	.align		4
        /*1938*/ 	.byte	0x04, 0x0a
        /*193a*/ 	.short	(.L_340 - .L_339)
	.align		4
.L_339:
        /*193c*/ 	.word	index@(.nv.constant0._ZN7cutlass13device_kernelIN5flash11enable_sm90INS1_16FlashAttnFwdSm90INS1_25CollectiveMainloopFwdSm90ILi2EN4cute5tupleIJNS5_1CILi1EEES8_S8_EEENS6_IJNS7_ILi128EEENS7_ILi160EEENS7_ILi192EEEEEELi192ENS_12float_e4m3_tEfNS_4arch4Sm90ELb1ELb0ELb1ELb1ELb1ELb1ELb0ELb1ELb1ELb1ELb0ELb0EEENS1_21CollectiveEpilogueFwdINS6_IJSA_SC_SB_EEES9_NS_10bfloat16_tESG_Li256ELb1ELb1ELb0ELb1EEENS1_36VarlenDynamicPersistentTileSchedulerILi128ELi160ELi256ELi128ELb0ELb1ELb1ELb1ELb1ELb1EEEEEEEEEvNT_6ParamsE)
        /*1940*/ 	.short	0x0210
        /*1942*/ 	.short	0x0af0


	//----- nvinfo : EIATTR_SW_WAR
	.align		4
.L_340:
        /*1944*/ 	.byte	0x04, 0x36
        /*1946*/ 	.short	(.L_342 - .L_341)
.L_341:
        /*1948*/ 	.word	0x00000008
.L_342:


//--------------------- .nv.callgraph             --------------------------
	.section	.nv.callgraph,"",@"SHT_CUDA_CALLGRAPH"
	.align	4
	.sectionentsize	8
	.align		4
        /*0000*/ 	.word	0x00000000
	.align		4
        /*0004*/ 	.word	0xffffffff
	.align		4
        /*0008*/ 	.word	index@(_ZN7cutlass13device_kernelIN5flash11enable_sm90INS1_16FlashAttnFwdSm90INS1_25CollectiveMainloopFwdSm90ILi2EN4cute5tupleIJNS5_1CILi1EEES8_S8_EEENS6_IJNS7_ILi128EEENS7_ILi160EEENS7_ILi192EEEEEELi192ENS_12float_e4m3_tEfNS_4arch4Sm90ELb0ELb0ELb1ELb0ELb1ELb0ELb0ELb1ELb1ELb1ELb0ELb0EEENS1_21CollectiveEpilogueFwdINS6_IJSA_SC_SB_EEES9_NS_10bfloat16_tESG_Li256ELb0ELb1ELb0ELb1EEENS1_29StaticPersistentTileSchedulerILb0EEEEEEEEEvNT_6ParamsE)
	.align		4
        /*000c*/ 	.word	index@(__assertfail)
	.align		4
        /*0010*/ 	.word	index@(_ZN7cutlass13device_kernelIN5flash11enable_sm90INS1_16FlashAttnFwdSm90INS1_25CollectiveMainloopFwdSm90ILi2EN4cute5tupleIJNS5_1CILi1EEES8_S8_EEENS6_IJNS7_ILi128EEENS7_ILi160EEENS7_ILi192EEEEEELi192ENS_12float_e4m3_tEfNS_4arch4Sm90ELb0ELb0ELb1ELb1ELb1ELb0ELb0ELb1ELb1ELb1ELb0ELb0EEENS1_21CollectiveEpilogueFwdINS6_IJSA_SC_SB_EEES9_NS_10bfloat16_tESG_Li256ELb1ELb1ELb0ELb1EEENS1_36VarlenDynamicPersistentTileSchedulerILi128ELi160ELi256ELi128ELb0ELb1ELb1ELb0ELb1ELb1EEEEEEEEEvNT_6ParamsE)
	.align		4
        /*0014*/ 	.word	index@(__assertfail)
	.align		4
        /*0018*/ 	.word	index@(_ZN7cutlass13device_kernelIN5flash11enable_sm90INS1_16FlashAttnFwdSm90INS1_25CollectiveMainloopFwdSm90ILi2EN4cute5tupleIJNS5_1CILi1EEES8_S8_EEENS6_IJNS7_ILi128EEENS7_ILi160EEENS7_ILi192EEEEEELi192ENS_12float_e4m3_tEfNS_4arch4Sm90ELb0ELb0ELb1ELb1ELb1ELb1ELb0ELb1ELb1ELb1ELb0ELb0EEENS1_21CollectiveEpilogueFwdINS6_IJSA_SC_SB_EEES9_NS_10bfloat16_tESG_Li256ELb1ELb1ELb0ELb1EEENS1_36VarlenDynamicPersistentTileSchedulerILi128ELi160ELi256ELi128ELb0ELb1ELb1ELb0ELb1ELb1EEEEEEEEEvNT_6ParamsE)
	.align		4
        /*001c*/ 	.word	index@(__assertfail)
	.align		4
        /*0020*/ 	.word	index@(_ZN7cutlass13device_kernelIN5flash11enable_sm90INS1_16FlashAttnFwdSm90INS1_25CollectiveMainloopFwdSm90ILi2EN4cute5tupleIJNS5_1CILi1EEES8_S8_EEENS6_IJNS7_ILi128EEESA_NS7_ILi192EEEEEELi192ENS_12float_e4m3_tEfNS_4arch4Sm90ELb0ELb1ELb1ELb0ELb1ELb0ELb0ELb1ELb1ELb1ELb0ELb0EEENS1_21CollectiveEpilogueFwdINS6_IJSA_SB_SA_EEES9_NS_10bfloat16_tESF_Li256ELb0ELb1ELb0ELb1EEENS1_30DynamicPersistentTileSchedulerILi256ELi128ELb0ELb1ELb1EEEEEEEEEvNT_6ParamsE)
	.align		4
        /*0024*/ 	.word	index@(__assertfail)
	.align		4
        /*0028*/ 	.word	index@(_ZN7cutlass13device_kernelIN5flash11enable_sm90INS1_16FlashAttnFwdSm90INS1_25CollectiveMainloopFwdSm90ILi2EN4cute5tupleIJNS5_1CILi1EEES8_S8_EEENS6_IJNS7_ILi128EEESA_NS7_ILi192EEEEEELi192ENS_12float_e4m3_tEfNS_4arch4Sm90ELb0ELb1ELb1ELb1ELb1ELb0ELb0ELb1ELb1ELb1ELb0ELb0EEENS1_21CollectiveEpilogueFwdINS6_IJSA_SB_SA_EEES9_NS_10bfloat16_tESF_Li256ELb1ELb1ELb0ELb1EEENS1_36VarlenDynamicPersistentTileSchedulerILi128ELi128ELi256ELi128ELb0ELb1ELb1ELb1ELb0ELb1EEEEEEEEEvNT_6ParamsE)
	.align		4
        /*002c*/ 	.word	index@(__assertfail)
	.align		4
        /*0030*/ 	.word	index@(_ZN7cutlass13device_kernelIN5flash11enable_sm90INS1_16FlashAttnFwdSm90INS1_25CollectiveMainloopFwdSm90ILi2EN4cute5tupleIJNS5_1CILi1EEES8_S8_EEENS6_IJNS7_ILi128EEESA_NS7_ILi192EEEEEELi192ENS_12float_e4m3_tEfNS_4arch4Sm90ELb0ELb1ELb1ELb1ELb1ELb1ELb0ELb1ELb1ELb1ELb0ELb0EEENS1_21CollectiveEpilogueFwdINS6_IJSA_SB_SA_EEES9_NS_10bfloat16_tESF_Li256ELb1ELb1ELb0ELb1EEENS1_36VarlenDynamicPersistentTileSchedulerILi128ELi128ELi256ELi128ELb0ELb1ELb1ELb1ELb0ELb1EEEEEEEEEvNT_6ParamsE)
	.align		4
        /*0034*/ 	.word	index@(__assertfail)
	.align		4
        /*0038*/ 	.word	index@(_ZN7cutlass13device_kernelIN5flash11enable_sm90INS1_16FlashAttnFwdSm90INS1_25CollectiveMainloopFwdSm90ILi2EN4cute5tupleIJNS5_1CILi1EEES8_S8_EEENS6_IJNS7_ILi128EEENS7_ILi160EEENS7_ILi192EEEEEELi192ENS_12float_e4m3_tEfNS_4arch4Sm90ELb1ELb0ELb1ELb0ELb1ELb0ELb0ELb1ELb1ELb1ELb0ELb0EEENS1_21CollectiveEpilogueFwdINS6_IJSA_SC_SB_EEES9_NS_10bfloat16_tESG_Li256ELb0ELb1ELb0ELb1EEENS1_30DynamicPersistentTileSchedulerILi256ELi128ELb0ELb1ELb1EEEEEEEEEvNT_6ParamsE)
	.align		4
        /*003c*/ 	.word	index@(__assertfail)
	.align		4
        /*0040*/ 	.word	index@(_ZN7cutlass13device_kernelIN5flash11enable_sm90INS1_16FlashAttnFwdSm90INS1_25CollectiveMainloopFwdSm90ILi2EN4cute5tupleIJNS5_1CILi1EEES8_S8_EEENS6_IJNS7_ILi128EEENS7_ILi160EEENS7_ILi192EEEEEELi192ENS_12float_e4m3_tEfNS_4arch4Sm90ELb1ELb0ELb1ELb1ELb1ELb0ELb0ELb1ELb1ELb1ELb0ELb0EEENS1_21CollectiveEpilogueFwdINS6_IJSA_SC_SB_EEES9_NS_10bfloat16_tESG_Li256ELb1ELb1ELb0ELb1EEENS1_36VarlenDynamicPersistentTileSchedulerILi128ELi160ELi256ELi128ELb0ELb1ELb1ELb1ELb1ELb1EEEEEEEEEvNT_6ParamsE)
	.align		4
        /*0044*/ 	.word	index@(__assertfail)
	.align		4
        /*0048*/ 	.word	index@(_ZN7cutlass13device_kernelIN5flash11enable_sm90INS1_16FlashAttnFwdSm90INS1_25CollectiveMainloopFwdSm90ILi2EN4cute5tupleIJNS5_1CILi1EEES8_S8_EEENS6_IJNS7_ILi128EEENS7_ILi160EEENS7_ILi192EEEEEELi192ENS_12float_e4m3_tEfNS_4arch4Sm90ELb1ELb0ELb1ELb1ELb1ELb1ELb0ELb1ELb1ELb1ELb0ELb0EEENS1_21CollectiveEpilogueFwdINS6_IJSA_SC_SB_EEES9_NS_10bfloat16_tESG_Li256ELb1ELb1ELb0ELb1EEENS1_36VarlenDynamicPersistentTileSchedulerILi128ELi160ELi256ELi128ELb0ELb1ELb1ELb1ELb1ELb1EEEEEEEEEvNT_6ParamsE)
	.align		4
        /*004c*/ 	.word	index@(__assertfail)
	.align		4
        /*0050*/ 	.word	0x00000000
	.align		4
        /*0054*/ 	.word	0xfffffffe
	.align		4
        /*0058*/ 	.word	0x00000000
	.align		4
        /*005c*/ 	.word	0xfffffffd
	.align		4
        /*0060*/ 	.word	0x00000000
	.align		4
        /*0064*/ 	.word	0xfffffffc


//--------------------- .nv.constant4             --------------------------
	.section	.nv.constant4,"a",@progbits
	.align	8
	.align		8
.nv.constant4:
        /*0000*/ 	.dword	__assertfail
	.align		8
        /*0008*/ 	.dword	__unnamed_1
	.align		8
        /*0010*/ 	.dword	__unnamed_2
	.align		8
        /*0018*/ 	.dword	__unnamed_3
	.align		8
        /*0020*/ 	.dword	__unnamed_4
	.align		8
        /*0028*/ 	.dword	__unnamed_5
	.align		8
        /*0030*/ 	.dword	__unnamed_6
	.align		8
        /*0038*/ 	.dword	_ZZN5flash28permute_output_fp8_VcolmajorIN4cute6TensorINS1_11ArrayEngineIN7cutlass10bfloat16_tELm96EEENS1_6LayoutINS1_5tupleIJNS8_IJNS1_1CILi2EEESA_NS9_ILi24EEEEEENS9_ILi1EEESD_EEENS8_IJNS8_IJSD_SA_NS9_ILi4EEEEEENS9_ILi0EEESH_EEEEEEEEEvRT_E9upper_map
	.align		8
        /*0040*/ 	.dword	__unnamed_7
	.align		8
        /*0048*/ 	.dword	__unnamed_8
	.align		8
        /*0050*/ 	.dword	__unnamed_9
	.align		8
        /*0058*/ 	.dword	__unnamed_10
	.align		8
        /*0060*/ 	.dword	__unnamed_11
	.align		8
        /*0068*/ 	.dword	_ZN80_INTERNAL_84cee143_44_flash_fwd_hdim192_e4m3_paged_softcap_sm90_cu_2acf44d3_29614cuda3std3__45__cpo5beginE
	.align		8
        /*0070*/ 	.dword	_ZN80_INTERNAL_84cee143_44_flash_fwd_hdim192_e4m3_paged_softcap_sm90_cu_2acf44d3_29614cuda3std3__45__cpo3endE
	.align		8
        /*0078*/ 	.dword	_ZN80_INTERNAL_84cee143_44_flash_fwd_hdim192_e4m3_paged_softcap_sm90_cu_2acf44d3_29614cuda3std3__45__cpo6cbeginE
	.align		8
        /*0080*/ 	.dword	_ZN80_INTERNAL_84cee143_44_flash_fwd_hdim192_e4m3_paged_softcap_sm90_cu_2acf44d3_29614cuda3std3__45__cpo4cendE
	.align		8
        /*0088*/ 	.dword	_ZN80_INTERNAL_84cee143_44_flash_fwd_hdim192_e4m3_paged_softcap_sm90_cu_2acf44d3_29614cuda3std3__482_GLOBAL__N__84cee143_44_flash_fwd_hdim192_e4m3_paged_softcap_sm90_cu_2acf44d3_29616ignoreE
	.align		8
        /*0090*/ 	.dword	_ZN80_INTERNAL_84cee143_44_flash_fwd_hdim192_e4m3_paged_softcap_sm90_cu_2acf44d3_29614cuda3std3__419piecewise_constructE
	.align		8
        /*0098*/ 	.dword	_ZN80_INTERNAL_84cee143_44_flash_fwd_hdim192_e4m3_paged_softcap_sm90_cu_2acf44d3_29614cuda3std3__48in_placeE
	.align		8
        /*00a0*/ 	.dword	_ZN80_INTERNAL_84cee143_44_flash_fwd_hdim192_e4m3_paged_softcap_sm90_cu_2acf44d3_29614cuda3std6ranges3__45__cpo4swapE
	.align		8
        /*00a8*/ 	.dword	_ZN80_INTERNAL_84cee143_44_flash_fwd_hdim192_e4m3_paged_softcap_sm90_cu_2acf44d3_29614cuda3std6ranges3__45__cpo9iter_moveE
	.align		8
        /*00b0*/ 	.dword	_ZN80_INTERNAL_84cee143_44_flash_fwd_hdim192_e4m3_paged_softcap_sm90_cu_2acf44d3_29614cute7productE
	.align		8
        /*00b8*/ 	.dword	_ZN80_INTERNAL_84cee143_44_flash_fwd_hdim192_e4m3_paged_softcap_sm90_cu_2acf44d3_29614cute1_E
	.align		8
        /*00c0*/ 	.dword	$str$23
	.align		8
        /*00c8*/ 	.dword	$str$24


//--------------------- .text._ZN7cutlass13device_kernelIN5flash11enable_sm90INS1_16FlashAttnFwdSm90INS1_25CollectiveMainloopFwdSm90ILi2EN4cute5tupleIJNS5_1CILi1EEES8_S8_EEENS6_IJNS7_ILi128EEENS7_ILi160EEENS7_ILi192EEEEEELi192ENS_12float_e4m3_tEfNS_4arch4Sm90ELb0ELb0ELb1ELb0ELb1ELb0ELb0ELb1ELb1ELb1ELb0ELb0EEENS1_21CollectiveEpilogueFwdINS6_IJSA_SC_SB_EEES9_NS_10bfloat16_tESG_Li256ELb0ELb1ELb0ELb1EEENS1_29StaticPersistentTileSchedulerILb0EEEEEEEEEvNT_6ParamsE --------------------------
	.section	.text._ZN7cutlass13device_kernelIN5flash11enable_sm90INS1_16FlashAttnFwdSm90INS1_25CollectiveMainloopFwdSm90ILi2EN4cute5tupleIJNS5_1CILi1EEES8_S8_EEENS6_IJNS7_ILi128EEENS7_ILi160EEENS7_ILi192EEEEEELi192ENS_12float_e4m3_tEfNS_4arch4Sm90ELb0ELb0ELb1ELb0ELb1ELb0ELb0ELb1ELb1ELb1ELb0ELb0EEENS1_21CollectiveEpilogueFwdINS6_IJSA_SC_SB_EEES9_NS_10bfloat16_tESG_Li256ELb0ELb1ELb0ELb1EEENS1_29StaticPersistentTileSchedulerILb0EEEEEEEEEvNT_6ParamsE,"ax",@progbits
	.align	128
.text._ZN7cutlass13device_kernelIN5flash11enable_sm90INS1_16FlashAttnFwdSm90INS1_25CollectiveMainloopFwdSm90ILi2EN4cute5tupleIJNS5_1CILi1EEES8_S8_EEENS6_IJNS7_ILi128EEENS7_ILi160EEENS7_ILi192EEEEEELi192ENS_12float_e4m3_tEfNS_4arch4Sm90ELb0ELb0ELb1ELb0ELb1ELb0ELb0ELb1ELb1ELb1ELb0ELb0EEENS1_21CollectiveEpilogueFwdINS6_IJSA_SC_SB_EEES9_NS_10bfloat16_tESG_Li256ELb0ELb1ELb0ELb1EEENS1_29StaticPersistentTileSchedulerILb0EEEEEEEEEvNT_6ParamsE:
        .type           _ZN7cutlass13device_kernelIN5flash11enable_sm90INS1_16FlashAttnFwdSm90INS1_25CollectiveMainloopFwdSm90ILi2EN4cute5tupleIJNS5_1CILi1EEES8_S8_EEENS6_IJNS7_ILi128EEENS7_ILi160EEENS7_ILi192EEEEEELi192ENS_12float_e4m3_tEfNS_4arch4Sm90ELb0ELb0ELb1ELb0ELb1ELb0ELb0ELb1ELb1ELb1ELb0ELb0EEENS1_21CollectiveEpilogueFwdINS6_IJSA_SC_SB_EEES9_NS_10bfloat16_tESG_Li256ELb0ELb1ELb0ELb1EEENS1_29StaticPersistentTileSchedulerILb0EEEEEEEEEvNT_6ParamsE,@function
        .size           _ZN7cutlass13device_kernelIN5flash11enable_sm90INS1_16FlashAttnFwdSm90INS1_25CollectiveMainloopFwdSm90ILi2EN4cute5tupleIJNS5_1CILi1EEES8_S8_EEENS6_IJNS7_ILi128EEENS7_ILi160EEENS7_ILi192EEEEEELi192ENS_12float_e4m3_tEfNS_4arch4Sm90ELb0ELb0ELb1ELb0ELb1ELb0ELb0ELb1ELb1ELb1ELb0ELb0EEENS1_21CollectiveEpilogueFwdINS6_IJSA_SC_SB_EEES9_NS_10bfloat16_tESG_Li256ELb0ELb1ELb0ELb1EEENS1_29StaticPersistentTileSchedulerILb0EEEEEEEEEvNT_6ParamsE,(.L_x_3246 - _ZN7cutlass13device_kernelIN5flash11enable_sm90INS1_16FlashAttnFwdSm90INS1_25CollectiveMainloopFwdSm90ILi2EN4cute5tupleIJNS5_1CILi1EEES8_S8_EEENS6_IJNS7_ILi128EEENS7_ILi160EEENS7_ILi192EEEEEELi192ENS_12float_e4m3_tEfNS_4arch4Sm90ELb0ELb0ELb1ELb0ELb1ELb0ELb0ELb1ELb1ELb1ELb0ELb0EEENS1_21CollectiveEpilogueFwdINS6_IJSA_SC_SB_EEES9_NS_10bfloat16_tESG_Li256ELb0ELb1ELb0ELb1EEENS1_29StaticPersistentTileSchedulerILb0EEEEEEEEEvNT_6ParamsE)
        .other          _ZN7cutlass13device_kernelIN5flash11enable_sm90INS1_16FlashAttnFwdSm90INS1_25CollectiveMainloopFwdSm90ILi2EN4cute5tupleIJNS5_1CILi1EEES8_S8_EEENS6_IJNS7_ILi128EEENS7_ILi160EEENS7_ILi192EEEEEELi192ENS_12float_e4m3_tEfNS_4arch4Sm90ELb0ELb0ELb1ELb0ELb1ELb0ELb0ELb1ELb1ELb1ELb0ELb0EEENS1_21CollectiveEpilogueFwdINS6_IJSA_SC_SB_EEES9_NS_10bfloat16_tESG_Li256ELb0ELb1ELb0ELb1EEENS1_29StaticPersistentTileSchedulerILb0EEEEEEEEEvNT_6ParamsE,@"STO_CUDA_ENTRY STV_DEFAULT"
_ZN7cutlass13device_kernelIN5flash11enable_sm90INS1_16FlashAttnFwdSm90INS1_25CollectiveMainloopFwdSm90ILi2EN4cute5tupleIJNS5_1CILi1EEES8_S8_EEENS6_IJNS7_ILi128EEENS7_ILi160EEENS7_ILi192EEEEEELi192ENS_12float_e4m3_tEfNS_4arch4Sm90ELb0ELb0ELb1ELb0ELb1ELb0ELb0ELb1ELb1ELb1ELb0ELb0EEENS1_21CollectiveEpilogueFwdINS6_IJSA_SC_SB_EEES9_NS_10bfloat16_tESG_Li256ELb0ELb1ELb0ELb1EEENS1_29StaticPersistentTileSchedulerILb0EEEEEEEEEvNT_6ParamsE:
[----:B------:R-:W0:Y:S02]  /*0000*/  LDC R1, c[0x0][0x28] ;  /* 0x00000a00ff017b82 */ /* 0x000e240000000800 */
[----:B0-----:R-:W-:Y:S01]  /*0010*/  VIADD R1, R1, 0xffffffe8 ;  /* 0xffffffe801017836 */ /* 0x001fe20000000000 */
[----:B------:R-:W0:Y:S01]  /*0020*/  S2R R3, SR_TID.X ;  /* 0x0000000000037919 */ /* 0x000e220000002100 */
[----:B------:R-:W-:Y:S01]  /*0030*/  ELECT P0, URZ, PT ;  /* 0x00000000003f782f */ /* 0x000fe20003800000 */
[----:B------:R-:W-:Y:S01]  /*0040*/  UMOV UR4, 0x80 ;  /* 0x0000008000047882 */ /* 0x000fe20000000000 */
[----:B------:R-:W-:Y:S01]  /*0050*/  UMOV UR7, 0x100 ;  /* 0x0000010000077882 */ /* 0x000fe20000000000 */
[--C-:B0-----:R-:W-:Y:S02]  /*0060*/  SHF.R.U32.HI R0, RZ, 0x5, R3.reuse ;  /* 0x00000005ff007819 */ /* 0x101fe40000011603 */
[----:B------:R-:W-:-:S03]  /*0070*/  SHF.R.U32.HI R23, RZ, 0x7, R3 ;  /* 0x00000007ff177819 */ /* 0x000fc60000011603 */
[----:B------:R-:W0:Y:S04]  /*0080*/  SHFL.IDX PT, R2, R0, RZ, 0x1f ;  /* 0x00001fff00027589 */ /* 0x000e2800000e0000 */
[----:B------:R1:W2:Y:S01]  /*0090*/  SHFL.IDX PT, R3, R23, RZ, 0x1f ;  /* 0x00001fff17037589 */ /* 0x0002a200000e0000 */
[C---:B0-----:R-:W-:Y:S02]  /*00a0*/  ISETP.NE.OR P0, PT, R2.reuse, RZ, !P0 ;  /* 0x000000ff0200720c */ /* 0x041fe40004705670 */
[----:B------:R-:W-:-:S11]  /*00b0*/  ISETP.NE.AND P1, PT, R2, RZ, PT ;  /* 0x000000ff0200720c */ /* 0x000fd60003f25270 */
[----:B------:R-:W-:Y:S01]  /*00c0*/  VOTEU.ALL UP0, P0 ;  /* 0x00000000003f7886 */ /* 0x000fe20000000000 */
[----:B------:R-:W-:-:S04]  /*00d0*/  VOTEU.ALL UP1, P0 ;  /* 0x00000000003f7886 */ /* 0x000fc80000020000 */
[----:B------:R-:W0:Y:S01]  /*00e0*/  @!UP0 S2UR UR8, SR_CgaCtaId ;  /* 0x00000000000889c3 */ /* 0x000e220000008800 */
[----:B------:R-:W-:Y:S01]  /*00f0*/  @!UP0 UMOV UR6, 0x400 ;  /* 0x0000040000068882 */ /* 0x000fe20000000000 */
[----:B------:R-:W-:-:S04]  /*0100*/  @!UP0 UIADD3 UR4, -UR4, 0x100000, URZ ;  /* 0x0010000004048890 */ /* 0x000fc8000fffe13f */
[----:B------:R-:W-:Y:S02]  /*0110*/  @!UP0 USHF.L.U32 UR5, UR4, 0xb, URZ ;  /* 0x0000000b04058899 */ /* 0x000fe4000800063f */
[----:B------:R-:W-:Y:S02]  /*0120*/  @!UP0 USHF.L.U32 UR4, UR4, 0x1, URZ ;  /* 0x0000000104048899 */ /* 0x000fe4000800063f */
[----:B0-----:R-:W-:Y:S02]  /*0130*/  @!UP0 ULEA UR8, UR8, UR6, 0x18 ;  /* 0x0000000608088291 */ /* 0x001fe4000f8ec03f */
[----:B------:R-:W-:-:S04]  /*0140*/  @!UP0 UIADD3 UR6, -UR7, 0x100000, URZ ;  /* 0x0010000007068890 */ /* 0x000fc8000fffe13f */
[----:B------:R-:W-:Y:S02]  /*0150*/  @!UP0 USHF.L.U32 UR7, UR6, 0xb, URZ ;  /* 0x0000000b06078899 */ /* 0x000fe4000800063f */
[----:B------:R-:W-:Y:S01]  /*0160*/  @!UP0 USHF.L.U32 UR6, UR6, 0x1, URZ ;  /* 0x0000000106068899 */ /* 0x000fe2000800063f */
[----:B------:R-:W-:-:S05]  /*0170*/  VOTEU.ALL UP0, P0 ;  /* 0x00000000003f7886 */ /* 0x000fca0000000000 */
[----:B------:R1:W0:Y:S06]  /*0180*/  @!UP0 SYNCS.EXCH.64 URZ, [UR8+0x33400], UR4 ;  /* 0x03340004083f85b2 */ /* 0x00022c0008000100 */
[----:B------:R1:W3:Y:S02]  /*0190*/  @!UP1 SYNCS.EXCH.64 URZ, [UR8+0x33420], UR6 ;  /* 0x03342006083f95b2 */ /* 0x0002e40008000100 */
[----:B-12---:R-:W-:Y:S05]  /*01a0*/  @P1 BRA `(.L_x_0) ;  /* 0x0000000000481947 */ /* 0x006fea0003800000 */
[----:B------:R-:W1:Y:S01]  /*01b0*/  S2UR UR5, SR_CgaCtaId ;  /* 0x00000000000579c3 */ /* 0x000e620000008800 */
[----:B------:R-:W-:Y:S01]  /*01c0*/  UMOV UR4, 0x400 ;  /* 0x0000040000047882 */ /* 0x000fe20000000000 */
[----:B------:R-:W-:Y:S01]  /*01d0*/  UMOV UR6, 0x80 ;  /* 0x0000008000067882 */ /* 0x000fe20000000000 */
[----:B------:R-:W-:Y:S01]  /*01e0*/  UMOV UR7, 0x100 ;  /* 0x0000010000077882 */ /* 0x000fe20000000000 */
[----:B------:R-:W-:Y:S01]  /*01f0*/  ELECT P0, URZ, PT ;  /* 0x00000000003f782f */ /* 0x000fe20003800000 */
[----:B-1----:R-:W-:Y:S02]  /*0200*/  ULEA UR8, UR5, UR4, 0x18 ;  /* 0x0000000405087291 */ /* 0x002fe4000f8ec03f */
[----:B------:R-:W-:-:S04]  /*0210*/  UIADD3 UR4, -UR6, 0x100000, URZ ;  /* 0x0010000006047890 */ /* 0x000fc8000fffe13f */
[----:B------:R-:W-:Y:S02]  /*0220*/  USHF.L.U32 UR5, UR4, 0xb, URZ ;  /* 0x0000000b04057899 */ /* 0x000fe4000800063f */
[----:B------:R-:W-:Y:S02]  /*0230*/  USHF.L.U32 UR4, UR4, 0x1, URZ ;  /* 0x0000000104047899 */ /* 0x000fe4000800063f */
[----:B------:R-:W-:-:S04]  /*0240*/  UIADD3 UR6, -UR7, 0x100000, URZ ;  /* 0x0010000007067890 */ /* 0x000fc8000fffe13f */
[----:B------:R-:W-:Y:S02]  /*0250*/  USHF.L.U32 UR7, UR6, 0xb, URZ ;  /* 0x0000000b06077899 */ /* 0x000fe4000800063f */
[----:B------:R-:W-:Y:S01]  /*0260*/  USHF.L.U32 UR6, UR6, 0x1, URZ ;  /* 0x0000000106067899 */ /* 0x000fe2000800063f */
[----:B------:R-:W1:Y:S03]  /*0270*/  FENCE.VIEW.ASYNC.S ;  /* 0x00000000000073c6 */ /* 0x000e660000000000 */
[----:B-1----:R1:W2:Y:S08]  /*0280*/  SYNCS.EXCH.64 URZ, [UR8+0x33430], UR4 ;  /* 0x03343004083f75b2 */ /* 0x0022b00008000100 */
[----:B------:R1:W4:Y:S01]  /*0290*/  SYNCS.EXCH.64 URZ, [UR8+0x33440], UR6 ;  /* 0x03344006083f75b2 */ /* 0x0003220008000100 */
[----:B------:R1:W0:Y:S01]  /*02a0*/  SYNCS.EXCH.64 URZ, [UR8+0x33438], UR4 ;  /* 0x03343804083f75b2 */ /* 0x0002220008000100 */
[----:B------:R1:W0:Y:S01]  /*02b0*/  SYNCS.EXCH.64 URZ, [UR8+0x33448], UR6 ;  /* 0x03344806083f75b2 */ /* 0x0002220008000100 */
[----:B------:R-:W-:Y:S01]  /*02c0*/  NOP ;  /* 0x0000000000007918 */ /* 0x000fe20000000000 */
.L_x_0:
[----:B------:R-:W5:Y:S01]  /*02d0*/  SHFL.IDX PT, R2, R0, RZ, 0x1f ;  /* 0x00001fff00027589 */ /* 0x000f6200000e0000 */
[----:B------:R-:W-:Y:S01]  /*02e0*/  NOP ;  /* 0x0000000000007918 */ /* 0x000fe20000000000 */
[----:B-----5:R-:W-:-:S13]  /*02f0*/  ISETP.NE.AND P0, PT, R2, RZ, PT ;  /* 0x000000ff0200720c */ /* 0x020fda0003f05270 */
[----:B------:R-:W-:Y:S05]  /*0300*/  @P0 BRA `(.L_x_1) ;  /* 0x0000000000480947 */ /* 0x000fea0003800000 */
[----:B-1----:R-:W1:Y:S01]  /*0310*/  S2UR UR5, SR_CgaCtaId ;  /* 0x00000000000579c3 */ /* 0x002e620000008800 */
        /* <DEDUP_REMOVED lines=12> */
[----:B-1----:R1:W0:Y:S08]  /*03e0*/  SYNCS.EXCH.64 URZ, [UR8+0x33450], UR4 ;  /* 0x03345004083f75b2 */ /* 0x0022300008000100 */
[----:B------:R1:W0:Y:S01]  /*03f0*/  SYNCS.EXCH.64 URZ, [UR8+0x33460], UR6 ;  /* 0x03346006083f75b2 */ /* 0x0002220008000100 */
[----:B------:R1:W0:Y:S01]  /*0400*/  SYNCS.EXCH.64 URZ, [UR8+0x33458], UR4 ;  /* 0x03345804083f75b2 */ /* 0x0002220008000100 */
[----:B------:R1:W0:Y:S01]  /*0410*/  SYNCS.EXCH.64 URZ, [UR8+0x33468], UR6 ;  /* 0x03346806083f75b2 */ /* 0x0002220008000100 */
[----:B------:R-:W-:Y:S01]  /*0420*/  NOP ;  /* 0x0000000000007918 */ /* 0x000fe20000000000 */
.L_x_1:
[----:B------:R-:W5:Y:S01]  /*0430*/  SHFL.IDX PT, R2, R0, RZ, 0x1f ;  /* 0x00001fff00027589 */ /* 0x000f6200000e0000 */
[----:B------:R-:W-:Y:S01]  /*0440*/  NOP ;  /* 0x0000000000007918 */ /* 0x000fe20000000000 */
[----:B-----5:R-:W-:-:S13]  /*0450*/  ISETP.NE.AND P0, PT, R2, RZ, PT ;  /* 0x000000ff0200720c */ /* 0x020fda0003f05270 */
[----:B------:R-:W-:Y:S05]  /*0460*/  @P0 BRA `(.L_x_2) ;  /* 0x0000000000380947 */ /* 0x000fea0003800000 */
[----:B-1----:R-:W1:Y:S01]  /*0470*/  S2UR UR5, SR_CgaCtaId ;  /* 0x00000000000579c3 */ /* 0x002e620000008800 */
[----:B------:R-:W-:Y:S01]  /*0480*/  UMOV UR4, 0x400 ;  /* 0x0000040000047882 */ /* 0x000fe20000000000 */
[----:B------:R-:W-:Y:S01]  /*0490*/  UMOV UR7, 0x80 ;  /* 0x0000008000077882 */ /* 0x000fe20000000000 */
[----:B------:R-:W-:Y:S01]  /*04a0*/  ELECT P0, URZ, PT ;  /* 0x00000000003f782f */ /* 0x000fe20003800000 */
[----:B-1----:R-:W-:Y:S02]  /*04b0*/  ULEA UR6, UR5, UR4, 0x18 ;  /* 0x0000000405067291 */ /* 0x002fe4000f8ec03f */
[----:B------:R-:W-:-:S04]  /*04c0*/  UIADD3 UR4, -UR7, 0x100000, URZ ;  /* 0x0010000007047890 */ /* 0x000fc8000fffe13f */
[----:B------:R-:W-:Y:S02]  /*04d0*/  USHF.L.U32 UR5, UR4, 0xb, URZ ;  /* 0x0000000b04057899 */ /* 0x000fe4000800063f */
[----:B------:R-:W-:Y:S01]  /*04e0*/  USHF.L.U32 UR4, UR4, 0x1, URZ ;  /* 0x0000000104047899 */ /* 0x000fe2000800063f */
[----:B------:R-:W1:Y:S11]  /*04f0*/  FENCE.VIEW.ASYNC.S ;  /* 0x00000000000073c6 */ /* 0x000e760000000000 */
[----:B-1----:R1:W0:Y:S01]  /*0500*/  SYNCS.EXCH.64 URZ, [UR6+0x33470], UR4 ;  /* 0x03347004063f75b2 */ /* 0x0022220008000100 */
[----:B------:R1:W0:Y:S01]  /*0510*/  SYNCS.EXCH.64 URZ, [UR6+0x33480], UR4 ;  /* 0x03348004063f75b2 */ /* 0x0002220008000100 */
[----:B------:R1:W0:Y:S01]  /*0520*/  SYNCS.EXCH.64 URZ, [UR6+0x33478], UR4 ;  /* 0x03347804063f75b2 */ /* 0x0002220008000100 */
[----:B------:R1:W0:Y:S01]  /*0530*/  SYNCS.EXCH.64 URZ, [UR6+0x33488], UR4 ;  /* 0x03348804063f75b2 */ /* 0x0002220008000100 */
[----:B------:R-:W-:Y:S01]  /*0540*/  NOP ;  /* 0x0000000000007918 */ /* 0x000fe20000000000 */
.L_x_2:
        /* <DEDUP_REMOVED lines=22> */
.L_x_3:
[----:B------:R-:W5:Y:S01]  /*06b0*/  SHFL.IDX PT, R2, R0, RZ, 0x1f ;  /* 0x00001fff00027589 */ /* 0x000f6200000e0000 */
[----:B------:R-:W0:Y:S01]  /*06c0*/  S2UR UR45, SR_CgaCtaId ;  /* 0x00000000002d79c3 */ /* 0x000e220000008800 */
[----:B------:R-:W-:Y:S01]  /*06d0*/  R2UR UR9, R3 ;  /* 0x00000000030972ca */ /* 0x000fe200000e0000 */
[----:B------:R-:W-:Y:S01]  /*06e0*/  NOP ;  /* 0x0000000000007918 */ /* 0x000fe20000000000 */
[----:B-----5:R-:W-:-:S13]  /*06f0*/  ISETP.NE.AND P0, PT, R2, RZ, PT ;  /* 0x000000ff0200720c */ /* 0x020fda0003f05270 */
[----:B0-----:R-:W-:Y:S05]  /*0700*/  @P0 BRA `(.L_x_4) ;  /* 0x0000000000480947 */ /* 0x001fea0003800000 */
[----:B-1----:R-:W0:Y:S01]  /*0710*/  S2UR UR5, SR_CgaCtaId ;  /* 0x00000000000579c3 */ /* 0x002e220000008800 */
[----:B------:R-:W-:Y:S01]  /*0720*/  UMOV UR4, 0x400 ;  /* 0x0000040000047882 */ /* 0x000fe20000000000 */
[----:B------:R-:W-:Y:S01]  /*0730*/  UMOV UR6, 0x1 ;  /* 0x0000000100067882 */ /* 0x000fe20000000000 */
[----:B------:R-:W-:Y:S01]  /*0740*/  UMOV UR7, 0x2 ;  /* 0x0000000200077882 */ /* 0x000fe20000000000 */
[----:B------:R-:W-:Y:S01]  /*0750*/  ELECT P0, URZ, PT ;  /* 0x00000000003f782f */ /* 0x000fe20003800000 */
[----:B0-----:R-:W-:Y:S02]  /*0760*/  ULEA UR8, UR5, UR4, 0x18 ;  /* 0x0000000405087291 */ /* 0x001fe4000f8ec03f */
[----:B------:R-:W-:-:S04]  /*0770*/  UIADD3 UR4, -UR6, 0x100000, URZ ;  /* 0x0010000006047890 */ /* 0x000fc8000fffe13f */
[----:B------:R-:W-:Y:S02]  /*0780*/  USHF.L.U32 UR5, UR4, 0xb, URZ ;  /* 0x0000000b04057899 */ /* 0x000fe4000800063f */
[----:B------:R-:W-:Y:S02]  /*0790*/  USHF.L.U32 UR4, UR4, 0x1, URZ ;  /* 0x0000000104047899 */ /* 0x000fe4000800063f */
[----:B------:R-:W-:-:S04]  /*07a0*/  UIADD3 UR6, -UR7, 0x100000, URZ ;  /* 0x0010000007067890 */ /* 0x000fc8000fffe13f */
[----:B------:R-:W-:Y:S02]  /*07b0*/  USHF.L.U32 UR7, UR6, 0xb, URZ ;  /* 0x0000000b06077899 */ /* 0x000fe4000800063f */
[----:B------:R-:W-:Y:S01]  /*07c0*/  USHF.L.U32 UR6, UR6, 0x1, URZ ;  /* 0x0000000106067899 */ /* 0x000fe2000800063f */
[----:B------:R-:W0:Y:S03]  /*07d0*/  FENCE.VIEW.ASYNC.S ;  /* 0x00000000000073c6 */ /* 0x000e260000000000 */
[----:B0-----:R0:W1:Y:S08]  /*07e0*/  SYNCS.EXCH.64 URZ, [UR8+0x334b0], UR4 ;  /* 0x0334b004083f75b2 */ /* 0x0010700008000100 */
[----:B------:R0:W0:Y:S01]  /*07f0*/  SYNCS.EXCH.64 URZ, [UR8+0x334c0], UR6 ;  /* 0x0334c006083f75b2 */ /* 0x0000220008000100 */
[----:B------:R0:W0:Y:S01]  /*0800*/  SYNCS.EXCH.64 URZ, [UR8+0x334b8], UR4 ;  /* 0x0334b804083f75b2 */ /* 0x0000220008000100 */
[----:B------:R0:W0:Y:S01]  /*0810*/  SYNCS.EXCH.64 URZ, [UR8+0x334c8], UR6 ;  /* 0x0334c806083f75b2 */ /* 0x0000220008000100 */
[----:B------:R-:W-:Y:S01]  /*0820*/  NOP ;  /* 0x0000000000007918 */ /* 0x000fe20000000000 */
.L_x_4:
[----:B------:R-:W-:Y:S01]  /*0830*/  UISETP.NE.AND UP0, UPT, UR9, URZ, UPT ;  /* 0x0000003f0900728c */ /* 0x000fe2000bf05270 */
[----:B------:R-:W-:Y:S01]  /*0840*/  NOP ;  /* 0x0000000000007918 */ /* 0x000fe20000000000 */
[----:B------:R-:W-:Y:S01]  /*0850*/  UMOV UR36, 0x1 ;  /* 0x0000000100247882 */ /* 0x000fe20000000000 */
[----:B------:R-:W-:Y:S01]  /*0860*/  ULDC.64 UR48, c[0x0][0x208] ;  /* 0x0000820000307ab9 */ /* 0x000fe20000000a00 */
[----:B------:R-:W-:Y:S01]  /*0870*/  USEL UR36, UR36, 0x2, !UP0 ;  /* 0x0000000224247887 */ /* 0x000fe2000c000000 */
[----:B01234-:R-:W-:Y:S01]  /*0880*/  BAR.SYNC.DEFER_BLOCKING 0x0 ;  /* 0x0000000000007b1d */ /* 0x01ffe20000010000 */
[----:B------:R-:W-:-:S13]  /*0890*/  PLOP3.LUT P0, PT, PT, PT, UP0, 0x80, 0x0 ;  /* 0x000000000000781c */ /* 0x000fda0003f0f008 */
[----:B------:R-:W-:Y:S05]  /*08a0*/  @!P0 BRA `(.L_x_5) ;  /* 0x000000b000dc8947 */ /* 0x000fea0003800000 */
.L_x_6:
[----:B------:R-:W-:-:S08]  /*08b0*/  NOP ;  /* 0x0000000000007918 */ /* 0x000fd00000000000 */
[----:B------:R-:W0:Y:S02]  /*08c0*/  USETMAXREG.TRY_ALLOC.CTAPOOL UP0, 0xe8 ;  /* 0x000000e8000079c8 */ /* 0x000e240008000600 */
[----:B0-----:R-:W-:-:S13]  /*08d0*/  PLOP3.LUT P0, PT, PT, PT, UP0, 0x80, 0x0 ;  /* 0x000000000000781c */ /* 0x001fda0003f0f008 */
[----:B------:R-:W-:Y:S05]  /*08e0*/  @!P0 BRA `(.L_x_6) ;  /* 0xfffffffc00f08947 */ /* 0x000fea000383ffff */
[----:B------:R-:W0:Y:S01]  /*08f0*/  S2R R2, SR_TID.X ;  /* 0x0000000000027919 */ /* 0x000e220000002100 */
[----:B------:R-:W1:Y:S08]  /*0900*/  S2UR UR41, SR_CTAID.X ;  /* 0x00000000002979c3 */ /* 0x000e700000002500 */
[----:B------:R-:W-:Y:S06]  /*0910*/  BAR.ARV 0x8, 0x180 ;  /* 0x0206000000007b1d */ /* 0x000fec0000002000 */
[----:B0-----:R-:W-:-:S04]  /*0920*/  LOP3.LUT R0, R2, 0xffffff80, RZ, 0xc0, !PT ;  /* 0xffffff8002007812 */ /* 0x001fc800078ec0ff */
[----:B------:R-:W-:Y:S02]  /*0930*/  ISETP.NE.AND P0, PT, R0, 0x80, PT ;  /* 0x000000800000780c */ /* 0x000fe40003f05270 */
[----:B------:R-:W1:Y:S11]  /*0940*/  LDC R0, c[0x0][0xc34] ;  /* 0x00030d00ff007b82 */ /* 0x000e760000000800 */
[----:B------:R-:W-:Y:S06]  /*0950*/  @!P0 BAR.ARV 0x9, 0x100 ;  /* 0x0244000000008b1d */ /* 0x000fec0000002000 */
[----:B-1----:R-:W-:-:S13]  /*0960*/  ISETP.LE.AND P0, PT, R0, UR41, PT ;  /* 0x0000002900007c0c */ /* 0x002fda000bf03270 */
[----:B------:R-:W-:Y:S05]  /*0970*/  @P0 EXIT ;  /* 0x000000000000094d */ /* 0x000fea0003800000 */
[----:B------:R-:W-:Y:S01]  /*0980*/  VIADD R18, R2, 0xffffff80 ;  /* 0xffffff8002127836 */ /* 0x000fe20000000000 */
[----:B------:R-:W-:Y:S01]  /*0990*/  ULOP3.LUT UR46, UR36, 0x1, URZ, 0xfc, !UPT ;  /* 0x00000001242e7892 */ /* 0x000fe2000f8efc3f */
[----:B------:R-:W-:Y:S01]  /*09a0*/  IMAD.MOV.U32 R224, RZ, RZ, -0x2 ;  /* 0xfffffffeffe07424 */ /* 0x000fe200078e00ff */
[----:B------:R-:W-:Y:S01]  /*09b0*/  UMOV UR45, URZ ;  /* 0x0000003f002d7c82 */ /* 0x000fe20008000000 */
[----:B------:R-:W-:Y:S01]  /*09c0*/  UMOV UR44, URZ ;  /* 0x0000003f002c7c82 */ /* 0x000fe20008000000 */
[----:B------:R-:W-:Y:S01]  /*09d0*/  SHF.R.S32.HI R3, RZ, 0x1f, R18 ;  /* 0x0000001fff037819 */ /* 0x000fe20000011412 */
[----:B------:R-:W-:-:S03]  /*09e0*/  UMOV UR43, URZ ;  /* 0x0000003f002b7c82 */ /* 0x000fc60008000000 */
[CC--:B------:R-:W-:Y:S02]  /*09f0*/  LEA.HI R5, R3.reuse, R18.reuse, RZ, 0x7 ;  /* 0x0000001203057211 */ /* 0x0c0fe400078f38ff */
[-C--:B------:R-:W-:Y:S02]  /*0a00*/  LEA.HI R0, R3, R18.reuse, RZ, 0x5 ;  /* 0x0000001203007211 */ /* 0x080fe400078f28ff */
[----:B------:R-:W-:Y:S02]  /*0a10*/  LOP3.LUT R7, R5, 0xffffff80, RZ, 0xc0, !PT ;  /* 0xffffff8005077812 */ /* 0x000fe400078ec0ff */
[CC--:B------:R-:W-:Y:S01]  /*0a20*/  LEA.HI R2, R3.reuse, R18.reuse, RZ, 0x4 ;  /* 0x0000001203027211 */ /* 0x0c0fe200078f20ff */
[----:B------:R-:W-:Y:S01]  /*0a30*/  IMAD.SHL.U32 R4, R0, 0x20, RZ ;  /* 0x0000002000047824 */ /* 0x000fe200078e00ff */
[----:B------:R-:W-:Y:S01]  /*0a40*/  LEA.HI R6, R3, R18, RZ, 0x2 ;  /* 0x0000001203067211 */ /* 0x000fe200078f10ff */
[----:B------:R-:W-:Y:S01]  /*0a50*/  IMAD.IADD R22, R18, 0x1, -R7 ;  /* 0x0000000112167824 */ /* 0x000fe200078e0a07 */
[----:B------:R-:W-:-:S02]  /*0a60*/  SHF.R.S32.HI R9, RZ, 0x4, R2 ;  /* 0x00000004ff097819 */ /* 0x000fc40000011402 */
[----:B------:R-:W-:Y:S02]  /*0a70*/  LOP3.LUT R13, R6, 0xfffffffc, RZ, 0xc0, !PT ;  /* 0xfffffffc060d7812 */ /* 0x000fe400078ec0ff */
[----:B------:R-:W-:Y:S02]  /*0a80*/  SHF.R.S32.HI R7, RZ, 0x1f, R22 ;  /* 0x0000001fff077819 */ /* 0x000fe40000011416 */
[----:B------:R-:W-:Y:S01]  /*0a90*/  LEA.HI R19, R3, R18, RZ, 0x3 ;  /* 0x0000001203137211 */ /* 0x000fe200078f18ff */
[----:B------:R-:W-:Y:S01]  /*0aa0*/  IMAD.IADD R13, R18, 0x1, -R13 ;  /* 0x00000001120d7824 */ /* 0x000fe200078e0a0d */
[----:B------:R-:W-:Y:S02]  /*0ab0*/  LEA.HI R0, R7, R22, RZ, 0x2 ;  /* 0x0000001607007211 */ /* 0x000fe400078f10ff */
[----:B------:R-:W-:Y:S02]  /*0ac0*/  LOP3.LUT R3, R2, 0x3fffff0, RZ, 0xc0, !PT ;  /* 0x03fffff002037812 */ /* 0x000fe400078ec0ff */
[----:B------:R-:W-:-:S02]  /*0ad0*/  SHF.R.S32.HI R6, RZ, 0x2, R0 ;  /* 0x00000002ff067819 */ /* 0x000fc40000011400 */
[----:B------:R-:W-:Y:S01]  /*0ae0*/  SHF.R.S32.HI R11, RZ, 0x1f, R0 ;  /* 0x0000001fff0b7819 */ /* 0x000fe20000011400 */
[----:B------:R-:W-:Y:S01]  /*0af0*/  IMAD.IADD R3, R18, 0x1, -R3 ;  /* 0x0000000112037824 */ /* 0x000fe200078e0a03 */
[----:B------:R-:W-:Y:S02]  /*0b00*/  LEA.HI R2, R2, R9, RZ, 0x1 ;  /* 0x0000000902027211 */ /* 0x000fe400078f08ff */
[----:B------:R-:W-:Y:S02]  /*0b10*/  LEA.HI R11, R11, R6, RZ, 0x3 ;  /* 0x000000060b0b7211 */ /* 0x000fe400078f18ff */
[----:B------:R-:W-:Y:S02]  /*0b20*/  SHF.R.S32.HI R220, RZ, 0x7, R5 ;  /* 0x00000007ffdc7819 */ /* 0x000fe40000011405 */
[----:B------:R-:W-:Y:S02]  /*0b30*/  LOP3.LUT R4, R4, 0xfffffc00, RZ, 0xc0, !PT ;  /* 0xfffffc0004047812 */ /* 0x000fe400078ec0ff */
[----:B------:R-:W-:-:S02]  /*0b40*/  LOP3.LUT R2, R2, 0x1ffffffe, RZ, 0xc0, !PT ;  /* 0x1ffffffe02027812 */ /* 0x000fc400078ec0ff */
[----:B------:R-:W-:Y:S01]  /*0b50*/  LOP3.LUT R15, R19, 0xfffffff8, RZ, 0xc0, !PT ;  /* 0xfffffff8130f7812 */ /* 0x000fe200078ec0ff */
[----:B------:R-:W-:Y:S01]  /*0b60*/  IMAD R223, R3, 0x40, R4 ;  /* 0x0000004003df7824 */ /* 0x000fe200078e0204 */
[----:B------:R-:W-:Y:S01]  /*0b70*/  LOP3.LUT R11, R11, 0xfffffff8, RZ, 0xc0, !PT ;  /* 0xfffffff80b0b7812 */ /* 0x000fe200078ec0ff */
[----:B------:R-:W-:Y:S01]  /*0b80*/  IMAD.IADD R2, R9, 0x1, -R2 ;  /* 0x0000000109027824 */ /* 0x000fe200078e0a02 */
[----:B------:R-:W-:Y:S01]  /*0b90*/  LEA.HI R5, R5, R220, RZ, 0x1 ;  /* 0x000000dc05057211 */ /* 0x000fe200078f08ff */
[----:B------:R-:W-:Y:S01]  /*0ba0*/  IMAD.IADD R18, R18, 0x1, -R15 ;  /* 0x0000000112127824 */ /* 0x000fe200078e0a0f */
[----:B------:R-:W-:Y:S01]  /*0bb0*/  LEA.HI R7, R7, R22, RZ, 0x5 ;  /* 0x0000001607077211 */ /* 0x000fe200078f28ff */
[----:B------:R-:W-:Y:S01]  /*0bc0*/  IMAD.IADD R6, R6, 0x1, -R11 ;  /* 0x0000000106067824 */ /* 0x000fe200078e0a0b */
[----:B------:R-:W-:Y:S01]  /*0bd0*/  LEA.HI R4, R13, R13, RZ, 0x1 ;  /* 0x0000000d0d047211 */ /* 0x000fe200078f08ff */
[----:B------:R-:W-:Y:S01]  /*0be0*/  IMAD R223, R2, 0x8, R223 ;  /* 0x0000000802df7824 */ /* 0x000fe200078e02df */
[----:B------:R-:W-:Y:S01]  /*0bf0*/  LOP3.LUT R5, R5, 0x3fffffe, RZ, 0xc0, !PT ;  /* 0x03fffffe05057812 */ /* 0x000fe200078ec0ff */
[----:B------:R-:W-:Y:S01]  /*0c00*/  IMAD.SHL.U32 R2, R18, 0x8, RZ ;  /* 0x0000000812027824 */ /* 0x000fe200078e00ff */
[----:B------:R-:W-:-:S02]  /*0c10*/  SHF.R.S32.HI R7, RZ, 0x5, R7 ;  /* 0x00000005ff077819 */ /* 0x000fc40000011407 */
[----:B------:R-:W-:Y:S01]  /*0c20*/  LOP3.LUT R3, R0, 0x7ffffffc, RZ, 0xc0, !PT ;  /* 0x7ffffffc00037812 */ /* 0x000fe200078ec0ff */
[----:B------:R-:W-:Y:S01]  /*0c30*/  IMAD.IADD R5, R220, 0x1, -R5 ;  /* 0x00000001dc057824 */ /* 0x000fe200078e0a05 */
[----:B------:R-:W-:Y:S01]  /*0c40*/  LOP3.LUT R4, R4, 0x1ffffffe, RZ, 0xc0, !PT ;  /* 0x1ffffffe04047812 */ /* 0x000fe200078ec0ff */
[----:B------:R-:W-:Y:S01]  /*0c50*/  IMAD R6, R7, 0x10, R6 ;  /* 0x0000001007067824 */ /* 0x000fe200078e0206 */
[----:B------:R-:W-:Y:S01]  /*0c60*/  SHF.R.S32.HI R19, RZ, 0x3, R19 ;  /* 0x00000003ff137819 */ /* 0x000fe20000011413 */
[C---:B------:R-:W-:Y:S01]  /*0c70*/  VIADD R17, R2.reuse, 0x40 ;  /* 0x0000004002117836 */ /* 0x040fe20000000000 */
[----:B------:R-:W-:Y:S01]  /*0c80*/  IADD3 R4, R13, -R4, RZ ;  /* 0x800000040d047210 */ /* 0x000fe20007ffe0ff */
[----:B------:R-:W-:Y:S02]  /*0c90*/  VIADD R16, R2, 0x80 ;  /* 0x0000008002107836 */ /* 0x000fe40000000000 */
[----:B------:R-:W-:Y:S01]  /*0ca0*/  IMAD.IADD R3, R22, 0x1, -R3 ;  /* 0x0000000116037824 */ /* 0x000fe200078e0a03 */
[----:B------:R-:W-:Y:S01]  /*0cb0*/  SHF.R.S32.HI R226, RZ, 0x1f, R17 ;  /* 0x0000001fffe27819 */ /* 0x000fe20000011411 */
[----:B------:R-:W-:Y:S01]  /*0cc0*/  IMAD R221, R5, 0x40, R6 ;  /* 0x0000004005dd7824 */ /* 0x000fe200078e0206 */
[----:B------:R-:W-:Y:S01]  /*0cd0*/  SHF.R.S32.HI R225, RZ, 0x1f, R16 ;  /* 0x0000001fffe17819 */ /* 0x000fe20000011410 */
[----:B------:R-:W-:-:S02]  /*0ce0*/  IMAD R224, R3, R224, 0xa0 ;  /* 0x000000a003e07424 */ /* 0x000fc400078e02e0 */
[----:B------:R-:W-:-:S07]  /*0cf0*/  IMAD R222, R4, 0x8, R221 ;  /* 0x0000000804de7824 */ /* 0x000fce00078e02dd */
.L_x_39:
[----:B0-----:R-:W0:Y:S01]  /*0d00*/  SHFL.IDX PT, R0, R220, RZ, 0x1f ;  /* 0x00001fffdc007589 */ /* 0x001e2200000e0000 */
[----:B------:R-:W1:Y:S01]  /*0d10*/  S2UR UR37, SR_CgaCtaId ;  /* 0x00000000002579c3 */ /* 0x000e620000008800 */
[----:B------:R-:W-:Y:S01]  /*0d20*/  ULDC UR4, c[0x0][0xc38] ;  /* 0x00030e0000047ab9 */ /* 0x000fe20000000800 */
[----:B------:R-:W-:Y:S01]  /*0d30*/  ULDC.64 UR6, c[0x0][0x418] ;  /* 0x0001060000067ab9 */ /* 0x000fe20000000a00 */
[----:B------:R-:W-:Y:S02]  /*0d40*/  UISETP.NE.AND UP1, UPT, UR4, 0x1, UPT ;  /* 0x000000010400788c */ /* 0x000fe4000bf25270 */
[----:B------:R-:W-:Y:S01]  /*0d50*/  UISETP.NE.U32.AND UP0, UPT, UR6, URZ, UPT ;  /* 0x0000003f0600728c */ /* 0x000fe2000bf05070 */
[----:B------:R-:W-:Y:S01]  /*0d60*/  UMOV UR39, 0x400 ;  /* 0x0000040000277882 */ /* 0x000fe20000000000 */
[----:B------:R-:W-:Y:S02]  /*0d70*/  ULDC UR4, c[0x0][0xc44] ;  /* 0x0003110000047ab9 */ /* 0x000fe40000000800 */
[----:B------:R-:W-:-:S02]  /*0d80*/  UISETP.NE.AND.EX UP0, UPT, UR7, URZ, UPT, UP0 ;  /* 0x0000003f0700728c */ /* 0x000fc4000bf05300 */
[----:B------:R-:W-:Y:S01]  /*0d90*/  UISETP.NE.AND UP2, UPT, UR4, 0x1, UPT ;  /* 0x000000010400788c */ /* 0x000fe2000bf45270 */
[----:B------:R-:W-:Y:S02]  /*0da0*/  ULDC UR51, c[0x0][0x424] ;  /* 0x0001090000337ab9 */ /* 0x000fe40000000800 */
[----:B------:R-:W-:Y:S01]  /*0db0*/  @UP1 ULDC UR4, c[0x0][0xc3c] ;  /* 0x00030f0000041ab9 */ /* 0x000fe20000000800 */
[----:B------:R-:W-:Y:S01]  /*0dc0*/  USEL UR51, UR51, 0x1, UP0 ;  /* 0x0000000133337887 */ /* 0x000fe20008000000 */
[----:B------:R-:W-:Y:S01]  /*0dd0*/  ULDC UR7, c[0x0][0x2f0] ;  /* 0x0000bc0000077ab9 */ /* 0x000fe20000000800 */
[----:B------:R-:W-:Y:S01]  /*0de0*/  UIMAD.WIDE.U32 UR4, UR41, UR4, URZ ;  /* 0x00000004290472a5 */ /* 0x000fe2000f8e003f */
[----:B------:R-:W-:Y:S01]  /*0df0*/  @UP1 ULDC UR11, c[0x0][0xc40] ;  /* 0x00031000000b1ab9 */ /* 0x000fe20000000800 */
[----:B------:R-:W-:Y:S01]  /*0e00*/  UIMAD UR51, UR51, UR7, URZ ;  /* 0x00000007333372a4 */ /* 0x000fe2000f8e023f */
[----:B0-----:R-:W-:Y:S01]  /*0e10*/  R2UR UR38, R0 ;  /* 0x00000000002672ca */ /* 0x001fe200000e0000 */
[----:B-1----:R-:W-:Y:S01]  /*0e20*/  ULEA UR39, UR37, UR39, 0x18 ;  /* 0x0000002725277291 */ /* 0x002fe2000f8ec03f */
[----:B------:R-:W-:Y:S01]  /*0e30*/  UMOV UR42, UR41 ;  /* 0x00000029002a7c82 */ /* 0x000fe20008000000 */
[----:B------:R-:W-:-:S02]  /*0e40*/  @UP1 USHF.R.U32.HI UR42, URZ, UR11, UR5 ;  /* 0x0000000b3f2a1299 */ /* 0x000fc40008011605 */
[----:B------:R-:W-:Y:S01]  /*0e50*/  UIADD3 UR10, UR39, 0x1e200, URZ ;  /* 0x0001e200270a7890 */ /* 0x000fe2000fffe03f */
[----:B------:R-:W-:Y:S01]  /*0e60*/  @UP2 ULDC.64 UR8, c[0x0][0xc48] ;  /* 0x0003120000082ab9 */ /* 0x000fe20000000a00 */
[----:B------:R-:W-:Y:S02]  /*0e70*/  UIADD3 UR7, UR51, 0x9f, URZ ;  /* 0x0000009f33077890 */ /* 0x000fe4000fffe03f */
[----:B------:R-:W-:-:S04]  /*0e80*/  ULOP3.LUT UP0, URZ, UR10, 0x9f, URZ, 0xc0, !UPT ;  /* 0x0000009f0a3f7892 */ /* 0x000fc8000f80c03f */
[----:B------:R-:W-:Y:S02]  /*0e90*/  ULEA.HI UR6, UR38, UR38, URZ, 0x1 ;  /* 0x0000002626067291 */ /* 0x000fe4000f8f083f */
[----:B------:R-:W-:Y:S02]  /*0ea0*/  UIMAD.WIDE.U32 UR4, UR42, UR8, URZ ;  /* 0x000000082a0472a5 */ /* 0x000fe4000f8e003f */
[----:B------:R-:W-:Y:S01]  /*0eb0*/  ULOP3.LUT UR6, UR6, 0x3e, URZ, 0xc0, !UPT ;  /* 0x0000003e06067892 */ /* 0x000fe2000f8ec03f */
[----:B------:R-:W-:Y:S01]  /*0ec0*/  PLOP3.LUT P0, PT, PT, PT, UP0, 0x80, 0x0 ;  /* 0x000000000000781c */ /* 0x000fe20003f0f008 */
[----:B------:R-:W-:Y:S01]  /*0ed0*/  UMOV UR40, UR42 ;  /* 0x0000002a00287c82 */ /* 0x000fe20008000000 */
[----:B------:R-:W-:Y:S02]  /*0ee0*/  @UP2 USHF.R.U32.HI UR40, URZ, UR9, UR5 ;  /* 0x000000093f282299 */ /* 0x000fe40008011605 */
[----:B------:R-:W-:-:S04]  /*0ef0*/  UIADD3 UR6, UR38, -UR6, URZ ;  /* 0x8000000626067290 */ /* 0x000fc8000fffe03f */
[----:B------:R-:W-:Y:S02]  /*0f00*/  ULEA UR8, UR6, UR10, 0xc ;  /* 0x0000000a06087291 */ /* 0x000fe4000f8e603f */
[----:B------:R-:W-:Y:S02]  /*0f10*/  UIMAD.WIDE UR6, UR7, 0x66666667, URZ ;  /* 0x66666667070678a5 */ /* 0x000fe4000f8e023f */
[----:B------:R-:W-:Y:S02]  /*0f20*/  USHF.R.U32.HI UR8, URZ, 0x4, UR8 ;  /* 0x000000043f087899 */ /* 0x000fe40008011608 */
[----:B------:R-:W-:Y:S02]  /*0f30*/  USHF.R.U32.HI UR50, URZ, 0x1f, UR7 ;  /* 0x0000001f3f327899 */ /* 0x000fe40008011607 */
[----:B------:R-:W-:Y:S02]  /*0f40*/  ULOP3.LUT UR47, UR8, 0x3fff, URZ, 0xc0, !UPT ;  /* 0x00003fff082f7892 */ /* 0x000fe4000f8ec03f */
[----:B------:R-:W-:Y:S01]  /*0f50*/  ULEA.HI.SX32 UR50, UR7, UR50, 0x1a ;  /* 0x0000003207327291 */ /* 0x000fe2000f8fd23f */
[----:B--2345:R-:W-:Y:S11]  /*0f60*/  @!P0 BRA `(.L_x_7) ;  /* 0x0000000000408947 */ /* 0x03cff60003800000 */
[----:B------:R-:W-:Y:S01]  /*0f70*/  MOV R0, 0x0 ;  /* 0x0000000000007802 */ /* 0x000fe20000000f00 */
[----:B------:R-:W-:Y:S01]  /*0f80*/  ULDC.64 UR4, c[0x4][0xc0] ;  /* 0x0100300000047ab9 */ /* 0x000fe20000000a00 */
[----:B------:R-:W-:Y:S01]  /*0f90*/  ULDC.64 UR6, c[0x4][0x30] ;  /* 0x01000c0000067ab9 */ /* 0x000fe20000000a00 */
[----:B------:R-:W-:Y:S01]  /*0fa0*/  IMAD.U32 R4, RZ, RZ, UR4 ;  /* 0x00000004ff047e24 */ /* 0x000fe2000f8e00ff */
[----:B------:R0:W1:Y:S01]  /*0fb0*/  LDC.64 R14, c[0x4][R0] ;  /* 0x01000000000e7b82 */ /* 0x0000620000000a00 */
[----:B------:R-:W-:Y:S01]  /*0fc0*/  IMAD.U32 R5, RZ, RZ, UR5 ;  /* 0x00000005ff057e24 */ /* 0x000fe2000f8e00ff */
[----:B------:R-:W-:Y:S01]  /*0fd0*/  ULDC.64 UR4, c[0x4][0xc8] ;  /* 0x0100320000047ab9 */ /* 0x000fe20000000a00 */
[----:B------:R-:W-:Y:S01]  /*0fe0*/  IMAD.U32 R10, RZ, RZ, UR6 ;  /* 0x00000006ff0a7e24 */ /* 0x000fe2000f8e00ff */
[----:B------:R-:W-:Y:S01]  /*0ff0*/  MOV R8, 0x70 ;  /* 0x0000007000087802 */ /* 0x000fe20000000f00 */
[----:B------:R-:W-:Y:S02]  /*1000*/  IMAD.U32 R6, RZ, RZ, UR4 ;  /* 0x00000004ff067e24 */ /* 0x000fe4000f8e00ff */
[----:B------:R-:W-:-:S02]  /*1010*/  IMAD.U32 R7, RZ, RZ, UR5 ;  /* 0x00000005ff077e24 */ /* 0x000fc4000f8e00ff */
[----:B------:R-:W-:Y:S02]  /*1020*/  IMAD.U32 R11, RZ, RZ, UR7 ;  /* 0x00000007ff0b7e24 */ /* 0x000fe4000f8e00ff */
[----:B------:R-:W-:Y:S02]  /*1030*/  IMAD.MOV.U32 R12, RZ, RZ, 0x1 ;  /* 0x00000001ff0c7424 */ /* 0x000fe400078e00ff */
[----:B0-----:R-:W-:-:S07]  /*1040*/  IMAD.MOV.U32 R13, RZ, RZ, RZ ;  /* 0x000000ffff0d7224 */ /* 0x001fce00078e00ff */
[----:B------:R-:W-:-:S07]  /*1050*/  LEPC R20, `(.L_x_7) ;  /* 0x000000001014794e */ /* 0x000fce0000000000 */
[----:B-1----:R-:W-:Y:S05]  /*1060*/  CALL.ABS.NOINC R14 ;  /* 0x000000000e007343 */ /* 0x002fea0003c00000 */
.L_x_7:
[----:B------:R-:W-:Y:S01]  /*1070*/  ULDC.64 UR4, c[0x0][0x990] ;  /* 0x0002640000047ab9 */ /* 0x000fe20000000a00 */
[----:B------:R-:W-:Y:S01]  /*1080*/  ULDC.64 UR6, c[0x0][0x998] ;  /* 0x0002660000067ab9 */ /* 0x000fe20000000a00 */
[----:B------:R-:W-:Y:S01]  /*1090*/  UISETP.NE.U32.AND UP0, UPT, UR4, URZ, UPT ;  /* 0x0000003f0400728c */ /* 0x000fe2000bf05070 */
[----:B------:R-:W-:Y:S01]  /*10a0*/  IMAD.MOV.U32 R3, RZ, RZ, 0x3f800000 ;  /* 0x3f800000ff037424 */ /* 0x000fe200078e00ff */
[----:B------:R-:W-:Y:S01]  /*10b0*/  UISETP.NE.U32.AND UP1, UPT, UR6, URZ, UPT ;  /* 0x0000003f0600728c */ /* 0x000fe2000bf25070 */
[----:B------:R-:W-:Y:S01]  /*10c0*/  IMAD.MOV.U32 R0, RZ, RZ, 0x3f800000 ;  /* 0x3f800000ff007424 */ /* 0x000fe200078e00ff */
[----:B------:R-:W-:Y:S02]  /*10d0*/  UISETP.NE.AND.EX UP0, UPT, UR5, URZ, UPT, UP0 ;  /* 0x0000003f0500728c */ /* 0x000fe4000bf05300 */
[----:B------:R-:W-:-:S04]  /*10e0*/  UISETP.NE.AND.EX UP1, UPT, UR7, URZ, UPT, UP1 ;  /* 0x0000003f0700728c */ /* 0x000fc8000bf25310 */
[----:B------:R-:W-:Y:S02]  /*10f0*/  PLOP3.LUT P0, PT, PT, PT, UP0, 0x80, 0x0 ;  /* 0x000000000000781c */ /* 0x000fe40003f0f008 */
[----:B------:R-:W-:-:S03]  /*1100*/  PLOP3.LUT P1, PT, PT, PT, UP1, 0x80, 0x0 ;  /* 0x000000000000781c */ /* 0x000fc60003f2f018 */
[----:B------:R-:W-:Y:S02]  /*1110*/  @UP0 USHF.R.S32.HI UR8, URZ, 0x1f, UR40 ;  /* 0x0000001f3f080899 */ /* 0x000fe40008011428 */
[----:B------:R-:W-:Y:S02]  /*1120*/  @UP1 USHF.R.S32.HI UR9, URZ, 0x1f, UR40 ;  /* 0x0000001f3f091899 */ /* 0x000fe40008011428 */
[----:B------:R-:W-:Y:S02]  /*1130*/  @UP0 UIADD3 UR16, -UR40, URZ, URZ ;  /* 0x0000003f28100290 */ /* 0x000fe4000fffe13f */
[----:B------:R-:W-:Y:S01]  /*1140*/  @UP1 UIADD3 UR20, -UR40, URZ, URZ ;  /* 0x0000003f28141290 */ /* 0x000fe2000fffe13f */
[----:B------:R-:W-:Y:S01]  /*1150*/  @UP0 ULDC.64 UR12, c[0x0][0x9a8] ;  /* 0x00026a00000c0ab9 */ /* 0x000fe20000000a00 */
[----:B------:R-:W-:Y:S01]  /*1160*/  @UP1 ULDC.64 UR14, c[0x0][0x9b8] ;  /* 0x00026e00000e1ab9 */ /* 0x000fe20000000a00 */
[----:B------:R-:W-:Y:S01]  /*1170*/  @UP0 ULDC UR17, c[0x0][0xc44] ;  /* 0x0003110000110ab9 */ /* 0x000fe20000000800 */
[----:B------:R-:W-:Y:S01]  /*1180*/  @UP1 ULDC UR21, c[0x0][0xc44] ;  /* 0x0003110000151ab9 */ /* 0x000fe20000000800 */
[----:B------:R-:W-:-:S02]  /*1190*/  @UP0 UIMAD UR8, UR8, UR12, URZ ;  /* 0x0000000c080802a4 */ /* 0x000fc4000f8e023f */
[----:B------:R-:W-:Y:S02]  /*11a0*/  @UP1 UIMAD UR9, UR9, UR14, URZ ;  /* 0x0000000e090912a4 */ /* 0x000fe4000f8e023f */
[----:B------:R-:W-:Y:S02]  /*11b0*/  @UP0 UIMAD UR16, UR17, UR16, UR42 ;  /* 0x00000010111002a4 */ /* 0x000fe4000f8e022a */
[----:B------:R-:W-:Y:S02]  /*11c0*/  @UP1 UIMAD UR20, UR21, UR20, UR42 ;  /* 0x00000014151412a4 */ /* 0x000fe4000f8e022a */
[----:B------:R-:W-:Y:S02]  /*11d0*/  @UP0 UIMAD.WIDE.U32 UR10, UR40, UR12, URZ ;  /* 0x0000000c280a02a5 */ /* 0x000fe4000f8e003f */
[----:B------:R-:W-:Y:S02]  /*11e0*/  @UP0 UIMAD UR18, UR40, UR13, UR8 ;  /* 0x0000000d281202a4 */ /* 0x000fe4000f8e0208 */
[----:B------:R-:W-:-:S02]  /*11f0*/  @UP0 USHF.R.S32.HI UR17, URZ, 0x1f, UR16 ;  /* 0x0000001f3f110899 */ /* 0x000fc40008011410 */
[----:B------:R-:W-:Y:S02]  /*1200*/  @UP1 USHF.R.S32.HI UR21, URZ, 0x1f, UR20 ;  /* 0x0000001f3f151899 */ /* 0x000fe40008011414 */
[----:B------:R-:W-:Y:S02]  /*1210*/  @UP1 UIMAD.WIDE.U32 UR12, UR40, UR14, URZ ;  /* 0x0000000e280c12a5 */ /* 0x000fe4000f8e003f */
[----:B------:R-:W-:Y:S02]  /*1220*/  @UP1 UIMAD UR19, UR40, UR15, UR9 ;  /* 0x0000000f281312a4 */ /* 0x000fe4000f8e0209 */
[----:B------:R-:W-:Y:S01]  /*1230*/  @UP0 UIADD3 UR11, UR11, UR18, URZ ;  /* 0x000000120b0b0290 */ /* 0x000fe2000fffe03f */
[----:B------:R-:W-:Y:S01]  /*1240*/  @UP0 ULDC.64 UR14, c[0x0][0x9b0] ;  /* 0x00026c00000e0ab9 */ /* 0x000fe20000000a00 */
[----:B------:R-:W-:Y:S01]  /*1250*/  @UP1 ULDC.64 UR8, c[0x0][0x9c0] ;  /* 0x0002700000081ab9 */ /* 0x000fe20000000a00 */
[----:B------:R-:W-:Y:S02]  /*1260*/  @UP0 UIMAD UR17, UR17, UR14, URZ ;  /* 0x0000000e111102a4 */ /* 0x000fe4000f8e023f */
[----:B------:R-:W-:-:S02]  /*1270*/  @UP1 UIMAD UR18, UR21, UR8, URZ ;  /* 0x00000008151212a4 */ /* 0x000fc4000f8e023f */
[----:B------:R-:W-:Y:S02]  /*1280*/  @UP1 UIADD3 UR13, UR13, UR19, URZ ;  /* 0x000000130d0d1290 */ /* 0x000fe4000fffe03f */
[----:B------:R-:W-:Y:S02]  /*1290*/  @UP0 UIMAD UR17, UR16, UR15, UR17 ;  /* 0x0000000f101102a4 */ /* 0x000fe4000f8e0211 */
[----:B------:R-:W-:Y:S02]  /*12a0*/  @UP1 UIMAD UR18, UR20, UR9, UR18 ;  /* 0x00000009141212a4 */ /* 0x000fe4000f8e0212 */
[----:B------:R-:W-:Y:S02]  /*12b0*/  @UP0 UIMAD.WIDE.U32 UR14, UR16, UR14, UR10 ;  /* 0x0000000e100e02a5 */ /* 0x000fe4000f8e000a */
[----:B------:R-:W-:Y:S02]  /*12c0*/  @UP1 UIMAD.WIDE.U32 UR8, UR20, UR8, UR12 ;  /* 0x00000008140812a5 */ /* 0x000fe4000f8e000c */
[----:B------:R-:W-:-:S02]  /*12d0*/  @UP0 UIADD3 UR10, UR15, UR17, URZ ;  /* 0x000000110f0a0290 */ /* 0x000fc4000fffe03f */
[----:B------:R-:W-:Y:S02]  /*12e0*/  @UP0 ULEA UR4, UP2, UR14, UR4, 0x2 ;  /* 0x000000040e040291 */ /* 0x000fe4000f84103f */
[----:B------:R-:W-:Y:S02]  /*12f0*/  @UP1 UIADD3 UR9, UR9, UR18, URZ ;  /* 0x0000001209091290 */ /* 0x000fe4000fffe03f */
[----:B------:R-:W-:Y:S02]  /*1300*/  @UP1 ULEA UR6, UP3, UR8, UR6, 0x2 ;  /* 0x0000000608061291 */ /* 0x000fe4000f86103f */
[----:B------:R-:W-:Y:S01]  /*1310*/  @UP0 ULEA.HI.X UR5, UR14, UR5, UR10, 0x2, UP2 ;  /* 0x000000050e050291 */ /* 0x000fe200090f140a */
[----:B------:R-:W-:Y:S01]  /*1320*/  IMAD.U32 R4, RZ, RZ, UR4 ;  /* 0x00000004ff047e24 */ /* 0x000fe2000f8e00ff */
[----:B------:R-:W-:Y:S02]  /*1330*/  @UP1 ULEA.HI.X UR7, UR8, UR7, UR9, 0x2, UP3 ;  /* 0x0000000708071291 */ /* 0x000fe400098f1409 */
[----:B------:R-:W-:-:S02]  /*1340*/  IMAD.U32 R6, RZ, RZ, UR6 ;  /* 0x00000006ff067e24 */ /* 0x000fc4000f8e00ff */
[----:B------:R-:W-:Y:S02]  /*1350*/  IMAD.U32 R5, RZ, RZ, UR5 ;  /* 0x00000005ff057e24 */ /* 0x000fe4000f8e00ff */
[----:B------:R-:W-:-:S03]  /*1360*/  IMAD.U32 R7, RZ, RZ, UR7 ;  /* 0x00000007ff077e24 */ /* 0x000fc6000f8e00ff */
[----:B------:R-:W2:Y:S04]  /*1370*/  @P0 LDG.E R3, desc[UR48][R4.64] ;  /* 0x0000003004030981 */ /* 0x000ea8000c1e1900 */
[----:B------:R-:W2:Y:S01]  /*1380*/  @P1 LDG.E R0, desc[UR48][R6.64] ;  /* 0x0000003006001981 */ /* 0x000ea2000c1e1900 */
[----:B------:R-:W-:Y:S01]  /*1390*/  ULOP3.LUT UR4, UR45, 0x1, URZ, 0xc0, !UPT ;  /* 0x000000012d047892 */ /* 0x000fe2000f8ec03f */
[----:B------:R-:W-:-:S05]  /*13a0*/  IMAD.U32 R9, RZ, RZ, UR46 ;  /* 0x0000002eff097e24 */ /* 0x000fca000f8e00ff */
[----:B------:R-:W-:Y:S01]  /*13b0*/  IMAD.U32 R8, RZ, RZ, UR4 ;  /* 0x00000004ff087e24 */ /* 0x000fe2000f8e00ff */
[----:B------:R-:W-:Y:S01]  /*13c0*/  ULDC UR4, c[0x0][0x9d8] ;  /* 0x0002760000047ab9 */ /* 0x000fe20000000800 */
[----:B------:R-:W-:-:S03]  /*13d0*/  ISETP.NE.AND P0, PT, R9, 0x3, PT ;  /* 0x000000030900780c */ /* 0x000fc60003f05270 */
[----:B------:R-:W-:-:S04]  /*13e0*/  SHF.L.U32 R8, R8, 0x1f, RZ ;  /* 0x0000001f08087819 */ /* 0x000fc800000006ff */
[----:B------:R-:W0:Y:S01]  /*13f0*/  SYNCS.PHASECHK.TRANS64.TRYWAIT P1, [UR39+0x33400], R8 ;  /* 0x03340008ff0075a7 */ /* 0x000e220008020167 */
[----:B--2---:R-:W-:-:S04]  /*1400*/  FMUL.FTZ R0, R3, R0 ;  /* 0x0000000003007220 */ /* 0x004fc80000410000 */
[----:B------:R-:W-:Y:S01]  /*1410*/  FMUL.FTZ R0, R0, UR4 ;  /* 0x0000000400007c20 */ /* 0x000fe20008410000 */
[----:B0-----:R-:W-:Y:S06]  /*1420*/  @!P1 BRA `(.L_x_8) ;  /* 0x000000f800109947 */ /* 0x001fec0003800000 */
.L_x_107:
[----:B------:R-:W-:Y:S05]  /*1430*/  @!P0 BRA `(.L_x_9) ;  /* 0x0000000000048947 */ /* 0x000fea0003800000 */
[----:B------:R-:W-:Y:S01]  /*1440*/  BPT.TRAP 0x1 ;  /* 0x000000040000795c */ /* 0x000fe20000300000 */
.L_x_9:
[----:B0-----:R-:W-:Y:S02]  /*1450*/  IMAD.U32 R3, RZ, RZ, UR43 ;  /* 0x0000002bff037e24 */ /* 0x001fe4000f8e00ff */
[----:B------:R-:W-:-:S03]  /*1460*/  IMAD.U32 R4, RZ, RZ, UR44 ;  /* 0x0000002cff047e24 */ /* 0x000fc6000f8e00ff */
[----:B------:R-:W-:Y:S02]  /*1470*/  LEA R3, R3, UR39, 0x3 ;  /* 0x0000002703037c11 */ /* 0x000fe4000f8e18ff */
[----:B------:R-:W-:-:S04]  /*1480*/  SHF.L.U32 R4, R4, 0x1f, RZ ;  /* 0x0000001f04047819 */ /* 0x000fc800000006ff */
[----:B------:R0:W1:Y:S01]  /*1490*/  SYNCS.PHASECHK.TRANS64.TRYWAIT P1, [R3+URZ+0x33430], R4 ;  /* 0x03343004030075a7 */ /* 0x000062000802017f */
[----:B------:R-:W-:Y:S05]  /*14a0*/  @!P0 BRA `(.L_x_10) ;  /* 0x0000000000048947 */ /* 0x000fea0003800000 */
[----:B------:R-:W-:Y:S01]  /*14b0*/  BPT.TRAP 0x1 ;  /* 0x000000040000795c */ /* 0x000fe20000300000 */
.L_x_10:
[----:B------:R-:W-:Y:S01]  /*14c0*/  IMAD.MOV.U32 R119, RZ, RZ, RZ ;  /* 0x000000ffff777224 */ /* 0x000fe200078e00ff */
[----:B-1----:R-:W-:Y:S06]  /*14d0*/  @P1 BRA `(.L_x_11) ;  /* 0x0000000000081947 */ /* 0x002fec0003800000 */
[----:B------:R-:W1:Y:S02]  /*14e0*/  SYNCS.PHASECHK.TRANS64.TRYWAIT P1, [R3+URZ+0x33430], R4 ;  /* 0x03343004030075a7 */ /* 0x000e64000802017f */
[----:B-1----:R-:W-:Y:S05]  /*14f0*/  @!P1 BRA `(.L_x_12) ;  /* 0x000000f400f49947 */ /* 0x002fea0003800000 */
.L_x_11:
[----:B------:R-:W-:Y:S05]  /*1500*/  WARPSYNC.ALL ;  /* 0x0000000000007948 */ /* 0x000fea0003800000 */
[----:B------:R-:W-:Y:S01]  /*1510*/  UIADD3 UR4, UR39, 0x24200, URZ ;  /* 0x0002420027047890 */ /* 0x000fe2000fffe03f */
[----:B------:R-:W-:Y:S01]  /*1520*/  WARPGROUP.ARRIVE ;  /* 0x00000000000079c5 */ /* 0x000fe20000000000 */
[----:B------:R-:W-:Y:S02]  /*1530*/  ULOP3.LUT UR28, UR47, 0x10000, URZ, 0xfc, !UPT ;  /* 0x000100002f1c7892 */ /* 0x000fe4000f8efc3f */
[----:B------:R-:W-:Y:S01]  /*1540*/  USHF.R.U32.HI UR4, URZ, 0x4, UR4 ;  /* 0x000000043f047899 */ /* 0x000fe20008011604 */
[----:B------:R-:W-:Y:S01]  /*1550*/  UMOV UR25, 0x80000020 ;  /* 0x8000002000197882 */ /* 0x000fe20000000000 */
[----:B------:R-:W-:-:S02]  /*1560*/  UMOV UR27, 0x80000020 ;  /* 0x80000020001b7882 */ /* 0x000fc40000000000 */
[----:B------:R-:W-:Y:S01]  /*1570*/  ULOP3.LUT UR4, UR4, 0x3fff, URZ, 0xc0, !UPT ;  /* 0x00003fff04047892 */ /* 0x000fe2000f8ec03f */
[----:B------:R-:W-:Y:S01]  /*1580*/  UMOV UR24, UR28 ;  /* 0x0000001c00187c82 */ /* 0x000fe20008000000 */
[----:B------:R-:W-:Y:S02]  /*1590*/  UMOV UR5, UR25 ;  /* 0x0000001900057c82 */ /* 0x000fe40008000000 */
[----:B------:R-:W-:Y:S01]  /*15a0*/  ULOP3.LUT UR47, UR4, 0x10000, URZ, 0xfc, !UPT ;  /* 0x00010000042f7892 */ /* 0x000fe2000f8efc3f */
[----:B------:R-:W-:Y:S02]  /*15b0*/  UMOV UR7, 0x80000020 ;  /* 0x8000002000077882 */ /* 0x000fe40000000000 */
[----:B------:R-:W-:Y:S01]  /*15c0*/  UMOV UR4, UR24 ;  /* 0x0000001800047c82 */ /* 0x000fe20008000000 */
[----:B------:R-:W-:Y:S01]  /*15d0*/  UIMAD UR30, UR43, 0x780, UR47 ;  /* 0x000007802b1e78a4 */ /* 0x000fe2000f8e022f */
[----:B------:R-:W-:Y:S01]  /*15e0*/  UMOV UR11, 0x80000020 ;  /* 0x80000020000b7882 */ /* 0x000fe20000000000 */
[----:B------:R-:W-:-:S02]  /*15f0*/  UMOV UR15, 0x80000020 ;  /* 0x80000020000f7882 */ /* 0x000fc40000000000 */
[----:B------:R-:W-:Y:S02]  /*1600*/  UIADD3 UR6, UR30, 0x80, URZ ;  /* 0x000000801e067890 */ /* 0x000fe4000fffe03f */
[----:B------:R-:W-:Y:S02]  /*1610*/  UIADD3 UR8, UR30, 0x100, URZ ;  /* 0x000001001e087890 */ /* 0x000fe4000fffe03f */
[----:B------:R-:W-:Y:S01]  /*1620*/  UMOV UR26, UR30 ;  /* 0x0000001e001a7c82 */ /* 0x000fe20008000000 */
[----:B------:R-:W-:Y:S01]  /*1630*/  UIADD3 UR9, UR30, 0x180, URZ ;  /* 0x000001801e097890 */ /* 0x000fe2000fffe03f */
[----:B------:R-:W-:Y:S01]  /*1640*/  QGMMA.64x32x32.F32.E4M3.E4M3 R88, gdesc[UR24], RZ, !UPT, gsb0 ;  /* 0x00600000185879f3 */ /* 0x000fe2000c0008ff */
[----:B------:R-:W-:Y:S01]  /*1650*/  UMOV UR26, UR6 ;  /* 0x00000006001a7c82 */ /* 0x000fe20008000000 */
[----:B------:R-:W-:Y:S01]  /*1660*/  UMOV UR27, 0x80000020 ;  /* 0x80000020001b7882 */ /* 0x000fe20000000000 */
[----:B------:R-:W-:Y:S01]  /*1670*/  UMOV UR6, UR8 ;  /* 0x0000000800067c82 */ /* 0x000fe20008000000 */
[----:B------:R-:W-:-:S02]  /*1680*/  UIADD3 UR10, UR30, 0x200, URZ ;  /* 0x000002001e0a7890 */ /* 0x000fc4000fffe03f */
[----:B------:R-:W-:Y:S02]  /*1690*/  UIADD3 UR12, UR30, 0x102, URZ ;  /* 0x000001021e0c7890 */ /* 0x000fe4000fffe03f */
[----:B------:R-:W-:Y:S02]  /*16a0*/  UIADD3 UR13, UR30, 0x182, URZ ;  /* 0x000001821e0d7890 */ /* 0x000fe4000fffe03f */
[----:B------:R-:W-:Y:S02]  /*16b0*/  UIADD3 UR14, UR30, 0x202, URZ ;  /* 0x000002021e0e7890 */ /* 0x000fe4000fffe03f */
[----:B------:R-:W-:Y:S01]  /*16c0*/  UIADD3 UR18, UR30, 0x382, URZ ;  /* 0x000003821e127890 */ /* 0x000fe2000fffe03f */
[----:B------:R-:W-:Y:S01]  /*16d0*/  UMOV UR19, 0x80000020 ;  /* 0x8000002000137882 */ /* 0x000fe20000000000 */
[----:B------:R-:W-:Y:S01]  /*16e0*/  UIADD3 UR22, UR30, 0x600, URZ ;  /* 0x000006001e167890 */ /* 0x000fe2000fffe03f */
[----:B------:R-:W-:Y:S01]  /*16f0*/  UMOV UR23, 0x80000020 ;  /* 0x8000002000177882 */ /* 0x000fe20000000000 */
[----:B------:R-:W-:Y:S01]  /*1700*/  UMOV UR31, 0x80000020 ;  /* 0x80000020001f7882 */ /* 0x000fe20000000000 */
[----:B------:R-:W-:-:S02]  /*1710*/  WARPGROUP.DEPBAR.LE gsb0, 0x0 ;  /* 0x00008000000079c5 */ /* 0x000fc40000010000 */
[----:B------:R-:W-:-:S06]  /*1720*/  WARPGROUP.ARRIVE ;  /* 0x00000000000079c5 */ /* 0x000fcc0000000000 */
[----:B------:R-:W-:Y:S01]  /*1730*/  QGMMA.64x32x32.F32.E4M3.E4M3 R72, gdesc[UR24], RZ, !UPT, gsb0 ;  /* 0x00600000184879f3 */ /* 0x000fe2000c0008ff */
[----:B------:R-:W-:Y:S01]  /*1740*/  UMOV UR26, UR9 ;  /* 0x00000009001a7c82 */ /* 0x000fe20008000000 */
[----:B------:R-:W-:Y:S01]  /*1750*/  UMOV UR27, 0x80000020 ;  /* 0x80000020001b7882 */ /* 0x000fe20000000000 */
[----:B------:R-:W-:Y:S02]  /*1760*/  WARPGROUP.DEPBAR.LE gsb0, 0x0 ;  /* 0x00008000000079c5 */ /* 0x000fe40000010000 */
[----:B------:R-:W-:-:S06]  /*1770*/  WARPGROUP.ARRIVE ;  /* 0x00000000000079c5 */ /* 0x000fcc0000000000 */
[----:B------:R-:W-:Y:S01]  /*1780*/  QGMMA.64x32x32.F32.E4M3.E4M3 R56, gdesc[UR4], RZ, !UPT, gsb0 ;  /* 0x00600000043879f3 */ /* 0x000fe2000c0008ff */
[----:B------:R-:W-:Y:S02]  /*1790*/  UIADD3 UR4, UR28, 0x2, URZ ;  /* 0x000000021c047890 */ /* 0x000fe4000fffe03f */
[----:B------:R-:W-:Y:S01]  /*17a0*/  UIADD3 UR6, UR30, 0x2, URZ ;  /* 0x000000021e067890 */ /* 0x000fe2000fffe03f */
[----:B------:R-:W-:Y:S01]  /*17b0*/  UMOV UR5, 0x80000020 ;  /* 0x8000002000057882 */ /* 0x000fe20000000000 */
[----:B------:R-:W-:Y:S01]  /*17c0*/  UMOV UR7, 0x80000020 ;  /* 0x8000002000077882 */ /* 0x000fe20000000000 */
[----:B------:R-:W-:Y:S02]  /*17d0*/  UMOV UR9, UR5 ;  /* 0x0000000500097c82 */ /* 0x000fe40008000000 */
[----:B------:R-:W-:Y:S01]  /*17e0*/  UMOV UR8, UR4 ;  /* 0x0000000400087c82 */ /* 0x000fe20008000000 */
[----:B------:R-:W-:Y:S02]  /*17f0*/  WARPGROUP.DEPBAR.LE gsb0, 0x0 ;  /* 0x00008000000079c5 */ /* 0x000fe40000010000 */
[----:B------:R-:W-:-:S06]  /*1800*/  WARPGROUP.ARRIVE ;  /* 0x00000000000079c5 */ /* 0x000fcc0000000000 */
[----:B------:R-:W-:Y:S01]  /*1810*/  QGMMA.64x32x32.F32.E4M3.E4M3 R40, gdesc[UR24], RZ, !UPT, gsb0 ;  /* 0x00600000182879f3 */ /* 0x000fe2000c0008ff */
[----:B------:R-:W-:Y:S01]  /*1820*/  UMOV UR26, UR10 ;  /* 0x0000000a001a7c82 */ /* 0x000fe20008000000 */
[----:B------:R-:W-:Y:S01]  /*1830*/  UMOV UR27, 0x80000020 ;  /* 0x80000020001b7882 */ /* 0x000fe20000000000 */
[----:B------:R-:W-:Y:S01]  /*1840*/  UIADD3 UR10, UR30, 0x82, URZ ;  /* 0x000000821e0a7890 */ /* 0x000fe2000fffe03f */
[----:B------:R-:W-:Y:S02]  /*1850*/  WARPGROUP.DEPBAR.LE gsb0, 0x0 ;  /* 0x00008000000079c5 */ /* 0x000fe40000010000 */
[----:B------:R-:W-:-:S06]  /*1860*/  WARPGROUP.ARRIVE ;  /* 0x00000000000079c5 */ /* 0x000fcc0000000000 */
[----:B------:R-:W-:Y:S03]  /*1870*/  QGMMA.64x32x32.F32.E4M3.E4M3 R24, gdesc[UR24], RZ, !UPT, gsb0 ;  /* 0x00600000181879f3 */ /* 0x000fe6000c0008ff */
[----:B------:R-:W-:Y:S02]  /*1880*/  WARPGROUP.DEPBAR.LE gsb0, 0x0 ;  /* 0x00008000000079c5 */ /* 0x000fe40000010000 */
[----:B------:R-:W-:-:S06]  /*1890*/  WARPGROUP.ARRIVE ;  /* 0x00000000000079c5 */ /* 0x000fcc0000000000 */
[----:B------:R-:W-:Y:S01]  /*18a0*/  QGMMA.64x32x32.F32.E4M3.E4M3 R88, gdesc[UR4], R88, gsb0 ;  /* 0x00600000045879f3 */ /* 0x000fe20008000858 */
[----:B------:R-:W-:Y:S01]  /*18b0*/  UMOV UR6, UR10 ;  /* 0x0000000a00067c82 */ /* 0x000fe20008000000 */
[----:B------:R-:W-:Y:S01]  /*18c0*/  UMOV UR7, 0x80000020 ;  /* 0x8000002000077882 */ /* 0x000fe20000000000 */
[----:B------:R-:W-:Y:S01]  /*18d0*/  UMOV UR10, UR12 ;  /* 0x0000000c000a7c82 */ /* 0x000fe20008000000 */
[----:B------:R-:W-:Y:S02]  /*18e0*/  WARPGROUP.DEPBAR.LE gsb0, 0x0 ;  /* 0x00008000000079c5 */ /* 0x000fe40000010000 */
[----:B------:R-:W-:-:S06]  /*18f0*/  WARPGROUP.ARRIVE ;  /* 0x00000000000079c5 */ /* 0x000fcc0000000000 */
[----:B------:R-:W-:Y:S01]  /*1900*/  QGMMA.64x32x32.F32.E4M3.E4M3 R72, gdesc[UR4], R72, gsb0 ;  /* 0x00600000044879f3 */ /* 0x000fe20008000848 */
[----:B------:R-:W-:Y:S01]  /*1910*/  UMOV UR6, UR13 ;  /* 0x0000000d00067c82 */ /* 0x000fe20008000000 */
[----:B------:R-:W-:Y:S01]  /*1920*/  UMOV UR7, 0x80000020 ;  /* 0x8000002000077882 */ /* 0x000fe20000000000 */
[----:B------:R-:W-:Y:S02]  /*1930*/  WARPGROUP.DEPBAR.LE gsb0, 0x0 ;  /* 0x00008000000079c5 */ /* 0x000fe40000010000 */
[----:B------:R-:W-:-:S06]  /*1940*/  WARPGROUP.ARRIVE ;  /* 0x00000000000079c5 */ /* 0x000fcc0000000000 */
[----:B------:R-:W-:Y:S01]  /*1950*/  QGMMA.64x32x32.F32.E4M3.E4M3 R56, gdesc[UR8], R56, gsb0 ;  /* 0x00600000083879f3 */ /* 0x000fe20008000838 */
        /* <DEDUP_REMOVED lines=8> */
[----:B------:R-:W-:Y:S01]  /*19e0*/  QGMMA.64x32x32.F32.E4M3.E4M3 R40, gdesc[UR4], R40, gsb0 ;  /* 0x00600000042879f3 */ /* 0x000fe20008000828 */
[----:B------:R-:W-:Y:S01]  /*19f0*/  UMOV UR6, UR14 ;  /* 0x0000000e00067c82 */ /* 0x000fe20008000000 */
[----:B------:R-:W-:Y:S01]  /*1a00*/  UMOV UR7, 0x80000020 ;  /* 0x8000002000077882 */ /* 0x000fe20000000000 */
[----:B------:R-:W-:Y:S01]  /*1a10*/  UIADD3 UR14, UR30, 0x380, URZ ;  /* 0x000003801e0e7890 */ /* 0x000fe2000fffe03f */
[----:B------:R-:W-:Y:S02]  /*1a20*/  WARPGROUP.DEPBAR.LE gsb0, 0x0 ;  /* 0x00008000000079c5 */ /* 0x000fe40000010000 */
[----:B------:R-:W-:-:S06]  /*1a30*/  WARPGROUP.ARRIVE ;  /* 0x00000000000079c5 */ /* 0x000fcc0000000000 */
[----:B------:R-:W-:Y:S01]  /*1a40*/  QGMMA.64x32x32.F32.E4M3.E4M3 R24, gdesc[UR4], R24, gsb0 ;  /* 0x00600000041879f3 */ /* 0x000fe20008000818 */
[----:B------:R-:W-:Y:S02]  /*1a50*/  UIADD3 UR6, UR30, 0x300, URZ ;  /* 0x000003001e067890 */ /* 0x000fe4000fffe03f */
[----:B------:R-:W-:Y:S01]  /*1a60*/  UIADD3 UR7, UR30, 0x400, URZ ;  /* 0x000004001e077890 */ /* 0x000fe2000fffe03f */
        /* <DEDUP_REMOVED lines=60> */
[----:B------:R-:W-:Y:S03]  /*1e30*/  QGMMA.64x32x32.F32.E4M3.E4M3 R24, gdesc[UR12], R24, gsb0 ;  /* 0x006000000c1879f3 */ /* 0x000fe60008000818 */
        /* <DEDUP_REMOVED lines=35> */
[----:B------:R-:W-:-:S03]  /*2070*/  UIADD3 UR6, UR30, 0x702, URZ ;  /* 0x000007021e067890 */ /* 0x000fc6000fffe03f */
        /* <DEDUP_REMOVED lines=18> */
[----:B------:R-:W-:Y:S05]  /*21a0*/  @!P0 BRA `(.L_x_13) ;  /* 0x0000000000048947 */ /* 0x000fea0003800000 */
[----:B------:R-:W-:Y:S01]  /*21b0*/  BPT.TRAP 0x1 ;  /* 0x000000040000795c */ /* 0x000fe20000300000 */
.L_x_13:
[C---:B------:R-:W-:Y:S01]  /*21c0*/  FMUL.FTZ R6, R0.reuse, R88 ;  /* 0x0000005800067220 */ /* 0x040fe20000410000 */
[C---:B------:R-:W-:Y:S01]  /*21d0*/  FMUL.FTZ R7, R0.reuse, R89 ;  /* 0x0000005900077220 */ /* 0x040fe20000410000 */
[C---:B------:R-:W-:Y:S01]  /*21e0*/  FMUL.FTZ R60, R0.reuse, R60 ;  /* 0x0000003c003c7220 */ /* 0x040fe20000410000 */
[C---:B------:R-:W-:Y:S01]  /*21f0*/  FMUL.FTZ R10, R0.reuse, R92 ;  /* 0x0000005c000a7220 */ /* 0x040fe20000410000 */
[C---:B------:R-:W-:Y:S01]  /*2200*/  FMUL.FTZ R92, R0.reuse, R76 ;  /* 0x0000004c005c7220 */ /* 0x040fe20000410000 */
[C---:B------:R-:W-:Y:S01]  /*2210*/  FMUL.FTZ R40, R0.reuse, R40 ;  /* 0x0000002800287220 */ /* 0x040fe20000410000 */
[C---:B------:R-:W-:Y:S01]  /*2220*/  FMUL.FTZ R76, R0.reuse, R83 ;  /* 0x00000053004c7220 */ /* 0x040fe20000410000 */
[C---:B------:R-:W-:Y:S01]  /*2230*/  FMUL.FTZ R25, R0.reuse, R25 ;  /* 0x0000001900197220 */ /* 0x040fe20000410000 */
[----:B------:R-:W2:Y:S01]  /*2240*/  MUFU.TANH R6, R6 ;  /* 0x0000000600067308 */ /* 0x000ea20000002400 */
[C---:B------:R-:W-:Y:S01]  /*2250*/  FMUL.FTZ R11, R0.reuse, R93 ;  /* 0x0000005d000b7220 */ /* 0x040fe20000410000 */
[C---:B------:R-:W-:Y:S01]  /*2260*/  FMUL.FTZ R20, R0.reuse, R96 ;  /* 0x0000006000147220 */ /* 0x040fe20000410000 */
[C---:B------:R-:W-:Y:S01]  /*2270*/  FMUL.FTZ R5, R0.reuse, R90 ;  /* 0x0000005a00057220 */ /* 0x040fe20000410000 */
[C---:B------:R-:W-:Y:S01]  /*2280*/  FMUL.FTZ R21, R0.reuse, R97 ;  /* 0x0000006100157220 */ /* 0x040fe20000410000 */
[C---:B------:R-:W-:Y:S01]  /*2290*/  FMUL.FTZ R26, R0.reuse, R26 ;  /* 0x0000001a001a7220 */ /* 0x040fe20000410000 */
[C---:B01----:R-:W-:Y:S01]  /*22a0*/  FMUL.FTZ R4, R0.reuse, R91 ;  /* 0x0000005b00047220 */ /* 0x043fe20000410000 */
[C---:B------:R-:W-:Y:S01]  /*22b0*/  FMUL.FTZ R89, R0.reuse, R100 ;  /* 0x0000006400597220 */ /* 0x040fe20000410000 */
[----:B------:R-:W-:Y:S01]  /*22c0*/  MUFU.TANH R7, R7 ;  /* 0x0000000700077308 */ /* 0x000fe20000002400 */
[C---:B------:R-:W-:Y:S01]  /*22d0*/  FMUL.FTZ R28, R0.reuse, R28 ;  /* 0x0000001c001c7220 */ /* 0x040fe20000410000 */
[C---:B------:R-:W-:Y:S01]  /*22e0*/  FMUL.FTZ R8, R0.reuse, R94 ;  /* 0x0000005e00087220 */ /* 0x040fe20000410000 */
[C---:B------:R-:W-:Y:S01]  /*22f0*/  FMUL.FTZ R88, R0.reuse, R101 ;  /* 0x0000006500587220 */ /* 0x040fe20000410000 */
[C---:B------:R-:W-:Y:S01]  /*2300*/  FMUL.FTZ R29, R0.reuse, R29 ;  /* 0x0000001d001d7220 */ /* 0x040fe20000410000 */
[C---:B------:R-:W-:Y:S01]  /*2310*/  FMUL.FTZ R9, R0.reuse, R95 ;  /* 0x0000005f00097220 */ /* 0x040fe20000410000 */
[C---:B------:R-:W-:Y:S01]  /*2320*/  FMUL.FTZ R93, R0.reuse, R77 ;  /* 0x0000004d005d7220 */ /* 0x040fe20000410000 */
[C---:B------:R-:W-:Y:S01]  /*2330*/  FMUL.FTZ R90, R0.reuse, R72 ;  /* 0x00000048005a7220 */ /* 0x040fe20000410000 */
[----:B------:R0:W-:Y:S01]  /*2340*/  MUFU.TANH R83, R60 ;  /* 0x0000003c00537308 */ /* 0x0001e20000002400 */
        /* <DEDUP_REMOVED lines=8> */
[C---:B0-----:R-:W-:Y:S01]  /*23d0*/  FMUL.FTZ R60, R0.reuse, R66 ;  /* 0x00000042003c7220 */ /* 0x041fe20000410000 */
[C---:B------:R-:W-:Y:S01]  /*23e0*/  FMUL.FTZ R44, R0.reuse, R44 ;  /* 0x0000002c002c7220 */ /* 0x040fe20000410000 */
[C---:B------:R-:W-:Y:S01]  /*23f0*/  FMUL.FTZ R12, R0.reuse, R99 ;  /* 0x00000063000c7220 */ /* 0x040fe20000410000 */
[C---:B------:R-:W-:Y:S01]  /*2400*/  FMUL.FTZ R15, R0.reuse, R102 ;  /* 0x00000066000f7220 */ /* 0x040fe20000410000 */
[C---:B------:R-:W-:Y:S01]  /*2410*/  FMUL.FTZ R14, R0.reuse, R103 ;  /* 0x00000067000e7220 */ /* 0x040fe20000410000 */
[C---:B------:R-:W-:Y:S01]  /*2420*/  FMUL.FTZ R94, R0.reuse, R80 ;  /* 0x00000050005e7220 */ /* 0x040fe20000410000 */
[----:B------:R-:W-:Y:S01]  /*2430*/  FMUL.FTZ R73, R0, R74 ;  /* 0x0000004a00497220 */ /* 0x000fe20000410000 */
[----:B------:R0:W-:Y:S01]  /*2440*/  MUFU.TANH R66, R40 ;  /* 0x0000002800427308 */ /* 0x0001e20000002400 */
[----:B-1----:R-:W-:-:S02]  /*2450*/  IMAD.U32 R25, RZ, RZ, UR50 ;  /* 0x00000032ff197e24 */ /* 0x002fc4000f8e00ff */
[C---:B------:R-:W-:Y:S01]  /*2460*/  FMUL.FTZ R80, R0.reuse, R81 ;  /* 0x0000005100507220 */ /* 0x040fe20000410000 */
[C---:B------:R-:W-:Y:S01]  /*2470*/  FMUL.FTZ R72, R0.reuse, R75 ;  /* 0x0000004b00487220 */ /* 0x040fe20000410000 */
[C---:B------:R-:W-:Y:S01]  /*2480*/  FMUL.FTZ R84, R0.reuse, R84 ;  /* 0x0000005400547220 */ /* 0x040fe20000410000 */
[C---:B------:R-:W-:Y:S01]  /*2490*/  FMUL.FTZ R75, R0.reuse, R78 ;  /* 0x0000004e004b7220 */ /* 0x040fe20000410000 */
[C---:B------:R-:W-:Y:S01]  /*24a0*/  FMUL.FTZ R85, R0.reuse, R85 ;  /* 0x0000005500557220 */ /* 0x040fe20000410000 */
[----:B------:R-:W-:Y:S01]  /*24b0*/  FMUL.FTZ R74, R0, R79 ;  /* 0x0000004f004a7220 */ /* 0x000fe20000410000 */
[----:B------:R-:W-:Y:S01]  /*24c0*/  MUFU.TANH R10, R10 ;  /* 0x0000000a000a7308 */ /* 0x000fe20000002400 */
[----:B0-----:R-:W-:Y:S01]  /*24d0*/  IADD3 R40, R224, UR51, RZ ;  /* 0x00000033e0287c10 */ /* 0x001fe2000fffe0ff */
[C---:B------:R-:W-:Y:S01]  /*24e0*/  FMUL.FTZ R81, R0.reuse, R56 ;  /* 0x0000003800517220 */ /* 0x040fe20000410000 */
[C---:B------:R-:W-:Y:S01]  /*24f0*/  FMUL.FTZ R55, R0.reuse, R55 ;  /* 0x0000003700377220 */ /* 0x040fe20000410000 */
[C---:B------:R-:W-:Y:S01]  /*2500*/  FMUL.FTZ R50, R0.reuse, R50 ;  /* 0x0000003200327220 */ /* 0x040fe20000410000 */
[----:B------:R-:W-:Y:S01]  /*2510*/  FMUL.FTZ R79, R0, R86 ;  /* 0x00000056004f7220 */ /* 0x000fe20000410000 */
[----:B------:R-:W-:-:S02]  /*2520*/  IMAD R116, R25, -0xa0, R40 ;  /* 0xffffff6019747824 */ /* 0x000fc400078e0228 */
[C---:B------:R-:W-:Y:S01]  /*2530*/  FMUL.FTZ R61, R0.reuse, R61 ;  /* 0x0000003d003d7220 */ /* 0x040fe20000410000 */
[----:B------:R-:W-:Y:S01]  /*2540*/  MUFU.TANH R11, R11 ;  /* 0x0000000b000b7308 */ /* 0x000fe20000002400 */
[C---:B------:R-:W-:Y:S01]  /*2550*/  FMUL.FTZ R64, R0.reuse, R64 ;  /* 0x0000004000407220 */ /* 0x040fe20000410000 */
[----:B------:R-:W-:Y:S01]  /*2560*/  FMUL.FTZ R78, R0, R87 ;  /* 0x00000057004e7220 */ /* 0x000fe20000410000 */
[----:B------:R-:W-:Y:S01]  /*2570*/  ISETP.GT.AND P4, PT, R116, RZ, PT ;  /* 0x000000ff7400720c */ /* 0x000fe20003f84270 */
[----:B------:R-:W-:Y:S01]  /*2580*/  FMUL.FTZ R54, R0, R54 ;  /* 0x0000003600367220 */ /* 0x000fe20000410000 */
[----:B------:R-:W-:Y:S01]  /*2590*/  ISETP.GT.AND P3, PT, R116, 0x1, PT ;  /* 0x000000017400780c */ /* 0x000fe20003f64270 */
[----:B------:R-:W-:Y:S01]  /*25a0*/  FMUL.FTZ R53, R0, R53 ;  /* 0x0000003500357220 */ /* 0x000fe20000410000 */
[----:B------:R-:W-:Y:S01]  /*25b0*/  ISETP.GT.AND P2, PT, R116, 0x8, PT ;  /* 0x000000087400780c */ /* 0x000fe20003f44270 */
[----:B------:R-:W0:Y:S01]  /*25c0*/  MUFU.TANH R20, R20 ;  /* 0x0000001400147308 */ /* 0x000e220000002400 */
[----:B--2---:R-:W-:Y:S01]  /*25d0*/  FSEL R25, R6, -INF , P4 ;  /* 0xff80000006197808 */ /* 0x004fe20002000000 */
[----:B------:R-:W-:Y:S01]  /*25e0*/  FMUL.FTZ R56, R0, R59 ;  /* 0x0000003b00387220 */ /* 0x000fe20000410000 */
[----:B------:R-:W-:Y:S01]  /*25f0*/  ISETP.GT.AND P1, PT, R116, 0x9, PT ;  /* 0x000000097400780c */ /* 0x000fe20003f24270 */
[----:B------:R-:W-:Y:S01]  /*2600*/  FMUL.FTZ R68, R0, R68 ;  /* 0x0000004400447220 */ /* 0x000fe20000410000 */
[----:B------:R-:W-:Y:S01]  /*2610*/  ISETP.GT.AND P6, PT, R116, 0x10, PT ;  /* 0x000000107400780c */ /* 0x000fe20003fc4270 */
[----:B------:R-:W-:Y:S01]  /*2620*/  FMUL.FTZ R48, R0, R48 ;  /* 0x0000003000307220 */ /* 0x000fe20000410000 */
[----:B------:R-:W-:Y:S01]  /*2630*/  ISETP.GT.AND P5, PT, R116, 0x11, PT ;  /* 0x000000117400780c */ /* 0x000fe20003fa4270 */
[----:B------:R-:W1:Y:S01]  /*2640*/  MUFU.TANH R5, R5 ;  /* 0x0000000500057308 */ /* 0x000e620000002400 */
[C---:B------:R-:W-:Y:S01]  /*2650*/  FMUL.FTZ R69, R0.reuse, R69 ;  /* 0x0000004500457220 */ /* 0x040fe20000410000 */
[C---:B------:R-:W-:Y:S01]  /*2660*/  FMUL.FTZ R59, R0.reuse, R63 ;  /* 0x0000003f003b7220 */ /* 0x040fe20000410000 */
[C---:B------:R-:W-:Y:S01]  /*2670*/  FMUL.FTZ R52, R0.reuse, R52 ;  /* 0x0000003400347220 */ /* 0x040fe20000410000 */
[C---:B------:R-:W-:Y:S01]  /*2680*/  FMUL.FTZ R41, R0.reuse, R41 ;  /* 0x0000002900297220 */ /* 0x040fe20000410000 */
[C---:B------:R-:W-:Y:S01]  /*2690*/  FMUL.FTZ R51, R0.reuse, R51 ;  /* 0x0000003300337220 */ /* 0x040fe20000410000 */
[C---:B------:R-:W-:Y:S01]  /*26a0*/  FMUL.FTZ R49, R0.reuse, R49 ;  /* 0x0000003100317220 */ /* 0x040fe20000410000 */
[----:B------:R-:W-:Y:S01]  /*26b0*/  FMUL.FTZ R65, R0, R70 ;  /* 0x0000004600417220 */ /* 0x000fe20000410000 */
[----:B------:R-:W-:Y:S01]  /*26c0*/  MUFU.TANH R21, R21 ;  /* 0x0000001500157308 */ /* 0x000fe20000002400 */
[----:B0-----:R-:W-:Y:S01]  /*26d0*/  FSEL R40, R20, -INF , P6 ;  /* 0xff80000014287808 */ /* 0x001fe20003000000 */
[C---:B------:R-:W-:Y:S01]  /*26e0*/  FMUL.FTZ R45, R0.reuse, R45 ;  /* 0x0000002d002d7220 */ /* 0x040fe20000410000 */
[C---:B------:R-:W-:Y:S01]  /*26f0*/  FMUL.FTZ R42, R0.reuse, R42 ;  /* 0x0000002a002a7220 */ /* 0x040fe20000410000 */
[C---:B------:R-:W-:Y:S01]  /*2700*/  FMUL.FTZ R33, R0.reuse, R33 ;  /* 0x0000002100217220 */ /* 0x040fe20000410000 */
[C---:B------:R-:W-:Y:S01]  /*2710*/  FMUL.FTZ R43, R0.reuse, R43 ;  /* 0x0000002b002b7220 */ /* 0x040fe20000410000 */
[C---:B------:R-:W-:Y:S01]  /*2720*/  FMUL.FTZ R46, R0.reuse, R46 ;  /* 0x0000002e002e7220 */ /* 0x040fe20000410000 */
[C---:B------:R-:W-:Y:S01]  /*2730*/  FMUL.FTZ R36, R0.reuse, R36 ;  /* 0x0000002400247220 */ /* 0x040fe20000410000 */
[----:B------:R0:W-:Y:S01]  /*2740*/  MUFU.TANH R108, R26 ;  /* 0x0000001a006c7308 */ /* 0x0001e20000002400 */
[----:B-1----:R-:W-:Y:S01]  /*2750*/  FSEL R5, R5, -INF , P4 ;  /* 0xff80000005057808 */ /* 0x002fe20002000000 */
[----:B------:R-:W-:Y:S01]  /*2760*/  FMUL.FTZ R24, R0, R24 ;  /* 0x0000001800187220 */ /* 0x000fe20000410000 */
[----:B------:R-:W-:Y:S01]  /*2770*/  ISETP.GT.AND P4, PT, R116, 0x18, PT ;  /* 0x000000187400780c */ /* 0x000fe20003f84270 */
[C---:B------:R-:W-:Y:S01]  /*2780*/  FMUL.FTZ R47, R0.reuse, R47 ;  /* 0x0000002f002f7220 */ /* 0x040fe20000410000 */
[C---:B------:R-:W-:Y:S01]  /*2790*/  FMUL.FTZ R32, R0.reuse, R32 ;  /* 0x0000002000207220 */ /* 0x040fe20000410000 */
[C---:B------:R-:W-:Y:S01]  /*27a0*/  FMUL.FTZ R27, R0.reuse, R27 ;  /* 0x0000001b001b7220 */ /* 0x040fe20000410000 */
[C---:B------:R-:W-:Y:S01]  /*27b0*/  FMUL.FTZ R37, R0.reuse, R37 ;  /* 0x0000002500257220 */ /* 0x040fe20000410000 */
[----:B------:R-:W1:Y:S01]  /*27c0*/  MUFU.TANH R4, R4 ;  /* 0x0000000400047308 */ /* 0x000e620000002400 */
[----:B0-----:R-:W-:Y:S01]  /*27d0*/  FSEL R26, R7, -INF , P3 ;  /* 0xff800000071a7808 */ /* 0x001fe20001800000 */
[C---:B------:R-:W-:Y:S01]  /*27e0*/  FMUL.FTZ R35, R0.reuse, R35 ;  /* 0x0000002300237220 */ /* 0x040fe20000410000 */
[----:B------:R-:W-:Y:S01]  /*27f0*/  ULDC UR6, c[0x0][0x988] ;  /* 0x0002620000067ab9 */ /* 0x000fe20000000800 */
[C---:B------:R-:W-:Y:S01]  /*2800*/  FMUL.FTZ R38, R0.reuse, R38 ;  /* 0x0000002600267220 */ /* 0x040fe20000410000 */
[----:B------:R-:W-:Y:S01]  /*2810*/  FMNMX.FTZ R7, R25, R26, !PT ;  /* 0x0000001a19077209 */ /* 0x000fe20007810000 */
[C---:B------:R-:W-:Y:S01]  /*2820*/  FMUL.FTZ R39, R0.reuse, R39 ;  /* 0x0000002700277220 */ /* 0x040fe20000410000 */
[----:B------:R-:W-:Y:S01]  /*2830*/  P2R R104, PR, RZ, 0x1 ;  /* 0x00000001ff687803 */ /* 0x000fe20000000000 */
[----:B------:R-:W0:Y:S01]  /*2840*/  MUFU.TANH R89, R89 ;  /* 0x0000005900597308 */ /* 0x000e220000002400 */
[C---:B------:R-:W-:Y:S01]  /*2850*/  FMUL.FTZ R30, R0.reuse, R30 ;  /* 0x0000001e001e7220 */ /* 0x040fe20000410000 */
[C---:B------:R-:W-:Y:S01]  /*2860*/  FMUL.FTZ R31, R0.reuse, R31 ;  /* 0x0000001f001f7220 */ /* 0x040fe20000410000 */
[----:B------:R-:W-:Y:S01]  /*2870*/  FMUL.FTZ R34, R0, R34 ;  /* 0x0000002200227220 */ /* 0x000fe20000410000 */
[----:B------:R-:W-:Y:S01]  /*2880*/  R2UR UR7, R3 ;  /* 0x00000000030772ca */ /* 0x000fe200000e0000 */
[----:B------:R-:W-:Y:S01]  /*2890*/  UISETP.GE.AND UP0, UPT, UR51, 0xa1, UPT ;  /* 0x000000a13300788c */ /* 0x000fe2000bf06270 */
[----:B------:R-:W-:-:S02]  /*28a0*/  IMAD.MOV.U32 R118, RZ, RZ, R119 ;  /* 0x000000ffff767224 */ /* 0x000fc400078e0077 */
[----:B------:R2:W-:Y:S01]  /*28b0*/  MUFU.TANH R110, R28 ;  /* 0x0000001c006e7308 */ /* 0x0005e20000002400 */
[----:B-1----:R-:W-:Y:S01]  /*28c0*/  FSEL R4, R4, -INF , P3 ;  /* 0xff80000004047808 */ /* 0x002fe20001800000 */
[----:B------:R-:W-:Y:S01]  /*28d0*/  IMAD.MOV.U32 R117, RZ, RZ, R119 ;  /* 0x000000ffff757224 */ /* 0x000fe200078e0077 */
[----:B------:R-:W-:-:S05]  /*28e0*/  ISETP.GT.AND P3, PT, R116, 0x19, PT ;  /* 0x000000197400780c */ /* 0x000fca0003f64270 */
[----:B------:R-:W1:Y:S01]  /*28f0*/  MUFU.TANH R8, R8 ;  /* 0x0000000800087308 */ /* 0x000e620000002400 */
[----:B--2---:R-:W-:Y:S01]  /*2900*/  FSEL R28, R10, -INF , P2 ;  /* 0xff8000000a1c7808 */ /* 0x004fe20001000000 */
[----:B------:R-:W-:Y:S01]  /*2910*/  UIADD3 UR7, UR7, 0x33440, URZ ;  /* 0x0003344007077890 */ /* 0x000fe2000fffe03f */
[----:B0-----:R-:W-:Y:S02]  /*2920*/  FSEL R89, R89, -INF , P4 ;  /* 0xff80000059597808 */ /* 0x001fe40002000000 */
[----:B------:R-:W-:Y:S01]  /*2930*/  FMNMX.FTZ R6, R28, R7, !PT ;  /* 0x000000071c067209 */ /* 0x000fe20007810000 */
[----:B------:R-:W-:Y:S02]  /*2940*/  UPRMT UR7, UR37, 0x654, UR7 ;  /* 0x0000065425077896 */ /* 0x000fe40008000007 */
[----:B------:R-:W0:Y:S07]  /*2950*/  MUFU.TANH R88, R88 ;  /* 0x0000005800587308 */ /* 0x000e2e0000002400 */
[----:B------:R-:W-:Y:S01]  /*2960*/  SYNCS.ARRIVE.TRANS64.RED.A1T0 RZ, [UR7], RZ ;  /* 0x000000ffffff79a7 */ /* 0x000fe20008100407 */
[----:B------:R2:W-:Y:S01]  /*2970*/  MUFU.TANH R111, R29 ;  /* 0x0000001d006f7308 */ /* 0x0005e20000002400 */
[----:B-1----:R-:W-:-:S02]  /*2980*/  FSEL R8, R8, -INF , P2 ;  /* 0xff80000008087808 */ /* 0x002fc40001000000 */
[----:B------:R-:W-:-:S05]  /*2990*/  ISETP.GT.AND P2, PT, R116, 0x20, PT ;  /* 0x000000207400780c */ /* 0x000fca0003f44270 */
[----:B------:R-:W1:Y:S01]  /*29a0*/  MUFU.TANH R9, R9 ;  /* 0x0000000900097308 */ /* 0x000e620000002400 */
[----:B--2---:R-:W-:Y:S02]  /*29b0*/  FSEL R29, R11, -INF , P1 ;  /* 0xff8000000b1d7808 */ /* 0x004fe40000800000 */
[----:B0-----:R-:W-:Y:S02]  /*29c0*/  FSEL R88, R88, -INF , P3 ;  /* 0xff80000058587808 */ /* 0x001fe40001800000 */
[----:B------:R-:W-:-:S03]  /*29d0*/  FMNMX.FTZ R7, R29, R6, !PT ;  /* 0x000000061d077209 */ /* 0x000fc60007810000 */
[----:B------:R-:W0:Y:S01]  /*29e0*/  MUFU.TANH R90, R90 ;  /* 0x0000005a005a7308 */ /* 0x000e220000002400 */
[----:B------:R-:W-:-:S07]  /*29f0*/  FMNMX.FTZ R7, R40, R7, !PT ;  /* 0x0000000728077209 */ /* 0x000fce0007810000 */
[----:B------:R2:W-:Y:S01]  /*2a00*/  MUFU.TANH R95, R62 ;  /* 0x0000003e005f7308 */ /* 0x0005e20000002400 */
[----:B-1----:R-:W-:Y:S02]  /*2a10*/  FSEL R9, R9, -INF , P1 ;  /* 0xff80000009097808 */ /* 0x002fe40000800000 */
[----:B------:R-:W-:-:S05]  /*2a20*/  ISETP.GT.AND P1, PT, R116, 0x21, PT ;  /* 0x000000217400780c */ /* 0x000fca0003f24270 */
[----:B------:R-:W1:Y:S01]  /*2a30*/  MUFU.TANH R13, R13 ;  /* 0x0000000d000d7308 */ /* 0x000e620000002400 */
[----:B--2---:R-:W-:Y:S01]  /*2a40*/  FMUL.FTZ R62, R0, R71 ;  /* 0x00000047003e7220 */ /* 0x004fe20000410000 */
[----:B0-----:R-:W-:-:S06]  /*2a50*/  FSEL R90, R90, -INF , P2 ;  /* 0xff8000005a5a7808 */ /* 0x001fcc0001000000 */
[----:B------:R-:W0:Y:S08]  /*2a60*/  MUFU.TANH R91, R91 ;  /* 0x0000005b005b7308 */ /* 0x000e300000002400 */
[----:B------:R2:W-:Y:S01]  /*2a70*/  MUFU.TANH R71, R44 ;  /* 0x0000002c00477308 */ /* 0x0005e20000002400 */
[----:B-1----:R-:W-:Y:S02]  /*2a80*/  FSEL R13, R13, -INF , P6 ;  /* 0xff8000000d0d7808 */ /* 0x002fe40003000000 */
[----:B------:R-:W-:-:S05]  /*2a90*/  ISETP.GT.AND P6, PT, R116, 0x28, PT ;  /* 0x000000287400780c */ /* 0x000fca0003fc4270 */
[----:B------:R-:W1:Y:S01]  /*2aa0*/  MUFU.TANH R12, R12 ;  /* 0x0000000c000c7308 */ /* 0x000e620000002400 */
[----:B--2---:R-:W-:Y:S02]  /*2ab0*/  FSEL R44, R21, -INF , P5 ;  /* 0xff800000152c7808 */ /* 0x004fe40002800000 */
[----:B0-----:R-:W-:Y:S02]  /*2ac0*/  FSEL R91, R91, -INF , P1 ;  /* 0xff8000005b5b7808 */ /* 0x001fe40000800000 */
[----:B------:R-:W-:-:S03]  /*2ad0*/  FMNMX.FTZ R6, R44, R7, !PT ;  /* 0x000000072c067209 */ /* 0x000fc60007810000 */
[----:B------:R-:W0:Y:S01]  /*2ae0*/  MUFU.TANH R92, R92 ;  /* 0x0000005c005c7308 */ /* 0x000e220000002400 */
[----:B------:R-:W-:-:S04]  /*2af0*/  FMNMX.FTZ R7, R89, R6, !PT ;  /* 0x0000000659077209 */ /* 0x000fc80007810000 */
[----:B------:R-:W-:-:S03]  /*2b00*/  FMNMX.FTZ R7, R88, R7, !PT ;  /* 0x0000000758077209 */ /* 0x000fc60007810000 */
[----:B------:R-:W2:Y:S01]  /*2b10*/  MUFU.TANH R15, R15 ;  /* 0x0000000f000f7308 */ /* 0x000ea20000002400 */
[----:B------:R-:W-:Y:S02]  /*2b20*/  FMNMX.FTZ R6, R90, R7, !PT ;  /* 0x000000075a067209 */ /* 0x000fe40007810000 */
[----:B-1----:R-:W-:Y:S02]  /*2b30*/  FSEL R12, R12, -INF , P5 ;  /* 0xff8000000c0c7808 */ /* 0x002fe40002800000 */
[----:B------:R-:W-:Y:S02]  /*2b40*/  ISETP.GT.AND P5, PT, R116, 0x29, PT ;  /* 0x000000297400780c */ /* 0x000fe40003fa4270 */
[----:B------:R-:W-:Y:S01]  /*2b50*/  FMNMX.FTZ R7, R91, R6, !PT ;  /* 0x000000065b077209 */ /* 0x000fe20007810000 */
[----:B------:R-:W1:Y:S01]  /*2b60*/  MUFU.TANH R93, R93 ;  /* 0x0000005d005d7308 */ /* 0x000e620000002400 */
[----:B0-----:R-:W-:-:S04]  /*2b70*/  FSEL R92, R92, -INF , P6 ;  /* 0xff8000005c5c7808 */ /* 0x001fc80003000000 */
[----:B------:R-:W-:-:S03]  /*2b80*/  FMNMX.FTZ R6, R92, R7, !PT ;  /* 0x000000075c067209 */ /* 0x000fc60007810000 */
[----:B------:R-:W0:Y:S01]  /*2b90*/  MUFU.TANH R14, R14 ;  /* 0x0000000e000e7308 */ /* 0x000e220000002400 */
[----:B--2---:R-:W-:Y:S02]  /*2ba0*/  FSEL R15, R15, -INF , P4 ;  /* 0xff8000000f0f7808 */ /* 0x004fe40002000000 */
[----:B------:R-:W-:-:S05]  /*2bb0*/  ISETP.GT.AND P4, PT, R116, 0x30, PT ;  /* 0x000000307400780c */ /* 0x000fca0003f84270 */
[----:B------:R-:W-:Y:S01]  /*2bc0*/  MUFU.TANH R94, R94 ;  /* 0x0000005e005e7308 */ /* 0x000fe20000002400 */
[----:B-1----:R-:W-:-:S04]  /*2bd0*/  FSEL R93, R93, -INF , P5 ;  /* 0xff8000005d5d7808 */ /* 0x002fc80002800000 */
[----:B------:R-:W-:-:S03]  /*2be0*/  FMNMX.FTZ R6, R93, R6, !PT ;  /* 0x000000065d067209 */ /* 0x000fc60007810000 */
[----:B------:R-:W1:Y:S01]  /*2bf0*/  MUFU.TANH R73, R73 ;  /* 0x0000004900497308 */ /* 0x000e620000002400 */
[----:B0-----:R-:W-:Y:S02]  /*2c00*/  FSEL R14, R14, -INF , P3 ;  /* 0xff8000000e0e7808 */ /* 0x001fe40001800000 */
[----:B------:R-:W-:-:S05]  /*2c10*/  ISETP.GT.AND P3, PT, R116, 0x31, PT ;  /* 0x000000317400780c */ /* 0x000fca0003f64270 */
[----:B------:R-:W0:Y:S08]  /*2c20*/  MUFU.TANH R80, R80 ;  /* 0x0000005000507308 */ /* 0x000e300000002400 */
[----:B------:R-:W2:Y:S01]  /*2c30*/  MUFU.TANH R72, R72 ;  /* 0x0000004800487308 */ /* 0x000ea20000002400 */
[----:B-1----:R-:W-:Y:S02]  /*2c40*/  FSEL R73, R73, -INF , P2 ;  /* 0xff80000049497808 */ /* 0x002fe40001000000 */
[----:B------:R-:W-:-:S05]  /*2c50*/  ISETP.GT.AND P2, PT, R116, 0x38, PT ;  /* 0x000000387400780c */ /* 0x000fca0003f44270 */
[----:B------:R-:W-:Y:S01]  /*2c60*/  MUFU.TANH R84, R84 ;  /* 0x0000005400547308 */ /* 0x000fe20000002400 */
[----:B0-----:R-:W-:-:S07]  /*2c70*/  FSEL R80, R80, -INF , P3 ;  /* 0xff80000050507808 */ /* 0x001fce0001800000 */
[----:B------:R-:W0:Y:S01]  /*2c80*/  MUFU.TANH R75, R75 ;  /* 0x0000004b004b7308 */ /* 0x000e220000002400 */
[----:B--2---:R-:W-:Y:S02]  /*2c90*/  FSEL R72, R72, -INF , P1 ;  /* 0xff80000048487808 */ /* 0x004fe40000800000 */
[----:B------:R-:W-:-:S05]  /*2ca0*/  ISETP.GT.AND P1, PT, R116, 0x39, PT ;  /* 0x000000397400780c */ /* 0x000fca0003f24270 */
[----:B------:R-:W-:Y:S08]  /*2cb0*/  MUFU.TANH R85, R85 ;  /* 0x0000005500557308 */ /* 0x000ff00000002400 */
[----:B------:R-:W1:Y:S01]  /*2cc0*/  MUFU.TANH R74, R74 ;  /* 0x0000004a004a7308 */ /* 0x000e620000002400 */
[----:B0-----:R-:W-:Y:S02]  /*2cd0*/  FSEL R75, R75, -INF , P6 ;  /* 0xff8000004b4b7808 */ /* 0x001fe40003000000 */
[----:B------:R-:W-:-:S05]  /*2ce0*/  ISETP.GT.AND P6, PT, R116, 0x40, PT ;  /* 0x000000407400780c */ /* 0x000fca0003fc4270 */
[----:B------:R-:W-:Y:S08]  /*2cf0*/  MUFU.TANH R81, R81 ;  /* 0x0000005100517308 */ /* 0x000ff00000002400 */
[----:B------:R0:W-:Y:S01]  /*2d00*/  MUFU.TANH R106, R55 ;  /* 0x00000037006a7308 */ /* 0x0001e20000002400 */
[----:B-1----:R-:W-:Y:S02]  /*2d10*/  FSEL R74, R74, -INF , P5 ;  /* 0xff8000004a4a7808 */ /* 0x002fe40002800000 */
[----:B------:R-:W-:-:S05]  /*2d20*/  ISETP.GT.AND P5, PT, R116, 0x41, PT ;  /* 0x000000417400780c */ /* 0x000fca0003fa4270 */
[----:B------:R-:W1:Y:S01]  /*2d30*/  MUFU.TANH R77, R77 ;  /* 0x0000004d004d7308 */ /* 0x000e620000002400 */
[----:B0-----:R-:W-:-:S04]  /*2d40*/  FSEL R55, R94, -INF , P4 ;  /* 0xff8000005e377808 */ /* 0x001fc80002000000 */
[----:B------:R-:W-:-:S03]  /*2d50*/  FMNMX.FTZ R7, R55, R6, !PT ;  /* 0x0000000637077209 */ /* 0x000fc60007810000 */
[----:B------:R-:W-:Y:S01]  /*2d60*/  MUFU.TANH R82, R82 ;  /* 0x0000005200527308 */ /* 0x000fe20000002400 */
[----:B------:R-:W-:-:S07]  /*2d70*/  FMNMX.FTZ R7, R80, R7, !PT ;  /* 0x0000000750077209 */ /* 0x000fce0007810000 */
[----:B------:R-:W0:Y:S01]  /*2d80*/  MUFU.TANH R76, R76 ;  /* 0x0000004c004c7308 */ /* 0x000e220000002400 */
[----:B-1----:R-:W-:Y:S02]  /*2d90*/  FSEL R77, R77, -INF , P4 ;  /* 0xff8000004d4d7808 */ /* 0x002fe40002000000 */
[----:B------:R-:W-:-:S05]  /*2da0*/  ISETP.GT.AND P4, PT, R116, 0x48, PT ;  /* 0x000000487400780c */ /* 0x000fca0003f84270 */
[----:B------:R1:W-:Y:S08]  /*2db0*/  MUFU.TANH R100, R50 ;  /* 0x0000003200647308 */ /* 0x0003f00000002400 */
[----:B------:R-:W2:Y:S01]  /*2dc0*/  MUFU.TANH R79, R79 ;  /* 0x0000004f004f7308 */ /* 0x000ea20000002400 */
[----:B-1----:R-:W-:Y:S02]  /*2dd0*/  FSEL R50, R84, -INF , P2 ;  /* 0xff80000054327808 */ /* 0x002fe40001000000 */
[----:B0-----:R-:W-:-:S02]  /*2de0*/  FSEL R76, R76, -INF , P3 ;  /* 0xff8000004c4c7808 */ /* 0x001fc40001800000 */
[----:B------:R-:W-:Y:S02]  /*2df0*/  FMNMX.FTZ R7, R50, R7, !PT ;  /* 0x0000000732077209 */ /* 0x000fe40007810000 */
[----:B------:R-:W-:Y:S01]  /*2e00*/  ISETP.GT.AND P3, PT, R116, 0x49, PT ;  /* 0x000000497400780c */ /* 0x000fe20003f64270 */
[----:B------:R0:W1:Y:S08]  /*2e10*/  MUFU.TANH R86, R61 ;  /* 0x0000003d00567308 */ /* 0x0000700000002400 */
[----:B------:R3:W-:Y:S01]  /*2e20*/  MUFU.TANH R87, R64 ;  /* 0x0000004000577308 */ /* 0x0007e20000002400 */
[----:B--2---:R-:W-:Y:S01]  /*2e30*/  FSEL R79, R79, -INF , P2 ;  /* 0xff8000004f4f7808 */ /* 0x004fe20001000000 */
[----:B0-----:R-:W-:Y:S01]  /*2e40*/  FMUL.FTZ R61, R0, R67 ;  /* 0x00000043003d7220 */ /* 0x001fe20000410000 */
[----:B------:R-:W-:-:S05]  /*2e50*/  ISETP.GT.AND P2, PT, R116, 0x50, PT ;  /* 0x000000507400780c */ /* 0x000fca0003f44270 */
[----:B------:R-:W0:Y:S01]  /*2e60*/  MUFU.TANH R78, R78 ;  /* 0x0000004e004e7308 */ /* 0x000e220000002400 */
[----:B---3--:R-:W-:Y:S02]  /*2e70*/  FSEL R64, R85, -INF , P1 ;  /* 0xff80000055407808 */ /* 0x008fe40000800000 */
[----:B-1----:R-:W-:Y:S02]  /*2e80*/  FSEL R63, R86, -INF , P3 ;  /* 0xff800000563f7808 */ /* 0x002fe40001800000 */
[----:B------:R-:W-:-:S03]  /*2e90*/  FMNMX.FTZ R7, R64, R7, !PT ;  /* 0x0000000740077209 */ /* 0x000fc60007810000 */
[----:B------:R1:W-:Y:S08]  /*2ea0*/  MUFU.TANH R105, R54 ;  /* 0x0000003600697308 */ /* 0x0003f00000002400 */
[----:B------:R-:W2:Y:S01]  /*2eb0*/  MUFU.TANH R57, R57 ;  /* 0x0000003900397308 */ /* 0x000ea20000002400 */
[----:B-1----:R-:W-:Y:S02]  /*2ec0*/  FSEL R54, R81, -INF , P6 ;  /* 0xff80000051367808 */ /* 0x002fe40003000000 */
[----:B0-----:R-:W-:-:S02]  /*2ed0*/  FSEL R78, R78, -INF , P1 ;  /* 0xff8000004e4e7808 */ /* 0x001fc40000800000 */
[----:B------:R-:W-:Y:S02]  /*2ee0*/  FMNMX.FTZ R6, R54, R7, !PT ;  /* 0x0000000736067209 */ /* 0x000fe40007810000 */
[----:B------:R-:W-:Y:S01]  /*2ef0*/  ISETP.GT.AND P1, PT, R116, 0x51, PT ;  /* 0x000000517400780c */ /* 0x000fe20003f24270 */
[----:B------:R0:W-:Y:S08]  /*2f00*/  MUFU.TANH R103, R53 ;  /* 0x0000003500677308 */ /* 0x0001f00000002400 */
[----:B------:R-:W1:Y:S01]  /*2f10*/  MUFU.TANH R56, R56 ;  /* 0x0000003800387308 */ /* 0x000e620000002400 */
[----:B0-----:R-:W-:-:S02]  /*2f20*/  FSEL R53, R82, -INF , P5 ;  /* 0xff80000052357808 */ /* 0x001fc40002800000 */
[----:B--2---:R-:W-:Y:S02]  /*2f30*/  FSEL R57, R57, -INF , P6 ;  /* 0xff80000039397808 */ /* 0x004fe40003000000 */
[----:B------:R-:W-:Y:S02]  /*2f40*/  FMNMX.FTZ R7, R53, R6, !PT ;  /* 0x0000000635077209 */ /* 0x000fe40007810000 */
[----:B------:R-:W-:Y:S01]  /*2f50*/  ISETP.GT.AND P6, PT, R116, 0x58, PT ;  /* 0x000000587400780c */ /* 0x000fe20003fc4270 */
[----:B------:R-:W-:Y:S08]  /*2f60*/  MUFU.TANH R68, R68 ;  /* 0x0000004400447308 */ /* 0x000ff00000002400 */
[----:B------:R0:W-:Y:S01]  /*2f70*/  MUFU.TANH R98, R48 ;  /* 0x0000003000627308 */ /* 0x0001e20000002400 */
[----:B-1----:R-:W-:-:S02]  /*2f80*/  FSEL R56, R56, -INF , P5 ;  /* 0xff80000038387808 */ /* 0x002fc40002800000 */
        /* <DEDUP_REMOVED lines=15> */
[----:B------:R-:W-:Y:S08]  /*3080*/  MUFU.TANH R41, R41 ;  /* 0x0000002900297308 */ /* 0x000ff00000002400 */
[----:B------:R0:W-:Y:S01]  /*3090*/  MUFU.TANH R101, R51 ;  /* 0x0000003300657308 */ /* 0x0001e20000002400 */
[----:B--2---:R-:W-:-:S02]  /*30a0*/  FSEL R60, R60, -INF , P2 ;  /* 0xff8000003c3c7808 */ /* 0x004fc40001000000 */
[----:B------:R-:W-:-:S05]  /*30b0*/  ISETP.GT.AND P2, PT, R116, 0x68, PT ;  /* 0x000000687400780c */ /* 0x000fca0003f44270 */
[----:B------:R-:W1:Y:S01]  /*30c0*/  MUFU.TANH R61, R61 ;  /* 0x0000003d003d7308 */ /* 0x000e620000002400 */
[----:B0-----:R-:W-:Y:S01]  /*30d0*/  FSEL R51, R95, -INF , P1 ;  /* 0xff8000005f337808 */ /* 0x001fe20000800000 */
[----:B------:R-:W-:-:S03]  /*30e0*/  IMAD.U32 R95, RZ, RZ, UR6 ;  /* 0x00000006ff5f7e24 */ /* 0x000fc6000f8e00ff */
[----:B------:R-:W-:-:S03]  /*30f0*/  FMNMX.FTZ R6, R51, R6, !PT ;  /* 0x0000000633067209 */ /* 0x000fc60007810000 */
[----:B------:R0:W-:Y:S08]  /*3100*/  MUFU.TANH R99, R49 ;  /* 0x0000003100637308 */ /* 0x0001f00000002400 */
[----:B------:R-:W-:Y:S01]  /*3110*/  MUFU.TANH R65, R65 ;  /* 0x0000004100417308 */ /* 0x000fe20000002400 */
[----:B0-----:R-:W-:Y:S02]  /*3120*/  FSEL R49, R68, -INF , P6 ;  /* 0xff80000044317808 */ /* 0x001fe40003000000 */
[----:B-1----:R-:W-:-:S02]  /*3130*/  FSEL R61, R61, -INF , P1 ;  /* 0xff8000003d3d7808 */ /* 0x002fc40000800000 */
[----:B------:R-:W-:Y:S02]  /*3140*/  FMNMX.FTZ R6, R49, R6, !PT ;  /* 0x0000000631067209 */ /* 0x000fe40007810000 */
[----:B------:R-:W-:Y:S01]  /*3150*/  ISETP.GT.AND P1, PT, R116, 0x69, PT ;  /* 0x000000697400780c */ /* 0x000fe20003f24270 */
[----:B------:R0:W-:Y:S08]  /*3160*/  MUFU.TANH R96, R45 ;  /* 0x0000002d00607308 */ /* 0x0001f00000002400 */
[----:B------:R-:W1:Y:S01]  /*3170*/  MUFU.TANH R62, R62 ;  /* 0x0000003e003e7308 */ /* 0x000e620000002400 */
[----:B0-----:R-:W-:-:S04]  /*3180*/  FSEL R45, R69, -INF , P5 ;  /* 0xff800000452d7808 */ /* 0x001fc80002800000 */
[----:B------:R-:W-:-:S03]  /*3190*/  FMNMX.FTZ R7, R45, R6, !PT ;  /* 0x000000062d077209 */ /* 0x000fc60007810000 */
[----:B------:R0:W2:Y:S08]  /*31a0*/  MUFU.TANH R67, R42 ;  /* 0x0000002a00437308 */ /* 0x0000b00000002400 */
[----:B------:R3:W-:Y:S01]  /*31b0*/  MUFU.TANH R113, R33 ;  /* 0x0000002100717308 */ /* 0x0007e20000002400 */
[----:B0-----:R-:W-:Y:S02]  /*31c0*/  FSEL R42, R66, -INF , P4 ;  /* 0xff800000422a7808 */ /* 0x001fe40002000000 */
[----:B-1----:R-:W-:-:S02]  /*31d0*/  FSEL R62, R62, -INF , P5 ;  /* 0xff8000003e3e7808 */ /* 0x002fc40002800000 */
[----:B------:R-:W-:Y:S02]  /*31e0*/  FMNMX.FTZ R6, R42, R7, !PT ;  /* 0x000000072a067209 */ /* 0x000fe40007810000 */
[----:B------:R-:W-:Y:S01]  /*31f0*/  ISETP.GT.AND P5, PT, R116, 0x71, PT ;  /* 0x000000717400780c */ /* 0x000fe20003fa4270 */
[----:B------:R0:W1:Y:S01]  /*3200*/  MUFU.TANH R70, R43 ;  /* 0x0000002b00467308 */ /* 0x0000620000002400 */
[----:B---3--:R-:W-:Y:S02]  /*3210*/  FSEL R33, R41, -INF , P3 ;  /* 0xff80000029217808 */ /* 0x008fe40001800000 */
[----:B------:R-:W-:Y:S02]  /*3220*/  FSEL R41, R96, -INF , P1 ;  /* 0xff80000060297808 */ /* 0x000fe40000800000 */
[----:B------:R-:W-:Y:S02]  /*3230*/  FMNMX.FTZ R7, R33, R6, !PT ;  /* 0x0000000621077209 */ /* 0x000fe40007810000 */
[----:B------:R-:W-:Y:S01]  /*3240*/  FSEL R6, R65, -INF , P6 ;  /* 0xff80000041067808 */ /* 0x000fe20003000000 */
[----:B------:R3:W-:Y:S01]  /*3250*/  MUFU.TANH R114, R36 ;  /* 0x0000002400727308 */ /* 0x0007e20000002400 */
[----:B------:R-:W-:-:S04]  /*3260*/  ISETP.GT.AND P6, PT, R116, 0x70, PT ;  /* 0x000000707400780c */ /* 0x000fc80003fc4270 */
[----:B0-----:R-:W-:-:S03]  /*3270*/  FSEL R43, R98, -INF , P6 ;  /* 0xff800000622b7808 */ /* 0x001fc60003000000 */
[----:B------:R-:W0:Y:S01]  /*3280*/  MUFU.TANH R46, R46 ;  /* 0x0000002e002e7308 */ /* 0x000e220000002400 */
[----:B---3--:R-:W-:-:S04]  /*3290*/  FSEL R36, R71, -INF , P2 ;  /* 0xff80000047247808 */ /* 0x008fc80001000000 */
[----:B------:R-:W-:Y:S02]  /*32a0*/  FMNMX.FTZ R10, R36, R7, !PT ;  /* 0x00000007240a7209 */ /* 0x000fe40007810000 */
[----:B--2---:R-:W-:Y:S01]  /*32b0*/  FSEL R7, R67, -INF , P4 ;  /* 0xff80000043077808 */ /* 0x004fe20002000000 */
[----:B------:R2:W3:Y:S01]  /*32c0*/  MUFU.TANH R97, R47 ;  /* 0x0000002f00617308 */ /* 0x0004e20000002400 */
[----:B------:R-:W-:Y:S02]  /*32d0*/  FMNMX.FTZ R10, R41, R10, !PT ;  /* 0x0000000a290a7209 */ /* 0x000fe40007810000 */
[----:B------:R-:W-:Y:S02]  /*32e0*/  ISETP.GT.AND P4, PT, R116, 0x78, PT ;  /* 0x000000787400780c */ /* 0x000fe40003f84270 */
[----:B------:R-:W-:Y:S02]  /*32f0*/  FMNMX.FTZ R20, R43, R10, !PT ;  /* 0x0000000a2b147209 */ /* 0x000fe40007810000 */
[----:B-1----:R-:W-:Y:S01]  /*3300*/  FSEL R10, R70, -INF , P3 ;  /* 0xff800000460a7808 */ /* 0x002fe20001800000 */
[----:B------:R-:W1:Y:S01]  /*3310*/  MUFU.TANH R24, R24 ;  /* 0x0000001800187308 */ /* 0x000e620000002400 */
[----:B--2---:R-:W-:Y:S01]  /*3320*/  FSEL R47, R99, -INF , P5 ;  /* 0xff800000632f7808 */ /* 0x004fe20002800000 */
[----:B------:R-:W-:Y:S01]  /*3330*/  IMAD.MOV.U32 R99, RZ, RZ, R119 ;  /* 0x000000ffff637224 */ /* 0x000fe200078e0077 */
[----:B------:R-:W-:-:S02]  /*3340*/  ISETP.GT.AND P3, PT, R116, 0x79, PT ;  /* 0x000000797400780c */ /* 0x000fc40003f64270 */
[----:B------:R-:W-:Y:S01]  /*3350*/  FSEL R65, R102, -INF , P4 ;  /* 0xff80000066417808 */ /* 0x000fe20002000000 */
[--C-:B------:R-:W-:Y:S01]  /*3360*/  IMAD.MOV.U32 R102, RZ, RZ, R119.reuse ;  /* 0x000000ffff667224 */ /* 0x100fe200078e0077 */
[----:B------:R-:W-:Y:S01]  /*3370*/  FMNMX.FTZ R20, R47, R20, !PT ;  /* 0x000000142f147209 */ /* 0x000fe20007810000 */
[----:B------:R-:W2:Y:S01]  /*3380*/  MUFU.TANH R112, R32 ;  /* 0x0000002000707308 */ /* 0x000ea20000002400 */
[----:B0-----:R-:W-:Y:S02]  /*3390*/  FSEL R11, R46, -INF , P2 ;  /* 0xff8000002e0b7808 */ /* 0x001fe40001000000 */
[----:B------:R-:W-:Y:S02]  /*33a0*/  ISETP.GT.AND P2, PT, R116, 0x80, PT ;  /* 0x000000807400780c */ /* 0x000fe40003f44270 */
[----:B------:R-:W-:Y:S01]  /*33b0*/  FSEL R66, R103, -INF , P3 ;  /* 0xff80000067427808 */ /* 0x000fe20001800000 */
[----:B------:R-:W-:Y:S01]  /*33c0*/  IMAD.MOV.U32 R103, RZ, RZ, R119 ;  /* 0x000000ffff677224 */ /* 0x000fe200078e0077 */
[----:B------:R-:W-:Y:S01]  /*33d0*/  FMNMX.FTZ R21, R65, R20, !PT ;  /* 0x0000001441157209 */ /* 0x000fe20007810000 */
[----:B------:R0:W4:Y:S01]  /*33e0*/  MUFU.TANH R109, R27 ;  /* 0x0000001b006d7308 */ /* 0x0001220000002400 */
[----:B---3--:R-:W-:-:S02]  /*33f0*/  FSEL R20, R97, -INF , P1 ;  /* 0xff80000061147808 */ /* 0x008fc40000800000 */
[----:B-1----:R-:W-:Y:S02]  /*3400*/  FSEL R67, R24, -INF , P2 ;  /* 0xff80000018437808 */ /* 0x002fe40001000000 */
[----:B------:R-:W-:Y:S02]  /*3410*/  ISETP.GT.AND P1, PT, R116, 0x81, PT ;  /* 0x000000817400780c */ /* 0x000fe40003f24270 */
[----:B------:R-:W-:Y:S01]  /*3420*/  FMNMX.FTZ R24, R66, R21, !PT ;  /* 0x0000001542187209 */ /* 0x000fe20007810000 */
[----:B------:R1:W3:Y:S01]  /*3430*/  MUFU.TANH R115, R37 ;  /* 0x0000002500737308 */ /* 0x0002e20000002400 */
[----:B------:R-:W-:Y:S01]  /*3440*/  FSEL R21, R100, -INF , P6 ;  /* 0xff80000064157808 */ /* 0x000fe20003000000 */
[--C-:B------:R-:W-:Y:S01]  /*3450*/  IMAD.MOV.U32 R100, RZ, RZ, R119.reuse ;  /* 0x000000ffff647224 */ /* 0x100fe200078e0077 */
[C---:B------:R-:W-:Y:S02]  /*3460*/  ISETP.GT.AND P6, PT, R116.reuse, 0x88, PT ;  /* 0x000000887400780c */ /* 0x040fe40003fc4270 */
[----:B------:R-:W-:Y:S01]  /*3470*/  FSEL R68, R107, -INF , P1 ;  /* 0xff8000006b447808 */ /* 0x000fe20000800000 */
[--C-:B------:R-:W-:Y:S01]  /*3480*/  IMAD.MOV.U32 R107, RZ, RZ, R119.reuse ;  /* 0x000000ffff6b7224 */ /* 0x100fe200078e0077 */
[----:B0-----:R-:W-:Y:S01]  /*3490*/  FMNMX.FTZ R27, R67, R24, !PT ;  /* 0x00000018431b7209 */ /* 0x001fe20007810000 */
[----:B------:R0:W-:Y:S01]  /*34a0*/  MUFU.TANH R96, R35 ;  /* 0x0000002300607308 */ /* 0x0001e20000002400 */
[----:B------:R-:W-:Y:S01]  /*34b0*/  FSEL R24, R101, -INF , P5 ;  /* 0xff80000065187808 */ /* 0x000fe20002800000 */
[----:B------:R-:W-:Y:S01]  /*34c0*/  IMAD.MOV.U32 R101, RZ, RZ, R119 ;  /* 0x000000ffff657224 */ /* 0x000fe200078e0077 */
[----:B------:R-:W-:-:S02]  /*34d0*/  ISETP.GT.AND P5, PT, R116, 0x89, PT ;  /* 0x000000897400780c */ /* 0x000fc40003fa4270 */
[----:B------:R-:W-:Y:S01]  /*34e0*/  FSEL R69, R110, -INF , P6 ;  /* 0xff8000006e457808 */ /* 0x000fe20003000000 */
[--C-:B------:R-:W-:Y:S01]  /*34f0*/  IMAD.MOV.U32 R110, RZ, RZ, R119.reuse ;  /* 0x000000ffff6e7224 */ /* 0x100fe200078e0077 */
[----:B------:R-:W-:Y:S01]  /*3500*/  FMNMX.FTZ R32, R68, R27, !PT ;  /* 0x0000001b44207209 */ /* 0x000fe20007810000 */
[----:B------:R5:W-:Y:S01]  /*3510*/  MUFU.TANH R97, R38 ;  /* 0x0000002600617308 */ /* 0x000be20000002400 */
[----:B------:R-:W-:Y:S01]  /*3520*/  FSEL R27, R105, -INF , P4 ;  /* 0xff800000691b7808 */ /* 0x000fe20002000000 */
[--C-:B------:R-:W-:Y:S01]  /*3530*/  IMAD.MOV.U32 R105, RZ, RZ, R119.reuse ;  /* 0x000000ffff697224 */ /* 0x100fe200078e0077 */
[----:B------:R-:W-:Y:S02]  /*3540*/  ISETP.GT.AND P4, PT, R116, 0x90, PT ;  /* 0x000000907400780c */ /* 0x000fe40003f84270 */
[----:B------:R-:W-:Y:S01]  /*3550*/  FSEL R70, R111, -INF , P5 ;  /* 0xff8000006f467808 */ /* 0x000fe20002800000 */
[--C-:B------:R-:W-:Y:S01]  /*3560*/  IMAD.MOV.U32 R111, RZ, RZ, R119.reuse ;  /* 0x000000ffff6f7224 */ /* 0x100fe200078e0077 */
[----:B-1----:R-:W-:Y:S01]  /*3570*/  FMNMX.FTZ R37, R69, R32, !PT ;  /* 0x0000002045257209 */ /* 0x002fe20007810000 */
[----:B------:R1:W1:Y:S01]  /*3580*/  MUFU.TANH R98, R39 ;  /* 0x0000002700627308 */ /* 0x0002620000002400 */
[----:B------:R-:W-:Y:S01]  /*3590*/  FSEL R32, R106, -INF , P3 ;  /* 0xff8000006a207808 */ /* 0x000fe20001800000 */
[----:B------:R-:W-:Y:S01]  /*35a0*/  IMAD.MOV.U32 R106, RZ, RZ, R119 ;  /* 0x000000ffff6a7224 */ /* 0x000fe200078e0077 */
[----:B------:R-:W-:-:S02]  /*35b0*/  ISETP.GT.AND P3, PT, R116, 0x91, PT ;  /* 0x000000917400780c */ /* 0x000fc40003f64270 */
[----:B--2---:R-:W-:Y:S01]  /*35c0*/  FSEL R71, R112, -INF , P4 ;  /* 0xff80000070477808 */ /* 0x004fe20002000000 */
[--C-:B------:R-:W-:Y:S01]  /*35d0*/  IMAD.MOV.U32 R112, RZ, RZ, R119.reuse ;  /* 0x000000ffff707224 */ /* 0x100fe200078e0077 */
[----:B------:R-:W-:Y:S01]  /*35e0*/  FMNMX.FTZ R46, R70, R37, !PT ;  /* 0x00000025462e7209 */ /* 0x000fe20007810000 */
[----:B------:R2:W2:Y:S01]  /*35f0*/  MUFU.TANH R86, R30 ;  /* 0x0000001e00567308 */ /* 0x0004a20000002400 */
[----:B------:R-:W-:Y:S02]  /*3600*/  FSEL R37, R108, -INF , P2 ;  /* 0xff8000006c257808 */ /* 0x000fe40001000000 */
[C---:B------:R-:W-:Y:S02]  /*3610*/  ISETP.GT.AND P2, PT, R116.reuse, 0x98, PT ;  /* 0x000000987400780c */ /* 0x040fe40003f44270 */
[----:B------:R-:W-:Y:S01]  /*3620*/  FSEL R81, R113, -INF , P3 ;  /* 0xff80000071517808 */ /* 0x000fe20001800000 */
[--C-:B------:R-:W-:Y:S01]  /*3630*/  IMAD.MOV.U32 R113, RZ, RZ, R119.reuse ;  /* 0x000000ffff717224 */ /* 0x100fe200078e0077 */
[----:B------:R-:W-:Y:S01]  /*3640*/  FMNMX.FTZ R84, R71, R46, !PT ;  /* 0x0000002e47547209 */ /* 0x000fe20007810000 */
[----:B------:R2:W2:Y:S01]  /*3650*/  MUFU.TANH R94, R31 ;  /* 0x0000001f005e7308 */ /* 0x0004a20000002400 */
[----:B----4-:R-:W-:Y:S01]  /*3660*/  FSEL R46, R109, -INF , P1 ;  /* 0xff8000006d2e7808 */ /* 0x010fe20000800000 */
[--C-:B------:R-:W-:Y:S01]  /*3670*/  IMAD.MOV.U32 R109, RZ, RZ, R119.reuse ;  /* 0x000000ffff6d7224 */ /* 0x100fe200078e0077 */
[----:B------:R-:W-:Y:S01]  /*3680*/  ISETP.GT.AND P1, PT, R116, 0x99, PT ;  /* 0x000000997400780c */ /* 0x000fe20003f24270 */
[--C-:B------:R-:W-:Y:S01]  /*3690*/  IMAD.MOV.U32 R116, RZ, RZ, R119.reuse ;  /* 0x000000ffff747224 */ /* 0x100fe200078e0077 */
[----:B------:R-:W-:Y:S01]  /*36a0*/  FSEL R82, R114, -INF , P2 ;  /* 0xff80000072527808 */ /* 0x000fe20001000000 */
[----:B------:R-:W-:Y:S01]  /*36b0*/  IMAD.MOV.U32 R114, RZ, RZ, R119 ;  /* 0x000000ffff727224 */ /* 0x000fe200078e0077 */
[----:B------:R-:W-:-:S02]  /*36c0*/  FMNMX.FTZ R85, R81, R84, !PT ;  /* 0x0000005451557209 */ /* 0x000fc40007810000 */
[----:B---3--:R-:W-:Y:S01]  /*36d0*/  FSEL R83, R115, -INF , P1 ;  /* 0xff80000073537808 */ /* 0x008fe20000800000 */
[----:B------:R-:W-:Y:S01]  /*36e0*/  IMAD.MOV.U32 R115, RZ, RZ, R119 ;  /* 0x000000ffff737224 */ /* 0x000fe200078e0077 */
[----:B------:R-:W-:Y:S02]  /*36f0*/  FMNMX.FTZ R84, R82, R85, !PT ;  /* 0x0000005552547209 */ /* 0x000fe40007810000 */
[----:B0-----:R-:W-:Y:S02]  /*3700*/  FMNMX.FTZ R35, R5, R4, !PT ;  /* 0x0000000405237209 */ /* 0x001fe40007810000 */
[----:B------:R-:W-:Y:S02]  /*3710*/  FMNMX.FTZ R85, R83, R84, !PT ;  /* 0x0000005453557209 */ /* 0x000fe40007810000 */
[----:B-----5:R-:W-:Y:S02]  /*3720*/  FMNMX.FTZ R38, R8, R35, !PT ;  /* 0x0000002308267209 */ /* 0x020fe40007810000 */
[----:B------:R-:W-:Y:S01]  /*3730*/  MOV R108, R119 ;  /* 0x00000077006c7202 */ /* 0x000fe20000000f00 */
[----:B------:R-:W0:Y:S01]  /*3740*/  SHFL.BFLY PT, R84, R85, 0x2, 0x1f ;  /* 0x0c401f0055547f89 */ /* 0x000e2200000e0000 */
[----:B------:R-:W-:-:S04]  /*3750*/  FMNMX.FTZ R38, R9, R38, !PT ;  /* 0x0000002609267209 */ /* 0x000fc80007810000 */
[----:B-1----:R-:W-:Y:S02]  /*3760*/  FMNMX.FTZ R39, R13, R38, !PT ;  /* 0x000000260d277209 */ /* 0x002fe40007810000 */
[----:B0-----:R-:W-:-:S05]  /*3770*/  FMNMX.FTZ R87, R85, R84, !PT ;  /* 0x0000005455577209 */ /* 0x001fca0007810000 */
[----:B------:R-:W0:Y:S02]  /*3780*/  SHFL.BFLY PT, R120, R87, 0x1, 0x1f ;  /* 0x0c201f0057787f89 */ /* 0x000e2400000e0000 */
[----:B0-----:R-:W-:-:S04]  /*3790*/  FMNMX.FTZ R120, R87, R120, !PT ;  /* 0x0000007857787209 */ /* 0x001fc80007810000 */
[C---:B------:R-:W-:Y:S01]  /*37a0*/  FSETP.NEU.FTZ.AND P0, PT, R120.reuse, -INF , PT ;  /* 0xff8000007800780b */ /* 0x040fe20003f1d000 */
[----:B------:R-:W-:-:S02]  /*37b0*/  FFMA.FTZ R84, R120, R95, -8 ;  /* 0xc100000078547423 */ /* 0x000fc4000001005f */
[----:B------:R0:W-:Y:S03]  /*37c0*/  MUFU.TANH R95, R34 ;  /* 0x00000022005f7308 */ /* 0x0001e60000002400 */
[----:B------:R-:W-:Y:S02]  /*37d0*/  FSEL R84, R84, RZ, P0 ;  /* 0x000000ff54547208 */ /* 0x000fe40000000000 */
[----:B------:R-:W-:Y:S01]  /*37e0*/  ISETP.NE.AND P0, PT, R104, RZ, PT ;  /* 0x000000ff6800720c */ /* 0x000fe20003f05270 */
[----:B------:R-:W-:Y:S02]  /*37f0*/  IMAD.MOV.U32 R104, RZ, RZ, R119 ;  /* 0x000000ffff687224 */ /* 0x000fe400078e0077 */
[--C-:B--2---:R-:W-:Y:S01]  /*3800*/  FFMA.FTZ R30, R40, UR6, -R84.reuse ;  /* 0x00000006281e7c23 */ /* 0x104fe20008010854 */
[----:B------:R-:W-:Y:S01]  /*3810*/  FMNMX.FTZ R40, R12, R39, !PT ;  /* 0x000000270c287209 */ /* 0x000fe20007810000 */
[--C-:B------:R-:W-:Y:S01]  /*3820*/  FFMA.FTZ R31, R44, UR6, -R84.reuse ;  /* 0x000000062c1f7c23 */ /* 0x100fe20008010854 */
[----:B0-----:R-:W-:-:S01]  /*3830*/  FFMA.FTZ R34, R89, UR6, -R84 ;  /* 0x0000000659227c23 */ /* 0x001fc20008010854 */
[--C-:B------:R-:W-:Y:S01]  /*3840*/  FFMA.FTZ R88, R88, UR6, -R84.reuse ;  /* 0x0000000658587c23 */ /* 0x100fe20008010854 */
[----:B------:R-:W-:Y:S01]  /*3850*/  FMNMX.FTZ R85, R15, R40, !PT ;  /* 0x000000280f557209 */ /* 0x000fe20007810000 */
[--C-:B------:R-:W-:Y:S01]  /*3860*/  FFMA.FTZ R89, R55, UR6, -R84.reuse ;  /* 0x0000000637597c23 */ /* 0x100fe20008010854 */
[----:B------:R-:W-:-:S01]  /*3870*/  FFMA.FTZ R90, R90, UR6, -R84 ;  /* 0x000000065a5a7c23 */ /* 0x000fc20008010854 */
[----:B------:R0:W-:Y:S01]  /*3880*/  MUFU.EX2 R35, R88 ;  /* 0x0000005800237308 */ /* 0x0001e20000000800 */
[----:B------:R-:W-:Y:S01]  /*3890*/  FMNMX.FTZ R40, R14, R85, !PT ;  /* 0x000000550e287209 */ /* 0x000fe20007810000 */
[--C-:B------:R-:W-:Y:S01]  /*38a0*/  FFMA.FTZ R92, R92, UR6, -R84.reuse ;  /* 0x000000065c5c7c23 */ /* 0x100fe20008010854 */
[----:B------:R-:W-:-:S01]  /*38b0*/  FFMA.FTZ R39, R91, UR6, -R84 ;  /* 0x000000065b277c23 */ /* 0x000fc20008010854 */
[----:B------:R-:W-:Y:S01]  /*38c0*/  FSEL R91, R98, -INF , P1 ;  /* 0xff800000625b7808 */ /* 0x000fe20000800000 */
[----:B------:R-:W-:-:S01]  /*38d0*/  FFMA.FTZ R25, R25, UR6, -R84 ;  /* 0x0000000619197c23 */ /* 0x000fc20008010854 */
[----:B------:R-:W-:Y:S01]  /*38e0*/  FMNMX.FTZ R85, R73, R40, !PT ;  /* 0x0000002849557209 */ /* 0x000fe20007810000 */
[----:B------:R-:W-:-:S01]  /*38f0*/  FFMA.FTZ R26, R26, UR6, -R84 ;  /* 0x000000061a1a7c23 */ /* 0x000fc20008010854 */
[----:B------:R-:W-:Y:S01]  /*3900*/  MUFU.EX2 R38, R90 ;  /* 0x0000005a00267308 */ /* 0x000fe20000000800 */
[----:B------:R-:W-:-:S01]  /*3910*/  FFMA.FTZ R28, R28, UR6, -R84 ;  /* 0x000000061c1c7c23 */ /* 0x000fc20008010854 */
[----:B------:R-:W-:Y:S01]  /*3920*/  FMNMX.FTZ R44, R72, R85, !PT ;  /* 0x00000055482c7209 */ /* 0x000fe20007810000 */
[----:B------:R-:W-:-:S01]  /*3930*/  FFMA.FTZ R85, R93, UR6, -R84 ;  /* 0x000000065d557c23 */ /* 0x000fc20008010854 */
[--C-:B------:R-:W-:Y:S01]  /*3940*/  FFMA.FTZ R29, R29, UR6, -R84.reuse ;  /* 0x000000061d1d7c23 */ /* 0x100fe20008010854 */
        /* <DEDUP_REMOVED lines=11> */
[----:B------:R1:W-:Y:S01]  /*3a00*/  MUFU.EX2 R44, R89 ;  /* 0x00000059002c7308 */ /* 0x0003e20000000800 */
[----:B------:R-:W-:-:S01]  /*3a10*/  FFMA.FTZ R49, R49, UR6, -R84 ;  /* 0x0000000631317c23 */ /* 0x000fc20008010854 */
[----:B0-----:R-:W-:Y:S01]  /*3a20*/  FMNMX.FTZ R88, R76, R55, !PT ;  /* 0x000000374c587209 */ /* 0x001fe20007810000 */
[----:B------:R-:W-:-:S01]  /*3a30*/  FFMA.FTZ R55, R80, UR6, -R84 ;  /* 0x0000000650377c23 */ /* 0x000fc20008010854 */
[--C-:B------:R-:W-:Y:S01]  /*3a40*/  FFMA.FTZ R42, R42, UR6, -R84.reuse ;  /* 0x000000062a2a7c23 */ /* 0x100fe20008010854 */
[----:B------:R-:W-:-:S01]  /*3a50*/  FFMA.FTZ R33, R33, UR6, -R84 ;  /* 0x0000000621217c23 */ /* 0x000fc20008010854 */
[----:B------:R-:W-:Y:S01]  /*3a60*/  FMNMX.FTZ R87, R79, R88, !PT ;  /* 0x000000584f577209 */ /* 0x000fe20007810000 */
[----:B------:R-:W-:-:S01]  /*3a70*/  FFMA.FTZ R36, R36, UR6, -R84 ;  /* 0x0000000624247c23 */ /* 0x000fc20008010854 */
[----:B------:R-:W-:Y:S01]  /*3a80*/  FSEL R88, R96, -INF , P3 ;  /* 0xff80000060587808 */ /* 0x000fe20001800000 */
[----:B------:R-:W-:Y:S01]  /*3a90*/  MUFU.EX2 R25, R25 ;  /* 0x0000001900197308 */ /* 0x000fe20000000800 */
[----:B------:R-:W-:Y:S01]  /*3aa0*/  FMNMX.FTZ R80, R78, R87, !PT ;  /* 0x000000574e507209 */ /* 0x000fe20007810000 */
[--C-:B------:R-:W-:Y:S01]  /*3ab0*/  FFMA.FTZ R66, R66, UR6, -R84.reuse ;  /* 0x0000000642427c23 */ /* 0x100fe20008010854 */
[----:B------:R-:W-:-:S01]  /*3ac0*/  FFMA.FTZ R68, R68, UR6, -R84 ;  /* 0x0000000644447c23 */ /* 0x000fc20008010854 */
[--C-:B------:R-:W-:Y:S01]  /*3ad0*/  FFMA.FTZ R70, R70, UR6, -R84.reuse ;  /* 0x0000000646467c23 */ /* 0x100fe20008010854 */
[----:B------:R-:W-:Y:S01]  /*3ae0*/  FMNMX.FTZ R87, R57, R80, !PT ;  /* 0x0000005039577209 */ /* 0x000fe20007810000 */
[----:B------:R-:W-:-:S02]  /*3af0*/  FFMA.FTZ R80, R64, UR6, -R84 ;  /* 0x0000000640507c23 */ /* 0x000fc40008010854 */
[----:B------:R-:W-:Y:S01]  /*3b00*/  MUFU.EX2 R26, R26 ;  /* 0x0000001a001a7308 */ /* 0x000fe20000000800 */
[----:B------:R-:W-:-:S04]  /*3b10*/  FMNMX.FTZ R87, R56, R87, !PT ;  /* 0x0000005738577209 */ /* 0x000fc80007810000 */
[----:B------:R-:W-:-:S03]  /*3b20*/  FMNMX.FTZ R64, R58, R87, !PT ;  /* 0x000000573a407209 */ /* 0x000fc60007810000 */
[----:B------:R0:W-:Y:S01]  /*3b30*/  MUFU.EX2 R87, R80 ;  /* 0x0000005000577308 */ /* 0x0001e20000000800 */
[----:B-1----:R-:W-:-:S04]  /*3b40*/  FMNMX.FTZ R89, R59, R64, !PT ;  /* 0x000000403b597209 */ /* 0x002fc80007810000 */
[----:B------:R-:W-:-:S03]  /*3b50*/  FMNMX.FTZ R64, R60, R89, !PT ;  /* 0x000000593c407209 */ /* 0x000fc60007810000 */
[----:B------:R-:W-:Y:S01]  /*3b60*/  MUFU.EX2 R28, R28 ;  /* 0x0000001c001c7308 */ /* 0x000fe20000000800 */
[----:B------:R-:W-:Y:S02]  /*3b70*/  FMNMX.FTZ R89, R61, R64, !PT ;  /* 0x000000403d597209 */ /* 0x000fe40007810000 */
[----:B0-----:R-:W-:Y:S02]  /*3b80*/  FSEL R80, R86, -INF , P6 ;  /* 0xff80000056507808 */ /* 0x001fe40003000000 */
[----:B------:R-:W-:Y:S02]  /*3b90*/  FMNMX.FTZ R89, R6, R89, !PT ;  /* 0x0000005906597209 */ /* 0x000fe40007810000 */
[----:B------:R-:W-:Y:S01]  /*3ba0*/  FSEL R86, R94, -INF , P5 ;  /* 0xff8000005e567808 */ /* 0x000fe20002800000 */
[----:B------:R-:W0:Y:S01]  /*3bb0*/  MUFU.EX2 R29, R29 ;  /* 0x0000001d001d7308 */ /* 0x000e220000000800 */
[----:B------:R-:W-:-:S04]  /*3bc0*/  FMNMX.FTZ R64, R62, R89, !PT ;  /* 0x000000593e407209 */ /* 0x000fc80007810000 */
[----:B------:R-:W-:-:S03]  /*3bd0*/  FMNMX.FTZ R89, R7, R64, !PT ;  /* 0x0000004007597209 */ /* 0x000fc60007810000 */
[----:B------:R-:W-:Y:S01]  /*3be0*/  MUFU.EX2 R30, R30 ;  /* 0x0000001e001e7308 */ /* 0x000fe20000000800 */
[----:B------:R-:W-:-:S04]  /*3bf0*/  FMNMX.FTZ R64, R10, R89, !PT ;  /* 0x000000590a407209 */ /* 0x000fc80007810000 */
[----:B------:R-:W-:-:S03]  /*3c00*/  FMNMX.FTZ R89, R11, R64, !PT ;  /* 0x000000400b597209 */ /* 0x000fc60007810000 */
[----:B------:R-:W-:Y:S01]  /*3c10*/  MUFU.EX2 R31, R31 ;  /* 0x0000001f001f7308 */ /* 0x000fe20000000800 */
[----:B------:R-:W-:Y:S02]  /*3c20*/  FMNMX.FTZ R64, R20, R89, !PT ;  /* 0x0000005914407209 */ /* 0x000fe40007810000 */
[----:B0-----:R-:W-:Y:S02]  /*3c30*/  F2FP.SATFINITE.E4M3.F32.PACK_AB_MERGE_C R200, R29, R28, RZ ;  /* 0x0000001c1dc8723e */ /* 0x001fe400048070ff */
[----:B------:R-:W-:Y:S02]  /*3c40*/  FMNMX.FTZ R89, R21, R64, !PT ;  /* 0x0000004015597209 */ /* 0x000fe40007810000 */
[----:B------:R-:W-:Y:S01]  /*3c50*/  F2FP.SATFINITE.E4M3.F32.PACK_AB_MERGE_C R200, R26, R25, R200 ;  /* 0x000000191ac8723e */ /* 0x000fe200048070c8 */
[----:B------:R-:W0:Y:S01]  /*3c60*/  MUFU.EX2 R34, R34 ;  /* 0x0000002200227308 */ /* 0x000e220000000800 */
[----:B------:R-:W-:-:S04]  /*3c70*/  FMNMX.FTZ R64, R24, R89, !PT ;  /* 0x0000005918407209 */ /* 0x000fc80007810000 */
[----:B------:R-:W-:-:S03]  /*3c80*/  FMNMX.FTZ R89, R27, R64, !PT ;  /* 0x000000401b597209 */ /* 0x000fc60007810000 */
[----:B------:R-:W-:Y:S01]  /*3c90*/  MUFU.EX2 R39, R39 ;  /* 0x0000002700277308 */ /* 0x000fe20000000800 */
[----:B------:R-:W-:-:S04]  /*3ca0*/  FMNMX.FTZ R64, R32, R89, !PT ;  /* 0x0000005920407209 */ /* 0x000fc80007810000 */
[----:B------:R-:W-:Y:S01]  /*3cb0*/  FMNMX.FTZ R89, R37, R64, !PT ;  /* 0x0000004025597209 */ /* 0x000fe20007810000 */
[----:B------:R-:W-:-:S01]  /*3cc0*/  FFMA.FTZ R64, R45, UR6, -R84 ;  /* 0x000000062d407c23 */ /* 0x000fc20008010854 */
[----:B------:R-:W-:Y:S01]  /*3cd0*/  FSEL R45, R95, -INF , P4 ;  /* 0xff8000005f2d7808 */ /* 0x000fe20002000000 */
[----:B------:R-:W1:Y:S01]  /*3ce0*/  MUFU.EX2 R85, R85 ;  /* 0x0000005500557308 */ /* 0x000e620000000800 */
[----:B------:R-:W-:Y:S02]  /*3cf0*/  FMNMX.FTZ R89, R46, R89, !PT ;  /* 0x000000592e597209 */ /* 0x000fe40007810000 */
[----:B0-----:R-:W-:Y:S02]  /*3d00*/  F2FP.SATFINITE.E4M3.F32.PACK_AB_MERGE_C R202, R35, R34, RZ ;  /* 0x0000002223ca723e */ /* 0x001fe400048070ff */
[----:B------:R-:W-:Y:S02]  /*3d10*/  FMNMX.FTZ R89, R80, R89, !PT ;  /* 0x0000005950597209 */ /* 0x000fe40007810000 */
[----:B------:R-:W-:Y:S01]  /*3d20*/  F2FP.SATFINITE.E4M3.F32.PACK_AB_MERGE_C R202, R31, R30, R202 ;  /* 0x0000001e1fca723e */ /* 0x000fe200048070ca */
[----:B------:R-:W-:Y:S01]  /*3d30*/  MUFU.EX2 R55, R55 ;  /* 0x0000003700377308 */ /* 0x000fe20000000800 */
[----:B------:R-:W-:-:S04]  /*3d40*/  FMNMX.FTZ R90, R86, R89, !PT ;  /* 0x00000059565a7209 */ /* 0x000fc80007810000 */
[----:B------:R-:W-:Y:S02]  /*3d50*/  FMNMX.FTZ R89, R45, R90, !PT ;  /* 0x0000005a2d597209 */ /* 0x000fe40007810000 */
[----:B------:R-:W-:Y:S01]  /*3d60*/  FSEL R90, R97, -INF , P2 ;  /* 0xff800000615a7808 */ /* 0x000fe20001000000 */
[----:B------:R-:W0:Y:S01]  /*3d70*/  MUFU.EX2 R50, R50 ;  /* 0x0000003200327308 */ /* 0x000e220000000800 */
[----:B------:R-:W-:Y:S01]  /*3d80*/  FMNMX.FTZ R89, R88, R89, !PT ;  /* 0x0000005958597209 */ /* 0x000fe20007810000 */
[----:B------:R-:W-:Y:S01]  /*3d90*/  IMAD.MOV.U32 R97, RZ, RZ, R119 ;  /* 0x000000ffff617224 */ /* 0x000fe200078e0077 */
[----:B-1----:R-:W-:Y:S02]  /*3da0*/  F2FP.SATFINITE.E4M3.F32.PACK_AB_MERGE_C R204, R85, R40, RZ ;  /* 0x0000002855cc723e */ /* 0x002fe400048070ff */
[----:B------:R-:W-:Y:S01]  /*3db0*/  FMNMX.FTZ R92, R90, R89, !PT ;  /* 0x000000595a5c7209 */ /* 0x000fe20007810000 */
[----:B------:R-:W-:-:S01]  /*3dc0*/  FFMA.FTZ R89, R41, UR6, -R84 ;  /* 0x0000000629597c23 */ /* 0x000fc20008010854 */
[--C-:B------:R-:W-:Y:S01]  /*3dd0*/  FFMA.FTZ R41, R43, UR6, -R84.reuse ;  /* 0x000000062b297c23 */ /* 0x100fe20008010854 */
[----:B------:R-:W-:-:S01]  /*3de0*/  FFMA.FTZ R43, R65, UR6, -R84 ;  /* 0x00000006412b7c23 */ /* 0x000fc20008010854 */
[----:B------:R-:W-:Y:S01]  /*3df0*/  FMNMX.FTZ R93, R91, R92, !PT ;  /* 0x0000005c5b5d7209 */ /* 0x000fe20007810000 */
[----:B------:R-:W-:-:S01]  /*3e00*/  FFMA.FTZ R92, R47, UR6, -R84 ;  /* 0x000000062f5c7c23 */ /* 0x000fc20008010854 */
[--C-:B------:R-:W-:Y:S01]  /*3e10*/  FFMA.FTZ R47, R67, UR6, -R84.reuse ;  /* 0x00000006432f7c23 */ /* 0x100fe20008010854 */
[----:B------:R-:W-:-:S01]  /*3e20*/  FFMA.FTZ R67, R71, UR6, -R84 ;  /* 0x0000000647437c23 */ /* 0x000fc20008010854 */
[----:B------:R-:W-:Y:S01]  /*3e30*/  IMAD.U32 R71, RZ, RZ, UR6 ;  /* 0x00000006ff477e24 */ /* 0x000fe2000f8e00ff */
[----:B------:R-:W1:Y:S01]  /*3e40*/  SHFL.BFLY PT, R94, R93, 0x2, 0x1f ;  /* 0x0c401f005d5e7f89 */ /* 0x000e6200000e0000 */
[----:B------:R-:W-:-:S01]  /*3e50*/  FFMA.FTZ R65, R69, UR6, -R84 ;  /* 0x0000000645417c23 */ /* 0x000fc20008010854 */
[--C-:B------:R-:W-:Y:S01]  /*3e60*/  FFMA.FTZ R69, R82, UR6, -R84.reuse ;  /* 0x0000000652457c23 */ /* 0x100fe20008010854 */
[----:B------:R-:W-:-:S01]  /*3e70*/  FFMA.FTZ R82, R83, UR6, -R84 ;  /* 0x0000000653527c23 */ /* 0x000fc20008010854 */
[----:B------:R-:W-:Y:S01]  /*3e80*/  MUFU.EX2 R54, R54 ;  /* 0x0000003600367308 */ /* 0x000fe20000000800 */
[----:B0-----:R-:W-:-:S02]  /*3e90*/  F2FP.SATFINITE.E4M3.F32.PACK_AB_MERGE_C R206, R87, R50, RZ ;  /* 0x0000003257ce723e */ /* 0x001fc400048070ff */
[----:B------:R-:W-:Y:S02]  /*3ea0*/  F2FP.SATFINITE.E4M3.F32.PACK_AB_MERGE_C R204, R39, R38, R204 ;  /* 0x0000002627cc723e */ /* 0x000fe400048070cc */
[----:B------:R-:W-:-:S03]  /*3eb0*/  F2FP.SATFINITE.E4M3.F32.PACK_AB_MERGE_C R206, R55, R44, R206 ;  /* 0x0000002c37ce723e */ /* 0x000fc600048070ce */
[----:B------:R-:W-:Y:S08]  /*3ec0*/  MUFU.EX2 R53, R53 ;  /* 0x0000003500357308 */ /* 0x000ff00000000800 */
[----:B------:R-:W-:Y:S01]  /*3ed0*/  MUFU.EX2 R48, R48 ;  /* 0x0000003000307308 */ /* 0x000fe20000000800 */
[----:B-1----:R-:W-:-:S07]  /*3ee0*/  FMNMX.FTZ R94, R93, R94, !PT ;  /* 0x0000005e5d5e7209 */ /* 0x002fce0007810000 */
[----:B------:R-:W0:Y:S01]  /*3ef0*/  MUFU.EX2 R63, R63 ;  /* 0x0000003f003f7308 */ /* 0x000e220000000800 */
[----:B------:R-:W1:Y:S07]  /*3f00*/  SHFL.BFLY PT, R93, R94, 0x1, 0x1f ;  /* 0x0c201f005e5d7f89 */ /* 0x000e6e00000e0000 */
[----:B------:R-:W-:Y:S08]  /*3f10*/  MUFU.EX2 R52, R52 ;  /* 0x0000003400347308 */ /* 0x000ff00000000800 */
[----:B------:R-:W-:Y:S01]  /*3f20*/  MUFU.EX2 R51, R51 ;  /* 0x0000003300337308 */ /* 0x000fe20000000800 */
[----:B0-----:R-:W-:-:S04]  /*3f30*/  F2FP.SATFINITE.E4M3.F32.PACK_AB_MERGE_C R208, R63, R48, RZ ;  /* 0x000000303fd0723e */ /* 0x001fc800048070ff */
[----:B------:R-:W-:-:S03]  /*3f40*/  F2FP.SATFINITE.E4M3.F32.PACK_AB_MERGE_C R208, R53, R54, R208 ;  /* 0x0000003635d0723e */ /* 0x000fc600048070d0 */
[----:B------:R-:W-:Y:S01]  /*3f50*/  MUFU.EX2 R49, R49 ;  /* 0x0000003100317308 */ /* 0x000fe20000000800 */
[----:B-1----:R-:W-:Y:S01]  /*3f60*/  FMNMX.FTZ R122, R94, R93, !PT ;  /* 0x0000005d5e7a7209 */ /* 0x002fe20007810000 */
[----:B------:R-:W-:-:S03]  /*3f70*/  FFMA.FTZ R94, R81, UR6, -R84 ;  /* 0x00000006515e7c23 */ /* 0x000fc60008010854 */
[C---:B------:R-:W-:Y:S01]  /*3f80*/  FSETP.NEU.FTZ.AND P1, PT, R122.reuse, -INF , PT ;  /* 0xff8000007a00780b */ /* 0x040fe20003f3d000 */
[----:B------:R-:W-:-:S02]  /*3f90*/  FFMA.FTZ R71, R122, R71, -8 ;  /* 0xc10000007a477423 */ /* 0x000fc40000010047 */
[----:B------:R-:W-:Y:S03]  /*3fa0*/  MUFU.EX2 R64, R64 ;  /* 0x0000004000407308 */ /* 0x000fe60000000800 */
[----:B------:R-:W-:Y:S02]  /*3fb0*/  FSEL R71, R71, RZ, P1 ;  /* 0x000000ff47477208 */ /* 0x000fe40000800000 */
[----:B------:R-:W-:-:S03]  /*3fc0*/  PLOP3.LUT P1, PT, PT, PT, UP0, 0x80, 0x0 ;  /* 0x000000000000781c */ /* 0x000fc60003f2f008 */
[--C-:B------:R-:W-:Y:S01]  /*3fd0*/  FFMA.FTZ R5, R5, UR6, -R71.reuse ;  /* 0x0000000605057c23 */ /* 0x100fe20008010847 */
[----:B------:R-:W-:-:S01]  /*3fe0*/  FFMA.FTZ R4, R4, UR6, -R71 ;  /* 0x0000000604047c23 */ /* 0x000fc20008010847 */
[--C-:B------:R-:W-:Y:S01]  /*3ff0*/  FFMA.FTZ R81, R8, UR6, -R71.reuse ;  /* 0x0000000608517c23 */ /* 0x100fe20008010847 */
[----:B------:R-:W-:-:S01]  /*4000*/  FFMA.FTZ R83, R9, UR6, -R71 ;  /* 0x0000000609537c23 */ /* 0x000fc20008010847 */
[--C-:B------:R-:W-:Y:S01]  /*4010*/  FFMA.FTZ R8, R13, UR6, -R71.reuse ;  /* 0x000000060d087c23 */ /* 0x100fe20008010847 */
[----:B------:R-:W-:-:S01]  /*4020*/  FFMA.FTZ R9, R12, UR6, -R71 ;  /* 0x000000060c097c23 */ /* 0x000fc20008010847 */
[----:B------:R-:W-:Y:S01]  /*4030*/  MUFU.EX2 R5, R5 ;  /* 0x0000000500057308 */ /* 0x000fe20000000800 */
[----:B------:R-:W-:-:S01]  /*4040*/  FFMA.FTZ R15, R15, UR6, -R71 ;  /* 0x000000060f0f7c23 */ /* 0x000fc20008010847 */
[--C-:B------:R-:W-:Y:S01]  /*4050*/  FFMA.FTZ R95, R14, UR6, -R71.reuse ;  /* 0x000000060e5f7c23 */ /* 0x100fe20008010847 */
[----:B------:R-:W-:-:S01]  /*4060*/  FFMA.FTZ R13, R72, UR6, -R71 ;  /* 0x00000006480d7c23 */ /* 0x000fc20008010847 */
[--C-:B------:R-:W-:Y:S01]  /*4070*/  FFMA.FTZ R14, R77, UR6, -R71.reuse ;  /* 0x000000064d0e7c23 */ /* 0x100fe20008010847 */
[----:B------:R-:W-:-:S01]  /*4080*/  FFMA.FTZ R72, R58, UR6, -R71 ;  /* 0x000000063a487c23 */ /* 0x000fc20008010847 */
[----:B------:R-:W-:Y:S01]  /*4090*/  FFMA.FTZ R58, R60, UR6, -R71 ;  /* 0x000000063c3a7c23 */ /* 0x000fe20008010847 */
[----:B------:R-:W-:-:S01]  /*40a0*/  FADD.FTZ R77, R25, R26 ;  /* 0x0000001a194d7221 */ /* 0x000fc20000010000 */
[----:B------:R-:W0:Y:S01]  /*40b0*/  MUFU.EX2 R4, R4 ;  /* 0x0000000400047308 */ /* 0x000e220000000800 */
[----:B------:R-:W-:-:S01]  /*40c0*/  FFMA.FTZ R60, R6, UR6, -R71 ;  /* 0x00000006063c7c23 */ /* 0x000fc20008010847 */
[--C-:B------:R-:W-:Y:S01]  /*40d0*/  FFMA.FTZ R12, R73, UR6, -R71.reuse ;  /* 0x00000006490c7c23 */ /* 0x100fe20008010847 */
[----:B------:R-:W-:-:S01]  /*40e0*/  FFMA.FTZ R75, R75, UR6, -R71 ;  /* 0x000000064b4b7c23 */ /* 0x000fc20008010847 */
[--C-:B------:R-:W-:Y:S01]  /*40f0*/  FFMA.FTZ R62, R62, UR6, -R71.reuse ;  /* 0x000000063e3e7c23 */ /* 0x100fe20008010847 */
[----:B------:R-:W-:-:S01]  /*4100*/  FFMA.FTZ R73, R59, UR6, -R71 ;  /* 0x000000063b497c23 */ /* 0x000fc20008010847 */
[--C-:B------:R-:W-:Y:S01]  /*4110*/  FFMA.FTZ R59, R61, UR6, -R71.reuse ;  /* 0x000000063d3b7c23 */ /* 0x100fe20008010847 */
[----:B------:R-:W-:-:S01]  /*4120*/  FFMA.FTZ R74, R74, UR6, -R71 ;  /* 0x000000064a4a7c23 */ /* 0x000fc20008010847 */
[----:B------:R-:W1:Y:S01]  /*4130*/  MUFU.EX2 R81, R81 ;  /* 0x0000005100517308 */ /* 0x000e620000000800 */
[----:B------:R-:W-:-:S01]  /*4140*/  FFMA.FTZ R10, R10, UR6, -R71 ;  /* 0x000000060a0a7c23 */ /* 0x000fc20008010847 */
[--C-:B------:R-:W-:Y:S01]  /*4150*/  FFMA.FTZ R79, R79, UR6, -R71.reuse ;  /* 0x000000064f4f7c23 */ /* 0x100fe20008010847 */
[----:B------:R-:W-:-:S01]  /*4160*/  FFMA.FTZ R78, R78, UR6, -R71 ;  /* 0x000000064e4e7c23 */ /* 0x000fc20008010847 */
[--C-:B------:R-:W-:Y:S01]  /*4170*/  FFMA.FTZ R57, R57, UR6, -R71.reuse ;  /* 0x0000000639397c23 */ /* 0x100fe20008010847 */
[----:B------:R-:W-:-:S01]  /*4180*/  FFMA.FTZ R56, R56, UR6, -R71 ;  /* 0x0000000638387c23 */ /* 0x000fc20008010847 */
[--C-:B------:R-:W-:Y:S01]  /*4190*/  FFMA.FTZ R11, R11, UR6, -R71.reuse ;  /* 0x000000060b0b7c23 */ /* 0x100fe20008010847 */
[----:B------:R-:W-:-:S01]  /*41a0*/  FFMA.FTZ R20, R20, UR6, -R71 ;  /* 0x0000000614147c23 */ /* 0x000fc20008010847 */
[----:B------:R2:W3:Y:S01]  /*41b0*/  MUFU.EX2 R84, R83 ;  /* 0x0000005300547308 */ /* 0x0004e20000000800 */
[----:B0-----:R-:W-:-:S01]  /*41c0*/  FADD.FTZ R6, R5, R4 ;  /* 0x0000000405067221 */ /* 0x001fc20000010000 */
[--C-:B------:R-:W-:Y:S01]  /*41d0*/  FFMA.FTZ R21, R21, UR6, -R71.reuse ;  /* 0x0000000615157c23 */ /* 0x100fe20008010847 */
[----:B------:R-:W-:-:S01]  /*41e0*/  FFMA.FTZ R24, R24, UR6, -R71 ;  /* 0x0000000618187c23 */ /* 0x000fc20008010847 */
[--C-:B------:R-:W-:Y:S01]  /*41f0*/  FFMA.FTZ R27, R27, UR6, -R71.reuse ;  /* 0x000000061b1b7c23 */ /* 0x100fe20008010847 */
[----:B------:R-:W-:-:S01]  /*4200*/  FFMA.FTZ R32, R32, UR6, -R71 ;  /* 0x0000000620207c23 */ /* 0x000fc20008010847 */
[--C-:B------:R-:W-:Y:S01]  /*4210*/  FFMA.FTZ R37, R37, UR6, -R71.reuse ;  /* 0x0000000625257c23 */ /* 0x100fe20008010847 */
[----:B------:R-:W-:-:S01]  /*4220*/  FFMA.FTZ R46, R46, UR6, -R71 ;  /* 0x000000062e2e7c23 */ /* 0x000fc20008010847 */
[----:B------:R-:W0:Y:S01]  /*4230*/  MUFU.EX2 R8, R8 ;  /* 0x0000000800087308 */ /* 0x000e220000000800 */
[----:B------:R-:W-:-:S01]  /*4240*/  FFMA.FTZ R80, R80, UR6, -R71 ;  /* 0x0000000650507c23 */ /* 0x000fc20008010847 */
[--C-:B------:R-:W-:Y:S01]  /*4250*/  FFMA.FTZ R86, R86, UR6, -R71.reuse ;  /* 0x0000000656567c23 */ /* 0x100fe20008010847 */
[----:B------:R-:W-:-:S01]  /*4260*/  FFMA.FTZ R45, R45, UR6, -R71 ;  /* 0x000000062d2d7c23 */ /* 0x000fc20008010847 */
[--C-:B------:R-:W-:Y:S01]  /*4270*/  FFMA.FTZ R88, R88, UR6, -R71.reuse ;  /* 0x0000000658587c23 */ /* 0x100fe20008010847 */
[----:B------:R-:W-:-:S01]  /*4280*/  FFMA.FTZ R90, R90, UR6, -R71 ;  /* 0x000000065a5a7c23 */ /* 0x000fc20008010847 */
[----:B--2---:R-:W-:-:S02]  /*4290*/  IMAD.MOV.U32 R83, RZ, RZ, R119 ;  /* 0x000000ffff537224 */ /* 0x004fc400078e0077 */
[----:B------:R-:W2:Y:S08]  /*42a0*/  MUFU.EX2 R9, R9 ;  /* 0x0000000900097308 */ /* 0x000eb00000000800 */
[----:B------:R4:W5:Y:S08]  /*42b0*/  MUFU.EX2 R93, R15 ;  /* 0x0000000f005d7308 */ /* 0x0009700000000800 */
[----:B------:R2:W5:Y:S01]  /*42c0*/  MUFU.EX2 R96, R95 ;  /* 0x0000005f00607308 */ /* 0x0005620000000800 */
[----:B----4-:R-:W-:-:S01]  /*42d0*/  FFMA.FTZ R15, R76, UR6, -R71 ;  /* 0x000000064c0f7c23 */ /* 0x010fc20008010847 */
[----:B------:R-:W-:Y:S01]  /*42e0*/  FADD.FTZ R76, R28, R77 ;  /* 0x0000004d1c4c7221 */ /* 0x000fe20000010000 */
[----:B-1----:R-:W-:-:S01]  /*42f0*/  FADD.FTZ R77, R81, R6 ;  /* 0x00000006514d7221 */ /* 0x002fc20000010000 */
[----:B------:R-:W-:Y:S01]  /*4300*/  FFMA.FTZ R6, R7, UR6, -R71 ;  /* 0x0000000607067c23 */ /* 0x000fe20008010847 */
[C---:B---3--:R-:W-:Y:S01]  /*4310*/  F2FP.SATFINITE.E4M3.F32.PACK_AB_MERGE_C R81, R84.reuse, R81, RZ ;  /* 0x000000515451723e */ /* 0x048fe200048070ff */
[----:B------:R-:W-:Y:S01]  /*4320*/  FADD.FTZ R7, R29, R76 ;  /* 0x0000004c1d077221 */ /* 0x000fe20000010000 */
[----:B------:R-:W-:-:S01]  /*4330*/  FADD.FTZ R77, R84, R77 ;  /* 0x0000004d544d7221 */ /* 0x000fc20000010000 */
[----:B------:R-:W1:Y:S01]  /*4340*/  MUFU.EX2 R12, R12 ;  /* 0x0000000c000c7308 */ /* 0x000e620000000800 */
[----:B------:R-:W-:Y:S01]  /*4350*/  F2FP.SATFINITE.E4M3.F32.PACK_AB_MERGE_C R201, R4, R5, R81 ;  /* 0x0000000504c9723e */ /* 0x000fe20004807051 */
[----:B------:R-:W-:Y:S01]  /*4360*/  FADD.FTZ R76, R30, R7 ;  /* 0x000000071e4c7221 */ /* 0x000fe20000010000 */
[----:B0-----:R-:W-:-:S01]  /*4370*/  FADD.FTZ R98, R8, R77 ;  /* 0x0000004d08627221 */ /* 0x001fc20000010000 */
[----:B------:R-:W-:Y:S01]  /*4380*/  FFMA.FTZ R71, R91, UR6, -R71 ;  /* 0x000000065b477c23 */ /* 0x000fe20008010847 */
[----:B--2---:R-:W-:-:S02]  /*4390*/  IMAD.MOV.U32 R95, RZ, RZ, R119 ;  /* 0x000000ffff5f7224 */ /* 0x004fc400078e0077 */
[----:B------:R-:W-:Y:S01]  /*43a0*/  FADD.FTZ R7, R31, R76 ;  /* 0x0000004c1f077221 */ /* 0x000fe20000010000 */
[----:B------:R-:W-:-:S01]  /*43b0*/  FADD.FTZ R98, R9, R98 ;  /* 0x0000006209627221 */ /* 0x000fc20000010000 */
[----:B------:R-:W0:Y:S01]  /*43c0*/  MUFU.EX2 R13, R13 ;  /* 0x0000000d000d7308 */ /* 0x000e220000000800 */
[--C-:B------:R-:W-:Y:S02]  /*43d0*/  IMAD.MOV.U32 R91, RZ, RZ, R119.reuse ;  /* 0x000000ffff5b7224 */ /* 0x100fe400078e0077 */
[--C-:B------:R-:W-:Y:S02]  /*43e0*/  IMAD.MOV.U32 R84, RZ, RZ, R119.reuse ;  /* 0x000000ffff547224 */ /* 0x100fe400078e0077 */
[--C-:B------:R-:W-:Y:S02]  /*43f0*/  IMAD.MOV.U32 R81, RZ, RZ, R119.reuse ;  /* 0x000000ffff517224 */ /* 0x100fe400078e0077 */
[--C-:B------:R-:W-:Y:S01]  /*4400*/  IMAD.MOV.U32 R76, RZ, RZ, R119.reuse ;  /* 0x000000ffff4c7224 */ /* 0x100fe200078e0077 */
[----:B------:R2:W-:Y:S01]  /*4410*/  MUFU.EX2 R61, R62 ;  /* 0x0000003e003d7308 */ /* 0x0005e20000000800 */
[----:B------:R-:W-:-:S02]  /*4420*/  IMAD.MOV.U32 R31, RZ, RZ, R119 ;  /* 0x000000ffff1f7224 */ /* 0x000fc400078e0077 */
[----:B------:R-:W-:-:S05]  /*4430*/  IMAD.MOV.U32 R30, RZ, RZ, R119 ;  /* 0x000000ffff1e7224 */ /* 0x000fca00078e0077 */
[----:B------:R-:W3:Y:S01]  /*4440*/  MUFU.EX2 R75, R75 ;  /* 0x0000004b004b7308 */ /* 0x000ee20000000800 */
[----:B--2---:R-:W-:-:S01]  /*4450*/  FADD.FTZ R62, R34, R7 ;  /* 0x00000007223e7221 */ /* 0x004fc20000010000 */
[----:B-----5:R-:W-:Y:S01]  /*4460*/  FADD.FTZ R7, R93, R98 ;  /* 0x000000625d077221 */ /* 0x020fe20000010000 */
[----:B------:R-:W-:Y:S01]  /*4470*/  F2FP.SATFINITE.E4M3.F32.PACK_AB_MERGE_C R93, R96, R93, RZ ;  /* 0x0000005d605d723e */ /* 0x000fe200048070ff */
[----:B------:R-:W-:Y:S02]  /*4480*/  IMAD.MOV.U32 R98, RZ, RZ, R119 ;  /* 0x000000ffff627224 */ /* 0x000fe400078e0077 */
[----:B------:R-:W-:-:S01]  /*4490*/  FADD.FTZ R77, R35, R62 ;  /* 0x0000003e234d7221 */ /* 0x000fc20000010000 */
[----:B------:R-:W-:Y:S01]  /*44a0*/  FADD.FTZ R7, R96, R7 ;  /* 0x0000000760077221 */ /* 0x000fe20000010000 */
[----:B------:R-:W-:Y:S01]  /*44b0*/  F2FP.SATFINITE.E4M3.F32.PACK_AB_MERGE_C R203, R9, R8, R93 ;  /* 0x0000000809cb723e */ /* 0x000fe2000480705d */
[----:B------:R-:W2:Y:S01]  /*44c0*/  MUFU.EX2 R74, R74 ;  /* 0x0000004a004a7308 */ /* 0x000ea20000000800 */
[----:B------:R-:W-:-:S01]  /*44d0*/  FADD.FTZ R62, R38, R77 ;  /* 0x0000004d263e7221 */ /* 0x000fc20000010000 */
[--C-:B------:R-:W-:Y:S01]  /*44e0*/  IMAD.MOV.U32 R96, RZ, RZ, R119.reuse ;  /* 0x000000ffff607224 */ /* 0x100fe200078e0077 */
[----:B------:R-:W-:Y:S01]  /*44f0*/  MOV R38, R119 ;  /* 0x0000007700267202 */ /* 0x000fe20000000f00 */
[----:B------:R-:W-:-:S02]  /*4500*/  IMAD.MOV.U32 R93, RZ, RZ, R119 ;  /* 0x000000ffff5d7224 */ /* 0x000fc400078e0077 */
[--C-:B------:R-:W-:Y:S02]  /*4510*/  IMAD.MOV.U32 R35, RZ, RZ, R119.reuse ;  /* 0x000000ffff237224 */ /* 0x100fe400078e0077 */
[----:B------:R-:W4:Y:S01]  /*4520*/  MUFU.EX2 R14, R14 ;  /* 0x0000000e000e7308 */ /* 0x000f220000000800 */
[----:B------:R-:W-:-:S07]  /*4530*/  IMAD.MOV.U32 R34, RZ, RZ, R119 ;  /* 0x000000ffff227224 */ /* 0x000fce00078e0077 */
[----:B------:R1:W-:Y:S08]  /*4540*/  MUFU.EX2 R3, R10 ;  /* 0x0000000a00037308 */ /* 0x0003f00000000800 */
[----:B------:R-:W5:Y:S01]  /*4550*/  MUFU.EX2 R15, R15 ;  /* 0x0000000f000f7308 */ /* 0x000f620000000800 */
[----:B-1----:R-:W-:-:S01]  /*4560*/  FADD.FTZ R10, R12, R7 ;  /* 0x000000070c0a7221 */ /* 0x002fc20000010000 */
[----:B------:R-:W-:Y:S01]  /*4570*/  FADD.FTZ R7, R39, R62 ;  /* 0x0000003e27077221 */ /* 0x000fe20000010000 */
[----:B------:R-:W-:-:S02]  /*4580*/  IMAD.MOV.U32 R39, RZ, RZ, R119 ;  /* 0x000000ffff277224 */ /* 0x000fc400078e0077 */
[----:B0-----:R-:W-:Y:S01]  /*4590*/  FADD.FTZ R10, R13, R10 ;  /* 0x0000000a0d0a7221 */ /* 0x001fe20000010000 */
[----:B------:R-:W-:-:S01]  /*45a0*/  FADD.FTZ R62, R40, R7 ;  /* 0x00000007283e7221 */ /* 0x000fc20000010000 */
[----:B------:R-:W-:Y:S01]  /*45b0*/  IMAD.MOV.U32 R40, RZ, RZ, R119 ;  /* 0x000000ffff287224 */ /* 0x000fe200078e0077 */
[----:B------:R-:W0:Y:S01]  /*45c0*/  MUFU.EX2 R79, R79 ;  /* 0x0000004f004f7308 */ /* 0x000e220000000800 */
[----:B---3--:R-:W-:-:S01]  /*45d0*/  FADD.FTZ R7, R75, R10 ;  /* 0x0000000a4b077221 */ /* 0x008fc20000010000 */
[----:B------:R-:W-:Y:S01]  /*45e0*/  FADD.FTZ R77, R85, R62 ;  /* 0x0000003e554d7221 */ /* 0x000fe20000010000 */
[----:B------:R-:W-:Y:S02]  /*45f0*/  IMAD.MOV.U32 R85, RZ, RZ, R119 ;  /* 0x000000ffff557224 */ /* 0x000fe400078e0077 */
[----:B--2---:R-:W-:Y:S01]  /*4600*/  FADD.FTZ R7, R74, R7 ;  /* 0x000000074a077221 */ /* 0x004fe20000010000 */
[----:B------:R-:W-:-:S01]  /*4610*/  FADD.FTZ R10, R44, R77 ;  /* 0x0000004d2c0a7221 */ /* 0x000fc20000010000 */
[----:B------:R-:W-:Y:S01]  /*4620*/  F2FP.SATFINITE.E4M3.F32.PACK_AB_MERGE_C R74, R74, R75, RZ ;  /* 0x0000004b4a4a723e */ /* 0x000fe200048070ff */
[----:B------:R-:W1:Y:S01]  /*4630*/  MUFU.EX2 R78, R78 ;  /* 0x0000004e004e7308 */ /* 0x000e620000000800 */
[----:B----4-:R-:W-:-:S01]  /*4640*/  FADD.FTZ R62, R14, R7 ;  /* 0x000000070e3e7221 */ /* 0x010fc20000010000 */
[----:B------:R-:W-:Y:S01]  /*4650*/  FADD.FTZ R7, R55, R10 ;  /* 0x0000000a37077221 */ /* 0x000fe20000010000 */
[----:B------:R-:W-:Y:S01]  /*4660*/  F2FP.SATFINITE.E4M3.F32.PACK_AB_MERGE_C R205, R13, R12, R74 ;  /* 0x0000000c0dcd723e */ /* 0x000fe2000480704a */
[----:B------:R-:W-:-:S02]  /*4670*/  IMAD.MOV.U32 R75, RZ, RZ, R119 ;  /* 0x000000ffff4b7224 */ /* 0x000fc400078e0077 */
[----:B-----5:R-:W-:-:S01]  /*4680*/  FADD.FTZ R62, R15, R62 ;  /* 0x0000003e0f3e7221 */ /* 0x020fc20000010000 */
[----:B------:R-:W-:Y:S01]  /*4690*/  FADD.FTZ R10, R50, R7 ;  /* 0x00000007320a7221 */ /* 0x000fe20000010000 */
[----:B------:R-:W-:Y:S01]  /*46a0*/  IMAD.MOV.U32 R74, RZ, RZ, R119 ;  /* 0x000000ffff4a7224 */ /* 0x000fe200078e0077 */
[----:B------:R-:W2:Y:S01]  /*46b0*/  MUFU.EX2 R57, R57 ;  /* 0x0000003900397308 */ /* 0x000ea20000000800 */
[----:B0-----:R-:W-:-:S01]  /*46c0*/  FADD.FTZ R7, R79, R62 ;  /* 0x0000003e4f077221 */ /* 0x001fc20000010000 */
[----:B------:R-:W-:Y:S01]  /*46d0*/  FADD.FTZ R77, R87, R10 ;  /* 0x0000000a574d7221 */ /* 0x000fe20000010000 */
[--C-:B------:R-:W-:Y:S02]  /*46e0*/  IMAD.MOV.U32 R87, RZ, RZ, R119.reuse ;  /* 0x000000ffff577224 */ /* 0x100fe400078e0077 */
[----:B------:R-:W-:Y:S02]  /*46f0*/  IMAD.MOV.U32 R62, RZ, RZ, R119 ;  /* 0x000000ffff3e7224 */ /* 0x000fe400078e0077 */
[----:B------:R-:W-:-:S01]  /*4700*/  FADD.FTZ R28, R54, R77 ;  /* 0x0000004d361c7221 */ /* 0x000fc20000010000 */
[----:B------:R-:W-:Y:S01]  /*4710*/  IMAD.MOV.U32 R77, RZ, RZ, R119 ;  /* 0x000000ffff4d7224 */ /* 0x000fe200078e0077 */
[----:B------:R-:W0:Y:S01]  /*4720*/  MUFU.EX2 R56, R56 ;  /* 0x0000003800387308 */ /* 0x000e220000000800 */
[----:B-1----:R-:W-:-:S01]  /*4730*/  FADD.FTZ R10, R78, R7 ;  /* 0x000000074e0a7221 */ /* 0x002fc20000010000 */
[----:B------:R-:W-:Y:S01]  /*4740*/  FADD.FTZ R29, R53, R28 ;  /* 0x0000001c351d7221 */ /* 0x000fe20000010000 */
[----:B------:R-:W-:Y:S01]  /*4750*/  F2FP.SATFINITE.E4M3.F32.PACK_AB_MERGE_C R78, R78, R79, RZ ;  /* 0x0000004f4e4e723e */ /* 0x000fe200048070ff */
[----:B------:R-:W-:-:S02]  /*4760*/  IMAD.MOV.U32 R79, RZ, RZ, R119 ;  /* 0x000000ffff4f7224 */ /* 0x000fc400078e0077 */
[----:B------:R-:W-:Y:S01]  /*4770*/  IMAD.MOV.U32 R55, RZ, RZ, R119 ;  /* 0x000000ffff377224 */ /* 0x000fe200078e0077 */
[----:B------:R-:W-:Y:S01]  /*4780*/  F2FP.SATFINITE.E4M3.F32.PACK_AB_MERGE_C R207, R15, R14, R78 ;  /* 0x0000000e0fcf723e */ /* 0x000fe2000480704e */
[----:B------:R-:W1:Y:S01]  /*4790*/  MUFU.EX2 R72, R72 ;  /* 0x0000004800487308 */ /* 0x000e620000000800 */
[----:B--2---:R-:W-:-:S01]  /*47a0*/  FADD.FTZ R7, R57, R10 ;  /* 0x0000000a39077221 */ /* 0x004fc20000010000 */
[----:B------:R-:W-:Y:S01]  /*47b0*/  FADD.FTZ R10, R48, R29 ;  /* 0x0000001d300a7221 */ /* 0x000fe20000010000 */
[--C-:B------:R-:W-:Y:S02]  /*47c0*/  IMAD.MOV.U32 R78, RZ, RZ, R119.reuse ;  /* 0x000000ffff4e7224 */ /* 0x100fe400078e0077 */
[----:B------:R-:W-:Y:S02]  /*47d0*/  IMAD.MOV.U32 R54, RZ, RZ, R119 ;  /* 0x000000ffff367224 */ /* 0x000fe400078e0077 */
[----:B------:R-:W-:-:S01]  /*47e0*/  FADD.FTZ R63, R63, R10 ;  /* 0x0000000a3f3f7221 */ /* 0x000fc20000010000 */
[----:B------:R-:W-:Y:S01]  /*47f0*/  IMAD.MOV.U32 R53, RZ, RZ, R119 ;  /* 0x000000ffff357224 */ /* 0x000fe200078e0077 */
[----:B------:R-:W2:Y:S01]  /*4800*/  MUFU.EX2 R73, R73 ;  /* 0x0000004900497308 */ /* 0x000ea20000000800 */
[----:B0-----:R-:W-:-:S01]  /*4810*/  FADD.FTZ R7, R56, R7 ;  /* 0x0000000738077221 */ /* 0x001fc20000010000 */
[----:B------:R-:W-:Y:S01]  /*4820*/  FADD.FTZ R10, R52, R63 ;  /* 0x0000003f340a7221 */ /* 0x000fe20000010000 */
[----:B------:R-:W-:-:S02]  /*4830*/  IMAD.MOV.U32 R63, RZ, RZ, R119 ;  /* 0x000000ffff3f7224 */ /* 0x000fc400078e0077 */
[----:B------:R-:W-:Y:S02]  /*4840*/  IMAD.MOV.U32 R50, RZ, RZ, R119 ;  /* 0x000000ffff327224 */ /* 0x000fe400078e0077 */
[----:B------:R-:W-:-:S01]  /*4850*/  FADD.FTZ R10, R51, R10 ;  /* 0x0000000a330a7221 */ /* 0x000fc20000010000 */
[----:B------:R-:W-:Y:S01]  /*4860*/  IMAD.MOV.U32 R48, RZ, RZ, R119 ;  /* 0x000000ffff307224 */ /* 0x000fe200078e0077 */
[----:B------:R-:W0:Y:S01]  /*4870*/  MUFU.EX2 R58, R58 ;  /* 0x0000003a003a7308 */ /* 0x000e220000000800 */
[----:B-1----:R-:W-:-:S01]  /*4880*/  FADD.FTZ R28, R72, R7 ;  /* 0x00000007481c7221 */ /* 0x002fc20000010000 */
[----:B------:R-:W-:Y:S01]  /*4890*/  FADD.FTZ R29, R49, R10 ;  /* 0x0000000a311d7221 */ /* 0x000fe20000010000 */
[C---:B------:R-:W-:Y:S01]  /*48a0*/  F2FP.SATFINITE.E4M3.F32.PACK_AB_MERGE_C R49, R64.reuse, R49, RZ ;  /* 0x000000314031723e */ /* 0x040fe200048070ff */
[----:B------:R-:W-:Y:S02]  /*48b0*/  IMAD.MOV.U32 R44, RZ, RZ, R119 ;  /* 0x000000ffff2c7224 */ /* 0x000fe400078e0077 */
[----:B------:R-:W-:-:S01]  /*48c0*/  FADD.FTZ R29, R64, R29 ;  /* 0x0000001d401d7221 */ /* 0x000fc20000010000 */
[----:B------:R-:W-:Y:S01]  /*48d0*/  F2FP.SATFINITE.E4M3.F32.PACK_AB_MERGE_C R210, R51, R52, R49 ;  /* 0x0000003433d2723e */ /* 0x000fe20004807031 */
[----:B------:R-:W1:Y:S01]  /*48e0*/  MUFU.EX2 R59, R59 ;  /* 0x0000003b003b7308 */ /* 0x000e620000000800 */
[----:B--2---:R-:W-:-:S01]  /*48f0*/  FADD.FTZ R7, R73, R28 ;  /* 0x0000001c49077221 */ /* 0x004fc20000010000 */
[----:B------:R-:W-:Y:S01]  /*4900*/  F2FP.SATFINITE.E4M3.F32.PACK_AB_MERGE_C R72, R73, R72, RZ ;  /* 0x000000484948723e */ /* 0x000fe200048070ff */
[--C-:B------:R-:W-:Y:S01]  /*4910*/  IMAD.MOV.U32 R73, RZ, RZ, R119.reuse ;  /* 0x000000ffff497224 */ /* 0x100fe200078e0077 */
[----:B------:R-:W-:Y:S01]  /*4920*/  MOV R52, R119 ;  /* 0x0000007700347202 */ /* 0x000fe20000000f00 */
[--C-:B------:R-:W-:Y:S01]  /*4930*/  IMAD.MOV.U32 R64, RZ, RZ, R119.reuse ;  /* 0x000000ffff407224 */ /* 0x100fe200078e0077 */
[----:B------:R-:W-:Y:S01]  /*4940*/  F2FP.SATFINITE.E4M3.F32.PACK_AB_MERGE_C R209, R56, R57, R72 ;  /* 0x0000003938d1723e */ /* 0x000fe20004807048 */
[----:B------:R-:W-:Y:S01]  /*4950*/  IMAD.MOV.U32 R72, RZ, RZ, R119 ;  /* 0x000000ffff487224 */ /* 0x000fe200078e0077 */
[----:B------:R-:W2:Y:S01]  /*4960*/  MUFU.EX2 R60, R60 ;  /* 0x0000003c003c7308 */ /* 0x000ea20000000800 */
[----:B0-----:R-:W-:-:S01]  /*4970*/  FADD.FTZ R28, R58, R7 ;  /* 0x000000073a1c7221 */ /* 0x001fc20000010000 */
[----:B------:R-:W-:-:S02]  /*4980*/  IMAD.MOV.U32 R57, RZ, RZ, R119 ;  /* 0x000000ffff397224 */ /* 0x000fc400078e0077 */
[--C-:B------:R-:W-:Y:S02]  /*4990*/  IMAD.MOV.U32 R56, RZ, RZ, R119.reuse ;  /* 0x000000ffff387224 */ /* 0x100fe400078e0077 */
[----:B------:R-:W-:Y:S02]  /*49a0*/  IMAD.MOV.U32 R51, RZ, RZ, R119 ;  /* 0x000000ffff337224 */ /* 0x000fe400078e0077 */
[----:B------:R-:W0:Y:S01]  /*49b0*/  MUFU.EX2 R42, R42 ;  /* 0x0000002a002a7308 */ /* 0x000e220000000800 */
[----:B-1----:R-:W-:-:S01]  /*49c0*/  FADD.FTZ R7, R59, R28 ;  /* 0x0000001c3b077221 */ /* 0x002fc20000010000 */
[--C-:B------:R-:W-:Y:S02]  /*49d0*/  IMAD.MOV.U32 R49, RZ, RZ, R119.reuse ;  /* 0x000000ffff317224 */ /* 0x100fe400078e0077 */
[----:B------:R-:W-:-:S04]  /*49e0*/  IMAD.MOV.U32 R28, RZ, RZ, R119 ;  /* 0x000000ffff1c7224 */ /* 0x000fc800078e0077 */
[----:B------:R-:W1:Y:S01]  /*49f0*/  MUFU.EX2 R6, R6 ;  /* 0x0000000600067308 */ /* 0x000e620000000800 */
[----:B--2---:R-:W-:-:S01]  /*4a00*/  FADD.FTZ R10, R60, R7 ;  /* 0x000000073c0a7221 */ /* 0x004fc20000010000 */
[----:B------:R-:W-:-:S03]  /*4a10*/  F2FP.SATFINITE.E4M3.F32.PACK_AB_MERGE_C R60, R61, R60, RZ ;  /* 0x0000003c3d3c723e */ /* 0x000fc600048070ff */
[----:B------:R-:W-:Y:S01]  /*4a20*/  FADD.FTZ R61, R61, R10 ;  /* 0x0000000a3d3d7221 */ /* 0x000fe20000010000 */
[----:B------:R-:W-:Y:S01]  /*4a30*/  F2FP.SATFINITE.E4M3.F32.PACK_AB_MERGE_C R211, R59, R58, R60 ;  /* 0x0000003a3bd3723e */ /* 0x000fe2000480703c */
[----:B------:R-:W-:Y:S01]  /*4a40*/  IMAD.MOV.U32 R60, RZ, RZ, R119 ;  /* 0x000000ffff3c7224 */ /* 0x000fe200078e0077 */
[----:B------:R-:W2:Y:S01]  /*4a50*/  MUFU.EX2 R33, R33 ;  /* 0x0000002100217308 */ /* 0x000ea20000000800 */
[----:B0-----:R-:W-:-:S01]  /*4a60*/  FADD.FTZ R10, R42, R29 ;  /* 0x0000001d2a0a7221 */ /* 0x001fc20000010000 */
[--C-:B------:R-:W-:Y:S02]  /*4a70*/  IMAD.MOV.U32 R59, RZ, RZ, R119.reuse ;  /* 0x000000ffff3b7224 */ /* 0x100fe400078e0077 */
[--C-:B------:R-:W-:Y:S02]  /*4a80*/  IMAD.MOV.U32 R58, RZ, RZ, R119.reuse ;  /* 0x000000ffff3a7224 */ /* 0x100fe400078e0077 */
[----:B------:R-:W-:Y:S02]  /*4a90*/  IMAD.MOV.U32 R29, RZ, RZ, R119 ;  /* 0x000000ffff1d7224 */ /* 0x000fe400078e0077 */
[----:B------:R-:W0:Y:S01]  /*4aa0*/  MUFU.EX2 R36, R36 ;  /* 0x0000002400247308 */ /* 0x000e220000000800 */
[----:B-1----:R-:W-:-:S01]  /*4ab0*/  FADD.FTZ R26, R6, R61 ;  /* 0x0000003d061a7221 */ /* 0x002fc20000010000 */
[----:B------:R-:W-:-:S03]  /*4ac0*/  IMAD.MOV.U32 R61, RZ, RZ, R119 ;  /* 0x000000ffff3d7224 */ /* 0x000fc600078e0077 */
[----:B------:R-:W-:-:S03]  /*4ad0*/  FADD.FTZ R26, R3, R26 ;  /* 0x0000001a031a7221 */ /* 0x000fc60000010000 */
[----:B------:R-:W1:Y:S01]  /*4ae0*/  MUFU.EX2 R11, R11 ;  /* 0x0000000b000b7308 */ /* 0x000e620000000800 */
[----:B--2---:R-:W-:-:S07]  /*4af0*/  FADD.FTZ R25, R33, R10 ;  /* 0x0000000a21197221 */ /* 0x004fce0000010000 */
[----:B------:R-:W2:Y:S01]  /*4b00*/  MUFU.EX2 R89, R89 ;  /* 0x0000005900597308 */ /* 0x000ea20000000800 */
[----:B0-----:R-:W-:-:S07]  /*4b10*/  FADD.FTZ R10, R36, R25 ;  /* 0x00000019240a7221 */ /* 0x001fce0000010000 */
[----:B------:R-:W0:Y:S01]  /*4b20*/  MUFU.EX2 R20, R20 ;  /* 0x0000001400147308 */ /* 0x000e220000000800 */
[----:B-1----:R-:W-:-:S07]  /*4b30*/  FADD.FTZ R25, R11, R26 ;  /* 0x0000001a0b197221 */ /* 0x002fce0000010000 */
[----:B------:R-:W1:Y:S01]  /*4b40*/  MUFU.EX2 R41, R41 ;  /* 0x0000002900297308 */ /* 0x000e620000000800 */
[----:B--2---:R-:W-:-:S01]  /*4b50*/  FADD.FTZ R10, R89, R10 ;  /* 0x0000000a590a7221 */ /* 0x004fc20000010000 */
[----:B------:R-:W-:Y:S01]  /*4b60*/  F2FP.SATFINITE.E4M3.F32.PACK_AB_MERGE_C R36, R89, R36, RZ ;  /* 0x000000245924723e */ /* 0x000fe200048070ff */
[----:B------:R-:W-:-:S03]  /*4b70*/  IMAD.MOV.U32 R89, RZ, RZ, R119 ;  /* 0x000000ffff597224 */ /* 0x000fc600078e0077 */
[----:B------:R-:W-:Y:S01]  /*4b80*/  F2FP.SATFINITE.E4M3.F32.PACK_AB_MERGE_C R212, R33, R42, R36 ;  /* 0x0000002a21d4723e */ /* 0x000fe20004807024 */
[----:B------:R-:W-:Y:S01]  /*4b90*/  IMAD.MOV.U32 R42, RZ, RZ, R119 ;  /* 0x000000ffff2a7224 */ /* 0x000fe200078e0077 */
[----:B------:R-:W2:Y:S01]  /*4ba0*/  MUFU.EX2 R21, R21 ;  /* 0x0000001500157308 */ /* 0x000ea20000000800 */
[C---:B0-----:R-:W-:Y:S01]  /*4bb0*/  F2FP.SATFINITE.E4M3.F32.PACK_AB_MERGE_C R26, R20.reuse, R11, RZ ;  /* 0x0000000b141a723e */ /* 0x041fe200048070ff */
[----:B------:R-:W-:Y:S01]  /*4bc0*/  FADD.FTZ R20, R20, R25 ;  /* 0x0000001914147221 */ /* 0x000fe20000010000 */
[--C-:B------:R-:W-:Y:S02]  /*4bd0*/  IMAD.MOV.U32 R36, RZ, RZ, R119.reuse ;  /* 0x000000ffff247224 */ /* 0x100fe400078e0077 */
[----:B------:R-:W-:Y:S01]  /*4be0*/  F2FP.SATFINITE.E4M3.F32.PACK_AB_MERGE_C R213, R3, R6, R26 ;  /* 0x0000000603d5723e */ /* 0x000fe2000480701a */
[----:B------:R-:W-:Y:S02]  /*4bf0*/  IMAD.MOV.U32 R33, RZ, RZ, R119 ;  /* 0x000000ffff217224 */ /* 0x000fe400078e0077 */
[----:B------:R-:W0:Y:S01]  /*4c00*/  MUFU.EX2 R92, R92 ;  /* 0x0000005c005c7308 */ /* 0x000e220000000800 */
[----:B-1----:R-:W-:-:S01]  /*4c10*/  FADD.FTZ R11, R41, R10 ;  /* 0x0000000a290b7221 */ /* 0x002fc20000010000 */
[----:B------:R-:W-:-:S06]  /*4c20*/  IMAD.MOV.U32 R26, RZ, RZ, R119 ;  /* 0x000000ffff1a7224 */ /* 0x000fcc00078e0077 */
[----:B------:R-:W-:Y:S01]  /*4c30*/  MUFU.EX2 R43, R43 ;  /* 0x0000002b002b7308 */ /* 0x000fe20000000800 */
[----:B--2---:R-:W-:-:S07]  /*4c40*/  FADD.FTZ R25, R21, R20 ;  /* 0x0000001415197221 */ /* 0x004fce0000010000 */
[----:B------:R-:W1:Y:S01]  /*4c50*/  MUFU.EX2 R66, R66 ;  /* 0x0000004200427308 */ /* 0x000e620000000800 */
[----:B0-----:R-:W-:-:S07]  /*4c60*/  FADD.FTZ R10, R92, R11 ;  /* 0x0000000b5c0a7221 */ /* 0x001fce0000010000 */
[----:B------:R-:W0:Y:S08]  /*4c70*/  MUFU.EX2 R24, R24 ;  /* 0x0000001800187308 */ /* 0x000e300000000800 */
[----:B------:R-:W2:Y:S01]  /*4c80*/  MUFU.EX2 R27, R27 ;  /* 0x0000001b001b7308 */ /* 0x000ea20000000800 */
[----:B-1----:R-:W-:Y:S01]  /*4c90*/  F2FP.SATFINITE.E4M3.F32.PACK_AB_MERGE_C R11, R66, R43, RZ ;  /* 0x0000002b420b723e */ /* 0x002fe200048070ff */
[----:B------:R-:W-:-:S03]  /*4ca0*/  FADD.FTZ R43, R43, R10 ;  /* 0x0000000a2b2b7221 */ /* 0x000fc60000010000 */
[----:B------:R-:W-:Y:S01]  /*4cb0*/  F2FP.SATFINITE.E4M3.F32.PACK_AB_MERGE_C R214, R92, R41, R11 ;  /* 0x000000295cd6723e */ /* 0x000fe2000480700b */
[----:B------:R-:W-:-:S01]  /*4cc0*/  FADD.FTZ R66, R66, R43 ;  /* 0x0000002b42427221 */ /* 0x000fc20000010000 */
[----:B------:R-:W-:Y:S01]  /*4cd0*/  IMAD.MOV.U32 R92, RZ, RZ, R119 ;  /* 0x000000ffff5c7224 */ /* 0x000fe200078e0077 */
[----:B------:R-:W1:Y:S01]  /*4ce0*/  MUFU.EX2 R32, R32 ;  /* 0x0000002000207308 */ /* 0x000e620000000800 */
[----:B0-----:R-:W-:-:S01]  /*4cf0*/  FADD.FTZ R20, R24, R25 ;  /* 0x0000001918147221 */ /* 0x001fc20000010000 */
[--C-:B------:R-:W-:Y:S02]  /*4d00*/  IMAD.MOV.U32 R43, RZ, RZ, R119.reuse ;  /* 0x000000ffff2b7224 */ /* 0x100fe400078e0077 */
[--C-:B------:R-:W-:Y:S02]  /*4d10*/  IMAD.MOV.U32 R41, RZ, RZ, R119.reuse ;  /* 0x000000ffff297224 */ /* 0x100fe400078e0077 */
[----:B------:R-:W-:Y:S02]  /*4d20*/  IMAD.MOV.U32 R25, RZ, RZ, R119 ;  /* 0x000000ffff197224 */ /* 0x000fe400078e0077 */
[----:B------:R-:W-:Y:S01]  /*4d30*/  MUFU.EX2 R65, R65 ;  /* 0x0000004100417308 */ /* 0x000fe20000000800 */
[----:B--2---:R-:W-:-:S07]  /*4d40*/  FADD.FTZ R11, R27, R20 ;  /* 0x000000141b0b7221 */ /* 0x004fce0000010000 */
[----:B------:R-:W0:Y:S01]  /*4d50*/  MUFU.EX2 R70, R70 ;  /* 0x0000004600467308 */ /* 0x000e220000000800 */
[C---:B-1----:R-:W-:Y:S01]  /*4d60*/  F2FP.SATFINITE.E4M3.F32.PACK_AB_MERGE_C R27, R32.reuse, R27, RZ ;  /* 0x0000001b201b723e */ /* 0x042fe200048070ff */
[----:B------:R-:W-:-:S03]  /*4d70*/  FADD.FTZ R32, R32, R11 ;  /* 0x0000000b20207221 */ /* 0x000fc60000010000 */
[----:B------:R-:W-:Y:S01]  /*4d80*/  F2FP.SATFINITE.E4M3.F32.PACK_AB_MERGE_C R215, R24, R21, R27 ;  /* 0x0000001518d7723e */ /* 0x000fe2000480701b */
[----:B------:R-:W-:Y:S01]  /*4d90*/  IMAD.MOV.U32 R27, RZ, RZ, R119 ;  /* 0x000000ffff1b7224 */ /* 0x000fe200078e0077 */
[----:B------:R-:W-:Y:S01]  /*4da0*/  MOV R24, R119 ;  /* 0x0000007700187202 */ /* 0x000fe20000000f00 */
[----:B------:R-:W1:Y:S08]  /*4db0*/  MUFU.EX2 R47, R47 ;  /* 0x0000002f002f7308 */ /* 0x000e700000000800 */
[----:B------:R-:W2:Y:S01]  /*4dc0*/  MUFU.EX2 R37, R37 ;  /* 0x0000002500257308 */ /* 0x000ea20000000800 */
[----:B0-----:R-:W-:-:S07]  /*4dd0*/  F2FP.SATFINITE.E4M3.F32.PACK_AB_MERGE_C R4, R70, R65, RZ ;  /* 0x000000414604723e */ /* 0x001fce00048070ff */
[----:B------:R-:W0:Y:S01]  /*4de0*/  MUFU.EX2 R68, R68 ;  /* 0x0000004400447308 */ /* 0x000e220000000800 */
[----:B-1----:R-:W-:-:S01]  /*4df0*/  FADD.FTZ R5, R47, R66 ;  /* 0x000000422f057221 */ /* 0x002fc20000010000 */
[----:B------:R-:W-:-:S06]  /*4e00*/  MOV R66, R119 ;  /* 0x0000007700427202 */ /* 0x000fcc0000000f00 */
[----:B------:R-:W1:Y:S01]  /*4e10*/  MUFU.EX2 R46, R46 ;  /* 0x0000002e002e7308 */ /* 0x000e620000000800 */
[----:B--2---:R-:W-:-:S01]  /*4e20*/  FADD.FTZ R9, R37, R32 ;  /* 0x0000002025097221 */ /* 0x004fc20000010000 */
[----:B------:R-:W-:-:S06]  /*4e30*/  IMAD.MOV.U32 R32, RZ, RZ, R119 ;  /* 0x000000ffff207224 */ /* 0x000fcc00078e0077 */
[----:B------:R-:W2:Y:S01]  /*4e40*/  MUFU.EX2 R80, R80 ;  /* 0x0000005000507308 */ /* 0x000ea20000000800 */
[C---:B0-----:R-:W-:Y:S01]  /*4e50*/  F2FP.SATFINITE.E4M3.F32.PACK_AB_MERGE_C R216, R68.reuse, R47, R4 ;  /* 0x0000002f44d8723e */ /* 0x041fe20004807004 */
[----:B------:R-:W-:Y:S01]  /*4e60*/  FADD.FTZ R68, R68, R5 ;  /* 0x0000000544447221 */ /* 0x000fe20000010000 */
[----:B------:R-:W-:-:S03]  /*4e70*/  IMAD.MOV.U32 R47, RZ, RZ, R119 ;  /* 0x000000ffff2f7224 */ /* 0x000fc600078e0077 */
[----:B------:R-:W-:Y:S01]  /*4e80*/  FADD.FTZ R65, R65, R68 ;  /* 0x0000004441417221 */ /* 0x000fe20000010000 */
[----:B------:R-:W-:Y:S01]  /*4e90*/  IMAD.MOV.U32 R68, RZ, RZ, R119 ;  /* 0x000000ffff447224 */ /* 0x000fe200078e0077 */
[----:B------:R0:W3:Y:S01]  /*4ea0*/  MUFU.EX2 R7, R86 ;  /* 0x0000005600077308 */ /* 0x0000e20000000800 */
[----:B-1----:R-:W-:-:S01]  /*4eb0*/  FADD.FTZ R9, R46, R9 ;  /* 0x000000092e097221 */ /* 0x002fc20000010000 */
[----:B------:R-:W-:Y:S01]  /*4ec0*/  FADD.FTZ R70, R70, R65 ;  /* 0x0000004146467221 */ /* 0x000fe20000010000 */
[----:B------:R-:W-:-:S05]  /*4ed0*/  IMAD.MOV.U32 R65, RZ, RZ, R119 ;  /* 0x000000ffff417224 */ /* 0x000fca00078e0077 */
[----:B------:R-:W-:Y:S01]  /*4ee0*/  MUFU.EX2 R69, R69 ;  /* 0x0000004500457308 */ /* 0x000fe20000000800 */
[----:B--2---:R-:W-:-:S01]  /*4ef0*/  FADD.FTZ R4, R80, R9 ;  /* 0x0000000950047221 */ /* 0x004fc20000010000 */
[----:B0-----:R-:W-:-:S06]  /*4f00*/  IMAD.MOV.U32 R86, RZ, RZ, R119 ;  /* 0x000000ffff567224 */ /* 0x001fcc00078e0077 */
[----:B------:R-:W0:Y:S01]  /*4f10*/  MUFU.EX2 R82, R82 ;  /* 0x0000005200527308 */ /* 0x000e220000000800 */
[----:B---3--:R-:W-:-:S01]  /*4f20*/  FADD.FTZ R4, R7, R4 ;  /* 0x0000000407047221 */ /* 0x008fc20000010000 */
[----:B------:R-:W-:-:S04]  /*4f30*/  F2FP.SATFINITE.E4M3.F32.PACK_AB_MERGE_C R80, R7, R80, RZ ;  /* 0x000000500750723e */ /* 0x000fc800048070ff */
[----:B------:R-:W-:Y:S01]  /*4f40*/  F2FP.SATFINITE.E4M3.F32.PACK_AB_MERGE_C R217, R46, R37, R80 ;  /* 0x000000252ed9723e */ /* 0x000fe20004807050 */
[--C-:B------:R-:W-:Y:S01]  /*4f50*/  IMAD.MOV.U32 R46, RZ, RZ, R119.reuse ;  /* 0x000000ffff2e7224 */ /* 0x100fe200078e0077 */
[----:B------:R-:W1:Y:S01]  /*4f60*/  MUFU.EX2 R67, R67 ;  /* 0x0000004300437308 */ /* 0x000e620000000800 */
[----:B------:R-:W-:Y:S01]  /*4f70*/  MOV R80, R119 ;  /* 0x0000007700507202 */ /* 0x000fe20000000f00 */
[----:B------:R-:W-:-:S06]  /*4f80*/  IMAD.MOV.U32 R37, RZ, RZ, R119 ;  /* 0x000000ffff257224 */ /* 0x000fcc00078e0077 */
[----:B------:R-:W2:Y:S01]  /*4f90*/  MUFU.EX2 R45, R45 ;  /* 0x0000002d002d7308 */ /* 0x000ea20000000800 */
[----:B0-----:R-:W-:-:S07]  /*4fa0*/  F2FP.SATFINITE.E4M3.F32.PACK_AB_MERGE_C R8, R82, R69, RZ ;  /* 0x000000455208723e */ /* 0x001fce00048070ff */
[----:B------:R-:W0:Y:S01]  /*4fb0*/  MUFU.EX2 R94, R94 ;  /* 0x0000005e005e7308 */ /* 0x000e220000000800 */
[----:B-1----:R-:W-:-:S01]  /*4fc0*/  FADD.FTZ R5, R67, R70 ;  /* 0x0000004643057221 */ /* 0x002fc20000010000 */
[----:B------:R-:W-:-:S06]  /*4fd0*/  IMAD.MOV.U32 R70, RZ, RZ, R119 ;  /* 0x000000ffff467224 */ /* 0x000fcc00078e0077 */
[----:B------:R-:W1:Y:S01]  /*4fe0*/  MUFU.EX2 R88, R88 ;  /* 0x0000005800587308 */ /* 0x000e620000000800 */
[----:B--2---:R-:W-:-:S07]  /*4ff0*/  FADD.FTZ R7, R45, R4 ;  /* 0x000000042d077221 */ /* 0x004fce0000010000 */
[----:B------:R-:W2:Y:S01]  /*5000*/  MUFU.EX2 R90, R90 ;  /* 0x0000005a005a7308 */ /* 0x000ea20000000800 */
[C---:B0-----:R-:W-:Y:S01]  /*5010*/  F2FP.SATFINITE.E4M3.F32.PACK_AB_MERGE_C R218, R94.reuse, R67, R8 ;  /* 0x000000435eda723e */ /* 0x041fe20004807008 */
[----:B------:R-:W-:Y:S01]  /*5020*/  FADD.FTZ R94, R94, R5 ;  /* 0x000000055e5e7221 */ /* 0x000fe20000010000 */
[----:B------:R-:W-:-:S03]  /*5030*/  IMAD.MOV.U32 R67, RZ, RZ, R119 ;  /* 0x000000ffff437224 */ /* 0x000fc600078e0077 */
[----:B------:R-:W-:Y:S01]  /*5040*/  FADD.FTZ R69, R69, R94 ;  /* 0x0000005e45457221 */ /* 0x000fe20000010000 */
[----:B------:R-:W-:Y:S01]  /*5050*/  MOV R94, R119 ;  /* 0x00000077005e7202 */ /* 0x000fe20000000f00 */
[----:B------:R-:W0:Y:S01]  /*5060*/  MUFU.EX2 R71, R71 ;  /* 0x0000004700477308 */ /* 0x000e220000000800 */
[----:B-1----:R-:W-:-:S01]  /*5070*/  FADD.FTZ R7, R88, R7 ;  /* 0x0000000758077221 */ /* 0x002fc20000010000 */
[----:B------:R-:W-:Y:S01]  /*5080*/  FADD.FTZ R4, R82, R69 ;  /* 0x0000004552047221 */ /* 0x000fe20000010000 */
[--C-:B------:R-:W-:Y:S02]  /*5090*/  IMAD.MOV.U32 R82, RZ, RZ, R119.reuse ;  /* 0x000000ffff527224 */ /* 0x100fe400078e0077 */
[----:B------:R-:W-:Y:S02]  /*50a0*/  IMAD.MOV.U32 R69, RZ, RZ, R119 ;  /* 0x000000ffff457224 */ /* 0x000fe400078e0077 */
[----:B--2---:R-:W-:-:S01]  /*50b0*/  FADD.FTZ R6, R90, R7 ;  /* 0x000000075a067221 */ /* 0x004fc20000010000 */
[----:B0-----:R-:W-:-:S03]  /*50c0*/  F2FP.SATFINITE.E4M3.F32.PACK_AB_MERGE_C R3, R71, R90, RZ ;  /* 0x0000005a4703723e */ /* 0x001fc600048070ff */
[----:B------:R-:W-:Y:S01]  /*50d0*/  FADD.FTZ R6, R71, R6 ;  /* 0x0000000647067221 */ /* 0x000fe20000010000 */
[----:B------:R-:W-:Y:S01]  /*50e0*/  IMAD.MOV.U32 R90, RZ, RZ, R119 ;  /* 0x000000ffff5a7224 */ /* 0x000fe200078e0077 */
[----:B------:R-:W-:Y:S01]  /*50f0*/  F2FP.SATFINITE.E4M3.F32.PACK_AB_MERGE_C R219, R88, R45, R3 ;  /* 0x0000002d58db723e */ /* 0x000fe20004807003 */
[--C-:B------:R-:W-:Y:S02]  /*5100*/  IMAD.MOV.U32 R88, RZ, RZ, R119.reuse ;  /* 0x000000ffff587224 */ /* 0x100fe400078e0077 */
[--C-:B------:R-:W-:Y:S02]  /*5110*/  IMAD.MOV.U32 R71, RZ, RZ, R119.reuse ;  /* 0x000000ffff477224 */ /* 0x100fe400078e0077 */
[----:B------:R-:W-:Y:S01]  /*5120*/  IMAD.MOV.U32 R45, RZ, RZ, R119 ;  /* 0x000000ffff2d7224 */ /* 0x000fe200078e0077 */
[----:B------:R-:W-:Y:S06]  /*5130*/  @!P1 BRA `(.L_x_14) ;  /* 0x0000003800f89947 */ /* 0x000fec0003800000 */
[----:B------:R-:W-:Y:S01]  /*5140*/  IMAD.MOV.U32 R5, RZ, RZ, R122 ;  /* 0x000000ffff057224 */ /* 0x000fe200078e007a */
[----:B------:R-:W-:Y:S01]  /*5150*/  CS2R R118, SRZ ;  /* 0x0000000000767805 */ /* 0x000fe2000001ff00 */
[----:B------:R-:W-:Y:S01]  /*5160*/  IMAD.MOV.U32 R3, RZ, RZ, R120 ;  /* 0x000000ffff037224 */ /* 0x000fe200078e0078 */
[----:B------:R-:W-:Y:S02]  /*5170*/  CS2R R116, SRZ ;  /* 0x0000000000747805 */ /* 0x000fe4000001ff00 */
[----:B------:R-:W-:Y:S02]  /*5180*/  CS2R R114, SRZ ;  /* 0x0000000000727805 */ /* 0x000fe4000001ff00 */
[----:B------:R-:W-:Y:S02]  /*5190*/  CS2R R112, SRZ ;  /* 0x0000000000707805 */ /* 0x000fe4000001ff00 */
[----:B------:R-:W-:Y:S02]  /*51a0*/  CS2R R110, SRZ ;  /* 0x00000000006e7805 */ /* 0x000fe4000001ff00 */
[----:B------:R-:W-:-:S02]  /*51b0*/  CS2R R108, SRZ ;  /* 0x00000000006c7805 */ /* 0x000fc4000001ff00 */
[----:B------:R-:W-:Y:S02]  /*51c0*/  CS2R R106, SRZ ;  /* 0x00000000006a7805 */ /* 0x000fe4000001ff00 */
        /* <DEDUP_REMOVED lines=40> */
[----:B------:R-:W-:Y:S01]  /*5450*/  CS2R R24, SRZ ;  /* 0x0000000000187805 */ /* 0x000fe2000001ff00 */
[----:B------:R-:W-:Y:S01]  /*5460*/  UIADD3 UR52, UR50, -0x2, URZ ;  /* 0xfffffffe32347890 */ /* 0x000fe2000fffe03f */
[----:B------:R-:W-:Y:S01]  /*5470*/  UMOV UR53, UR44 ;  /* 0x0000002c00357c82 */ /* 0x000fe20008000000 */
[----:B------:R-:W-:Y:S01]  /*5480*/  UMOV UR51, UR43 ;  /* 0x0000002b00337c82 */ /* 0x000fe20008000000 */
[----:B------:R-:W-:-:S09]  /*5490*/  ULDC UR50, c[0x0][0x988] ;  /* 0x0002620000327ab9 */ /* 0x000fd20000000800 */
.L_x_25:
[----:B------:R-:W-:Y:S01]  /*54a0*/  ISETP.NE.AND P2, PT, RZ, UR38, PT ;  /* 0x00000026ff007c0c */ /* 0x000fe2000bf45270 */
[----:B------:R-:W-:-:S04]  /*54b0*/  UISETP.NE.AND UP0, UPT, UR51, 0x1, UPT ;  /* 0x000000013300788c */ /* 0x000fc8000bf05270 */
[----:B------:R-:W-:-:S04]  /*54c0*/  USEL UR44, URZ, 0x1, UP0 ;  /* 0x000000013f2c7887 */ /* 0x000fc80008000000 */
[----:B------:R-:W-:-:S04]  /*54d0*/  ULOP3.LUT UR44, UR53, UR44, URZ, 0x3c, !UPT ;  /* 0x0000002c352c7292 */ /* 0x000fc8000f8e3c3f */
[----:B------:R-:W-:Y:S08]  /*54e0*/  @P2 BRA `(.L_x_15) ;  /* 0x0000000000382947 */ /* 0x000ff00003800000 */
[----:B------:R-:W-:Y:S05]  /*54f0*/  @!P0 BRA `(.L_x_16) ;  /* 0x0000000000048947 */ /* 0x000fea0003800000 */
[----:B------:R-:W-:Y:S01]  /*5500*/  BPT.TRAP 0x1 ;  /* 0x000000040000795c */ /* 0x000fe20000300000 */
.L_x_16:
[----:B------:R-:W-:Y:S01]  /*5510*/  UIADD3 UR6, UR51, 0x1, URZ ;  /* 0x0000000133067890 */ /* 0x000fe2000fffe03f */
[----:B------:R-:W-:-:S03]  /*5520*/  IMAD.U32 R7, RZ, RZ, UR44 ;  /* 0x0000002cff077e24 */ /* 0x000fc6000f8e00ff */
[----:B------:R-:W-:Y:S02]  /*5530*/  UISETP.NE.AND UP0, UPT, UR6, 0x2, UPT ;  /* 0x000000020600788c */ /* 0x000fe4000bf05270 */
[----:B------:R-:W-:Y:S02]  /*5540*/  SHF.L.U32 R7, R7, 0x1f, RZ ;  /* 0x0000001f07077819 */ /* 0x000fe400000006ff */
[----:B------:R-:W-:-:S04]  /*5550*/  USEL UR6, UR6, URZ, UP0 ;  /* 0x0000003f06067287 */ /* 0x000fc80008000000 */
[----:B------:R-:W-:-:S09]  /*5560*/  ULEA UR6, UR6, UR39, 0x3 ;  /* 0x0000002706067291 */ /* 0x000fd2000f8e183f */
[----:B------:R0:W1:Y:S01]  /*5570*/  SYNCS.PHASECHK.TRANS64.TRYWAIT P1, [UR6+0x33430], R7 ;  /* 0x03343007ff0075a7 */ /* 0x0000620008020146 */
[----:B------:R-:W-:Y:S05]  /*5580*/  @!P0 BRA `(.L_x_17) ;  /* 0x0000000000048947 */ /* 0x000fea0003800000 */
[----:B------:R-:W-:Y:S01]  /*5590*/  BPT.TRAP 0x1 ;  /* 0x000000040000795c */ /* 0x000fe20000300000 */
.L_x_17:
[----:B-1----:R-:W-:Y:S05]  /*55a0*/  @P1 BRA `(.L_x_15) ;  /* 0x0000000000081947 */ /* 0x002fea0003800000 */
[----:B------:R-:W1:Y:S02]  /*55b0*/  SYNCS.PHASECHK.TRANS64.TRYWAIT P1, [UR6+0x33430], R7 ;  /* 0x03343007ff0075a7 */ /* 0x000e640008020146 */
[----:B-1----:R-:W-:Y:S05]  /*55c0*/  @!P1 BRA `(.L_x_18) ;  /* 0x000000b400d49947 */ /* 0x002fea0003800000 */
.L_x_15:
[----:B01----:R-:W-:Y:S01]  /*55d0*/  VIADD R7, R23, 0x8 ;  /* 0x0000000817077836 */ /* 0x003fe20000000000 */
[----:B------:R-:W-:Y:S01]  /*55e0*/  UIADD3 UR43, UR51, 0x1, URZ ;  /* 0x00000001332b7890 */ /* 0x000fe2000fffe03f */
[----:B------:R-:W-:Y:S01]  /*55f0*/  UMOV UR27, 0x80000020 ;  /* 0x80000020001b7882 */ /* 0x000fe20000000000 */
[----:B------:R-:W-:Y:S02]  /*5600*/  UMOV UR28, UR24 ;  /* 0x00000018001c7c82 */ /* 0x000fe40008000000 */
[----:B------:R0:W-:Y:S01]  /*5610*/  BAR.SYNC.DEFER_BLOCKING R7, 0x100 ;  /* 0x000400070000751d */ /* 0x0001e20000010000 */
[----:B------:R-:W-:-:S04]  /*5620*/  UISETP.NE.AND UP0, UPT, UR43, 0x2, UPT ;  /* 0x000000022b00788c */ /* 0x000fc8000bf05270 */
[----:B------:R-:W-:Y:S01]  /*5630*/  USEL UR43, UR43, URZ, UP0 ;  /* 0x0000003f2b2b7287 */ /* 0x000fe20008000000 */
[----:B------:R-:W-:Y:S01]  /*5640*/  UMOV UR29, UR25 ;  /* 0x00000019001d7c82 */ /* 0x000fe20008000000 */
[----:B------:R-:W-:Y:S02]  /*5650*/  UMOV UR31, 0x80000020 ;  /* 0x80000020001f7882 */ /* 0x000fe40000000000 */
[----:B------:R-:W-:Y:S01]  /*5660*/  UIMAD UR54, UR43, 0x780, UR47 ;  /* 0x000007802b3678a4 */ /* 0x000fe2000f8e022f */
[----:B------:R-:W-:Y:S01]  /*5670*/  UMOV UR32, UR24 ;  /* 0x0000001800207c82 */ /* 0x000fe20008000000 */
[----:B------:R-:W-:Y:S02]  /*5680*/  UMOV UR33, UR25 ;  /* 0x0000001900217c82 */ /* 0x000fe40008000000 */
[----:B------:R-:W-:Y:S02]  /*5690*/  UIADD3 UR30, UR54, 0x80, URZ ;  /* 0x00000080361e7890 */ /* 0x000fe4000fffe03f */
[----:B------:R-:W-:-:S02]  /*56a0*/  UIADD3 UR34, UR54, 0x100, URZ ;  /* 0x0000010036227890 */ /* 0x000fc4000fffe03f */
[----:B------:R-:W-:Y:S01]  /*56b0*/  UMOV UR26, UR54 ;  /* 0x00000036001a7c82 */ /* 0x000fe20008000000 */
[----:B------:R-:W-:Y:S01]  /*56c0*/  UMOV UR35, 0x80000020 ;  /* 0x8000002000237882 */ /* 0x000fe20000000000 */
[----:B------:R-:W-:Y:S01]  /*56d0*/  UIADD3 UR6, UR54, 0x200, URZ ;  /* 0x0000020036067890 */ /* 0x000fe2000fffe03f */
[----:B------:R-:W-:Y:S01]  /*56e0*/  UMOV UR7, 0x80000020 ;  /* 0x8000002000077882 */ /* 0x000fe20000000000 */
[----:B------:R-:W-:Y:S01]  /*56f0*/  UIADD3 UR10, UR54, 0x202, URZ ;  /* 0x00000202360a7890 */ /* 0x000fe2000fffe03f */
[----:B------:R-:W-:Y:S01]  /*5700*/  WARPGROUP.ARRIVE ;  /* 0x00000000000079c5 */ /* 0x000fe20000000000 */
[----:B------:R-:W-:Y:S01]  /*5710*/  UMOV UR11, 0x80000020 ;  /* 0x80000020000b7882 */ /* 0x000fe20000000000 */
[----:B------:R-:W-:Y:S01]  /*5720*/  UIADD3 UR14, UR54, 0x282, URZ ;  /* 0x00000282360e7890 */ /* 0x000fe2000fffe03f */
[----:B------:R-:W-:Y:S01]  /*5730*/  UMOV UR15, 0x80000020 ;  /* 0x80000020000f7882 */ /* 0x000fe20000000000 */
[----:B------:R-:W-:Y:S02]  /*5740*/  UIADD3 UR18, UR54, 0x500, URZ ;  /* 0x0000050036127890 */ /* 0x000fe4000fffe03f */
[----:B------:R-:W-:Y:S01]  /*5750*/  QGMMA.64x32x32.F32.E4M3.E4M3 R184, gdesc[UR24], RZ, !UPT, gsb0 ;  /* 0x0060000018b879f3 */ /* 0x000fe2000c0008ff */
[----:B------:R-:W-:Y:S01]  /*5760*/  UIADD3 UR26, UR54, 0x180, URZ ;  /* 0x00000180361a7890 */ /* 0x000fe2000fffe03f */
[----:B------:R-:W-:Y:S01]  /*5770*/  UMOV UR27, 0x80000020 ;  /* 0x80000020001b7882 */ /* 0x000fe20000000000 */
[----:B------:R-:W-:Y:S01]  /*5780*/  UMOV UR19, 0x80000020 ;  /* 0x8000002000137882 */ /* 0x000fe20000000000 */
[----:B------:R-:W-:Y:S01]  /*5790*/  UIADD3 UR22, UR54, 0x502, URZ ;  /* 0x0000050236167890 */ /* 0x000fe2000fffe03f */
[----:B------:R-:W-:Y:S01]  /*57a0*/  UMOV UR23, 0x80000020 ;  /* 0x8000002000177882 */ /* 0x000fe20000000000 */
[----:B------:R-:W-:-:S02]  /*57b0*/  WARPGROUP.DEPBAR.LE gsb0, 0x0 ;  /* 0x00008000000079c5 */ /* 0x000fc40000010000 */
[----:B------:R-:W-:-:S06]  /*57c0*/  WARPGROUP.ARRIVE ;  /* 0x00000000000079c5 */ /* 0x000fcc0000000000 */
[----:B------:R-:W-:Y:S01]  /*57d0*/  QGMMA.64x32x32.F32.E4M3.E4M3 R168, gdesc[UR28], RZ, !UPT, gsb0 ;  /* 0x006000001ca879f3 */ /* 0x000fe2000c0008ff */
[----:B------:R-:W-:Y:S01]  /*57e0*/  UIADD3 UR30, UR54, 0x82, URZ ;  /* 0x00000082361e7890 */ /* 0x000fe2000fffe03f */
[----:B------:R-:W-:Y:S01]  /*57f0*/  UMOV UR28, UR4 ;  /* 0x00000004001c7c82 */ /* 0x000fe20008000000 */
[----:B------:R-:W-:Y:S01]  /*5800*/  UMOV UR29, UR5 ;  /* 0x00000005001d7c82 */ /* 0x000fe20008000000 */
[----:B------:R-:W-:Y:S01]  /*5810*/  UMOV UR31, 0x80000020 ;  /* 0x80000020001f7882 */ /* 0x000fe20000000000 */
[----:B------:R-:W-:Y:S02]  /*5820*/  WARPGROUP.DEPBAR.LE gsb0, 0x0 ;  /* 0x00008000000079c5 */ /* 0x000fe40000010000 */
        /* <DEDUP_REMOVED lines=18> */
[----:B------:R-:W-:Y:S01]  /*5950*/  UIADD3 UR6, UR54, 0x182, URZ ;  /* 0x0000018236067890 */ /* 0x000fe2000fffe03f */
[----:B------:R-:W-:Y:S01]  /*5960*/  UMOV UR7, 0x80000020 ;  /* 0x8000002000077882 */ /* 0x000fe20000000000 */
[----:B------:R-:W-:Y:S02]  /*5970*/  WARPGROUP.DEPBAR.LE gsb0, 0x0 ;  /* 0x00008000000079c5 */ /* 0x000fe40000010000 */
[----:B------:R-:W-:-:S06]  /*5980*/  WARPGROUP.ARRIVE ;  /* 0x00000000000079c5 */ /* 0x000fcc0000000000 */
[----:B------:R-:W-:Y:S01]  /*5990*/  QGMMA.64x32x32.F32.E4M3.E4M3 R168, gdesc[UR28], R168, gsb0 ;  /* 0x006000001ca879f3 */ /* 0x000fe200080008a8 */
[----:B------:R-:W-:Y:S01]  /*59a0*/  UIADD3 UR30, UR54, 0x300, URZ ;  /* 0x00000300361e7890 */ /* 0x000fe2000fffe03f */
[----:B------:R-:W-:Y:S01]  /*59b0*/  UMOV UR28, UR8 ;  /* 0x00000008001c7c82 */ /* 0x000fe20008000000 */
[----:B------:R-:W-:Y:S01]  /*59c0*/  UMOV UR29, UR9 ;  /* 0x00000009001d7c82 */ /* 0x000fe20008000000 */
        /* <DEDUP_REMOVED lines=106> */
[----:B------:R-:W-:Y:S01]  /*6070*/  UIADD3 UR54, UR54, 0x702, URZ ;  /* 0x0000070236367890 */ /* 0x000fe2000fffe03f */
[----:B------:R-:W-:Y:S02]  /*6080*/  WARPGROUP.DEPBAR.LE gsb0, 0x0 ;  /* 0x00008000000079c5 */ /* 0x000fe40000010000 */
[----:B------:R-:W-:-:S06]  /*6090*/  WARPGROUP.ARRIVE ;  /* 0x00000000000079c5 */ /* 0x000fcc0000000000 */
[----:B------:R-:W-:Y:S03]  /*60a0*/  QGMMA.64x32x32.F32.E4M3.E4M3 R168, gdesc[UR28], R168, gsb0 ;  /* 0x006000001ca879f3 */ /* 0x000fe600080008a8 */
        /* <DEDUP_REMOVED lines=12> */
[----:B0-----:R-:W-:Y:S05]  /*6170*/  @P2 BRA `(.L_x_19) ;  /* 0x00000000002c2947 */ /* 0x001fea0003800000 */
[----:B------:R-:W-:Y:S05]  /*6180*/  @!P0 BRA `(.L_x_20) ;  /* 0x0000000000048947 */ /* 0x000fea0003800000 */
[----:B------:R-:W-:Y:S01]  /*6190*/  BPT.TRAP 0x1 ;  /* 0x000000040000795c */ /* 0x000fe20000300000 */
.L_x_20:
[----:B------:R-:W-:Y:S01]  /*61a0*/  ULEA UR6, UR51, UR39, 0x3 ;  /* 0x0000002733067291 */ /* 0x000fe2000f8e183f */
[----:B------:R-:W-:-:S05]  /*61b0*/  IMAD.U32 R7, RZ, RZ, UR53 ;  /* 0x00000035ff077e24 */ /* 0x000fca000f8e00ff */
[----:B------:R-:W-:-:S04]  /*61c0*/  SHF.L.U32 R7, R7, 0x1f, RZ ;  /* 0x0000001f07077819 */ /* 0x000fc800000006ff */
[----:B------:R0:W1:Y:S01]  /*61d0*/  SYNCS.PHASECHK.TRANS64.TRYWAIT P1, [UR6+0x33450], R7 ;  /* 0x03345007ff0075a7 */ /* 0x0000620008020146 */
[----:B------:R-:W-:Y:S05]  /*61e0*/  @!P0 BRA `(.L_x_21) ;  /* 0x0000000000048947 */ /* 0x000fea0003800000 */
[----:B------:R-:W-:Y:S01]  /*61f0*/  BPT.TRAP 0x1 ;  /* 0x000000040000795c */ /* 0x000fe20000300000 */
.L_x_21:
[----:B-1----:R-:W-:Y:S05]  /*6200*/  @P1 BRA `(.L_x_19) ;  /* 0x0000000000081947 */ /* 0x002fea0003800000 */
[----:B------:R-:W1:Y:S02]  /*6210*/  SYNCS.PHASECHK.TRANS64.TRYWAIT P1, [UR6+0x33450], R7 ;  /* 0x03345007ff0075a7 */ /* 0x000e640008020146 */
[----:B-1----:R-:W-:Y:S05]  /*6220*/  @!P1 BRA `(.L_x_22) ;  /* 0x000000a800d49947 */ /* 0x002fea0003800000 */
.L_x_19:
[----:B------:R-:W-:Y:S01]  /*6230*/  UIADD3 UR6, UR39, 0x200, URZ ;  /* 0x0000020027067890 */ /* 0x000fe2000fffe03f */
[----:B------:R-:W-:Y:S01]  /*6240*/  WARPGROUP.ARRIVE ;  /* 0x00000000000079c5 */ /* 0x000fe20000000000 */
[----:B------:R-:W-:Y:S01]  /*6250*/  UMOV UR7, 0xc0000010 ;  /* 0xc000001000077882 */ /* 0x000fe20000000000 */
[----:B01----:R-:W-:Y:S01]  /*6260*/  IADD3 R7, -R23, 0xb, RZ ;  /* 0x0000000b17077810 */ /* 0x003fe20007ffe1ff */
[----:B------:R-:W-:-:S04]  /*6270*/  USHF.R.U32.HI UR6, URZ, 0x4, UR6 ;  /* 0x000000043f067899 */ /* 0x000fc80008011606 */
[----:B------:R-:W-:-:S04]  /*6280*/  ULOP3.LUT UR6, UR6, 0x3fff, URZ, 0xc0, !UPT ;  /* 0x00003fff06067892 */ /* 0x000fc8000f8ec03f */
[----:B------:R-:W-:-:S04]  /*6290*/  ULOP3.LUT UR6, UR6, 0x10000, URZ, 0xfc, !UPT ;  /* 0x0001000006067892 */ /* 0x000fc8000f8efc3f */
[----:B------:R-:W-:-:S07]  /*62a0*/  UIMAD UR10, UR51, 0x780, UR6 ;  /* 0x00000780330a78a4 */ /* 0x000fce000f8e0206 */
[----:B------:R-:W-:Y:S02]  /*62b0*/  UMOV UR6, UR10 ;  /* 0x0000000a00067c82 */ /* 0x000fe40008000000 */
[----:B------:R-:W-:Y:S01]  /*62c0*/  QGMMA.64x192x32.F32.E4M3.E4M3 R24, R200, gdesc[UR4], R24, gsb0 ;  /* 0x02e00004c8187df3 */ /* 0x000fe20008000818 */
[----:B------:R-:W-:Y:S01]  /*62d0*/  UIADD3 UR6, UR10, 0x180, URZ ;  /* 0x000001800a067890 */ /* 0x000fe2000fffe03f */
[----:B------:R-:W-:Y:S01]  /*62e0*/  UMOV UR7, 0xc0000010 ;  /* 0xc000001000077882 */ /* 0x000fe20000000000 */
[----:B------:R-:W-:Y:S02]  /*62f0*/  WARPGROUP.DEPBAR.LE gsb0, 0x0 ;  /* 0x00008000000079c5 */ /* 0x000fe40000010000 */
[----:B------:R-:W-:-:S15]  /*6300*/  WARPGROUP.ARRIVE ;  /* 0x00000000000079c5 */ /* 0x000fde0000000000 */
        /* <DEDUP_REMOVED lines=15> */
[----:B------:R-:W-:Y:S03]  /*6400*/  QGMMA.64x192x32.F32.E4M3.E4M3 R24, R216, gdesc[UR4], R24, gsb0 ;  /* 0x02e00004d8187df3 */ /* 0x000fe60008000818 */
[----:B------:R-:W-:Y:S02]  /*6410*/  WARPGROUP.DEPBAR.LE gsb0, 0x0 ;  /* 0x00008000000079c5 */ /* 0x000fe40000010000 */
[----:B------:R0:W-:Y:S06]  /*6420*/  BAR.ARV R7, 0x100 ;  /* 0x000400070000751d */ /* 0x0001ec0000002000 */
[----:B------:R-:W-:Y:S05]  /*6430*/  @!P0 BRA `(.L_x_23) ;  /* 0x0000000000048947 */ /* 0x000fea0003800000 */
[----:B------:R-:W-:Y:S01]  /*6440*/  BPT.TRAP 0x1 ;  /* 0x000000040000795c */ /* 0x000fe20000300000 */
.L_x_23:
[C---:B------:R-:W-:Y:S01]  /*6450*/  FMUL.FTZ R8, R0.reuse, R184 ;  /* 0x000000b800087220 */ /* 0x040fe20000410000 */
[C---:B------:R-:W-:Y:S01]  /*6460*/  FMUL.FTZ R10, R0.reuse, R186 ;  /* 0x000000ba000a7220 */ /* 0x040fe20000410000 */
[C---:B0-----:R-:W-:Y:S01]  /*6470*/  FMUL.FTZ R7, R0.reuse, R185 ;  /* 0x000000b900077220 */ /* 0x041fe20000410000 */
[C---:B------:R-:W-:Y:S01]  /*6480*/  FMUL.FTZ R9, R0.reuse, R187 ;  /* 0x000000bb00097220 */ /* 0x040fe20000410000 */
[C---:B------:R-:W-:Y:S01]  /*6490*/  FMUL.FTZ R11, R0.reuse, R188 ;  /* 0x000000bc000b7220 */ /* 0x040fe20000410000 */
[C---:B------:R-:W-:Y:S01]  /*64a0*/  FMUL.FTZ R13, R0.reuse, R190 ;  /* 0x000000be000d7220 */ /* 0x040fe20000410000 */
[----:B------:R-:W0:Y:S01]  /*64b0*/  MUFU.TANH R8, R8 ;  /* 0x0000000800087308 */ /* 0x000e220000002400 */
[C---:B------:R-:W-:Y:S01]  /*64c0*/  FMUL.FTZ R12, R0.reuse, R189 ;  /* 0x000000bd000c7220 */ /* 0x040fe20000410000 */
[C---:B------:R-:W-:Y:S01]  /*64d0*/  FMUL.FTZ R14, R0.reuse, R191 ;  /* 0x000000bf000e7220 */ /* 0x040fe20000410000 */
[C---:B------:R-:W-:Y:S01]  /*64e0*/  FMUL.FTZ R15, R0.reuse, R192 ;  /* 0x000000c0000f7220 */ /* 0x040fe20000410000 */
[C---:B------:R-:W-:Y:S01]  /*64f0*/  FMUL.FTZ R21, R0.reuse, R194 ;  /* 0x000000c200157220 */ /* 0x040fe20000410000 */
[C---:B------:R-:W-:Y:S01]  /*6500*/  FMUL.FTZ R20, R0.reuse, R193 ;  /* 0x000000c100147220 */ /* 0x040fe20000410000 */
[C---:B------:R-:W-:Y:S01]  /*6510*/  FMUL.FTZ R184, R0.reuse, R195 ;  /* 0x000000c300b87220 */ /* 0x040fe20000410000 */
[C---:B------:R-:W-:Y:S01]  /*6520*/  FMUL.FTZ R185, R0.reuse, R196 ;  /* 0x000000c400b97220 */ /* 0x040fe20000410000 */
        /* <DEDUP_REMOVED lines=8> */
[----:B------:R-:W2:Y:S01]  /*65b0*/  MUFU.TANH R7, R7 ;  /* 0x0000000700077308 */ /* 0x000ea20000002400 */
[----:B0-----:R-:W-:Y:S01]  /*65c0*/  FMNMX.FTZ R190, R8, R3, !PT ;  /* 0x0000000308be7209 */ /* 0x001fe20007810000 */
[C---:B------:R-:W-:Y:S01]  /*65d0*/  FMUL.FTZ R172, R0.reuse, R172 ;  /* 0x000000ac00ac7220 */ /* 0x040fe20000410000 */
[C---:B------:R-:W-:Y:S01]  /*65e0*/  FMUL.FTZ R174, R0.reuse, R174 ;  /* 0x000000ae00ae7220 */ /* 0x040fe20000410000 */
[C---:B------:R-:W-:Y:S01]  /*65f0*/  FMUL.FTZ R173, R0.reuse, R173 ;  /* 0x000000ad00ad7220 */ /* 0x040fe20000410000 */
[C---:B------:R-:W-:Y:S01]  /*6600*/  FMUL.FTZ R175, R0.reuse, R175 ;  /* 0x000000af00af7220 */ /* 0x040fe20000410000 */
[C---:B------:R-:W-:Y:S01]  /*6610*/  FMUL.FTZ R176, R0.reuse, R176 ;  /* 0x000000b000b07220 */ /* 0x040fe20000410000 */
[----:B------:R-:W-:Y:S01]  /*6620*/  FMUL.FTZ R178, R0, R178 ;  /* 0x000000b200b27220 */ /* 0x000fe20000410000 */
[----:B------:R-:W0:Y:S01]  /*6630*/  MUFU.TANH R9, R9 ;  /* 0x0000000900097308 */ /* 0x000e220000002400 */
[----:B-1----:R-:W-:Y:S01]  /*6640*/  FMNMX.FTZ R192, R10, R5, !PT ;  /* 0x000000050ac07209 */ /* 0x002fe20007810000 */
[C---:B------:R-:W-:Y:S01]  /*6650*/  FMUL.FTZ R177, R0.reuse, R177 ;  /* 0x000000b100b17220 */ /* 0x040fe20000410000 */
[C---:B------:R-:W-:Y:S01]  /*6660*/  FMUL.FTZ R179, R0.reuse, R179 ;  /* 0x000000b300b37220 */ /* 0x040fe20000410000 */
[C---:B------:R-:W-:Y:S01]  /*6670*/  FMUL.FTZ R180, R0.reuse, R180 ;  /* 0x000000b400b47220 */ /* 0x040fe20000410000 */
[C---:B------:R-:W-:Y:S01]  /*6680*/  FMUL.FTZ R182, R0.reuse, R182 ;  /* 0x000000b600b67220 */ /* 0x040fe20000410000 */
[C---:B------:R-:W-:Y:S01]  /*6690*/  FMUL.FTZ R181, R0.reuse, R181 ;  /* 0x000000b500b57220 */ /* 0x040fe20000410000 */
[C---:B------:R-:W-:Y:S01]  /*66a0*/  FMUL.FTZ R183, R0.reuse, R183 ;  /* 0x000000b700b77220 */ /* 0x040fe20000410000 */
[----:B------:R-:W1:Y:S01]  /*66b0*/  MUFU.TANH R11, R11 ;  /* 0x0000000b000b7308 */ /* 0x000e620000002400 */
[----:B--2---:R-:W-:Y:S01]  /*66c0*/  FMNMX.FTZ R190, R7, R190, !PT ;  /* 0x000000be07be7209 */ /* 0x004fe20007810000 */
[C---:B------:R-:W-:Y:S01]  /*66d0*/  FMUL.FTZ R152, R0.reuse, R152 ;  /* 0x0000009800987220 */ /* 0x040fe20000410000 */
[C---:B------:R-:W-:Y:S01]  /*66e0*/  FMUL.FTZ R154, R0.reuse, R154 ;  /* 0x0000009a009a7220 */ /* 0x040fe20000410000 */
[C---:B------:R-:W-:Y:S01]  /*66f0*/  FMUL.FTZ R153, R0.reuse, R153 ;  /* 0x0000009900997220 */ /* 0x040fe20000410000 */
[C---:B------:R-:W-:Y:S01]  /*6700*/  FMUL.FTZ R155, R0.reuse, R155 ;  /* 0x0000009b009b7220 */ /* 0x040fe20000410000 */
[C---:B------:R-:W-:Y:S01]  /*6710*/  FMUL.FTZ R156, R0.reuse, R156 ;  /* 0x0000009c009c7220 */ /* 0x040fe20000410000 */
[C---:B------:R-:W-:Y:S01]  /*6720*/  FMUL.FTZ R158, R0.reuse, R158 ;  /* 0x0000009e009e7220 */ /* 0x040fe20000410000 */
[----:B------:R-:W2:Y:S01]  /*6730*/  MUFU.TANH R13, R13 ;  /* 0x0000000d000d7308 */ /* 0x000ea20000002400 */
[----:B0-----:R-:W-:Y:S01]  /*6740*/  FMNMX.FTZ R192, R9, R192, !PT ;  /* 0x000000c009c07209 */ /* 0x001fe20007810000 */
[C---:B------:R-:W-:Y:S01]  /*6750*/  FMUL.FTZ R157, R0.reuse, R157 ;  /* 0x0000009d009d7220 */ /* 0x040fe20000410000 */
[C---:B------:R-:W-:Y:S01]  /*6760*/  FMUL.FTZ R159, R0.reuse, R159 ;  /* 0x0000009f009f7220 */ /* 0x040fe20000410000 */
[C---:B------:R-:W-:Y:S01]  /*6770*/  FMUL.FTZ R160, R0.reuse, R160 ;  /* 0x000000a000a07220 */ /* 0x040fe20000410000 */
[C---:B------:R-:W-:Y:S01]  /*6780*/  FMUL.FTZ R162, R0.reuse, R162 ;  /* 0x000000a200a27220 */ /* 0x040fe20000410000 */
[C---:B------:R-:W-:Y:S01]  /*6790*/  FMUL.FTZ R161, R0.reuse, R161 ;  /* 0x000000a100a17220 */ /* 0x040fe20000410000 */
[C---:B------:R-:W-:Y:S01]  /*67a0*/  FMUL.FTZ R163, R0.reuse, R163 ;  /* 0x000000a300a37220 */ /* 0x040fe20000410000 */
        /* <DEDUP_REMOVED lines=46> */
[----:B------:R-:W-:Y:S01]  /*6a90*/  FMUL.FTZ R135, R0, R135 ;  /* 0x0000008700877220 */ /* 0x000fe20000410000 */
[----:B------:R-:W-:Y:S01]  /*6aa0*/  UMOV UR6, UR50 ;  /* 0x0000003200067c82 */ /* 0x000fe20008000000 */
[----:B------:R-:W0:Y:S01]  /*6ab0*/  MUFU.TANH R185, R185 ;  /* 0x000000b900b97308 */ /* 0x000e220000002400 */
[----:B-1----:R-:W-:Y:S01]  /*6ac0*/  FMNMX.FTZ R120, R20, R191, !PT ;  /* 0x000000bf14787209 */ /* 0x002fe20007810000 */
[----:B------:R-:W-:Y:S01]  /*6ad0*/  IMAD.U32 R197, RZ, RZ, UR6 ;  /* 0x00000006ffc57e24 */ /* 0x000fe2000f8e00ff */
[----:B------:R-:W-:-:S04]  /*6ae0*/  ULEA UR7, UR43, UR39, 0x3 ;  /* 0x000000272b077291 */ /* 0x000fc8000f8e183f */
[----:B------:R-:W-:Y:S01]  /*6af0*/  UIADD3 UR7, UR7, 0x33440, URZ ;  /* 0x0003344007077890 */ /* 0x000fe2000fffe03f */
[----:B------:R-:W1:Y:S01]  /*6b00*/  MUFU.TANH R187, R187 ;  /* 0x000000bb00bb7308 */ /* 0x000e620000002400 */
[----:B--2---:R-:W-:Y:S02]  /*6b10*/  FMNMX.FTZ R190, R184, R193, !PT ;  /* 0x000000c1b8be7209 */ /* 0x004fe40007810000 */
[----:B------:R-:W-:-:S05]  /*6b20*/  UPRMT UR7, UR37, 0x654, UR7 ;  /* 0x0000065425077896 */ /* 0x000fca0008000007 */
[----:B------:R-:W2:Y:S01]  /*6b30*/  MUFU.TANH R186, R186 ;  /* 0x000000ba00ba7308 */ /* 0x000ea20000002400 */
[----:B0-----:R-:W-:-:S03]  /*6b40*/  FMNMX.FTZ R191, R185, R120, !PT ;  /* 0x00000078b9bf7209 */ /* 0x001fc60007810000 */
[----:B------:R-:W-:Y:S04]  /*6b50*/  SYNCS.ARRIVE.TRANS64.RED.A1T0 RZ, [UR7], RZ ;  /* 0x000000ffffff79a7 */ /* 0x000fe80008100407 */
[----:B------:R-:W0:Y:S01]  /*6b60*/  MUFU.TANH R188, R188 ;  /* 0x000000bc00bc7308 */ /* 0x000e220000002400 */
[----:B-1----:R-:W-:Y:S01]  /*6b70*/  FMNMX.FTZ R193, R187, R190, !PT ;  /* 0x000000bebbc17209 */ /* 0x002fe20007810000 */
[----:B------:R-:W-:-:S06]  /*6b80*/  FMUL.FTZ R190, R0, R122 ;  /* 0x0000007a00be7220 */ /* 0x000fcc0000410000 */
[----:B------:R-:W1:Y:S01]  /*6b90*/  MUFU.TANH R168, R168 ;  /* 0x000000a800a87308 */ /* 0x000e620000002400 */
[----:B--2---:R-:W-:-:S07]  /*6ba0*/  FMNMX.FTZ R191, R186, R191, !PT ;  /* 0x000000bfbabf7209 */ /* 0x004fce0007810000 */
[----:B------:R-:W2:Y:S01]  /*6bb0*/  MUFU.TANH R170, R170 ;  /* 0x000000aa00aa7308 */ /* 0x000ea20000002400 */
[----:B0-----:R-:W-:-:S07]  /*6bc0*/  FMNMX.FTZ R193, R188, R193, !PT ;  /* 0x000000c1bcc17209 */ /* 0x001fce0007810000 */
[----:B------:R-:W0:Y:S01]  /*6bd0*/  MUFU.TANH R169, R169 ;  /* 0x000000a900a97308 */ /* 0x000e220000002400 */
[----:B-1----:R-:W-:-:S07]  /*6be0*/  FMNMX.FTZ R120, R168, R191, !PT ;  /* 0x000000bfa8787209 */ /* 0x002fce0007810000 */
        /* <DEDUP_REMOVED lines=121> */
[----:B--2---:R-:W-:-:S05]  /*7380*/  FMNMX.FTZ R191, R133, R120, !PT ;  /* 0x0000007885bf7209 */ /* 0x004fca0007810000 */
[----:B------:R-:W2:Y:S01]  /*7390*/  SHFL.BFLY PT, R120, R191, 0x2, 0x1f ;  /* 0x0c401f00bf787f89 */ /* 0x000ea200000e0000 */
[----:B0-----:R-:W-:-:S04]  /*73a0*/  FMNMX.FTZ R122, R134, R193, !PT ;  /* 0x000000c1867a7209 */ /* 0x001fc80007810000 */
[----:B-1----:R-:W-:-:S05]  /*73b0*/  FMNMX.FTZ R192, R135, R122, !PT ;  /* 0x0000007a87c07209 */ /* 0x002fca0007810000 */
[----:B------:R-:W0:Y:S01]  /*73c0*/  SHFL.BFLY PT, R195, R192, 0x2, 0x1f ;  /* 0x0c401f00c0c37f89 */ /* 0x000e2200000e0000 */
[----:B--2---:R-:W-:-:S05]  /*73d0*/  FMNMX.FTZ R193, R191, R120, !PT ;  /* 0x00000078bfc17209 */ /* 0x004fca0007810000 */
[----:B------:R-:W1:Y:S01]  /*73e0*/  SHFL.BFLY PT, R120, R193, 0x1, 0x1f ;  /* 0x0c201f00c1787f89 */ /* 0x000e6200000e0000 */
[----:B0-----:R-:W-:-:S05]  /*73f0*/  FMNMX.FTZ R195, R192, R195, !PT ;  /* 0x000000c3c0c37209 */ /* 0x001fca0007810000 */
[----:B------:R-:W0:Y:S01]  /*7400*/  SHFL.BFLY PT, R122, R195, 0x1, 0x1f ;  /* 0x0c201f00c37a7f89 */ /* 0x000e2200000e0000 */
[----:B-1----:R-:W-:-:S05]  /*7410*/  FMNMX.FTZ R120, R193, R120, !PT ;  /* 0x00000078c1787209 */ /* 0x002fca0007810000 */
[C---:B------:R-:W-:Y:S01]  /*7420*/  FADD.FTZ R3, -R120.reuse, R3 ;  /* 0x0000000378037221 */ /* 0x040fe20000010100 */
[----:B------:R-:W-:-:S03]  /*7430*/  FFMA.FTZ R192, R120, R197, -8 ;  /* 0xc100000078c07423 */ /* 0x000fc600000100c5 */
[----:B------:R-:W-:Y:S01]  /*7440*/  FMUL.FTZ R191, R3, UR6 ;  /* 0x0000000603bf7c20 */ /* 0x000fe20008410000 */
[----:B------:R-:W-:-:S01]  /*7450*/  FFMA.FTZ R194, R121, UR6, -R192 ;  /* 0x0000000679c27c23 */ /* 0x000fc200080108c0 */
[--C-:B------:R-:W-:Y:S01]  /*7460*/  FFMA.FTZ R121, R124, UR6, -R192.reuse ;  /* 0x000000067c797c23 */ /* 0x100fe200080108c0 */
[----:B------:R-:W-:-:S01]  /*7470*/  FFMA.FTZ R124, R125, UR6, -R192 ;  /* 0x000000067d7c7c23 */ /* 0x000fc200080108c0 */
[--C-:B------:R-:W-:Y:S01]  /*7480*/  FFMA.FTZ R125, R128, UR6, -R192.reuse ;  /* 0x00000006807d7c23 */ /* 0x100fe200080108c0 */
[----:B------:R-:W-:-:S01]  /*7490*/  FFMA.FTZ R128, R129, UR6, -R192 ;  /* 0x0000000681807c23 */ /* 0x000fc200080108c0 */
[--C-:B------:R-:W-:Y:S01]  /*74a0*/  FFMA.FTZ R129, R132, UR6, -R192.reuse ;  /* 0x0000000684817c23 */ /* 0x100fe200080108c0 */
[----:B0-----:R-:W-:Y:S01]  /*74b0*/  FMNMX.FTZ R122, R195, R122, !PT ;  /* 0x0000007ac37a7209 */ /* 0x001fe20007810000 */
[--C-:B------:R-:W-:Y:S01]  /*74c0*/  FFMA.FTZ R132, R133, UR6, -R192.reuse ;  /* 0x0000000685847c23 */ /* 0x100fe200080108c0 */
[----:B------:R-:W-:-:S01]  /*74d0*/  FFMA.FTZ R8, R8, UR6, -R192 ;  /* 0x0000000608087c23 */ /* 0x000fc200080108c0 */
[--C-:B------:R-:W-:Y:S01]  /*74e0*/  FFMA.FTZ R7, R7, UR6, -R192.reuse ;  /* 0x0000000607077c23 */ /* 0x100fe200080108c0 */
[----:B------:R-:W-:-:S01]  /*74f0*/  FFMA.FTZ R11, R11, UR6, -R192 ;  /* 0x000000060b0b7c23 */ /* 0x000fc200080108c0 */
[----:B------:R-:W-:Y:S01]  /*7500*/  FADD.FTZ R3, -R122, R5 ;  /* 0x000000057a037221 */ /* 0x000fe20000010100 */
[----:B------:R-:W-:-:S01]  /*7510*/  FFMA.FTZ R12, R12, UR6, -R192 ;  /* 0x000000060c0c7c23 */ /* 0x000fc200080108c0 */
[----:B------:R0:W-:Y:S01]  /*7520*/  MUFU.EX2 R5, R191 ;  /* 0x000000bf00057308 */ /* 0x0001e20000000800 */
[----:B------:R-:W-:-:S01]  /*7530*/  FFMA.FTZ R15, R15, UR6, -R192 ;  /* 0x000000060f0f7c23 */ /* 0x000fc200080108c0 */
[----:B------:R-:W-:Y:S01]  /*7540*/  FMUL.FTZ R3, R3, UR6 ;  /* 0x0000000603037c20 */ /* 0x000fe20008410000 */
[----:B------:R-:W-:-:S01]  /*7550*/  FFMA.FTZ R20, R20, UR6, -R192 ;  /* 0x0000000614147c23 */ /* 0x000fc200080108c0 */
[--C-:B------:R-:W-:Y:S01]  /*7560*/  FFMA.FTZ R185, R185, UR6, -R192.reuse ;  /* 0x00000006b9b97c23 */ /* 0x100fe200080108c0 */
[----:B------:R-:W-:-:S01]  /*7570*/  FFMA.FTZ R186, R186, UR6, -R192 ;  /* 0x00000006baba7c23 */ /* 0x000fc200080108c0 */
[--C-:B------:R-:W-:Y:S01]  /*7580*/  FFMA.FTZ R168, R168, UR6, -R192.reuse ;  /* 0x00000006a8a87c23 */ /* 0x100fe200080108c0 */
[----:B------:R-:W-:-:S01]  /*7590*/  FFMA.FTZ R169, R169, UR6, -R192 ;  /* 0x00000006a9a97c23 */ /* 0x000fc200080108c0 */
[----:B------:R-:W1:Y:S01]  /*75a0*/  MUFU.EX2 R8, R8 ;  /* 0x0000000800087308 */ /* 0x000e620000000800 */
[----:B0-----:R-:W-:-:S02]  /*75b0*/  IMAD.U32 R191, RZ, RZ, UR6 ;  /* 0x00000006ffbf7e24 */ /* 0x001fc4000f8e00ff */
[--C-:B------:R-:W-:Y:S01]  /*75c0*/  FFMA.FTZ R172, R172, UR6, -R192.reuse ;  /* 0x00000006acac7c23 */ /* 0x100fe200080108c0 */
[----:B------:R-:W-:-:S01]  /*75d0*/  FFMA.FTZ R173, R173, UR6, -R192 ;  /* 0x00000006adad7c23 */ /* 0x000fc200080108c0 */
[----:B------:R-:W-:Y:S01]  /*75e0*/  FFMA.FTZ R176, R176, UR6, -R192 ;  /* 0x00000006b0b07c23 */ /* 0x000fe200080108c0 */
[----:B------:R-:W-:-:S01]  /*75f0*/  FFMA.FTZ R133, R122, R191, -8 ;  /* 0xc10000007a857423 */ /* 0x000fc200000100bf */
        /* <DEDUP_REMOVED lines=8> */
[--C-:B------:R-:W-:Y:S01]  /*7680*/  FFMA.FTZ R184, R184, UR6, -R133.reuse ;  /* 0x00000006b8b87c23 */ /* 0x100fe20008010885 */
[----:B------:R-:W-:-:S01]  /*7690*/  FFMA.FTZ R187, R187, UR6, -R133 ;  /* 0x00000006bbbb7c23 */ /* 0x000fc20008010885 */
[----:B------:R-:W0:Y:S01]  /*76a0*/  MUFU.EX2 R10, R10 ;  /* 0x0000000a000a7308 */ /* 0x000e220000000800 */
[----:B-1----:R-:W-:-:S01]  /*76b0*/  FFMA.FTZ R4, R5, R4, R8 ;  /* 0x0000000405047223 */ /* 0x002fc20000010008 */
        /* <DEDUP_REMOVED lines=8> */
[----:B------:R-:W-:Y:S01]  /*7740*/  FFMA.FTZ R182, R182, UR6, -R133 ;  /* 0x00000006b6b67c23 */ /* 0x000fe20008010885 */
[----:B------:R-:W-:-:S01]  /*7750*/  FFMA.FTZ R181, R181, UR6, -R192 ;  /* 0x00000006b5b57c23 */ /* 0x000fc200080108c0 */
[----:B------:R-:W-:Y:S01]  /*7760*/  FFMA.FTZ R183, R183, UR6, -R133 ;  /* 0x00000006b7b77c23 */ /* 0x000fe20008010885 */
[----:B------:R-:W-:-:S01]  /*7770*/  FFMA.FTZ R152, R152, UR6, -R192 ;  /* 0x0000000698987c23 */ /* 0x000fc200080108c0 */
[----:B------:R-:W-:Y:S01]  /*7780*/  FFMA.FTZ R154, R154, UR6, -R133 ;  /* 0x000000069a9a7c23 */ /* 0x000fe20008010885 */
[----:B------:R-:W-:-:S01]  /*7790*/  FFMA.FTZ R153, R153, UR6, -R192 ;  /* 0x0000000699997c23 */ /* 0x000fc200080108c0 */
[----:B------:R-:W2:Y:S01]  /*77a0*/  MUFU.EX2 R9, R9 ;  /* 0x0000000900097308 */ /* 0x000ea20000000800 */
[----:B0-----:R-:W-:-:S01]  /*77b0*/  FFMA.FTZ R6, R3, R6, R10 ;  /* 0x0000000603067223 */ /* 0x001fc2000001000a */
[----:B------:R-:W-:Y:S01]  /*77c0*/  FFMA.FTZ R155, R155, UR6, -R133 ;  /* 0x000000069b9b7c23 */ /* 0x000fe20008010885 */
[----:B------:R-:W-:-:S01]  /*77d0*/  FFMA.FTZ R156, R156, UR6, -R192 ;  /* 0x000000069c9c7c23 */ /* 0x000fc200080108c0 */
[----:B------:R-:W-:Y:S01]  /*77e0*/  FFMA.FTZ R158, R158, UR6, -R133 ;  /* 0x000000069e9e7c23 */ /* 0x000fe20008010885 */
[----:B------:R-:W-:-:S01]  /*77f0*/  FFMA.FTZ R157, R157, UR6, -R192 ;  /* 0x000000069d9d7c23 */ /* 0x000fc200080108c0 */
[----:B------:R-:W-:Y:S01]  /*7800*/  FFMA.FTZ R159, R159, UR6, -R133 ;  /* 0x000000069f9f7c23 */ /* 0x000fe20008010885 */
[----:B------:R-:W-:-:S01]  /*7810*/  FFMA.FTZ R160, R160, UR6, -R192 ;  /* 0x00000006a0a07c23 */ /* 0x000fc200080108c0 */
[----:B------:R-:W0:Y:S01]  /*7820*/  MUFU.EX2 R11, R11 ;  /* 0x0000000b000b7308 */ /* 0x000e220000000800 */
[----:B-1----:R-:W-:-:S01]  /*7830*/  FADD.FTZ R4, R7, R4 ;  /* 0x0000000407047221 */ /* 0x002fc20000010000 */
[----:B------:R-:W-:Y:S01]  /*7840*/  FFMA.FTZ R162, R162, UR6, -R133 ;  /* 0x00000006a2a27c23 */ /* 0x000fe20008010885 */
[----:B------:R-:W-:-:S01]  /*7850*/  FFMA.FTZ R161, R161, UR6, -R192 ;  /* 0x00000006a1a17c23 */ /* 0x000fc200080108c0 */
[----:B------:R-:W-:Y:S01]  /*7860*/  FFMA.FTZ R163, R163, UR6, -R133 ;  /* 0x00000006a3a37c23 */ /* 0x000fe20008010885 */
[----:B------:R-:W-:-:S01]  /*7870*/  FFMA.FTZ R164, R164, UR6, -R192 ;  /* 0x00000006a4a47c23 */ /* 0x000fc200080108c0 */
[----:B------:R-:W-:Y:S01]  /*7880*/  FFMA.FTZ R166, R166, UR6, -R133 ;  /* 0x00000006a6a67c23 */ /* 0x000fe20008010885 */
[----:B------:R-:W-:-:S01]  /*7890*/  FFMA.FTZ R165, R165, UR6, -R192 ;  /* 0x00000006a5a57c23 */ /* 0x000fc200080108c0 */
[----:B------:R-:W1:Y:S01]  /*78a0*/  MUFU.EX2 R13, R13 ;  /* 0x0000000d000d7308 */ /* 0x000e620000000800 */
[----:B--2---:R-:W-:-:S01]  /*78b0*/  FADD.FTZ R6, R9, R6 ;  /* 0x0000000609067221 */ /* 0x004fc20000010000 */
[----:B------:R-:W-:Y:S01]  /*78c0*/  FFMA.FTZ R167, R167, UR6, -R133 ;  /* 0x00000006a7a77c23 */ /* 0x000fe20008010885 */
[----:B------:R-:W-:-:S01]  /*78d0*/  FFMA.FTZ R136, R136, UR6, -R192 ;  /* 0x0000000688887c23 */ /* 0x000fc200080108c0 */
[----:B------:R-:W-:Y:S01]  /*78e0*/  FFMA.FTZ R138, R138, UR6, -R133 ;  /* 0x000000068a8a7c23 */ /* 0x000fe20008010885 */
[----:B------:R-:W-:-:S01]  /*78f0*/  FFMA.FTZ R137, R137, UR6, -R192 ;  /* 0x0000000689897c23 */ /* 0x000fc200080108c0 */
[----:B------:R-:W-:Y:S01]  /*7900*/  FFMA.FTZ R139, R139, UR6, -R133 ;  /* 0x000000068b8b7c23 */ /* 0x000fe20008010885 */
[----:B------:R-:W-:-:S01]  /*7910*/  FFMA.FTZ R140, R140, UR6, -R192 ;  /* 0x000000068c8c7c23 */ /* 0x000fc200080108c0 */
[----:B------:R-:W2:Y:S01]  /*7920*/  MUFU.EX2 R12, R12 ;  /* 0x0000000c000c7308 */ /* 0x000ea20000000800 */
[----:B0-----:R-:W-:-:S01]  /*7930*/  FADD.FTZ R191, R11, R4 ;  /* 0x000000040bbf7221 */ /* 0x001fc20000010000 */
        /* <DEDUP_REMOVED lines=16> */
[--C-:B------:R-:W-:Y:S01]  /*7a40*/  FFMA.FTZ R190, R190, UR6, -R133.reuse ;  /* 0x00000006bebe7c23 */ /* 0x100fe20008010885 */
[----:B------:R-:W-:-:S01]  /*7a50*/  FFMA.FTZ R123, R123, UR6, -R133 ;  /* 0x000000067b7b7c23 */ /* 0x000fc20008010885 */
[--C-:B------:R-:W-:Y:S01]  /*7a60*/  FFMA.FTZ R126, R126, UR6, -R133.reuse ;  /* 0x000000067e7e7c23 */ /* 0x100fe20008010885 */
[----:B------:R-:W-:-:S01]  /*7a70*/  FFMA.FTZ R127, R127, UR6, -R133 ;  /* 0x000000067f7f7c23 */ /* 0x000fc20008010885 */
[--C-:B------:R-:W-:Y:S01]  /*7a80*/  FFMA.FTZ R130, R130, UR6, -R133.reuse ;  /* 0x0000000682827c23 */ /* 0x100fe20008010885 */
[----:B------:R-:W-:-:S01]  /*7a90*/  FFMA.FTZ R131, R131, UR6, -R133 ;  /* 0x0000000683837c23 */ /* 0x000fc20008010885 */
[----:B------:R-:W2:Y:S01]  /*7aa0*/  MUFU.EX2 R21, R21 ;  /* 0x0000001500157308 */ /* 0x000ea20000000800 */
[----:B0-----:R-:W-:-:S01]  /*7ab0*/  FADD.FTZ R6, R14, R193 ;  /* 0x000000c10e067221 */ /* 0x001fc20000010000 */
[--C-:B------:R-:W-:Y:S01]  /*7ac0*/  FFMA.FTZ R134, R134, UR6, -R133.reuse ;  /* 0x0000000686867c23 */ /* 0x100fe20008010885 */
[----:B------:R-:W-:-:S05]  /*7ad0*/  FFMA.FTZ R133, R135, UR6, -R133 ;  /* 0x0000000687857c23 */ /* 0x000fca0008010885 */
[----:B------:R-:W0:Y:S01]  /*7ae0*/  MUFU.EX2 R20, R20 ;  /* 0x0000001400147308 */ /* 0x000e220000000800 */
[----:B-1----:R-:W-:-:S07]  /*7af0*/  FADD.FTZ R191, R15, R4 ;  /* 0x000000040fbf7221 */ /* 0x002fce0000010000 */
[----:B------:R-:W1:Y:S01]  /*7b00*/  MUFU.EX2 R184, R184 ;  /* 0x000000b800b87308 */ /* 0x000e620000000800 */
[----:B--2---:R-:W-:-:S07]  /*7b10*/  FADD.FTZ R193, R21, R6 ;  /* 0x0000000615c17221 */ /* 0x004fce0000010000 */
[----:B------:R-:W2:Y:S01]  /*7b20*/  MUFU.EX2 R185, R185 ;  /* 0x000000b900b97308 */ /* 0x000ea20000000800 */
[----:B0-----:R-:W-:-:S07]  /*7b30*/  FADD.FTZ R4, R20, R191 ;  /* 0x000000bf14047221 */ /* 0x001fce0000010000 */
        /* <DEDUP_REMOVED lines=133> */
[----:B-1----:R-:W-:-:S01]  /*8390*/  FADD.FTZ R135, R134, R135 ;  /* 0x0000008786877221 */ /* 0x002fc20000010000 */
[----:B--2---:R-:W-:-:S03]  /*83a0*/  FADD.FTZ R4, R132, R191 ;  /* 0x000000bf84047221 */ /* 0x004fc60000010000 */
[----:B0-----:R-:W-:Y:S01]  /*83b0*/  FADD.FTZ R6, R133, R135 ;  /* 0x0000008785067221 */ /* 0x001fe20000010000 */
[----:B------:R-:W-:Y:S06]  /*83c0*/  @!P0 BRA `(.L_x_24) ;  /* 0x0000000000048947 */ /* 0x000fec0003800000 */
[----:B------:R-:W-:Y:S01]  /*83d0*/  BPT.TRAP 0x1 ;  /* 0x000000040000795c */ /* 0x000fe20000300000 */
.L_x_24:
[----:B------:R-:W-:Y:S01]  /*83e0*/  ULEA UR7, UR51, UR39, 0x3 ;  /* 0x0000002733077291 */ /* 0x000fe2000f8e183f */
[----:B------:R-:W-:Y:S01]  /*83f0*/  ISETP.LT.AND P1, PT, RZ, UR52, PT ;  /* 0x00000034ff007c0c */ /* 0x000fe2000bf21270 */
[----:B------:R-:W-:Y:S01]  /*8400*/  UIADD3 UR10, UR52, -0x1, URZ ;  /* 0xffffffff340a7890 */ /* 0x000fe2000fffe03f */
[----:B------:R-:W-:Y:S01]  /*8410*/  F2FP.SATFINITE.E4M3.F32.PACK_AB_MERGE_C R11, R12, R11, RZ ;  /* 0x0000000b0c0b723e */ /* 0x000fe200048070ff */
[----:B------:R-:W-:Y:S01]  /*8420*/  UIADD3 UR7, UR7, 0x33460, URZ ;  /* 0x0003346007077890 */ /* 0x000fe2000fffe03f */
[----:B------:R-:W-:Y:S01]  /*8430*/  F2FP.SATFINITE.E4M3.F32.PACK_AB_MERGE_C R13, R14, R13, RZ ;  /* 0x0000000d0e0d723e */ /* 0x000fe200048070ff */
[----:B------:R-:W-:Y:S01]  /*8440*/  UMOV UR53, UR44 ;  /* 0x0000002c00357c82 */ /* 0x000fe20008000000 */
[----:B------:R-:W-:Y:S01]  /*8450*/  F2FP.SATFINITE.E4M3.F32.PACK_AB_MERGE_C R185, R186, R185, RZ ;  /* 0x000000b9bab9723e */ /* 0x000fe200048070ff */
[----:B------:R-:W-:Y:S01]  /*8460*/  UPRMT UR7, UR37, 0x654, UR7 ;  /* 0x0000065425077896 */ /* 0x000fe20008000007 */
[----:B------:R-:W-:Y:S01]  /*8470*/  F2FP.SATFINITE.E4M3.F32.PACK_AB_MERGE_C R187, R188, R187, RZ ;  /* 0x000000bbbcbb723e */ /* 0x000fe200048070ff */
[----:B------:R-:W-:Y:S01]  /*8480*/  UMOV UR52, UR10 ;  /* 0x0000000a00347c82 */ /* 0x000fe20008000000 */
[----:B------:R-:W-:Y:S01]  /*8490*/  F2FP.SATFINITE.E4M3.F32.PACK_AB_MERGE_C R172, R173, R172, RZ ;  /* 0x000000acadac723e */ /* 0x000fe200048070ff */
[----:B------:R-:W-:Y:S01]  /*84a0*/  UMOV UR51, UR43 ;  /* 0x0000002b00337c82 */ /* 0x000fe20008000000 */
[----:B------:R-:W-:Y:S01]  /*84b0*/  F2FP.SATFINITE.E4M3.F32.PACK_AB_MERGE_C R174, R175, R174, RZ ;  /* 0x000000aeafae723e */ /* 0x000fe200048070ff */
[-C--:B------:R-:W-:Y:S01]  /*84c0*/  FMUL.FTZ R24, R24, R5.reuse ;  /* 0x0000000518187220 */ /* 0x080fe20000410000 */
[----:B------:R-:W-:Y:S01]  /*84d0*/  F2FP.SATFINITE.E4M3.F32.PACK_AB_MERGE_C R180, R181, R180, RZ ;  /* 0x000000b4b5b4723e */ /* 0x000fe200048070ff */
[-C--:B------:R-:W-:Y:S01]  /*84e0*/  FMUL.FTZ R25, R25, R5.reuse ;  /* 0x0000000519197220 */ /* 0x080fe20000410000 */
[----:B------:R-:W-:Y:S01]  /*84f0*/  F2FP.SATFINITE.E4M3.F32.PACK_AB_MERGE_C R182, R183, R182, RZ ;  /* 0x000000b6b7b6723e */ /* 0x000fe200048070ff */
[----:B------:R-:W-:Y:S01]  /*8500*/  SYNCS.ARRIVE.TRANS64.RED.A1T0 RZ, [UR7], RZ ;  /* 0x000000ffffff79a7 */ /* 0x000fe20008100407 */
[----:B------:R-:W-:Y:S01]  /*8510*/  F2FP.SATFINITE.E4M3.F32.PACK_AB_MERGE_C R156, R157, R156, RZ ;  /* 0x0000009c9d9c723e */ /* 0x000fe200048070ff */
[-C--:B------:R-:W-:Y:S01]  /*8520*/  FMUL.FTZ R28, R28, R5.reuse ;  /* 0x000000051c1c7220 */ /* 0x080fe20000410000 */
        /* <DEDUP_REMOVED lines=13> */
[----:B------:R-:W-:Y:S01]  /*8600*/  FMUL.FTZ R41, R41, R5 ;  /* 0x0000000529297220 */ /* 0x000fe20000410000 */
[----:B------:R-:W-:Y:S01]  /*8610*/  F2FP.SATFINITE.E4M3.F32.PACK_AB_MERGE_C R121, R124, R121, RZ ;  /* 0x000000797c79723e */ /* 0x000fe200048070ff */
[-C--:B------:R-:W-:Y:S01]  /*8620*/  FMUL.FTZ R44, R44, R5.reuse ;  /* 0x000000052c2c7220 */ /* 0x080fe20000410000 */
[----:B------:R-:W-:Y:S01]  /*8630*/  F2FP.SATFINITE.E4M3.F32.PACK_AB_MERGE_C R126, R127, R126, RZ ;  /* 0x0000007e7f7e723e */ /* 0x000fe200048070ff */
[----:B------:R-:W-:Y:S01]  /*8640*/  FMUL.FTZ R45, R45, R5 ;  /* 0x000000052d2d7220 */ /* 0x000fe20000410000 */
[----:B------:R-:W-:Y:S01]  /*8650*/  F2FP.SATFINITE.E4M3.F32.PACK_AB_MERGE_C R129, R132, R129, RZ ;  /* 0x000000818481723e */ /* 0x000fe200048070ff */
[-C--:B------:R-:W-:Y:S01]  /*8660*/  FMUL.FTZ R48, R48, R5.reuse ;  /* 0x0000000530307220 */ /* 0x080fe20000410000 */
[----:B------:R-:W-:Y:S01]  /*8670*/  F2FP.SATFINITE.E4M3.F32.PACK_AB_MERGE_C R134, R133, R134, RZ ;  /* 0x000000868586723e */ /* 0x000fe200048070ff */
[-C--:B------:R-:W-:Y:S01]  /*8680*/  FMUL.FTZ R49, R49, R5.reuse ;  /* 0x0000000531317220 */ /* 0x080fe20000410000 */
        /* <DEDUP_REMOVED lines=33> */
[----:B------:R-:W-:Y:S01]  /*88a0*/  FMUL.FTZ R117, R117, R5 ;  /* 0x0000000575757220 */ /* 0x000fe20000410000 */
        /* <DEDUP_REMOVED lines=48> */
[----:B------:R-:W-:Y:S01]  /*8bb0*/  F2FP.SATFINITE.E4M3.F32.PACK_AB_MERGE_C R200, R7, R8, R11 ;  /* 0x0000000807c8723e */ /* 0x000fe2000480700b */
[----:B------:R-:W-:Y:S01]  /*8bc0*/  IMAD.MOV.U32 R5, RZ, RZ, R122 ;  /* 0x000000ffff057224 */ /* 0x000fe200078e007a */
[----:B------:R-:W-:Y:S01]  /*8bd0*/  F2FP.SATFINITE.E4M3.F32.PACK_AB_MERGE_C R201, R9, R10, R13 ;  /* 0x0000000a09c9723e */ /* 0x000fe2000480700d */
[----:B------:R-:W-:Y:S01]  /*8be0*/  IMAD.MOV.U32 R3, RZ, RZ, R120 ;  /* 0x000000ffff037224 */ /* 0x000fe200078e0078 */
[----:B------:R-:W-:-:S02]  /*8bf0*/  F2FP.SATFINITE.E4M3.F32.PACK_AB_MERGE_C R202, R20, R15, R185 ;  /* 0x0000000f14ca723e */ /* 0x000fc400048070b9 */
[----:B------:R-:W-:Y:S02]  /*8c00*/  F2FP.SATFINITE.E4M3.F32.PACK_AB_MERGE_C R203, R184, R21, R187 ;  /* 0x00000015b8cb723e */ /* 0x000fe400048070bb */
[----:B------:R-:W-:Y:S02]  /*8c10*/  F2FP.SATFINITE.E4M3.F32.PACK_AB_MERGE_C R204, R169, R168, R172 ;  /* 0x000000a8a9cc723e */ /* 0x000fe400048070ac */
[----:B------:R-:W-:Y:S02]  /*8c20*/  F2FP.SATFINITE.E4M3.F32.PACK_AB_MERGE_C R205, R171, R170, R174 ;  /* 0x000000aaabcd723e */ /* 0x000fe400048070ae */
[----:B------:R-:W-:Y:S02]  /*8c30*/  F2FP.SATFINITE.E4M3.F32.PACK_AB_MERGE_C R206, R177, R176, R180 ;  /* 0x000000b0b1ce723e */ /* 0x000fe400048070b4 */
[----:B------:R-:W-:Y:S02]  /*8c40*/  F2FP.SATFINITE.E4M3.F32.PACK_AB_MERGE_C R207, R179, R178, R182 ;  /* 0x000000b2b3cf723e */ /* 0x000fe400048070b6 */
        /* <DEDUP_REMOVED lines=11> */
[----:B------:R-:W-:Y:S01]  /*8d00*/  F2FP.SATFINITE.E4M3.F32.PACK_AB_MERGE_C R219, R131, R130, R134 ;  /* 0x0000008283db723e */ /* 0x000fe20004807086 */
[----:B------:R-:W-:Y:S06]  /*8d10*/  @P1 BRA `(.L_x_25) ;  /* 0xffffffc400e01947 */ /* 0x000fec000383ffff */
.L_x_14:
[----:B------:R-:W-:Y:S06]  /*8d20*/  BAR.ARV 0x8, 0x180 ;  /* 0x0206000000007b1d */ /* 0x000fec0000002000 */
[----:B------:R-:W-:Y:S05]  /*8d30*/  @!P0 BRA `(.L_x_26) ;  /* 0x0000000000048947 */ /* 0x000fea0003800000 */
[----:B------:R-:W-:Y:S01]  /*8d40*/  BPT.TRAP 0x1 ;  /* 0x000000040000795c */ /* 0x000fe20000300000 */
.L_x_26:
[----:B------:R-:W-:Y:S01]  /*8d50*/  ULEA UR4, UR43, UR39, 0x3 ;  /* 0x000000272b047291 */ /* 0x000fe2000f8e183f */
[----:B------:R-:W-:-:S05]  /*8d60*/  IMAD.U32 R0, RZ, RZ, UR44 ;  /* 0x0000002cff007e24 */ /* 0x000fca000f8e00ff */
[----:B------:R-:W-:-:S04]  /*8d70*/  SHF.L.U32 R0, R0, 0x1f, RZ ;  /* 0x0000001f00007819 */ /* 0x000fc800000006ff */
[----:B------:R0:W1:Y:S01]  /*8d80*/  SYNCS.PHASECHK.TRANS64.TRYWAIT P1, [UR4+0x33450], R0 ;  /* 0x03345000ff0075a7 */ /* 0x0000620008020144 */
[----:B------:R-:W-:Y:S05]  /*8d90*/  @!P0 BRA `(.L_x_27) ;  /* 0x0000000000048947 */ /* 0x000fea0003800000 */
[----:B------:R-:W-:Y:S01]  /*8da0*/  BPT.TRAP 0x1 ;  /* 0x000000040000795c */ /* 0x000fe20000300000 */
.L_x_27:
[----:B-1----:R-:W-:Y:S05]  /*8db0*/  @P1 BRA `(.L_x_28) ;  /* 0x0000000000081947 */ /* 0x002fea0003800000 */
[----:B------:R-:W1:Y:S02]  /*8dc0*/  SYNCS.PHASECHK.TRANS64.TRYWAIT P1, [UR4+0x33450], R0 ;  /* 0x03345000ff0075a7 */ /* 0x000e640008020144 */
[----:B-1----:R-:W-:Y:S05]  /*8dd0*/  @!P1 BRA `(.L_x_29) ;  /* 0x0000008000009947 */ /* 0x002fea0003800000 */
.L_x_28:
[----:B------:R-:W-:Y:S01]  /*8de0*/  UIADD3 UR5, UR39, 0x200, URZ ;  /* 0x0000020027057890 */ /* 0x000fe2000fffe03f */
[----:B------:R-:W-:Y:S01]  /*8df0*/  WARPGROUP.ARRIVE ;  /* 0x00000000000079c5 */ /* 0x000fe20000000000 */
[----:B------:R-:W-:Y:S01]  /*8e00*/  UMOV UR11, 0xc0000010 ;  /* 0xc0000010000b7882 */ /* 0x000fe20000000000 */
[----:B------:R-:W-:Y:S01]  /*8e10*/  ULDC.64 UR8, c[0x0][0x9a0] ;  /* 0x0002680000087ab9 */ /* 0x000fe20000000a00 */
[----:B------:R-:W-:Y:S01]  /*8e20*/  USHF.R.U32.HI UR5, URZ, 0x4, UR5 ;  /* 0x000000043f057899 */ /* 0x000fe20008011605 */
[----:B------:R-:W-:Y:S01]  /*8e30*/  IMAD.MOV.U32 R5, RZ, RZ, 0x3f800000 ;  /* 0x3f800000ff057424 */ /* 0x000fe200078e00ff */
[----:B------:R-:W-:Y:S02]  /*8e40*/  UISETP.NE.U32.AND UP0, UPT, UR8, URZ, UPT ;  /* 0x0000003f0800728c */ /* 0x000fe4000bf05070 */
[----:B------:R-:W-:Y:S02]  /*8e50*/  ULOP3.LUT UR5, UR5, 0x3fff, URZ, 0xc0, !UPT ;  /* 0x00003fff05057892 */ /* 0x000fe4000f8ec03f */
[----:B------:R-:W-:-:S02]  /*8e60*/  UISETP.NE.AND.EX UP0, UPT, UR9, URZ, UPT, UP0 ;  /* 0x0000003f0900728c */ /* 0x000fc4000bf05300 */
[----:B------:R-:W-:-:S04]  /*8e70*/  ULOP3.LUT UR5, UR5, 0x10000, URZ, 0xfc, !UPT ;  /* 0x0001000005057892 */ /* 0x000fc8000f8efc3f */
[----:B------:R-:W-:Y:S01]  /*8e80*/  UIMAD UR5, UR43, 0x780, UR5 ;  /* 0x000007802b0578a4 */ /* 0x000fe2000f8e0205 */
[----:B------:R-:W-:-:S04]  /*8e90*/  PLOP3.LUT P1, PT, PT, PT, UP0, 0x80, 0x0 ;  /* 0x000000000000781c */ /* 0x000fc80003f2f008 */
[----:B------:R-:W-:Y:S02]  /*8ea0*/  @UP0 USHF.R.S32.HI UR7, URZ, 0x1f, UR40 ;  /* 0x0000001f3f070899 */ /* 0x000fe40008011428 */
[----:B------:R-:W-:Y:S01]  /*8eb0*/  UMOV UR10, UR5 ;  /* 0x00000005000a7c82 */ /* 0x000fe20008000000 */
[----:B------:R-:W-:Y:S01]  /*8ec0*/  @UP0 ULDC.64 UR12, c[0x0][0x9c8] ;  /* 0x00027200000c0ab9 */ /* 0x000fe20000000a00 */
[----:B------:R-:W-:Y:S01]  /*8ed0*/  QGMMA.64x192x32.F32.E4M3.E4M3 R24, R200, gdesc[UR8], R24, gsb0 ;  /* 0x02e00008c8187df3 */ /* 0x000fe20008000818 */
[----:B------:R-:W-:Y:S01]  /*8ee0*/  UIADD3 UR10, UR5, 0x180, URZ ;  /* 0x00000180050a7890 */ /* 0x000fe2000fffe03f */
[----:B------:R-:W-:Y:S01]  /*8ef0*/  UMOV UR11, 0xc0000010 ;  /* 0xc0000010000b7882 */ /* 0x000fe20000000000 */
[----:B------:R-:W-:-:S04]  /*8f00*/  @UP0 UIMAD UR7, UR7, UR12, URZ ;  /* 0x0000000c070702a4 */ /* 0x000fc8000f8e023f */
[----:B------:R-:W-:Y:S01]  /*8f10*/  @UP0 UIMAD UR7, UR40, UR13, UR7 ;  /* 0x0000000d280702a4 */ /* 0x000fe2000f8e0207 */
[----:B------:R-:W-:Y:S02]  /*8f20*/  WARPGROUP.DEPBAR.LE gsb0, 0x0 ;  /* 0x00008000000079c5 */ /* 0x000fe40000010000 */
[----:B------:R-:W-:-:S10]  /*8f30*/  WARPGROUP.ARRIVE ;  /* 0x00000000000079c5 */ /* 0x000fd40000000000 */
[----:B------:R-:W-:Y:S01]  /*8f40*/  QGMMA.64x192x32.F32.E4M3.E4M3 R24, R204, gdesc[UR8], R24, gsb0 ;  /* 0x02e00008cc187df3 */ /* 0x000fe20008000818 */
[----:B------:R-:W-:Y:S01]  /*8f50*/  UIADD3 UR10, UR5, 0x300, URZ ;  /* 0x00000300050a7890 */ /* 0x000fe2000fffe03f */
[----:B------:R-:W-:Y:S01]  /*8f60*/  UMOV UR11, 0xc0000010 ;  /* 0xc0000010000b7882 */ /* 0x000fe20000000000 */
[----:B------:R-:W-:Y:S02]  /*8f70*/  WARPGROUP.DEPBAR.LE gsb0, 0x0 ;  /* 0x00008000000079c5 */ /* 0x000fe40000010000 */
[----:B------:R-:W-:-:S15]  /*8f80*/  WARPGROUP.ARRIVE ;  /* 0x00000000000079c5 */ /* 0x000fde0000000000 */
[----:B------:R-:W-:Y:S01]  /*8f90*/  QGMMA.64x192x32.F32.E4M3.E4M3 R24, R208, gdesc[UR8], R24, gsb0 ;  /* 0x02e00008d0187df3 */ /* 0x000fe20008000818 */
[----:B------:R-:W-:Y:S01]  /*8fa0*/  @UP0 UIADD3 UR10, -UR40, URZ, URZ ;  /* 0x0000003f280a0290 */ /* 0x000fe2000fffe13f */
[----:B------:R-:W-:-:S03]  /*8fb0*/  @UP0 ULDC UR11, c[0x0][0xc44] ;  /* 0x00031100000b0ab9 */ /* 0x000fc60000000800 */
[----:B------:R-:W-:Y:S02]  /*8fc0*/  @UP0 UIMAD UR14, UR11, UR10, UR42 ;  /* 0x0000000a0b0e02a4 */ /* 0x000fe4000f8e022a */
[----:B------:R-:W-:Y:S02]  /*8fd0*/  @UP0 UIMAD.WIDE.U32 UR10, UR40, UR12, URZ ;  /* 0x0000000c280a02a5 */ /* 0x000fe4000f8e003f */
[----:B------:R-:W-:Y:S01]  /*8fe0*/  @UP0 USHF.R.S32.HI UR15, URZ, 0x1f, UR14 ;  /* 0x0000001f3f0f0899 */ /* 0x000fe2000801140e */
[----:B------:R-:W-:Y:S01]  /*8ff0*/  @UP0 ULDC.64 UR12, c[0x0][0x9d0] ;  /* 0x00027400000c0ab9 */ /* 0x000fe20000000a00 */
[----:B------:R-:W-:Y:S02]  /*9000*/  @UP0 UIADD3 UR11, UR11, UR7, URZ ;  /* 0x000000070b0b0290 */ /* 0x000fe4000fffe03f */
[----:B------:R-:W-:Y:S02]  /*9010*/  @UP0 UIMAD UR7, UR15, UR12, URZ ;  /* 0x0000000c0f0702a4 */ /* 0x000fe4000f8e023f */
[----:B------:R-:W-:-:S02]  /*9020*/  @UP0 UIMAD.WIDE.U32 UR10, UR14, UR12, UR10 ;  /* 0x0000000c0e0a02a5 */ /* 0x000fc4000f8e000a */
[----:B------:R-:W-:Y:S02]  /*9030*/  @UP0 UIMAD UR7, UR14, UR13, UR7 ;  /* 0x0000000d0e0702a4 */ /* 0x000fe4000f8e0207 */
[----:B------:R-:W-:Y:S02]  /*9040*/  @UP0 ULEA UR8, UP1, UR10, UR8, 0x2 ;  /* 0x000000080a080291 */ /* 0x000fe4000f82103f */
[----:B------:R-:W-:-:S04]  /*9050*/  @UP0 UIADD3 UR7, UR11, UR7, URZ ;  /* 0x000000070b070290 */ /* 0x000fc8000fffe03f */
[----:B------:R-:W-:Y:S01]  /*9060*/  @UP0 ULEA.HI.X UR9, UR10, UR9, UR7, 0x2, UP1 ;  /* 0x000000090a090291 */ /* 0x000fe200088f1407 */
[----:B------:R-:W-:-:S05]  /*9070*/  IMAD.U32 R8, RZ, RZ, UR8 ;  /* 0x00000008ff087e24 */ /* 0x000fca000f8e00ff */
[----:B------:R-:W-:-:S05]  /*9080*/  IMAD.U32 R9, RZ, RZ, UR9 ;  /* 0x00000009ff097e24 */ /* 0x000fca000f8e00ff */
[----:B------:R2:W3:Y:S01]  /*9090*/  @P1 LDG.E R5, desc[UR48][R8.64] ;  /* 0x0000003008051981 */ /* 0x0004e2000c1e1900 */
[----:B------:R-:W-:Y:S01]  /*90a0*/  UIADD3 UR10, UR5, 0x480, URZ ;  /* 0x00000480050a7890 */ /* 0x000fe2000fffe03f */
[----:B------:R-:W-:Y:S01]  /*90b0*/  UMOV UR11, 0xc0000010 ;  /* 0xc0000010000b7882 */ /* 0x000fe20000000000 */
[----:B------:R-:W-:Y:S02]  /*90c0*/  WARPGROUP.DEPBAR.LE gsb0, 0x0 ;  /* 0x00008000000079c5 */ /* 0x000fe40000010000 */
[----:B------:R-:W-:-:S06]  /*90d0*/  WARPGROUP.ARRIVE ;  /* 0x00000000000079c5 */ /* 0x000fcc0000000000 */
[----:B------:R-:W-:Y:S01]  /*90e0*/  QGMMA.64x192x32.F32.E4M3.E4M3 R24, R212, gdesc[UR8], R24, gsb0 ;  /* 0x02e00008d4187df3 */ /* 0x000fe20008000818 */
[----:B------:R-:W-:Y:S01]  /*90f0*/  UIADD3 UR10, UR5, 0x600, URZ ;  /* 0x00000600050a7890 */ /* 0x000fe2000fffe03f */
[----:B------:R-:W-:Y:S01]  /*9100*/  UMOV UR11, 0xc0000010 ;  /* 0xc0000010000b7882 */ /* 0x000fe20000000000 */
[----:B-1----:R-:W1:Y:S04]  /*9110*/  SHFL.BFLY PT, R3, R4, 0x2, 0x1f ;  /* 0x0c401f0004037f89 */ /* 0x002e6800000e0000 */
[----:B------:R-:W4:Y:S01]  /*9120*/  SHFL.BFLY PT, R7, R6, 0x2, 0x1f ;  /* 0x0c401f0006077f89 */ /* 0x000f2200000e0000 */
[----:B-1----:R-:W-:-:S01]  /*9130*/  FADD.FTZ R3, R3, R4 ;  /* 0x0000000403037221 */ /* 0x002fc20000010000 */
[----:B----4-:R-:W-:-:S04]  /*9140*/  FADD.FTZ R7, R7, R6 ;  /* 0x0000000607077221 */ /* 0x010fc80000010000 */
[----:B0-----:R-:W0:Y:S04]  /*9150*/  SHFL.BFLY PT, R0, R3, 0x1, 0x1f ;  /* 0x0c201f0003007f89 */ /* 0x001e2800000e0000 */
[----:B--2---:R-:W1:Y:S01]  /*9160*/  SHFL.BFLY PT, R8, R7, 0x1, 0x1f ;  /* 0x0c201f0007087f89 */ /* 0x004e6200000e0000 */
[----:B------:R-:W-:Y:S01]  /*9170*/  MOV R4, RZ ;  /* 0x000000ff00047202 */ /* 0x000fe20000000f00 */
[----:B0-----:R-:W-:Y:S01]  /*9180*/  FADD.FTZ R10, R3, R0 ;  /* 0x00000000030a7221 */ /* 0x001fe20000010000 */
[----:B-1----:R-:W-:-:S04]  /*9190*/  FADD.FTZ R11, R7, R8 ;  /* 0x00000008070b7221 */ /* 0x002fc80000010000 */
[C---:B------:R-:W-:Y:S01]  /*91a0*/  FSETP.NE.FTZ.AND P1, PT, R10.reuse, RZ, PT ;  /* 0x000000ff0a00720b */ /* 0x040fe20003f35000 */
[----:B------:R-:W-:Y:S01]  /*91b0*/  FMUL.FTZ R12, R10, 0.00390625 ;  /* 0x3b8000000a0c7820 */ /* 0x000fe20000410000 */
[----:B------:R-:W-:-:S04]  /*91c0*/  FMUL.FTZ R13, R11, 0.00390625 ;  /* 0x3b8000000b0d7820 */ /* 0x000fc80000410000 */
[----:B------:R-:W-:Y:S02]  /*91d0*/  FSETP.NE.FTZ.AND P2, PT, R12, RZ, PT ;  /* 0x000000ff0c00720b */ /* 0x000fe40003f55000 */
[----:B------:R-:W-:-:S05]  /*91e0*/  FSETP.NE.FTZ.AND P3, PT, R13, RZ, PT ;  /* 0x000000ff0d00720b */ /* 0x000fca0003f75000 */
[----:B------:R-:W-:Y:S01]  /*91f0*/  @P1 MUFU.RCP R4, R10 ;  /* 0x0000000a00041308 */ /* 0x000fe20000001000 */
[----:B------:R-:W-:Y:S01]  /*9200*/  FSETP.NE.FTZ.AND P1, PT, R11, RZ, PT ;  /* 0x000000ff0b00720b */ /* 0x000fe20003f35000 */
[----:B------:R-:W-:-:S06]  /*9210*/  IMAD.MOV.U32 R8, RZ, RZ, RZ ;  /* 0x000000ffff087224 */ /* 0x000fcc00078e00ff */
[----:B------:R-:W0:Y:S01]  /*9220*/  @P2 MUFU.LG2 R6, R12 ;  /* 0x0000000c00062308 */ /* 0x000e220000000c00 */
[----:B------:R-:W-:Y:S02]  /*9230*/  WARPGROUP.DEPBAR.LE gsb0, 0x0 ;  /* 0x00008000000079c5 */ /* 0x000fe40000010000 */
[----:B------:R-:W-:-:S06]  /*9240*/  WARPGROUP.ARRIVE ;  /* 0x00000000000079c5 */ /* 0x000fcc0000000000 */
[----:B------:R-:W-:Y:S01]  /*9250*/  QGMMA.64x192x32.F32.E4M3.E4M3 R24, R216, gdesc[UR8], R24, gsb0 ;  /* 0x02e00008d8187df3 */ /* 0x000fe20008000818 */
[----:B------:R-:W1:Y:S08]  /*9260*/  @P3 MUFU.LG2 R9, R13 ;  /* 0x0000000d00093308 */ /* 0x000e700000000c00 */
[----:B------:R-:W2:Y:S01]  /*9270*/  @P1 MUFU.RCP R8, R11 ;  /* 0x0000000b00081308 */ /* 0x000ea20000001000 */
[----:B------:R-:W-:-:S02]  /*9280*/  IMAD.U32 R7, RZ, RZ, UR6 ;  /* 0x00000006ff077e24 */ /* 0x000fc4000f8e00ff */
[----:B------:R-:W-:Y:S02]  /*9290*/  IMAD.U32 R14, RZ, RZ, UR6 ;  /* 0x00000006ff0e7e24 */ /* 0x000fe4000f8e00ff */
[----:B0-----:R-:W-:Y:S01]  /*92a0*/  @P2 FMUL.FTZ R6, R6, 0.69314718246459960938 ;  /* 0x3f31721806062820 */ /* 0x001fe20000410000 */
[----:B------:R-:W-:Y:S01]  /*92b0*/  @P2 FMUL.FTZ R7, R7, 0.69314718246459960938 ;  /* 0x3f31721807072820 */ /* 0x000fe20000410000 */
[----:B------:R-:W-:Y:S01]  /*92c0*/  @P3 FMUL.FTZ R10, R14, 0.69314718246459960938 ;  /* 0x3f3172180e0a3820 */ /* 0x000fe20000410000 */
[----:B-1----:R-:W-:Y:S01]  /*92d0*/  @P3 FMUL.FTZ R9, R9, 0.69314718246459960938 ;  /* 0x3f31721809093820 */ /* 0x002fe20000410000 */
[----:B------:R-:W-:Y:S02]  /*92e0*/  IMAD.MOV.U32 R3, RZ, RZ, -0x800000 ;  /* 0xff800000ff037424 */ /* 0x000fe400078e00ff */
[----:B------:R-:W-:Y:S01]  /*92f0*/  @P2 FFMA.FTZ R3, R7, R120, R6 ;  /* 0x0000007807032223 */ /* 0x000fe20000010006 */
[----:B------:R-:W-:Y:S02]  /*9300*/  IMAD.MOV.U32 R0, RZ, RZ, -0x800000 ;  /* 0xff800000ff007424 */ /* 0x000fe400078e00ff */
[----:B------:R-:W-:Y:S01]  /*9310*/  @P3 FFMA.FTZ R0, R10, R122, R9 ;  /* 0x0000007a0a003223 */ /* 0x000fe20000010009 */
[-C--:B---3--:R-:W-:Y:S01]  /*9320*/  FMUL.FTZ R9, R4, R5.reuse ;  /* 0x0000000504097220 */ /* 0x088fe20000410000 */
[----:B--2---:R-:W-:Y:S01]  /*9330*/  FMUL.FTZ R120, R8, R5 ;  /* 0x0000000508787220 */ /* 0x004fe20000410000 */
[----:B------:R-:W-:-:S02]  /*9340*/  WARPGROUP.DEPBAR.LE gsb0, 0x0 ;  /* 0x00008000000079c5 */ /* 0x000fc40000010000 */
[----:B------:R-:W-:Y:S05]  /*9350*/  @!P0 BRA `(.L_x_30) ;  /* 0x0000000000048947 */ /* 0x000fea0003800000 */
[----:B------:R-:W-:Y:S01]  /*9360*/  BPT.TRAP 0x1 ;  /* 0x000000040000795c */ /* 0x000fe20000300000 */
.L_x_30:
[----:B------:R-:W0:Y:S01]  /*9370*/  S2R R121, SR_TID.X ;  /* 0x0000000000797919 */ /* 0x000e220000002100 */
[----:B------:R-:W-:Y:S01]  /*9380*/  ULDC.64 UR6, c[0x4][0x38] ;  /* 0x01000e0000067ab9 */ /* 0x000fe20000000a00 */
[-C--:B------:R-:W-:Y:S01]  /*9390*/  FMUL.FTZ R14, R36, R9.reuse ;  /* 0x00000009240e7220 */ /* 0x080fe20000410000 */
[----:B------:R-:W1:Y:S01]  /*93a0*/  S2UR UR5, SR_SWINHI ;  /* 0x00000000000579c3 */ /* 0x000e620000002f00 */
        /* <DEDUP_REMOVED lines=28> */
[----:B0-----:R-:W-:-:S02]  /*9570*/  IMAD.SHL.U32 R4, R121, 0x4, RZ ;  /* 0x0000000479047824 */ /* 0x001fc400078e00ff */
[-C--:B------:R-:W-:Y:S01]  /*9580*/  FMUL.FTZ R48, R56, R9.reuse ;  /* 0x0000000938307220 */ /* 0x080fe20000410000 */
[-C--:B------:R-:W-:Y:S01]  /*9590*/  FMUL.FTZ R85, R93, R9.reuse ;  /* 0x000000095d557220 */ /* 0x080fe20000410000 */
[-C--:B------:R-:W-:Y:S01]  /*95a0*/  FMUL.FTZ R89, R100, R9.reuse ;  /* 0x0000000964597220 */ /* 0x080fe20000410000 */
[-C--:B------:R-:W-:Y:S01]  /*95b0*/  FMUL.FTZ R96, R97, R9.reuse ;  /* 0x0000000961607220 */ /* 0x080fe20000410000 */
[----:B------:R-:W-:Y:S01]  /*95c0*/  LOP3.LUT R4, R4, 0xc, RZ, 0xc0, !PT ;  /* 0x0000000c04047812 */ /* 0x000fe200078ec0ff */
[-C--:B------:R-:W-:Y:S01]  /*95d0*/  FMUL.FTZ R49, R61, R9.reuse ;  /* 0x000000093d317220 */ /* 0x080fe20000410000 */
[-C--:B------:R-:W-:Y:S01]  /*95e0*/  FMUL.FTZ R56, R64, R9.reuse ;  /* 0x0000000940387220 */ /* 0x080fe20000410000 */
[-C--:B------:R-:W-:Y:S01]  /*95f0*/  FMUL.FTZ R93, R101, R9.reuse ;  /* 0x00000009655d7220 */ /* 0x080fe20000410000 */
[----:B------:R-:W-:Y:S01]  /*9600*/  IADD3 R4, P0, R4, UR6, RZ ;  /* 0x0000000604047c10 */ /* 0x000fe2000ff1e0ff */
[-C--:B------:R-:W-:Y:S01]  /*9610*/  FMUL.FTZ R97, R108, R9.reuse ;  /* 0x000000096c617220 */ /* 0x080fe20000410000 */
[----:B------:R-:W-:Y:S01]  /*9620*/  FMUL.FTZ R100, R104, R9 ;  /* 0x0000000968647220 */ /* 0x000fe20000410000 */
[-C--:B------:R-:W-:Y:S01]  /*9630*/  FMUL.FTZ R8, R30, R120.reuse ;  /* 0x000000781e087220 */ /* 0x080fe20000410000 */
[-C--:B------:R-:W-:Y:S01]  /*9640*/  FMUL.FTZ R12, R31, R120.reuse ;  /* 0x000000781f0c7220 */ /* 0x080fe20000410000 */
[----:B------:R-:W-:Y:S01]  /*9650*/  IMAD.X R5, RZ, RZ, UR7, P0 ;  /* 0x00000007ff057e24 */ /* 0x000fe200080e06ff */
[----:B------:R-:W-:Y:S01]  /*9660*/  F2FP.BF16.F32.PACK_AB R11, R10, R11 ;  /* 0x0000000b0a0b723e */ /* 0x000fe200000010ff */
[-C--:B------:R-:W-:Y:S01]  /*9670*/  FMUL.FTZ R61, R76, R9.reuse ;  /* 0x000000094c3d7220 */ /* 0x080fe20000410000 */
[-C--:B------:R-:W-:Y:S01]  /*9680*/  FMUL.FTZ R64, R72, R9.reuse ;  /* 0x0000000948407220 */ /* 0x080fe20000410000 */
[-C--:B------:R-:W-:Y:S01]  /*9690*/  FMUL.FTZ R101, R109, R9.reuse ;  /* 0x000000096d657220 */ /* 0x080fe20000410000 */
[----:B------:R0:W2:Y:S01]  /*96a0*/  LDG.E.CONSTANT R36, desc[UR48][R4.64] ;  /* 0x0000003004247981 */ /* 0x0000a2000c1e9900 */
[-C--:B------:R-:W-:Y:S01]  /*96b0*/  FMUL.FTZ R104, R105, R9.reuse ;  /* 0x0000000969687220 */ /* 0x080fe20000410000 */
[-C--:B------:R-:W-:Y:S01]  /*96c0*/  FMUL.FTZ R108, R112, R9.reuse ;  /* 0x00000009706c7220 */ /* 0x080fe20000410000 */
[-C--:B------:R-:W-:Y:S01]  /*96d0*/  FMUL.FTZ R30, R46, R120.reuse ;  /* 0x000000782e1e7220 */ /* 0x080fe20000410000 */
[-C--:B------:R-:W-:Y:S01]  /*96e0*/  FMUL.FTZ R31, R42, R120.reuse ;  /* 0x000000782a1f7220 */ /* 0x080fe20000410000 */
[----:B------:R-:W-:Y:S01]  /*96f0*/  LOP3.LUT P0, R10, R121, 0x3, RZ, 0xc0, !PT ;  /* 0x00000003790a7812 */ /* 0x000fe2000780c0ff */
        /* <DEDUP_REMOVED lines=10> */
[-C--:B0-----:R-:W-:Y:S01]  /*97a0*/  FMUL.FTZ R4, R47, R120.reuse ;  /* 0x000000782f047220 */ /* 0x081fe20000410000 */
        /* <DEDUP_REMOVED lines=15> */
[----:B------:R-:W-:Y:S01]  /*98a0*/  F2FP.BF16.F32.PACK_AB R28, R28, R29 ;  /* 0x0000001d1c1c723e */ /* 0x000fe200000010ff */
[-C--:B------:R-:W-:Y:S01]  /*98b0*/  FMUL.FTZ R51, R66, R120.reuse ;  /* 0x0000007842337220 */ /* 0x080fe20000410000 */
[----:B------:R-:W-:Y:S01]  /*98c0*/  F2FP.BF16.F32.PACK_AB R33, R32, R33 ;  /* 0x000000212021723e */ /* 0x000fe200000010ff */
[-C--:B------:R-:W-:Y:S01]  /*98d0*/  FMUL.FTZ R74, R94, R120.reuse ;  /* 0x000000785e4a7220 */ /* 0x080fe20000410000 */
[----:B------:R-:W-:Y:S01]  /*98e0*/  ISETP.EQ.OR P0, PT, R10, 0x3, !P0 ;  /* 0x000000030a00780c */ /* 0x000fe20004702670 */
[-C--:B------:R-:W-:Y:S01]  /*98f0*/  FMUL.FTZ R78, R95, R120.reuse ;  /* 0x000000785f4e7220 */ /* 0x080fe20000410000 */
[-C--:B------:R-:W-:Y:S01]  /*9900*/  FMUL.FTZ R82, R102, R120.reuse ;  /* 0x0000007866527220 */ /* 0x080fe20000410000 */
[-C--:B------:R-:W-:Y:S01]  /*9910*/  FMUL.FTZ R83, R98, R120.reuse ;  /* 0x0000007862537220 */ /* 0x080fe20000410000 */
[-C--:B------:R-:W-:Y:S01]  /*9920*/  FMUL.FTZ R66, R86, R120.reuse ;  /* 0x0000007856427220 */ /* 0x080fe20000410000 */
[-C--:B------:R-:W-:Y:S01]  /*9930*/  FMUL.FTZ R94, R111, R120.reuse ;  /* 0x000000786f5e7220 */ /* 0x080fe20000410000 */
[-C--:B------:R-:W-:Y:S01]  /*9940*/  FMUL.FTZ R95, R107, R120.reuse ;  /* 0x000000786b5f7220 */ /* 0x080fe20000410000 */
[----:B------:R-:W-:Y:S01]  /*9950*/  F2FP.BF16.F32.PACK_AB R6, R6, R7 ;  /* 0x000000070606723e */ /* 0x000fe200000010ff */
[----:B------:R-:W-:Y:S01]  /*9960*/  UMOV UR6, UR39 ;  /* 0x0000002700067c82 */ /* 0x000fe20008000000 */
[----:B-1----:R-:W-:Y:S01]  /*9970*/  UMOV UR7, UR5 ;  /* 0x0000000500077c82 */ /* 0x002fe20008000000 */
[----:B------:R-:W-:Y:S01]  /*9980*/  F2FP.BF16.F32.PACK_AB R7, R62, R63 ;  /* 0x0000003f3e07723e */ /* 0x000fe200000010ff */
[----:B------:R-:W-:Y:S01]  /*9990*/  FMUL.FTZ R13, R27, R120 ;  /* 0x000000781b0d7220 */ /* 0x000fe20000410000 */
[----:B------:R-:W-:Y:S01]  /*99a0*/  F2FP.BF16.F32.PACK_AB R92, R89, R92 ;  /* 0x0000005c595c723e */ /* 0x000fe200000010ff */
[----:B------:R-:W-:Y:S01]  /*99b0*/  IMAD.U32 R32, RZ, RZ, UR6 ;  /* 0x00000006ff207e24 */ /* 0x000fe2000f8e00ff */
[----:B------:R-:W-:Y:S01]  /*99c0*/  F2FP.BF16.F32.PACK_AB R53, R53, R56 ;  /* 0x000000383535723e */ /* 0x000fe200000010ff */
[----:B------:R-:W-:Y:S01]  /*99d0*/  FMUL.FTZ R115, R115, R120 ;  /* 0x0000007873737220 */ /* 0x000fe20000410000 */
[----:B------:R-:W-:Y:S01]  /*99e0*/  F2FP.BF16.F32.PACK_AB R60, R57, R60 ;  /* 0x0000003c393c723e */ /* 0x000fe200000010ff */
[----:B------:R-:W0:Y:S01]  /*99f0*/  LDC R133, c[0x0][0xc38] ;  /* 0x00030e00ff857b82 */ /* 0x000e220000000800 */
[----:B------:R-:W-:Y:S01]  /*9a00*/  F2FP.BF16.F32.PACK_AB R61, R61, R64 ;  /* 0x000000403d3d723e */ /* 0x000fe200000010ff */
[----:B------:R-:W-:Y:S01]  /*9a10*/  ULDC.64 UR8, c[0x0][0xb90] ;  /* 0x0002e40000087ab9 */ /* 0x000fe20000000a00 */
[----:B------:R-:W-:-:S02]  /*9a20*/  F2FP.BF16.F32.PACK_AB R68, R65, R68 ;  /* 0x000000444144723e */ /* 0x000fc400000010ff */
[----:B------:R-:W-:Y:S01]  /*9a30*/  SEL R63, R33, R28, P0 ;  /* 0x0000001c213f7207 */ /* 0x000fe20000000000 */
[-C--:B------:R-:W-:Y:S01]  /*9a40*/  FMUL.FTZ R27, R35, R120.reuse ;  /* 0x00000078231b7220 */ /* 0x080fe20000410000 */
[----:B------:R-:W-:Y:S01]  /*9a50*/  SEL R89, R28, R33, P0 ;  /* 0x000000211c597207 */ /* 0x000fe20000000000 */
[----:B------:R-:W-:Y:S01]  /*9a60*/  IMAD.U32 R33, RZ, RZ, UR7 ;  /* 0x00000007ff217e24 */ /* 0x000fe2000f8e00ff */
[----:B------:R-:W-:Y:S01]  /*9a70*/  F2FP.BF16.F32.PACK_AB R82, R82, R83 ;  /* 0x000000535252723e */ /* 0x000fe200000010ff */
[----:B------:R-:W-:Y:S01]  /*9a80*/  FMUL.FTZ R35, R50, R120 ;  /* 0x0000007832237220 */ /* 0x000fe20000410000 */
[----:B------:R-:W-:Y:S02]  /*9a90*/  F2FP.BF16.F32.PACK_AB R80, R66, R67 ;  /* 0x000000434250723e */ /* 0x000fe400000010ff */
[----:B------:R-:W-:Y:S01]  /*9aa0*/  F2FP.BF16.F32.PACK_AB R100, R97, R100 ;  /* 0x000000646164723e */ /* 0x000fe200000010ff */
[-C--:B------:R-:W-:Y:S01]  /*9ab0*/  FMUL.FTZ R79, R91, R120.reuse ;  /* 0x000000785b4f7220 */ /* 0x080fe20000410000 */
[----:B------:R-:W-:Y:S01]  /*9ac0*/  F2FP.BF16.F32.PACK_AB R83, R94, R95 ;  /* 0x0000005f5e53723e */ /* 0x000fe200000010ff */
[----:B------:R-:W-:Y:S01]  /*9ad0*/  FMUL.FTZ R50, R70, R120 ;  /* 0x0000007846327220 */ /* 0x000fe20000410000 */
[----:B------:R-:W-:Y:S01]  /*9ae0*/  SEL R95, R53, R60, P0 ;  /* 0x0000003c355f7207 */ /* 0x000fe20000000000 */
[----:B------:R-:W-:Y:S01]  /*9af0*/  FMUL.FTZ R86, R103, R120 ;  /* 0x0000007867567220 */ /* 0x000fe20000410000 */
[----:B------:R-:W-:-:S02]  /*9b00*/  SEL R67, R60, R53, P0 ;  /* 0x000000353c437207 */ /* 0x000fc40000000000 */
[----:B------:R-:W-:Y:S02]  /*9b10*/  F2FP.BF16.F32.PACK_AB R30, R30, R31 ;  /* 0x0000001f1e1e723e */ /* 0x000fe400000010ff */
[----:B------:R-:W-:Y:S02]  /*9b20*/  F2FP.BF16.F32.PACK_AB R5, R4, R5 ;  /* 0x000000050405723e */ /* 0x000fe400000010ff */
[----:B------:R-:W-:Y:S02]  /*9b30*/  F2FP.BF16.F32.PACK_AB R58, R58, R59 ;  /* 0x0000003b3a3a723e */ /* 0x000fe400000010ff */
[----:B------:R-:W-:Y:S02]  /*9b40*/  F2FP.BF16.F32.PACK_AB R76, R73, R76 ;  /* 0x0000004c494c723e */ /* 0x000fe400000010ff */
[----:B------:R-:W-:Y:S02]  /*9b50*/  F2FP.BF16.F32.PACK_AB R14, R14, R15 ;  /* 0x0000000f0e0e723e */ /* 0x000fe400000010ff */
[----:B------:R-:W-:Y:S01]  /*9b60*/  F2FP.BF16.F32.PACK_AB R20, R20, R21 ;  /* 0x000000151414723e */ /* 0x000fe200000010ff */
[----:B------:R-:W-:Y:S01]  /*9b70*/  FMUL.FTZ R98, R118, R120 ;  /* 0x0000007876627220 */ /* 0x000fe20000410000 */
[----:B------:R-:W-:-:S02]  /*9b80*/  SEL R97, R61, R68, P0 ;  /* 0x000000443d617207 */ /* 0x000fc40000000000 */
[----:B------:R-:W-:Y:S02]  /*9b90*/  F2FP.BF16.F32.PACK_AB R25, R24, R25 ;  /* 0x000000191819723e */ /* 0x000fe400000010ff */
[----:B------:R-:W-:Y:S02]  /*9ba0*/  F2FP.BF16.F32.PACK_AB R8, R8, R9 ;  /* 0x000000090808723e */ /* 0x000fe400000010ff */
[----:B------:R-:W-:Y:S02]  /*9bb0*/  F2FP.BF16.F32.PACK_AB R69, R69, R72 ;  /* 0x000000484545723e */ /* 0x000fe400000010ff */
[----:B------:R-:W-:Y:S02]  /*9bc0*/  F2FP.BF16.F32.PACK_AB R108, R105, R108 ;  /* 0x0000006c696c723e */ /* 0x000fe400000010ff */
[----:B------:R-:W-:Y:S02]  /*9bd0*/  F2FP.BF16.F32.PACK_AB R77, R77, R84 ;  /* 0x000000544d4d723e */ /* 0x000fe400000010ff */
[----:B------:R-:W-:-:S02]  /*9be0*/  F2FP.BF16.F32.PACK_AB R88, R85, R88 ;  /* 0x000000585558723e */ /* 0x000fc400000010ff */
[----:B------:R-:W-:Y:S02]  /*9bf0*/  F2FP.BF16.F32.PACK_AB R45, R45, R48 ;  /* 0x000000302d2d723e */ /* 0x000fe400000010ff */
[----:B------:R-:W-:Y:S02]  /*9c00*/  F2FP.BF16.F32.PACK_AB R42, R42, R43 ;  /* 0x0000002b2a2a723e */ /* 0x000fe400000010ff */
[----:B------:R-:W-:Y:S02]  /*9c10*/  F2FP.BF16.F32.PACK_AB R52, R49, R52 ;  /* 0x000000343134723e */ /* 0x000fe400000010ff */
[----:B------:R-:W-:Y:S02]  /*9c20*/  F2FP.BF16.F32.PACK_AB R47, R46, R47 ;  /* 0x0000002f2e2f723e */ /* 0x000fe400000010ff */
[----:B------:R-:W-:Y:S02]  /*9c30*/  F2FP.BF16.F32.PACK_AB R55, R54, R55 ;  /* 0x000000373637723e */ /* 0x000fe400000010ff */
[----:B------:R-:W-:Y:S01]  /*9c40*/  F2FP.BF16.F32.PACK_AB R109, R109, R112 ;  /* 0x000000706d6d723e */ /* 0x000fe200000010ff */
[----:B------:R-:W-:Y:S01]  /*9c50*/  FMUL.FTZ R75, R90, R120 ;  /* 0x000000785a4b7220 */ /* 0x000fe20000410000 */
[----:B------:R-:W-:Y:S01]  /*9c60*/  SEL R66, R68, R61, P0 ;  /* 0x0000003d44427207 */ /* 0x000fe20000000000 */
[----:B------:R-:W-:-:S04]  /*9c70*/  IMAD.WIDE R60, R223, 0x2, R32 ;  /* 0x00000002df3c7825 */ /* 0x000fc800078e0220 */
[-C--:B------:R-:W-:Y:S01]  /*9c80*/  FMUL.FTZ R70, R87, R120.reuse ;  /* 0x0000007857467220 */ /* 0x080fe20000410000 */
[-C--:B------:R-:W-:Y:S01]  /*9c90*/  FMUL.FTZ R87, R99, R120.reuse ;  /* 0x0000007863577220 */ /* 0x080fe20000410000 */
[----:B------:R-:W-:Y:S01]  /*9ca0*/  SEL R113, R30, R5, P0 ;  /* 0x000000051e717207 */ /* 0x000fe20000000000 */
[----:B------:R-:W-:Y:S01]  /*9cb0*/  FMUL.FTZ R102, R119, R120 ;  /* 0x0000007877667220 */ /* 0x000fe20000410000 */
[----:B------:R-:W-:Y:S02]  /*9cc0*/  IADD3 R59, P4, R60, 0x8060, RZ ;  /* 0x000080603c3b7810 */ /* 0x000fe40007f9e0ff */
[----:B------:R-:W-:Y:S02]  /*9cd0*/  F2FP.BF16.F32.PACK_AB R40, R37, R40 ;  /* 0x000000282528723e */ /* 0x000fe400000010ff */
[----:B------:R-:W-:Y:S02]  /*9ce0*/  F2FP.BF16.F32.PACK_AB R39, R38, R39 ;  /* 0x000000272627723e */ /* 0x000fe400000010ff */
[----:B------:R-:W-:Y:S01]  /*9cf0*/  F2FP.BF16.F32.PACK_AB R41, R41, R44 ;  /* 0x0000002c2929723e */ /* 0x000fe200000010ff */
[----:B------:R-:W-:Y:S01]  /*9d00*/  UIADD3 UR4, UR4, 0x33460, URZ ;  /* 0x0003346004047890 */ /* 0x000fe2000fffe03f */
[----:B------:R-:W-:Y:S01]  /*9d10*/  SEL R73, R5, R30, P0 ;  /* 0x0000001e05497207 */ /* 0x000fe20000000000 */
[----:B------:R-:W-:Y:S01]  /*9d20*/  IMAD R5, R19, 0x40, R2 ;  /* 0x0000004013057824 */ /* 0x000fe200078e0202 */
[----:B------:R-:W-:Y:S01]  /*9d30*/  F2FP.BF16.F32.PACK_AB R4, R78, R79 ;  /* 0x0000004f4e04723e */ /* 0x000fe200000010ff */
[----:B------:R-:W-:Y:S01]  /*9d40*/  UIADD3 UR5, -UR40, URZ, URZ ;  /* 0x0000003f28057290 */ /* 0x000fe2000fffe13f */
[----:B------:R-:W-:Y:S01]  /*9d50*/  F2FP.BF16.F32.PACK_AB R15, R86, R87 ;  /* 0x00000057560f723e */ /* 0x000fe200000010ff */
[----:B------:R-:W-:Y:S01]  /*9d60*/  FMUL.FTZ R99, R114, R120 ;  /* 0x0000007872637220 */ /* 0x000fe20000410000 */
[----:B------:R-:W-:Y:S01]  /*9d70*/  F2FP.BF16.F32.PACK_AB R21, R101, R104 ;  /* 0x000000686515723e */ /* 0x000fe200000010ff */
[----:B------:R-:W-:Y:S01]  /*9d80*/  ULDC UR6, c[0x0][0xc44] ;  /* 0x0003110000067ab9 */ /* 0x000fe20000000800 */
[----:B------:R-:W-:-:S02]  /*9d90*/  SEL R121, R58, R7, P0 ;  /* 0x000000073a797207 */ /* 0x000fc40000000000 */
[----:B------:R-:W-:Y:S02]  /*9da0*/  SEL R78, R7, R58, P0 ;  /* 0x0000003a074e7207 */ /* 0x000fe40000000000 */
[----:B------:R-:W-:Y:S01]  /*9db0*/  LOP3.LUT R58, R59, 0x380, RZ, 0xc0, !PT ;  /* 0x000003803b3a7812 */ /* 0x000fe200078ec0ff */
[----:B------:R-:W-:Y:S01]  /*9dc0*/  IMAD.WIDE R32, R5, 0x2, R32 ;  /* 0x0000000205207825 */ /* 0x000fe200078e0220 */
[----:B------:R-:W-:Y:S02]  /*9dd0*/  F2FP.BF16.F32.PACK_AB R9, R70, R71 ;  /* 0x000000474609723e */ /* 0x000fe400000010ff */
[----:B------:R-:W-:Y:S02]  /*9de0*/  SEL R127, R82, R15, P0 ;  /* 0x0000000f527f7207 */ /* 0x000fe40000000000 */
[----:B------:R-:W-:Y:S02]  /*9df0*/  SEL R87, R14, R25, P0 ;  /* 0x000000190e577207 */ /* 0x000fe40000000000 */
[----:B------:R-:W-:-:S02]  /*9e00*/  SEL R62, R25, R14, P0 ;  /* 0x0000000e193e7207 */ /* 0x000fc40000000000 */
[----:B------:R-:W-:Y:S02]  /*9e10*/  SEL R105, R100, R21, P0 ;  /* 0x0000001564697207 */ /* 0x000fe40000000000 */
[----:B------:R-:W-:Y:S02]  /*9e20*/  SEL R70, R21, R100, P0 ;  /* 0x0000006415467207 */ /* 0x000fe40000000000 */
[----:B------:R-:W-:Y:S02]  /*9e30*/  SEL R82, R15, R82, P0 ;  /* 0x000000520f527207 */ /* 0x000fe40000000000 */
[----:B------:R-:W-:Y:S02]  /*9e40*/  LOP3.LUT R5, R60, 0x380, RZ, 0xc0, !PT ;  /* 0x000003803c057812 */ /* 0x000fe400078ec0ff */
[----:B------:R-:W-:Y:S02]  /*9e50*/  F2FP.BF16.F32.PACK_AB R50, R50, R51 ;  /* 0x000000333232723e */ /* 0x000fe400000010ff */
[----:B------:R-:W-:-:S02]  /*9e60*/  SHF.R.U64 R58, R58, 0x3, RZ ;  /* 0x000000033a3a7819 */ /* 0x000fc400000012ff */
[C---:B------:R-:W-:Y:S02]  /*9e70*/  IADD3 R25, P3, R60.reuse, 0x8040, RZ ;  /* 0x000080403c197810 */ /* 0x040fe40007f7e0ff */
[C---:B------:R-:W-:Y:S02]  /*9e80*/  IADD3 R21, P6, R60.reuse, 0x8020, RZ ;  /* 0x000080203c157810 */ /* 0x040fe40007fde0ff */
[----:B------:R-:W-:Y:S02]  /*9e90*/  IADD3 R15, P2, R60, 0x4060, RZ ;  /* 0x000040603c0f7810 */ /* 0x000fe40007f5e0ff */
[----:B------:R-:W-:Y:S02]  /*9ea0*/  F2FP.BF16.F32.PACK_AB R13, R12, R13 ;  /* 0x0000000d0c0d723e */ /* 0x000fe400000010ff */
[----:B------:R-:W-:Y:S02]  /*9eb0*/  F2FP.BF16.F32.PACK_AB R98, R98, R99 ;  /* 0x000000636262723e */ /* 0x000fe400000010ff */
[----:B------:R-:W-:-:S02]  /*9ec0*/  IADD3 R10, P5, R60, 0x8000, RZ ;  /* 0x000080003c0a7810 */ /* 0x000fc40007fbe0ff */
[----:B------:R-:W-:Y:S02]  /*9ed0*/  SEL R99, R69, R76, P0 ;  /* 0x0000004c45637207 */ /* 0x000fe40000000000 */
[----:B------:R-:W-:Y:S02]  /*9ee0*/  SEL R68, R76, R69, P0 ;  /* 0x000000454c447207 */ /* 0x000fe40000000000 */
[----:B------:R-:W-:Y:S02]  /*9ef0*/  F2FP.BF16.F32.PACK_AB R71, R93, R96 ;  /* 0x000000605d47723e */ /* 0x000fe400000010ff */
[----:B------:R-:W-:Y:S02]  /*9f00*/  SEL R101, R77, R88, P0 ;  /* 0x000000584d657207 */ /* 0x000fe40000000000 */
[----:B------:R-:W-:Y:S02]  /*9f10*/  SEL R69, R88, R77, P0 ;  /* 0x0000004d58457207 */ /* 0x000fe40000000000 */
[----:B------:R-:W-:-:S02]  /*9f20*/  SHF.R.U64 R5, R5, 0x3, RZ ;  /* 0x0000000305057819 */ /* 0x000fc400000012ff */
[----:B------:R-:W-:Y:S02]  /*9f30*/  SEL R93, R45, R52, P0 ;  /* 0x000000342d5d7207 */ /* 0x000fe40000000000 */
[----:B------:R-:W-:Y:S01]  /*9f40*/  SEL R65, R52, R45, P0 ;  /* 0x0000002d34417207 */ /* 0x000fe20000000000 */
[--C-:B------:R-:W-:Y:S01]  /*9f50*/  IMAD.X R45, RZ, RZ, R61.reuse, P3 ;  /* 0x000000ffff2d7224 */ /* 0x100fe200018e063d */
[----:B------:R-:W-:Y:S02]  /*9f60*/  SEL R107, R108, R109, P0 ;  /* 0x0000006d6c6b7207 */ /* 0x000fe40000000000 */
[----:B------:R-:W-:Y:S02]  /*9f70*/  SEL R72, R109, R108, P0 ;  /* 0x0000006c6d487207 */ /* 0x000fe40000000000 */
[----:B------:R-:W-:Y:S02]  /*9f80*/  SEL R117, R42, R47, P0 ;  /* 0x0000002f2a757207 */ /* 0x000fe40000000000 */
[----:B------:R-:W-:Y:S01]  /*9f90*/  SEL R76, R47, R42, P0 ;  /* 0x0000002a2f4c7207 */ /* 0x000fe20000000000 */
[----:B------:R-:W-:Y:S01]  /*9fa0*/  IMAD.X R47, RZ, RZ, R61, P6 ;  /* 0x000000ffff2f7224 */ /* 0x000fe200030e063d */
[----:B------:R-:W-:-:S02]  /*9fb0*/  SEL R119, R50, R55, P0 ;  /* 0x0000003732777207 */ /* 0x000fc40000000000 */
[----:B------:R-:W-:Y:S01]  /*9fc0*/  SEL R77, R55, R50, P0 ;  /* 0x00000032374d7207 */ /* 0x000fe20000000000 */
[--C-:B------:R-:W-:Y:S01]  /*9fd0*/  IMAD.X R55, RZ, RZ, R61.reuse, P2 ;  /* 0x000000ffff377224 */ /* 0x100fe200010e063d */
[----:B------:R-:W-:Y:S02]  /*9fe0*/  SEL R123, R80, R9, P0 ;  /* 0x00000009507b7207 */ /* 0x000fe40000000000 */
[----:B------:R-:W-:Y:S01]  /*9ff0*/  LOP3.LUT R58, R58, R59, RZ, 0x3c, !PT ;  /* 0x0000003b3a3a7212 */ /* 0x000fe200078e3cff */
[----:B------:R-:W-:Y:S01]  /*a000*/  IMAD.X R59, RZ, RZ, R61, P4 ;  /* 0x000000ffff3b7224 */ /* 0x000fe200020e063d */
[----:B------:R-:W-:Y:S02]  /*a010*/  SEL R85, R6, R11, P0 ;  /* 0x0000000b06557207 */ /* 0x000fe40000000000 */
[----:B------:R-:W-:Y:S02]  /*a020*/  SEL R37, R11, R6, P0 ;  /* 0x000000060b257207 */ /* 0x000fe40000000000 */
[----:B------:R-:W-:-:S02]  /*a030*/  SEL R109, R8, R13, P0 ;  /* 0x0000000d086d7207 */ /* 0x000fc40000000000 */
[----:B------:R-:W-:Y:S02]  /*a040*/  SEL R79, R13, R8, P0 ;  /* 0x000000080d4f7207 */ /* 0x000fe40000000000 */
[----:B------:R-:W-:Y:S02]  /*a050*/  SEL R80, R9, R80, P0 ;  /* 0x0000005009507207 */ /* 0x000fe40000000000 */
[----:B------:R-:W-:Y:S02]  /*a060*/  IADD3.X R57, RZ, R61, RZ, P5, !PT ;  /* 0x0000003dff397210 */ /* 0x000fe40002ffe4ff */
[C---:B------:R-:W-:Y:S02]  /*a070*/  IADD3 R7, P1, R60.reuse, 0x20, RZ ;  /* 0x000000203c077810 */ /* 0x040fe40007f3e0ff */
[C---:B------:R-:W-:Y:S02]  /*a080*/  IADD3 R13, P4, R60.reuse, 0x4040, RZ ;  /* 0x000040403c0d7810 */ /* 0x040fe40007f9e0ff */
[----:B------:R-:W-:-:S02]  /*a090*/  IADD3 R11, P3, R60, 0x4020, RZ ;  /* 0x000040203c0b7810 */ /* 0x000fc40007f7e0ff */
[C---:B------:R-:W-:Y:S02]  /*a0a0*/  IADD3 R8, P6, R60.reuse, 0x4000, RZ ;  /* 0x000040003c087810 */ /* 0x040fe40007fde0ff */
[C---:B------:R-:W-:Y:S02]  /*a0b0*/  IADD3 R6, P5, R60.reuse, 0x60, RZ ;  /* 0x000000603c067810 */ /* 0x040fe40007fbe0ff */
[----:B------:R-:W-:Y:S02]  /*a0c0*/  IADD3 R9, P2, R60, 0x40, RZ ;  /* 0x000000403c097810 */ /* 0x000fe40007f5e0ff */
[----:B------:R-:W-:Y:S02]  /*a0d0*/  F2FP.BF16.F32.PACK_AB R81, R74, R75 ;  /* 0x0000004b4a51723e */ /* 0x000fe400000010ff */
[----:B------:R-:W-:Y:S02]  /*a0e0*/  LOP3.LUT R60, R5, R60, RZ, 0x3c, !PT ;  /* 0x0000003c053c7212 */ /* 0x000fe400078e3cff */
[----:B------:R-:W-:-:S02]  /*a0f0*/  LOP3.LUT R5, R10, 0x380, RZ, 0xc0, !PT ;  /* 0x000003800a057812 */ /* 0x000fc400078ec0ff */
[----:B------:R-:W-:Y:S02]  /*a100*/  SEL R125, R81, R4, P0 ;  /* 0x00000004517d7207 */ /* 0x000fe40000000000 */
[----:B------:R-:W-:Y:S02]  /*a110*/  F2FP.BF16.F32.PACK_AB R29, R102, R115 ;  /* 0x00000073661d723e */ /* 0x000fe400000010ff */
[----:B------:R-:W-:Y:S02]  /*a120*/  SEL R81, R4, R81, P0 ;  /* 0x0000005104517207 */ /* 0x000fe40000000000 */
[----:B------:R-:W-:Y:S02]  /*a130*/  SHF.R.U64 R5, R5, 0x3, RZ ;  /* 0x0000000305057819 */ /* 0x000fe400000012ff */
[----:B------:R-:W-:Y:S01]  /*a140*/  LOP3.LUT R4, R15, 0x380, RZ, 0xc0, !PT ;  /* 0x000003800f047812 */ /* 0x000fe200078ec0ff */
[----:B------:R-:W-:Y:S01]  /*a150*/  IMAD.X R49, RZ, RZ, R61, P3 ;  /* 0x000000ffff317224 */ /* 0x000fe200018e063d */
[----:B------:R-:W-:-:S02]  /*a160*/  F2FP.BF16.F32.PACK_AB R34, R34, R35 ;  /* 0x000000232222723e */ /* 0x000fc400000010ff */
[----:B------:R-:W-:Y:S02]  /*a170*/  SEL R131, R98, R29, P0 ;  /* 0x0000001d62837207 */ /* 0x000fe40000000000 */
[----:B------:R-:W-:Y:S02]  /*a180*/  SEL R84, R29, R98, P0 ;  /* 0x000000621d547207 */ /* 0x000fe40000000000 */
[----:B------:R-:W-:Y:S02]  /*a190*/  LOP3.LUT R56, R5, R10, RZ, 0x3c, !PT ;  /* 0x0000000a05387212 */ /* 0x000fe400078e3cff */
[----:B------:R-:W-:Y:S02]  /*a1a0*/  SHF.R.U64 R4, R4, 0x3, RZ ;  /* 0x0000000304047819 */ /* 0x000fe400000012ff */
[----:B------:R-:W-:Y:S02]  /*a1b0*/  LOP3.LUT R5, R8, 0x380, RZ, 0xc0, !PT ;  /* 0x0000038008057812 */ /* 0x000fe400078ec0ff */
[----:B------:R-:W-:-:S02]  /*a1c0*/  IADD3 R29, P3, R32, 0x2000, RZ ;  /* 0x00002000201d7810 */ /* 0x000fc40007f7e0ff */
[----:B------:R-:W-:Y:S02]  /*a1d0*/  SEL R115, R34, R39, P0 ;  /* 0x0000002722737207 */ /* 0x000fe40000000000 */
[----:B------:R-:W-:Y:S02]  /*a1e0*/  SEL R74, R39, R34, P0 ;  /* 0x00000022274a7207 */ /* 0x000fe40000000000 */
[----:B------:R-:W-:Y:S01]  /*a1f0*/  LOP3.LUT R54, R4, R15, RZ, 0x3c, !PT ;  /* 0x0000000f04367212 */ /* 0x000fe200078e3cff */
[----:B------:R-:W1:Y:S01]  /*a200*/  LDC R34, c[0x0][0xbe8] ;  /* 0x0002fa00ff227b82 */ /* 0x000e620000000800 */
[----:B------:R-:W-:Y:S02]  /*a210*/  SHF.R.U64 R5, R5, 0x3, RZ ;  /* 0x0000000305057819 */ /* 0x000fe400000012ff */
[----:B------:R-:W-:Y:S02]  /*a220*/  LOP3.LUT R28, R29, 0x380, RZ, 0xc0, !PT ;  /* 0x000003801d1c7812 */ /* 0x000fe400078ec0ff */
[----:B------:R-:W-:-:S02]  /*a230*/  LOP3.LUT R4, R7, 0x380, RZ, 0xc0, !PT ;  /* 0x0000038007047812 */ /* 0x000fc400078ec0ff */
[----:B------:R-:W-:Y:S02]  /*a240*/  LOP3.LUT R42, R5, R8, RZ, 0x3c, !PT ;  /* 0x00000008052a7212 */ /* 0x000fe400078e3cff */
[----:B------:R-:W-:Y:S01]  /*a250*/  SHF.R.U64 R28, R28, 0x3, RZ ;  /* 0x000000031c1c7819 */ /* 0x000fe200000012ff */
[-C--:B------:R-:W-:Y:S01]  /*a260*/  FMUL.FTZ R90, R110, R120.reuse ;  /* 0x000000786e5a7220 */ /* 0x080fe20000410000 */
[----:B------:R-:W-:Y:S01]  /*a270*/  SHF.R.U64 R4, R4, 0x3, RZ ;  /* 0x0000000304047819 */ /* 0x000fe200000012ff */
[----:B------:R-:W-:Y:S01]  /*a280*/  FMUL.FTZ R91, R106, R120 ;  /* 0x000000786a5b7220 */ /* 0x000fe20000410000 */
[----:B------:R-:W-:Y:S02]  /*a290*/  LOP3.LUT R5, R6, 0x380, RZ, 0xc0, !PT ;  /* 0x0000038006057812 */ /* 0x000fe400078ec0ff */
[----:B------:R-:W-:Y:S01]  /*a2a0*/  LOP3.LUT R28, R28, R29, RZ, 0x3c, !PT ;  /* 0x0000001d1c1c7212 */ /* 0x000fe200078e3cff */
[----:B------:R-:W-:Y:S01]  /*a2b0*/  IMAD.X R29, RZ, RZ, R33, P3 ;  /* 0x000000ffff1d7224 */ /* 0x000fe200018e0621 */
[----:B------:R-:W-:-:S02]  /*a2c0*/  LOP3.LUT R52, R4, R7, RZ, 0x3c, !PT ;  /* 0x0000000704347212 */ /* 0x000fc400078e3cff */
[----:B------:R-:W-:Y:S02]  /*a2d0*/  SHF.R.U64 R5, R5, 0x3, RZ ;  /* 0x0000000305057819 */ /* 0x000fe400000012ff */
[----:B------:R-:W-:Y:S02]  /*a2e0*/  IADD3 R7, P3, R32, 0x8000, RZ ;  /* 0x0000800020077810 */ /* 0x000fe40007f7e0ff */
[----:B------:R-:W-:Y:S02]  /*a2f0*/  F2FP.BF16.F32.PACK_AB R90, R90, R91 ;  /* 0x0000005b5a5a723e */ /* 0x000fe400000010ff */
[----:B------:R-:W-:Y:S02]  /*a300*/  SEL R91, R40, R41, P0 ;  /* 0x00000029285b7207 */ /* 0x000fe40000000000 */
[----:B------:R-:W-:Y:S02]  /*a310*/  SEL R64, R41, R40, P0 ;  /* 0x0000002829407207 */ /* 0x000fe40000000000 */
[----:B------:R-:W-:-:S02]  /*a320*/  LOP3.LUT R40, R5, R6, RZ, 0x3c, !PT ;  /* 0x0000000605287212 */ /* 0x000fc400078e3cff */
[----:B------:R-:W-:-:S04]  /*a330*/  LOP3.LUT R6, R7, 0x380, RZ, 0xc0, !PT ;  /* 0x0000038007067812 */ /* 0x000fc800078ec0ff */
[----:B------:R-:W-:Y:S02]  /*a340*/  SHF.R.U64 R6, R6, 0x3, RZ ;  /* 0x0000000306067819 */ /* 0x000fe400000012ff */
[----:B------:R-:W-:Y:S02]  /*a350*/  LOP3.LUT R4, R9, 0x380, RZ, 0xc0, !PT ;  /* 0x0000038009047812 */ /* 0x000fe400078ec0ff */
[----:B------:R-:W-:Y:S01]  /*a360*/  LOP3.LUT R6, R6, R7, RZ, 0x3c, !PT ;  /* 0x0000000706067212 */ /* 0x000fe200078e3cff */
[----:B------:R-:W-:Y:S01]  /*a370*/  IMAD.X R7, RZ, RZ, R33, P3 ;  /* 0x000000ffff077224 */ /* 0x000fe200018e0621 */
[----:B-1----:R-:W-:Y:S02]  /*a380*/  ISETP.NE.AND P3, PT, R34, 0x1, PT ;  /* 0x000000012200780c */ /* 0x002fe40003f65270 */
[----:B------:R-:W-:Y:S02]  /*a390*/  LOP3.LUT R12, R21, 0x380, RZ, 0xc0, !PT ;  /* 0x00000380150c7812 */ /* 0x000fe400078ec0ff */
[----:B------:R-:W-:-:S02]  /*a3a0*/  LOP3.LUT R14, R25, 0x380, RZ, 0xc0, !PT ;  /* 0x00000380190e7812 */ /* 0x000fc400078ec0ff */
[----:B------:R-:W-:Y:S02]  /*a3b0*/  SHF.R.U64 R4, R4, 0x3, RZ ;  /* 0x0000000304047819 */ /* 0x000fe400000012ff */
[----:B------:R-:W-:Y:S01]  /*a3c0*/  SHF.R.U64 R12, R12, 0x3, RZ ;  /* 0x000000030c0c7819 */ /* 0x000fe200000012ff */
[--C-:B------:R-:W-:Y:S01]  /*a3d0*/  IMAD.X R39, RZ, RZ, R61.reuse, P2 ;  /* 0x000000ffff277224 */ /* 0x100fe200010e063d */
[----:B------:R-:W-:Y:S02]  /*a3e0*/  SHF.R.U64 R14, R14, 0x3, RZ ;  /* 0x000000030e0e7819 */ /* 0x000fe400000012ff */
[----:B------:R-:W-:Y:S02]  /*a3f0*/  LOP3.LUT R38, R4, R9, RZ, 0x3c, !PT ;  /* 0x0000000904267212 */ /* 0x000fe400078e3cff */
[----:B------:R-:W-:Y:S02]  /*a400*/  LOP3.LUT R46, R12, R21, RZ, 0x3c, !PT ;  /* 0x000000150c2e7212 */ /* 0x000fe400078e3cff */
[----:B------:R-:W-:Y:S01]  /*a410*/  LOP3.LUT R10, R11, 0x380, RZ, 0xc0, !PT ;  /* 0x000003800b0a7812 */ /* 0x000fe200078ec0ff */
[--C-:B------:R-:W-:Y:S01]  /*a420*/  IMAD.X R41, RZ, RZ, R61.reuse, P5 ;  /* 0x000000ffff297224 */ /* 0x100fe200028e063d */
[----:B------:R-:W-:Y:S01]  /*a430*/  LOP3.LUT R12, R13, 0x380, RZ, 0xc0, !PT ;  /* 0x000003800d0c7812 */ /* 0x000fe200078ec0ff */
[----:B------:R-:W-:Y:S01]  /*a440*/  IMAD.X R43, RZ, RZ, R61, P6 ;  /* 0x000000ffff2b7224 */ /* 0x000fe200030e063d */
[----:B------:R-:W-:-:S02]  /*a450*/  LOP3.LUT R44, R14, R25, RZ, 0x3c, !PT ;  /* 0x000000190e2c7212 */ /* 0x000fc400078e3cff */
[----:B------:R-:W-:Y:S02]  /*a460*/  IADD3 R25, P2, R32, 0x5000, RZ ;  /* 0x0000500020197810 */ /* 0x000fe40007f5e0ff */
[----:B------:R-:W-:Y:S02]  /*a470*/  MOV R106, R38 ;  /* 0x00000026006a7202 */ /* 0x000fe40000000f00 */
[----:B------:R-:W-:Y:S01]  /*a480*/  F2FP.BF16.F32.PACK_AB R27, R26, R27 ;  /* 0x0000001b1a1b723e */ /* 0x000fe200000010ff */
[----:B------:R-:W1:Y:S01]  /*a490*/  @P3 LDC R39, c[0x0][0xbec] ;  /* 0x0002fb00ff273b82 */ /* 0x000e620000000800 */
[----:B------:R-:W-:Y:S02]  /*a4a0*/  SHF.R.U64 R10, R10, 0x3, RZ ;  /* 0x000000030a0a7819 */ /* 0x000fe400000012ff */
[----:B------:R-:W-:Y:S02]  /*a4b0*/  SHF.R.U64 R12, R12, 0x3, RZ ;  /* 0x000000030c0c7819 */ /* 0x000fe400000012ff */
[----:B------:R-:W-:-:S02]  /*a4c0*/  LOP3.LUT R24, R25, 0x380, RZ, 0xc0, !PT ;  /* 0x0000038019187812 */ /* 0x000fc400078ec0ff */
[----:B------:R-:W-:Y:S01]  /*a4d0*/  MOV R104, R40 ;  /* 0x0000002800687202 */ /* 0x000fe20000000f00 */
[--C-:B------:R-:W-:Y:S01]  /*a4e0*/  IMAD.X R51, RZ, RZ, R61.reuse, P4 ;  /* 0x000000ffff337224 */ /* 0x100fe200020e063d */
[----:B------:R-:W-:Y:S01]  /*a4f0*/  SEL R111, R20, R27, P0 ;  /* 0x0000001b146f7207 */ /* 0x000fe20000000000 */
[----:B------:R-:W-:Y:S01]  /*a500*/  UPRMT UR4, UR37, 0x654, UR4 ;  /* 0x0000065425047896 */ /* 0x000fe20008000004 */
[----:B------:R-:W-:Y:S02]  /*a510*/  LOP3.LUT R48, R10, R11, RZ, 0x3c, !PT ;  /* 0x0000000b0a307212 */ /* 0x000fe400078e3cff */
[----:B------:R-:W-:Y:S02]  /*a520*/  MOV R102, R42 ;  /* 0x0000002a00667202 */ /* 0x000fe40000000f00 */
[----:B--2---:R-:W-:Y:S01]  /*a530*/  LOP3.LUT R41, R36, 0x2, RZ, 0x3c, !PT ;  /* 0x0000000224297812 */ /* 0x004fe200078e3cff */
[----:B------:R-:W2:Y:S01]  /*a540*/  @P3 LDC R42, c[0x0][0xbf0] ;  /* 0x0002fc00ff2a3b82 */ /* 0x000ea20000000800 */
[----:B------:R-:W-:Y:S01]  /*a550*/  SEL R75, R27, R20, P0 ;  /* 0x000000141b4b7207 */ /* 0x000fe20000000000 */
[----:B------:R-:W-:Y:S01]  /*a560*/  IMAD.X R53, RZ, RZ, R61, P1 ;  /* 0x000000ffff357224 */ /* 0x000fe200008e063d */
[----:B------:R-:W-:-:S02]  /*a570*/  LOP3.LUT R50, R12, R13, RZ, 0x3c, !PT ;  /* 0x0000000d0c327212 */ /* 0x000fc400078e3cff */
[----:B------:R-:W-:Y:S01]  /*a580*/  SHF.R.U64 R24, R24, 0x3, RZ ;  /* 0x0000000318187819 */ /* 0x000fe200000012ff */
[----:B------:R-:W-:Y:S01]  /*a590*/  SHFL.IDX PT, R85, R85, R36, 0x1c1f ;  /* 0x001c1f2455557589 */ /* 0x000fe200000e0000 */
[----:B------:R-:W-:Y:S01]  /*a5a0*/  MOV R110, R60 ;  /* 0x0000003c006e7202 */ /* 0x000fe20000000f00 */
[----:B------:R-:W-:Y:S01]  /*a5b0*/  UIMAD UR11, UR6, UR5, UR42 ;  /* 0x00000005060b72a4 */ /* 0x000fe2000f8e022a */
[----:B------:R-:W-:Y:S01]  /*a5c0*/  MOV R100, R48 ;  /* 0x0000003000647202 */ /* 0x000fe20000000f00 */
[----:B------:R-:W-:Y:S01]  /*a5d0*/  SHFL.IDX PT, R38, R37, R41, 0x1c1f ;  /* 0x001c1f2925267589 */ /* 0x000fe200000e0000 */
[----:B------:R-:W-:Y:S01]  /*a5e0*/  MOV R61, R50 ;  /* 0x00000032003d7202 */ /* 0x000fe20000000f00 */
[----:B------:R-:W-:Y:S01]  /*a5f0*/  SYNCS.ARRIVE.TRANS64.RED.A1T0 RZ, [UR4], RZ ;  /* 0x000000ffffff79a7 */ /* 0x000fe20008100404 */
[----:B------:R-:W-:Y:S01]  /*a600*/  LOP3.LUT R24, R24, R25, RZ, 0x3c, !PT ;  /* 0x0000001918187212 */ /* 0x000fe200078e3cff */
[----:B------:R-:W-:Y:S01]  /*a610*/  SHFL.IDX PT, R109, R109, R36, 0x1c1f ;  /* 0x001c1f246d6d7589 */ /* 0x000fe200000e0000 */
[----:B------:R-:W-:Y:S01]  /*a620*/  MOV R45, R44 ;  /* 0x0000002c002d7202 */ /* 0x000fe20000000f00 */
[----:B------:R-:W-:Y:S01]  /*a630*/  IMAD.X R25, RZ, RZ, R33, P2 ;  /* 0x000000ffff197224 */ /* 0x000fe200010e0621 */
[----:B------:R-:W-:Y:S01]  /*a640*/  MOV R108, R52 ;  /* 0x00000034006c7202 */ /* 0x000fe20000000f00 */
[----:B------:R-:W-:Y:S01]  /*a650*/  SHFL.IDX PT, R111, R111, R36, 0x1c1f ;  /* 0x001c1f246f6f7589 */ /* 0x000fe200000e0000 */
[----:B------:R-:W-:-:S03]  /*a660*/  IMAD R44, RZ, RZ, -UR42 ;  /* 0x8000002aff2c7e24 */ /* 0x000fc6000f8e02ff */
[----:B------:R-:W3:Y:S01]  /*a670*/  SHFL.IDX PT, R40, R79, R41, 0x1c1f ;  /* 0x001c1f294f287589 */ /* 0x000ee200000e0000 */
[----:B------:R-:W-:-:S03]  /*a680*/  IADD3 R35, P2, R32, 0xb000, RZ ;  /* 0x0000b00020237810 */ /* 0x000fc60007f5e0ff */
[----:B------:R-:W4:Y:S04]  /*a690*/  SHFL.IDX PT, R48, R75, R41, 0x1c1f ;  /* 0x001c1f294b307589 */ /* 0x000f2800000e0000 */
[----:B------:R-:W-:Y:S04]  /*a6a0*/  SHFL.IDX PT, R87, R87, R36, 0x1c1f ;  /* 0x001c1f2457577589 */ /* 0x000fe800000e0000 */
[----:B------:R-:W-:Y:S04]  /*a6b0*/  SHFL.IDX PT, R89, R89, R36, 0x1c1f ;  /* 0x001c1f2459597589 */ /* 0x000fe800000e0000 */
[----:B------:R-:W4:Y:S04]  /*a6c0*/  SHFL.IDX PT, R62, R62, R41, 0x1c1f ;  /* 0x001c1f293e3e7589 */ /* 0x000f2800000e0000 */
[----:B------:R-:W-:Y:S04]  /*a6d0*/  SHFL.IDX PT, R50, R63, R41, 0x1c1f ;  /* 0x001c1f293f327589 */ /* 0x000fe800000e0000 */
[----:B------:R-:W-:Y:S04]  /*a6e0*/  SHFL.IDX PT, R113, R113, R36, 0x1c1f ;  /* 0x001c1f2471717589 */ /* 0x000fe800000e0000 */
[----:B------:R-:W4:Y:S01]  /*a6f0*/  SHFL.IDX PT, R52, R73, R41, 0x1c1f ;  /* 0x001c1f2949347589 */ /* 0x000f2200000e0000 */
[----:B------:R-:W-:Y:S01]  /*a700*/  MOV R46, R46 ;  /* 0x0000002e002e7202 */ /* 0x000fe20000000f00 */
[----:B0-----:R-:W-:Y:S01]  /*a710*/  IMAD R44, R133, R44, UR41 ;  /* 0x00000029852c7e24 */ /* 0x001fe2000f8e022c */
[----:B------:R-:W-:Y:S01]  /*a720*/  LOP3.LUT R4, R35, 0x380, RZ, 0xc0, !PT ;  /* 0x0000038023047812 */ /* 0x000fe200078ec0ff */
[----:B------:R-:W-:Y:S01]  /*a730*/  USHF.R.S32.HI UR10, URZ, 0x1f, UR11 ;  /* 0x0000001f3f0a7899 */ /* 0x000fe2000801140b */
[----:B------:R-:W-:Y:S01]  /*a740*/  MOV R47, R56 ;  /* 0x00000038002f7202 */ /* 0x000fe20000000f00 */
[----:B------:R-:W-:Y:S01]  /*a750*/  SHFL.IDX PT, R93, R93, R36, 0x1c1f ;  /* 0x001c1f245d5d7589 */ /* 0x000fe200000e0000 */
[----:B------:R-:W-:Y:S01]  /*a760*/  MOV R60, R54 ;  /* 0x00000036003c7202 */ /* 0x000fe20000000f00 */
[----:B------:R-:W-:-:S02]  /*a770*/  IMAD R54, R44, 0x80, R222 ;  /* 0x000000802c367824 */ /* 0x000fc400078e02de */
[----:B------:R-:W0:Y:S01]  /*a780*/  SHFL.IDX PT, R56, R65, R41, 0x1c1f ;  /* 0x001c1f2941387589 */ /* 0x000e2200000e0000 */
[----:B------:R-:W-:Y:S01]  /*a790*/  SHF.R.U64 R4, R4, 0x3, RZ ;  /* 0x0000000304047819 */ /* 0x000fe200000012ff */
[----:B------:R-:W-:Y:S01]  /*a7a0*/  UIMAD UR5, UR10, UR8, URZ ;  /* 0x000000080a0572a4 */ /* 0x000fe2000f8e023f */
[----:B-1----:R-:W-:Y:S01]  /*a7b0*/  @P3 IMAD.HI.U32 R39, R54, R39, RZ ;  /* 0x0000002736273227 */ /* 0x002fe200078e00ff */
[----:B------:R-:W-:Y:S01]  /*a7c0*/  USHF.R.S32.HI UR12, URZ, 0x1f, UR40 ;  /* 0x0000001f3f0c7899 */ /* 0x000fe20008011428 */
[----:B------:R-:W-:Y:S01]  /*a7d0*/  LOP3.LUT R4, R4, R35, RZ, 0x3c, !PT ;  /* 0x0000002304047212 */ /* 0x000fe200078e3cff */
[----:B------:R-:W-:Y:S01]  /*a7e0*/  SHFL.IDX PT, R91, R91, R36, 0x1c1f ;  /* 0x001c1f245b5b7589 */ /* 0x000fe200000e0000 */
[----:B------:R-:W-:Y:S01]  /*a7f0*/  UIMAD.WIDE.U32 UR6, UR11, UR8, URZ ;  /* 0x000000080b0672a5 */ /* 0x000fe2000f8e003f */
[----:B------:R-:W-:Y:S01]  /*a800*/  SEL R103, R92, R71, P0 ;  /* 0x000000475c677207 */ /* 0x000fe20000000000 */
[----:B------:R-:W-:Y:S01]  /*a810*/  UIMAD UR5, UR11, UR9, UR5 ;  /* 0x000000090b0572a4 */ /* 0x000fe2000f8e0205 */
[----:B------:R-:W-:Y:S01]  /*a820*/  SHFL.IDX PT, R115, R115, R36, 0x1c1f ;  /* 0x001c1f2473737589 */ /* 0x000fe200000e0000 */
[----:B------:R-:W-:Y:S01]  /*a830*/  SEL R129, R90, R83, P0 ;  /* 0x000000535a817207 */ /* 0x000fe20000000000 */
[----:B------:R-:W-:Y:S01]  /*a840*/  ULDC.64 UR8, c[0x0][0xb98] ;  /* 0x0002e60000087ab9 */ /* 0x000fe20000000a00 */
[----:B------:R-:W-:Y:S01]  /*a850*/  MOV R35, R58 ;  /* 0x0000003a00237202 */ /* 0x000fe20000000f00 */
[----:B------:R-:W1:Y:S01]  /*a860*/  SHFL.IDX PT, R64, R64, R41, 0x1c1f ;  /* 0x001c1f2940407589 */ /* 0x000e6200000e0000 */
[----:B------:R-:W-:-:S03]  /*a870*/  SEL R71, R71, R92, P0 ;  /* 0x0000005c47477207 */ /* 0x000fc60000000000 */
[----:B------:R-:W1:Y:S01]  /*a880*/  SHFL.IDX PT, R74, R74, R41, 0x1c1f ;  /* 0x001c1f294a4a7589 */ /* 0x000e6200000e0000 */
[----:B------:R-:W-:Y:S01]  /*a890*/  SEL R83, R83, R90, P0 ;  /* 0x0000005a53537207 */ /* 0x000fe20000000000 */
[----:B------:R-:W-:Y:S02]  /*a8a0*/  IMAD.MOV.U32 R57, RZ, RZ, R54 ;  /* 0x000000ffff397224 */ /* 0x000fe400078e0036 */
[----:B------:R-:W-:Y:S01]  /*a8b0*/  SHFL.IDX PT, R117, R117, R36, 0x1c1f ;  /* 0x001c1f2475757589 */ /* 0x000fe200000e0000 */
[----:B------:R-:W-:-:S03]  /*a8c0*/  UIMAD UR4, UR12, UR8, URZ ;  /* 0x000000080c0472a4 */ /* 0x000fc6000f8e023f */
[----:B------:R-:W1:Y:S01]  /*a8d0*/  SHFL.IDX PT, R76, R76, R41, 0x1c1f ;  /* 0x001c1f294c4c7589 */ /* 0x000e6200000e0000 */
[----:B------:R-:W-:-:S03]  /*a8e0*/  IADD3 R31, P4, R32, 0x1000, RZ ;  /* 0x00001000201f7810 */ /* 0x000fc60007f9e0ff */
[----:B------:R-:W-:Y:S01]  /*a8f0*/  SHFL.IDX PT, R95, R95, R36, 0x1c1f ;  /* 0x001c1f245f5f7589 */ /* 0x000fe200000e0000 */
[----:B------:R-:W-:-:S03]  /*a900*/  IADD3 R15, P1, R32, 0x6000, RZ ;  /* 0x00006000200f7810 */ /* 0x000fc60007f3e0ff */
[----:B------:R-:W-:Y:S01]  /*a910*/  SHFL.IDX PT, R119, R119, R36, 0x1c1f ;  /* 0x001c1f2477777589 */ /* 0x000fe200000e0000 */
[----:B--2---:R-:W-:-:S03]  /*a920*/  @P3 SHF.R.U32.HI R57, RZ, R42, R39 ;  /* 0x0000002aff393219 */ /* 0x004fc60000011627 */
[----:B------:R-:W2:Y:S04]  /*a930*/  SHFL.IDX PT, R58, R67, R41, 0x1c1f ;  /* 0x001c1f29433a7589 */ /* 0x000ea800000e0000 */
[----:B------:R-:W2:Y:S01]  /*a940*/  SHFL.IDX PT, R94, R77, R41, 0x1c1f ;  /* 0x001c1f294d5e7589 */ /* 0x000ea200000e0000 */
[----:B------:R-:W-:Y:S01]  /*a950*/  LOP3.LUT R30, R31, 0x380, RZ, 0xc0, !PT ;  /* 0x000003801f1e7812 */ /* 0x000fe200078ec0ff */
[----:B------:R-:W-:Y:S01]  /*a960*/  UIADD3 UR5, UR7, UR5, URZ ;  /* 0x0000000507057290 */ /* 0x000fe2000fffe03f */
[----:B------:R-:W-:Y:S01]  /*a970*/  LOP3.LUT R14, R15, 0x380, RZ, 0xc0, !PT ;  /* 0x000003800f0e7812 */ /* 0x000fe200078ec0ff */
[----:B------:R-:W-:Y:S01]  /*a980*/  SHFL.IDX PT, R97, R97, R36, 0x1c1f ;  /* 0x001c1f2461617589 */ /* 0x000fe200000e0000 */
[----:B---3--:R-:W-:Y:S01]  /*a990*/  SEL R37, R109, R40, P0 ;  /* 0x000000286d257207 */ /* 0x008fe20000000000 */
[----:B------:R-:W-:-:S02]  /*a9a0*/  IMAD.MOV R59, RZ, RZ, -R57 ;  /* 0x000000ffff3b7224 */ /* 0x000fc400078e0a39 */
[----:B------:R-:W-:Y:S01]  /*a9b0*/  SHFL.IDX PT, R99, R99, R36, 0x1c1f ;  /* 0x001c1f2463637589 */ /* 0x000fe200000e0000 */
[----:B------:R-:W-:Y:S01]  /*a9c0*/  SEL R39, R40, R109, P0 ;  /* 0x0000006d28277207 */ /* 0x000fe20000000000 */
[----:B------:R-:W-:Y:S02]  /*a9d0*/  UIMAD UR7, UR40, UR9, UR4 ;  /* 0x00000009280772a4 */ /* 0x000fe4000f8e0204 */
[----:B------:R-:W-:Y:S01]  /*a9e0*/  SHFL.IDX PT, R101, R101, R36, 0x1c1f ;  /* 0x001c1f2465657589 */ /* 0x000fe200000e0000 */
[----:B----4-:R-:W-:-:S03]  /*a9f0*/  SEL R43, R48, R111, P0 ;  /* 0x0000006f302b7207 */ /* 0x010fc60000000000 */
[----:B------:R-:W-:Y:S01]  /*aa00*/  SHFL.IDX PT, R103, R103, R36, 0x1c1f ;  /* 0x001c1f2467677589 */ /* 0x000fe200000e0000 */
[----:B------:R-:W-:-:S03]  /*aa10*/  SEL R40, R87, R62, P0 ;  /* 0x0000003e57287207 */ /* 0x000fc60000000000 */
[----:B------:R-:W-:Y:S01]  /*aa20*/  SHFL.IDX PT, R105, R105, R36, 0x1c1f ;  /* 0x001c1f2469697589 */ /* 0x000fe200000e0000 */
[----:B------:R-:W-:-:S03]  /*aa30*/  SEL R42, R62, R87, P0 ;  /* 0x000000573e2a7207 */ /* 0x000fc60000000000 */
[----:B------:R-:W-:Y:S01]  /*aa40*/  SHFL.IDX PT, R107, R107, R36, 0x1c1f ;  /* 0x001c1f246b6b7589 */ /* 0x000fe200000e0000 */
[----:B------:R-:W-:-:S03]  /*aa50*/  UMOV UR4, UR6 ;  /* 0x0000000600047c82 */ /* 0x000fc60008000000 */
[----:B------:R-:W-:Y:S04]  /*aa60*/  SHFL.IDX PT, R121, R121, R36, 0x1c1f ;  /* 0x001c1f2479797589 */ /* 0x000fe800000e0000 */
[----:B------:R-:W-:Y:S04]  /*aa70*/  SHFL.IDX PT, R123, R123, R36, 0x1c1f ;  /* 0x001c1f247b7b7589 */ /* 0x000fe800000e0000 */
[----:B------:R-:W-:Y:S04]  /*aa80*/  SHFL.IDX PT, R125, R125, R36, 0x1c1f ;  /* 0x001c1f247d7d7589 */ /* 0x000fe800000e0000 */
[----:B------:R-:W-:Y:S04]  /*aa90*/  SHFL.IDX PT, R127, R127, R36, 0x1c1f ;  /* 0x001c1f247f7f7589 */ /* 0x000fe800000e0000 */
[----:B------:R-:W-:Y:S04]  /*aaa0*/  SHFL.IDX PT, R129, R129, R36, 0x1c1f ;  /* 0x001c1f2481817589 */ /* 0x000fe800000e0000 */
[----:B------:R3:W-:Y:S01]  /*aab0*/  SHFL.IDX PT, R131, R131, R36, 0x1c1f ;  /* 0x001c1f2483837589 */ /* 0x0007e200000e0000 */
[----:B------:R-:W-:-:S03]  /*aac0*/  SEL R49, R113, R52, P0 ;  /* 0x0000003471317207 */ /* 0x000fc60000000000 */
[----:B------:R-:W4:Y:S01]  /*aad0*/  SHFL.IDX PT, R66, R66, R41, 0x1c1f ;  /* 0x001c1f2942427589 */ /* 0x000f2200000e0000 */
[----:B------:R-:W-:-:S03]  /*aae0*/  SEL R51, R52, R113, P0 ;  /* 0x0000007134337207 */ /* 0x000fc60000000000 */
[----:B------:R-:W-:Y:S01]  /*aaf0*/  SHFL.IDX PT, R68, R68, R41, 0x1c1f ;  /* 0x001c1f2944447589 */ /* 0x000fe200000e0000 */
[----:B---3--:R-:W-:-:S03]  /*ab00*/  SEL R36, R85, R38, P0 ;  /* 0x0000002655247207 */ /* 0x008fc60000000000 */
[----:B------:R-:W-:Y:S01]  /*ab10*/  SHFL.IDX PT, R86, R69, R41, 0x1c1f ;  /* 0x001c1f2945567589 */ /* 0x000fe200000e0000 */
[----:B------:R-:W-:Y:S01]  /*ab20*/  SEL R38, R38, R85, P0 ;  /* 0x0000005526267207 */ /* 0x000fe20000000000 */
[----:B------:R-:W-:Y:S01]  /*ab30*/  BAR.SYNC.DEFER_BLOCKING 0x1, 0x100 ;  /* 0x0044000000007b1d */ /* 0x000fe20000010000 */
[----:B------:R-:W-:Y:S01]  /*ab40*/  SHF.R.U64 R30, R30, 0x3, RZ ;  /* 0x000000031e1e7819 */ /* 0x000fe200000012ff */
[----:B------:R-:W-:Y:S01]  /*ab50*/  UIMAD.WIDE.U32 UR4, UR40, UR8, UR4 ;  /* 0x00000008280472a5 */ /* 0x000fe2000f8e0004 */
[----:B------:R-:W-:-:S03]  /*ab60*/  SHF.R.U64 R14, R14, 0x3, RZ ;  /* 0x000000030e0e7819 */ /* 0x000fc600000012ff */
[----:B------:R-:W-:Y:S04]  /*ab70*/  SHFL.IDX PT, R88, R71, R41, 0x1c1f ;  /* 0x001c1f2947587589 */ /* 0x000fe800000e0000 */
[----:B------:R-:W-:Y:S04]  /*ab80*/  SHFL.IDX PT, R90, R70, R41, 0x1c1f ;  /* 0x001c1f29465a7589 */ /* 0x000fe800000e0000 */
[----:B------:R-:W-:Y:S04]  /*ab90*/  SHFL.IDX PT, R92, R72, R41, 0x1c1f ;  /* 0x001c1f29485c7589 */ /* 0x000fe800000e0000 */
[----:B------:R-:W3:Y:S04]  /*aba0*/  SHFL.IDX PT, R78, R78, R41, 0x1c1f ;  /* 0x001c1f294e4e7589 */ /* 0x000ee800000e0000 */
[----:B------:R-:W3:Y:S04]  /*abb0*/  SHFL.IDX PT, R80, R80, R41, 0x1c1f ;  /* 0x001c1f2950507589 */ /* 0x000ee800000e0000 */
[----:B------:R-:W3:Y:S04]  /*abc0*/  SHFL.IDX PT, R96, R81, R41, 0x1c1f ;  /* 0x001c1f2951607589 */ /* 0x000ee800000e0000 */
[----:B------:R-:W3:Y:S04]  /*abd0*/  SHFL.IDX PT, R82, R82, R41, 0x1c1f ;  /* 0x001c1f2952527589 */ /* 0x000ee800000e0000 */
[----:B------:R-:W3:Y:S04]  /*abe0*/  SHFL.IDX PT, R98, R83, R41, 0x1c1f ;  /* 0x001c1f2953627589 */ /* 0x000ee800000e0000 */
[----:B------:R0:W3:Y:S01]  /*abf0*/  SHFL.IDX PT, R84, R84, R41, 0x1c1f ;  /* 0x001c1f2954547589 */ /* 0x0000e200000e0000 */
[----:B------:R-:W-:Y:S01]  /*ac00*/  IMAD R59, R34, R59, R54 ;  /* 0x0000003b223b7224 */ /* 0x000fe200078e0236 */
[----:B------:R-:W-:Y:S01]  /*ac10*/  LOP3.LUT R30, R30, R31, RZ, 0x3c, !PT ;  /* 0x0000001f1e1e7212 */ /* 0x000fe200078e3cff */
[----:B------:R-:W-:Y:S01]  /*ac20*/  ULDC.64 UR8, c[0x0][0xae8] ;  /* 0x0002ba0000087ab9 */ /* 0x000fe20000000a00 */
[----:B------:R1:W-:Y:S01]  /*ac30*/  STSM.16.M88.4 [R110], R36 ;  /* 0x000000246e007844 */ /* 0x0003e20000000200 */
[----:B0-----:R-:W-:-:S02]  /*ac40*/  SEL R41, R111, R48, P0 ;  /* 0x000000306f297207 */ /* 0x001fc40000000000 */
[----:B------:R-:W-:Y:S02]  /*ac50*/  SEL R48, R89, R50, P0 ;  /* 0x0000003259307207 */ /* 0x000fe40000000000 */
[----:B------:R-:W-:Y:S01]  /*ac60*/  SEL R50, R50, R89, P0 ;  /* 0x0000005932327207 */ /* 0x000fe20000000000 */
[----:B------:R-:W-:Y:S01]  /*ac70*/  STSM.16.M88.4 [R108], R40 ;  /* 0x000000286c007844 */ /* 0x000fe20000000200 */
[----:B------:R-:W-:Y:S01]  /*ac80*/  LOP3.LUT R14, R14, R15, RZ, 0x3c, !PT ;  /* 0x0000000f0e0e7212 */ /* 0x000fe200078e3cff */
[--C-:B------:R-:W-:Y:S02]  /*ac90*/  IMAD.X R31, RZ, RZ, R33.reuse, P4 ;  /* 0x000000ffff1f7224 */ /* 0x100fe400020e0621 */
[----:B------:R0:W-:Y:S01]  /*aca0*/  STSM.16.M88.4 [R106], R48 ;  /* 0x000000306a007844 */ /* 0x0001e20000000200 */
[----:B------:R-:W-:Y:S01]  /*acb0*/  IMAD.X R15, RZ, RZ, R33, P1 ;  /* 0x000000ffff0f7224 */ /* 0x000fe200008e0621 */
[----:B-1----:R-:W-:Y:S02]  /*acc0*/  SEL R36, R93, R56, P0 ;  /* 0x000000385d247207 */ /* 0x002fe40000000000 */
[----:B------:R-:W-:-:S02]  /*acd0*/  SEL R38, R56, R93, P0 ;  /* 0x0000005d38267207 */ /* 0x000fc40000000000 */
[C---:B------:R-:W-:Y:S02]  /*ace0*/  IADD3 R27, P6, R32.reuse, 0x3000, RZ ;  /* 0x00003000201b7810 */ /* 0x040fe40007fde0ff */
[C---:B------:R-:W-:Y:S02]  /*acf0*/  IADD3 R21, P5, R32.reuse, 0x4000, RZ ;  /* 0x0000400020157810 */ /* 0x040fe40007fbe0ff */
[----:B------:R-:W-:Y:S02]  /*ad00*/  IADD3 R13, P4, R32, 0x7000, RZ ;  /* 0x00007000200d7810 */ /* 0x000fe40007f9e0ff */
[----:B------:R-:W-:Y:S01]  /*ad10*/  IADD3 R56, P1, R57, UR4, RZ ;  /* 0x0000000439387c10 */ /* 0x000fe2000ff3e0ff */
[----:B0-----:R-:W-:Y:S01]  /*ad20*/  IMAD.U32 R50, RZ, RZ, UR7 ;  /* 0x00000007ff327e24 */ /* 0x001fe2000f8e00ff */
[----:B------:R-:W-:Y:S01]  /*ad30*/  SHF.R.S32.HI R49, RZ, 0x1f, R57 ;  /* 0x0000001fff317819 */ /* 0x000fe20000011439 */
[----:B------:R-:W-:Y:S01]  /*ad40*/  ULDC.64 UR6, c[0x0][0xb88] ;  /* 0x0002e20000067ab9 */ /* 0x000fe20000000a00 */
[----:B------:R-:W-:-:S02]  /*ad50*/  SHF.R.S32.HI R48, RZ, 0x1f, R59 ;  /* 0x0000001fff307819 */ /* 0x000fc4000001143b */
[----:B------:R-:W-:Y:S02]  /*ad60*/  LOP3.LUT R26, R27, 0x380, RZ, 0xc0, !PT ;  /* 0x000003801b1a7812 */ /* 0x000fe400078ec0ff */
[----:B------:R-:W-:Y:S01]  /*ad70*/  LOP3.LUT R20, R21, 0x380, RZ, 0xc0, !PT ;  /* 0x0000038015147812 */ /* 0x000fe200078ec0ff */
[----:B------:R-:W-:Y:S01]  /*ad80*/  IMAD R48, R48, UR6, RZ ;  /* 0x0000000630307c24 */ /* 0x000fe2000f8e02ff */
[----:B------:R-:W-:Y:S02]  /*ad90*/  LOP3.LUT R12, R13, 0x380, RZ, 0xc0, !PT ;  /* 0x000003800d0c7812 */ /* 0x000fe400078ec0ff */
[----:B------:R-:W-:Y:S02]  /*ada0*/  IADD3.X R57, R49, UR5, R50, P1, !PT ;  /* 0x0000000531397c10 */ /* 0x000fe40008ffe432 */
[----:B------:R-:W-:Y:S02]  /*adb0*/  SEL R52, R91, R64, P0 ;  /* 0x000000405b347207 */ /* 0x000fe40000000000 */
[----:B------:R-:W-:-:S02]  /*adc0*/  SEL R54, R64, R91, P0 ;  /* 0x0000005b40367207 */ /* 0x000fc40000000000 */
[----:B------:R-:W-:Y:S02]  /*add0*/  SEL R53, R115, R74, P0 ;  /* 0x0000004a73357207 */ /* 0x000fe40000000000 */
[----:B------:R-:W-:Y:S02]  /*ade0*/  SEL R55, R74, R115, P0 ;  /* 0x000000734a377207 */ /* 0x000fe40000000000 */
[----:B------:R-:W-:Y:S02]  /*adf0*/  LOP3.LUT R5, R32, 0x380, RZ, 0xc0, !PT ;  /* 0x0000038020057812 */ /* 0x000fe400078ec0ff */
[----:B------:R-:W-:Y:S02]  /*ae00*/  SEL R37, R117, R76, P0 ;  /* 0x0000004c75257207 */ /* 0x000fe40000000000 */
[----:B------:R-:W-:Y:S01]  /*ae10*/  SEL R39, R76, R117, P0 ;  /* 0x000000754c277207 */ /* 0x000fe20000000000 */
[C---:B------:R-:W-:Y:S01]  /*ae20*/  IMAD R63, R59.reuse, UR7, R48 ;  /* 0x000000073b3f7c24 */ /* 0x040fe2000f8e0230 */
[----:B------:R-:W-:Y:S01]  /*ae30*/  SHF.R.U64 R26, R26, 0x3, RZ ;  /* 0x000000031a1a7819 */ /* 0x000fe200000012ff */
[----:B------:R-:W-:Y:S01]  /*ae40*/  IMAD.WIDE.U32 R56, R59, UR6, R56 ;  /* 0x000000063b387c25 */ /* 0x000fe2000f8e0038 */
[----:B------:R-:W-:Y:S01]  /*ae50*/  SHF.R.U64 R20, R20, 0x3, RZ ;  /* 0x0000000314147819 */ /* 0x000fe200000012ff */
[----:B------:R-:W-:Y:S01]  /*ae60*/  ULDC UR6, c[0x0][0xa88] ;  /* 0x0002a20000067ab9 */ /* 0x000fe20000000800 */
[----:B------:R-:W-:-:S02]  /*ae70*/  SHF.R.U64 R12, R12, 0x3, RZ ;  /* 0x000000030c0c7819 */ /* 0x000fc400000012ff */
[----:B--2---:R-:W-:Y:S02]  /*ae80*/  SEL R40, R95, R58, P0 ;  /* 0x0000003a5f287207 */ /* 0x004fe40000000000 */
[----:B------:R-:W-:Y:S01]  /*ae90*/  SEL R42, R58, R95, P0 ;  /* 0x0000005f3a2a7207 */ /* 0x000fe20000000000 */
[----:B------:R-:W-:Y:S01]  /*aea0*/  IMAD R58, R44, 0x80, R221 ;  /* 0x000000802c3a7824 */ /* 0x000fe200078e02dd */
[----:B------:R-:W-:Y:S02]  /*aeb0*/  SEL R41, R119, R94, P0 ;  /* 0x0000005e77297207 */ /* 0x000fe40000000000 */
[----:B------:R-:W-:Y:S01]  /*aec0*/  SEL R43, R94, R119, P0 ;  /* 0x000000775e2b7207 */ /* 0x000fe20000000000 */
[----:B------:R-:W-:Y:S01]  /*aed0*/  STSM.16.M88.4 [R104], R52 ;  /* 0x0000003468007844 */ /* 0x000fe20000000200 */
[----:B------:R-:W-:Y:S01]  /*aee0*/  SHF.R.U64 R5, R5, 0x3, RZ ;  /* 0x0000000305057819 */ /* 0x000fe200000012ff */
[----:B------:R-:W-:Y:S01]  /*aef0*/  ULDC.64 UR4, c[0x0][0xb50] ;  /* 0x0002d40000047ab9 */ /* 0x000fe20000000a00 */
[----:B------:R-:W-:Y:S01]  /*af00*/  LOP3.LUT R26, R26, R27, RZ, 0x3c, !PT ;  /* 0x0000001b1a1a7212 */ /* 0x000fe200078e3cff */
[----:B------:R0:W-:Y:S01]  /*af10*/  STSM.16.M88.4 [R102], R36 ;  /* 0x0000002466007844 */ /* 0x0001e20000000200 */
[----:B------:R-:W-:Y:S01]  /*af20*/  LOP3.LUT R20, R20, R21, RZ, 0x3c, !PT ;  /* 0x0000001514147212 */ /* 0x000fe200078e3cff */
[----:B------:R-:W-:Y:S01]  /*af30*/  IMAD R93, R34, UR6, RZ ;  /* 0x00000006225d7c24 */ /* 0x000fe2000f8e02ff */
[----:B------:R-:W-:Y:S01]  /*af40*/  LOP3.LUT R12, R12, R13, RZ, 0x3c, !PT ;  /* 0x0000000d0c0c7212 */ /* 0x000fe200078e3cff */
[--C-:B------:R-:W-:Y:S01]  /*af50*/  IMAD.X R27, RZ, RZ, R33.reuse, P6 ;  /* 0x000000ffff1b7224 */ /* 0x100fe200030e0621 */
[----:B------:R-:W-:Y:S01]  /*af60*/  IADD3.X R13, RZ, R33, RZ, P4, !PT ;  /* 0x00000021ff0d7210 */ /* 0x000fe200027fe4ff */
[----:B------:R-:W-:Y:S01]  /*af70*/  IMAD.X R21, RZ, RZ, R33, P5 ;  /* 0x000000ffff157224 */ /* 0x000fe200028e0621 */
[----:B------:R1:W-:Y:S01]  /*af80*/  STSM.16.M88.4 [R100], R40 ;  /* 0x0000002864007844 */ /* 0x0003e20000000200 */
[----:B------:R-:W-:-:S02]  /*af90*/  LOP3.LUT P1, RZ, R22, 0x3, RZ, 0xc0, !PT ;  /* 0x0000000316ff7812 */ /* 0x000fc4000782c0ff */
[C---:B------:R-:W-:Y:S02]  /*afa0*/  IADD3 R9, P6, R32.reuse, 0x9000, RZ ;  /* 0x0000900020097810 */ /* 0x040fe40007fde0ff */
[----:B------:R-:W-:Y:S02]  /*afb0*/  IADD3 R11, P5, R32, 0xa000, RZ ;  /* 0x0000a000200b7810 */ /* 0x000fe40007fbe0ff */
[----:B----4-:R-:W-:Y:S01]  /*afc0*/  SEL R48, R97, R66, P0 ;  /* 0x0000004261307207 */ /* 0x010fe20000000000 */
[----:B0-----:R-:W-:Y:S01]  /*afd0*/  VIADD R36, R58, 0x8 ;  /* 0x000000083a247836 */ /* 0x001fe20000000000 */
[----:B------:R-:W-:Y:S01]  /*afe0*/  SEL R50, R66, R97, P0 ;  /* 0x0000006142327207 */ /* 0x000fe20000000000 */
[----:B------:R-:W-:Y:S01]  /*aff0*/  IMAD.IADD R37, R57, 0x1, R63 ;  /* 0x0000000139257824 */ /* 0x000fe200078e023f */
[----:B---3--:R-:W-:Y:S02]  /*b000*/  SEL R49, R121, R78, P0 ;  /* 0x0000004e79317207 */ /* 0x008fe40000000000 */
[----:B------:R-:W-:-:S02]  /*b010*/  SEL R51, R78, R121, P0 ;  /* 0x000000794e337207 */ /* 0x000fc40000000000 */
[----:B-1----:R-:W-:Y:S02]  /*b020*/  LEA R40, P4, R56, UR4, 0x2 ;  /* 0x0000000438287c11 */ /* 0x002fe4000f8810ff */
[----:B------:R-:W-:Y:S01]  /*b030*/  LOP3.LUT R32, R5, R32, RZ, 0x3c, !PT ;  /* 0x0000002005207212 */ /* 0x000fe200078e3cff */
[----:B------:R-:W-:Y:S01]  /*b040*/  IMAD.X R5, RZ, RZ, R33, P2 ;  /* 0x000000ffff057224 */ /* 0x000fe200010e0621 */
[-C--:B------:R-:W-:Y:S01]  /*b050*/  ISETP.GE.OR P2, PT, R58, R93.reuse, P1 ;  /* 0x0000005d3a00720c */ /* 0x080fe20000f46670 */
[----:B------:R0:W-:Y:S01]  /*b060*/  STSM.16.M88.4 [R61], R48 ;  /* 0x000000303d007844 */ /* 0x0001e20000000200 */
[----:B------:R-:W-:Y:S02]  /*b070*/  ISETP.GE.OR P1, PT, R36, R93, P1 ;  /* 0x0000005d2400720c */ /* 0x000fe40000f26670 */
[----:B------:R-:W-:Y:S02]  /*b080*/  LEA.HI.X R56, R56, UR5, R37, 0x2, P4 ;  /* 0x0000000538387c11 */ /* 0x000fe4000a0f1425 */
[----:B------:R-:W-:-:S02]  /*b090*/  SEL R36, R99, R68, P0 ;  /* 0x0000004463247207 */ /* 0x000fc40000000000 */
[----:B------:R-:W-:Y:S02]  /*b0a0*/  SEL R38, R68, R99, P0 ;  /* 0x0000006344267207 */ /* 0x000fe40000000000 */
[----:B------:R-:W-:Y:S02]  /*b0b0*/  SEL R37, R123, R80, P0 ;  /* 0x000000507b257207 */ /* 0x000fe40000000000 */
[----:B------:R-:W-:Y:S02]  /*b0c0*/  SEL R39, R80, R123, P0 ;  /* 0x0000007b50277207 */ /* 0x000fe40000000000 */
[----:B------:R-:W-:Y:S02]  /*b0d0*/  SEL R68, R103, R88, P0 ;  /* 0x0000005867447207 */ /* 0x000fe40000000000 */
[----:B------:R-:W-:Y:S02]  /*b0e0*/  SEL R70, R88, R103, P0 ;  /* 0x0000006758467207 */ /* 0x000fe40000000000 */
[----:B0-----:R-:W-:-:S02]  /*b0f0*/  SEL R48, R101, R86, P0 ;  /* 0x0000005665307207 */ /* 0x001fc40000000000 */
[----:B------:R-:W-:Y:S02]  /*b100*/  SEL R50, R86, R101, P0 ;  /* 0x0000006556327207 */ /* 0x000fe40000000000 */
[----:B------:R-:W-:Y:S02]  /*b110*/  SEL R49, R125, R96, P0 ;  /* 0x000000607d317207 */ /* 0x000fe40000000000 */
[----:B------:R-:W-:Y:S01]  /*b120*/  SEL R51, R96, R125, P0 ;  /* 0x0000007d60337207 */ /* 0x000fe20000000000 */
[----:B------:R-:W-:Y:S01]  /*b130*/  SHFL.IDX PT, R62, R40, RZ, 0x1c1f ;  /* 0x001c1fff283e7589 */ /* 0x000fe200000e0000 */
[----:B------:R-:W-:Y:S02]  /*b140*/  SEL R69, R127, R82, P0 ;  /* 0x000000527f457207 */ /* 0x000fe40000000000 */
[----:B------:R-:W-:Y:S01]  /*b150*/  SEL R71, R82, R127, P0 ;  /* 0x0000007f52477207 */ /* 0x000fe20000000000 */
[----:B------:R0:W-:Y:S01]  /*b160*/  SHFL.IDX PT, R72, R40, 0x1, 0x1c1f ;  /* 0x003c1f0028487f89 */ /* 0x0001e200000e0000 */
[----:B------:R-:W-:-:S02]  /*b170*/  SEL R88, R105, R90, P0 ;  /* 0x0000005a69587207 */ /* 0x000fc40000000000 */
[----:B------:R-:W-:Y:S02]  /*b180*/  SEL R90, R90, R105, P0 ;  /* 0x000000695a5a7207 */ /* 0x000fe40000000000 */
[----:B------:R-:W-:Y:S02]  /*b190*/  SEL R89, R129, R98, P0 ;  /* 0x0000006281597207 */ /* 0x000fe40000000000 */
[----:B------:R-:W-:Y:S01]  /*b1a0*/  SEL R91, R98, R129, P0 ;  /* 0x00000081625b7207 */ /* 0x000fe20000000000 */
[----:B------:R-:W-:Y:S01]  /*b1b0*/  STSM.16.M88.4 [R60], R36 ;  /* 0x000000243c007844 */ /* 0x000fe20000000200 */
[----:B------:R-:W-:Y:S02]  /*b1c0*/  SEL R41, R131, R84, P0 ;  /* 0x0000005483297207 */ /* 0x000fe40000000000 */
[----:B------:R-:W-:Y:S02]  /*b1d0*/  SEL R43, R84, R131, P0 ;  /* 0x00000083542b7207 */ /* 0x000fe40000000000 */
[----:B0-----:R-:W-:-:S02]  /*b1e0*/  SEL R40, R107, R92, P0 ;  /* 0x0000005c6b287207 */ /* 0x001fc40000000000 */
[----:B------:R-:W-:Y:S01]  /*b1f0*/  SEL R42, R92, R107, P0 ;  /* 0x0000006b5c2a7207 */ /* 0x000fe20000000000 */
[----:B------:R-:W-:Y:S04]  /*b200*/  STSM.16.M88.4 [R47], R48 ;  /* 0x000000302f007844 */ /* 0x000fe80000000200 */
[----:B------:R-:W-:Y:S04]  /*b210*/  STSM.16.M88.4 [R46], R68 ;  /* 0x000000442e007844 */ /* 0x000fe80000000200 */
[----:B------:R-:W-:Y:S04]  /*b220*/  STSM.16.M88.4 [R45], R88 ;  /* 0x000000582d007844 */ /* 0x000fe80000000200 */
[----:B------:R-:W-:Y:S04]  /*b230*/  STSM.16.M88.4 [R35], R40 ;  /* 0x0000002823007844 */ /* 0x000fe80000000200 */
[----:B------:R-:W0:Y:S01]  /*b240*/  SHFL.IDX PT, R63, R56, RZ, 0x1c1f ;  /* 0x001c1fff383f7589 */ /* 0x000e2200000e0000 */
[----:B------:R-:W-:Y:S06]  /*b250*/  BAR.SYNC.DEFER_BLOCKING 0x1, 0x100 ;  /* 0x0044000000007b1d */ /* 0x000fec0000010000 */
[----:B------:R-:W1:Y:S04]  /*b260*/  SHFL.IDX PT, R73, R56, 0x1, 0x1c1f ;  /* 0x003c1f0038497f89 */ /* 0x000e6800000e0000 */
[----:B0-----:R0:W-:Y:S04]  /*b270*/  @!P2 ST.E desc[UR48][R62.64], R3 ;  /* 0x000000033e00a985 */ /* 0x0011e8000c101930 */
[----:B-1----:R1:W-:Y:S04]  /*b280*/  @!P1 ST.E desc[UR48][R72.64], R0 ;  /* 0x0000000048009985 */ /* 0x0023e8000c101930 */
[----:B------:R2:W5:Y:S04]  /*b290*/  LD.E.128 R56, desc[UR48][R30.64] ;  /* 0x000000301e387980 */ /* 0x000568000c101d00 */
[----:B------:R3:W5:Y:S01]  /*b2a0*/  LD.E.128 R52, desc[UR48][R28.64] ;  /* 0x000000301c347980 */ /* 0x000762000c101d00 */
[----:B0-----:R-:W-:Y:S01]  /*b2b0*/  IMAD R3, R18, 0x20, R19 ;  /* 0x0000002012037824 */ /* 0x001fe200078e0213 */
[----:B------:R-:W-:-:S02]  /*b2c0*/  UIMAD UR6, UR10, UR8, URZ ;  /* 0x000000080a0672a4 */ /* 0x000fc4000f8e023f */
[----:B------:R0:W5:Y:S01]  /*b2d0*/  LD.E.128 R84, desc[UR48][R6.64] ;  /* 0x0000003006547980 */ /* 0x000162000c101d00 */
[----:B--2---:R-:W1:Y:S01]  /*b2e0*/  @P3 LDC R31, c[0x0][0xbec] ;  /* 0x0002fb00ff1f3b82 */ /* 0x004e620000000800 */
[----:B------:R-:W-:Y:S01]  /*b2f0*/  UIMAD.WIDE.U32 UR4, UR11, UR8, URZ ;  /* 0x000000080b0472a5 */ /* 0x000fe2000f8e003f */
[----:B------:R-:W-:Y:S01]  /*b300*/  LOP3.LUT R8, R9, 0x380, RZ, 0xc0, !PT ;  /* 0x0000038009087812 */ /* 0x000fe200078ec0ff */
[----:B------:R2:W5:Y:S01]  /*b310*/  LD.E.128 R60, desc[UR48][R4.64] ;  /* 0x00000030043c7980 */ /* 0x000562000c101d00 */
[----:B------:R-:W-:-:S03]  /*b320*/  LOP3.LUT R10, R11, 0x380, RZ, 0xc0, !PT ;  /* 0x000003800b0a7812 */ /* 0x000fc600078ec0ff */
[----:B------:R-:W5:Y:S01]  /*b330*/  LD.E.128 R64, desc[UR48][R32.64] ;  /* 0x0000003020407980 */ /* 0x000f62000c101d00 */
[----:B---3--:R-:W3:Y:S01]  /*b340*/  @P3 LDC R29, c[0x0][0xbf0] ;  /* 0x0002fc00ff1d3b82 */ /* 0x008ee20000000800 */
[----:B0-----:R-:W-:Y:S01]  /*b350*/  LEA R6, R44, R3, 0x7 ;  /* 0x000000032c067211 */ /* 0x001fe200078e38ff */
[----:B------:R-:W-:Y:S01]  /*b360*/  UIMAD UR6, UR11, UR9, UR6 ;  /* 0x000000090b0672a4 */ /* 0x000fe2000f8e0206 */
[----:B------:R-:W5:Y:S02]  /*b370*/  LD.E.128 R36, desc[UR48][R26.64] ;  /* 0x000000301a247980 */ /* 0x000f64000c101d00 */
[----:B------:R-:W-:Y:S01]  /*b380*/  ULDC.64 UR8, c[0x0][0xaf0] ;  /* 0x0002bc0000087ab9 */ /* 0x000fe20000000a00 */
[----:B------:R-:W-:Y:S01]  /*b390*/  UIADD3 UR5, UR5, UR6, URZ ;  /* 0x0000000605057290 */ /* 0x000fe2000fffe03f */
[----:B------:R-:W5:Y:S01]  /*b3a0*/  LD.E.128 R76, desc[UR48][R20.64] ;  /* 0x00000030144c7980 */ /* 0x000f62000c101d00 */
[----:B------:R-:W-:Y:S01]  /*b3b0*/  UIMAD UR7, UR12, UR8, URZ ;  /* 0x000000080c0772a4 */ /* 0x000fe2000f8e023f */
[----:B------:R-:W-:Y:S01]  /*b3c0*/  IMAD.MOV.U32 R3, RZ, RZ, R6 ;  /* 0x000000ffff037224 */ /* 0x000fe200078e0006 */
[----:B------:R-:W-:Y:S01]  /*b3d0*/  UIMAD.WIDE.U32 UR4, UR40, UR8, UR4 ;  /* 0x00000008280472a5 */ /* 0x000fe2000f8e0004 */
[----:B------:R-:W5:Y:S04]  /*b3e0*/  LD.E.128 R68, desc[UR48][R24.64] ;  /* 0x0000003018447980 */ /* 0x000f68000c101d00 */
[----:B------:R-:W5:Y:S01]  /*b3f0*/  LD.E.128 R48, desc[UR48][R14.64] ;  /* 0x000000300e307980 */ /* 0x000f62000c101d00 */
[----:B-1----:R-:W-:Y:S01]  /*b400*/  @P3 IMAD.HI.U32 R0, R6, R31, RZ ;  /* 0x0000001f06003227 */ /* 0x002fe200078e00ff */
[----:B------:R-:W-:Y:S01]  /*b410*/  UIMAD UR6, UR40, UR9, UR7 ;  /* 0x00000009280672a4 */ /* 0x000fe2000f8e0207 */
[----:B------:R-:W-:Y:S01]  /*b420*/  SHF.R.U64 R8, R8, 0x3, RZ ;  /* 0x0000000308087819 */ /* 0x000fe200000012ff */
[----:B------:R-:W5:Y:S01]  /*b430*/  LD.E.128 R40, desc[UR48][R12.64] ;  /* 0x000000300c287980 */ /* 0x000f62000c101d00 */
[----:B------:R-:W-:-:S02]  /*b440*/  SHF.R.U64 R10, R10, 0x3, RZ ;  /* 0x000000030a0a7819 */ /* 0x000fc400000012ff */
[----:B---3--:R-:W-:Y:S01]  /*b450*/  @P3 SHF.R.U32.HI R3, RZ, R29, R0 ;  /* 0x0000001dff033219 */ /* 0x008fe20000011600 */
[----:B------:R-:W-:Y:S01]  /*b460*/  UIADD3 UR6, UR5, UR6, URZ ;  /* 0x0000000605067290 */ /* 0x000fe2000fffe03f */
[----:B------:R-:W-:Y:S01]  /*b470*/  LOP3.LUT R8, R8, R9, RZ, 0x3c, !PT ;  /* 0x0000000908087212 */ /* 0x000fe200078e3cff */
[----:B------:R-:W-:Y:S01]  /*b480*/  ULDC.64 UR8, c[0x0][0xae0] ;  /* 0x0002b80000087ab9 */ /* 0x000fe20000000a00 */
[--C-:B------:R-:W-:Y:S01]  /*b490*/  SHF.R.S32.HI R0, RZ, 0x1f, R3.reuse ;  /* 0x0000001fff007819 */ /* 0x100fe20000011403 */
[----:B------:R-:W-:Y:S01]  /*b4a0*/  IMAD.MOV R7, RZ, RZ, -R3 ;  /* 0x000000ffff077224 */ /* 0x000fe200078e0a03 */
[----:B------:R-:W-:Y:S01]  /*b4b0*/  LOP3.LUT R10, R10, R11, RZ, 0x3c, !PT ;  /* 0x0000000b0a0a7212 */ /* 0x000fe200078e3cff */
[--C-:B------:R-:W-:Y:S02]  /*b4c0*/  IMAD.X R9, RZ, RZ, R33.reuse, P6 ;  /* 0x000000ffff097224 */ /* 0x100fe400030e0621 */
[----:B------:R-:W-:Y:S02]  /*b4d0*/  IMAD.X R11, RZ, RZ, R33, P5 ;  /* 0x000000ffff0b7224 */ /* 0x000fe400028e0621 */
[----:B------:R-:W-:Y:S01]  /*b4e0*/  IMAD R0, R0, UR8, RZ ;  /* 0x0000000800007c24 */ /* 0x000fe2000f8e02ff */
[----:B------:R0:W5:Y:S01]  /*b4f0*/  LD.E.128 R80, desc[UR48][R8.64] ;  /* 0x0000003008507980 */ /* 0x000162000c101d00 */
[----:B------:R-:W-:-:S02]  /*b500*/  IMAD R7, R34, R7, R6 ;  /* 0x0000000722077224 */ /* 0x000fc400078e0206 */
[----:B--2---:R-:W-:Y:S01]  /*b510*/  IMAD.U32 R5, RZ, RZ, UR5 ;  /* 0x00000005ff057e24 */ /* 0x004fe2000f8e00ff */
[----:B------:R1:W5:Y:S01]  /*b520*/  LD.E.128 R72, desc[UR48][R10.64] ;  /* 0x000000300a487980 */ /* 0x000362000c101d00 */
[----:B------:R-:W-:Y:S02]  /*b530*/  IMAD.U32 R4, RZ, RZ, UR4 ;  /* 0x00000004ff047e24 */ /* 0x000fe4000f8e00ff */
[----:B------:R-:W-:Y:S01]  /*b540*/  IMAD.U32 R5, RZ, RZ, UR6 ;  /* 0x00000006ff057e24 */ /* 0x000fe2000f8e00ff */
[----:B------:R-:W-:Y:S01]  /*b550*/  @!PT LDS RZ, [RZ] ;  /* 0x00000000fffff984 */ /* 0x000fe20000000800 */
[----:B------:R-:W-:Y:S01]  /*b560*/  @!PT LDS RZ, [RZ] ;  /* 0x00000000fffff984 */ /* 0x000fe20000000800 */
[----:B------:R-:W-:Y:S01]  /*b570*/  @!PT LDS RZ, [RZ] ;  /* 0x00000000fffff984 */ /* 0x000fe20000000800 */
[----:B------:R-:W-:Y:S01]  /*b580*/  @!PT LDS RZ, [RZ] ;  /* 0x00000000fffff984 */ /* 0x000fe20000000800 */
[----:B------:R2:W-:Y:S06]  /*b590*/  MEMBAR.ALL.CTA ;  /* 0x0000000000007992 */ /* 0x0005ec0000008000 */
[----:B--2---:R-:W2:Y:S01]  /*b5a0*/  FENCE.VIEW.ASYNC.S ;  /* 0x00000000000073c6 */ /* 0x004ea20000000000 */
[----:B------:R-:W-:Y:S01]  /*b5b0*/  ULDC.64 UR6, c[0x0][0xad8] ;  /* 0x0002b60000067ab9 */ /* 0x000fe20000000a00 */
[C---:B0-----:R-:W-:Y:S01]  /*b5c0*/  IMAD R9, R3.reuse, UR9, R0 ;  /* 0x0000000903097c24 */ /* 0x041fe2000f8e0200 */
[----:B------:R-:W-:Y:S01]  /*b5d0*/  SHF.R.S32.HI R0, RZ, 0x1f, R7 ;  /* 0x0000001fff007819 */ /* 0x000fe20000011407 */
[----:B------:R-:W-:-:S04]  /*b5e0*/  IMAD.WIDE.U32 R4, R3, UR8, R4 ;  /* 0x0000000803047c25 */ /* 0x000fc8000f8e0004 */
[----:B------:R-:W-:Y:S02]  /*b5f0*/  IMAD.IADD R5, R5, 0x1, R9 ;  /* 0x0000000105057824 */ /* 0x000fe400078e0209 */
[----:B------:R-:W-:Y:S02]  /*b600*/  IMAD R6, R0, UR6, RZ ;  /* 0x0000000600067c24 */ /* 0x000fe4000f8e02ff */
[----:B------:R-:W-:Y:S01]  /*b610*/  IMAD R44, R44, 0x80, R19 ;  /* 0x000000802c2c7824 */ /* 0x000fe200078e0213 */
[----:B------:R-:W-:Y:S01]  /*b620*/  UIADD3 UR39, UR39, 0x33420, URZ ;  /* 0x0003342027277890 */ /* 0x000fe2000fffe03f */
[C---:B------:R-:W-:Y:S02]  /*b630*/  IMAD R3, R7.reuse, UR7, R6 ;  /* 0x0000000707037c24 */ /* 0x040fe4000f8e0206 */
[----:B------:R-:W-:Y:S01]  /*b640*/  IMAD.WIDE.U32 R4, R7, UR6, R4 ;  /* 0x0000000607047c25 */ /* 0x000fe2000f8e0004 */
[----:B------:R-:W-:Y:S01]  /*b650*/  UIADD3 UR43, UR43, 0x1, URZ ;  /* 0x000000012b2b7890 */ /* 0x000fe2000fffe03f */
[----:B------:R-:W-:Y:S01]  /*b660*/  ISETP.GE.AND P2, PT, R44, R93, PT ;  /* 0x0000005d2c00720c */ /* 0x000fe20003f46270 */
[----:B------:R-:W-:Y:S01]  /*b670*/  ULDC.64 UR6, c[0x0][0xa80] ;  /* 0x0002a00000067ab9 */ /* 0x000fe20000000a00 */
[----:B------:R-:W-:Y:S01]  /*b680*/  IMAD.IADD R3, R5, 0x1, R3 ;  /* 0x0000000105037824 */ /* 0x000fe200078e0203 */
[----:B------:R-:W-:Y:S01]  /*b690*/  UPRMT UR39, URZ, 0x654, UR39 ;  /* 0x000006543f277896 */ /* 0x000fe20008000027 */
[----:B------:R-:W-:Y:S01]  /*b6a0*/  LEA R12, P3, R4, UR6, 0x1 ;  /* 0x00000006040c7c11 */ /* 0x000fe2000f8608ff */
[----:B------:R-:W-:Y:S01]  /*b6b0*/  VIADD R0, R44, 0x20 ;  /* 0x000000202c007836 */ /* 0x000fe20000000000 */
[----:B------:R-:W-:-:S02]  /*b6c0*/  UISETP.NE.AND UP0, UPT, UR43, 0x2, UPT ;  /* 0x000000022b00788c */ /* 0x000fc4000bf05270 */
[----:B------:R-:W-:Y:S02]  /*b6d0*/  LEA.HI.X R3, R4, UR7, R3, 0x1, P3 ;  /* 0x0000000704037c11 */ /* 0x000fe400098f0c03 */
[----:B------:R-:W-:Y:S01]  /*b6e0*/  USEL UR5, URZ, 0x1, UP0 ;  /* 0x000000013f057887 */ /* 0x000fe20008000000 */
[-C--:B------:R-:W-:Y:S01]  /*b6f0*/  ISETP.GE.AND P0, PT, R0, R93.reuse, PT ;  /* 0x0000005d0000720c */ /* 0x080fe20003f06270 */
[----:B------:R-:W-:Y:S01]  /*b700*/  ULDC UR4, c[0x0][0xc] ;  /* 0x0000030000047ab9 */ /* 0x000fe20000000800 */
[----:B------:R-:W-:Y:S01]  /*b710*/  VIADD R0, R44, 0x40 ;  /* 0x000000402c007836 */ /* 0x000fe20000000000 */
[----:B------:R-:W-:Y:S01]  /*b720*/  UIADD3 UR41, UR4, UR41, URZ ;  /* 0x0000002904297290 */ /* 0x000fe2000fffe03f */
[----:B--2---:R1:W0:Y:S01]  /*b730*/  SHFL.IDX PT, R6, R12, RZ, 0x181f ;  /* 0x00181fff0c067589 */ /* 0x00422200000e0000 */
[----:B------:R-:W-:Y:S01]  /*b740*/  USEL UR43, UR43, URZ, UP0 ;  /* 0x0000003f2b2b7287 */ /* 0x000fe20008000000 */
[----:B------:R-:W-:Y:S01]  /*b750*/  SYNCS.ARRIVE.TRANS64.RED.A1T0 RZ, [UR39], RZ ;  /* 0x000000ffffff79a7 */ /* 0x000fe20008100427 */
[----:B------:R-:W-:Y:S01]  /*b760*/  ULOP3.LUT UR44, UR44, UR5, URZ, 0x3c, !UPT ;  /* 0x000000052c2c7292 */ /* 0x000fe2000f8e3c3f */
[----:B------:R1:W2:Y:S01]  /*b770*/  SHFL.IDX PT, R7, R3, RZ, 0x181f ;  /* 0x00181fff03077589 */ /* 0x0002a200000e0000 */
[----:B------:R-:W-:Y:S01]  /*b780*/  BSSY B0, `(.L_x_31) ;  /* 0x000000f000007945 */ /* 0x000fe20003800000 */
[----:B------:R-:W-:-:S03]  /*b790*/  ISETP.GE.AND P1, PT, R0, R93, PT ;  /* 0x0000005d0000720c */ /* 0x000fc60003f26270 */
[----:B------:R-:W-:Y:S10]  /*b7a0*/  @P2 BRA `(.L_x_32) ;  /* 0x0000000000302947 */ /* 0x000ff40003800000 */
[----:B------:R-:W-:Y:S02]  /*b7b0*/  ULDC UR4, c[0x0][0xac8] ;  /* 0x0002b20000047ab9 */ /* 0x000fe40000000800 */
[----:B------:R-:W-:Y:S02]  /*b7c0*/  ISETP.GE.AND P3, PT, R17, UR4, PT ;  /* 0x0000000411007c0c */ /* 0x000fe4000bf66270 */
[----:B------:R-:W-:Y:S02]  /*b7d0*/  ISETP.GE.AND P4, PT, R16, UR4, PT ;  /* 0x0000000410007c0c */ /* 0x000fe4000bf86270 */
[----:B------:R-:W-:-:S09]  /*b7e0*/  ISETP.GE.AND P2, PT, R2, UR4, PT ;  /* 0x0000000402007c0c */ /* 0x000fd2000bf46270 */
[CC--:B0-----:R-:W-:Y:S02]  /*b7f0*/  @!P3 LEA R8, P5, R17.reuse, R6.reuse, 0x1 ;  /* 0x000000061108b211 */ /* 0x0c1fe400078a08ff */
[----:B-1----:R-:W-:Y:S02]  /*b800*/  @!P4 LEA R10, P6, R16, R6, 0x1 ;  /* 0x00000006100ac211 */ /* 0x002fe400078c08ff */
[----:B--2---:R-:W-:Y:S01]  /*b810*/  @!P2 IMAD.WIDE R4, R2, 0x2, R6 ;  /* 0x000000020204a825 */ /* 0x004fe200078e0206 */
[-C--:B------:R-:W-:Y:S02]  /*b820*/  @!P3 LEA.HI.X R9, R17, R7.reuse, R226, 0x1, P5 ;  /* 0x000000071109b211 */ /* 0x080fe400028f0ce2 */
[----:B------:R-:W-:Y:S02]  /*b830*/  @!P4 LEA.HI.X R11, R16, R7, R225, 0x1, P6 ;  /* 0x00000007100bc211 */ /* 0x000fe400030f0ce1 */
[----:B-----5:R3:W-:Y:S04]  /*b840*/  @!P2 ST.E.128 desc[UR48][R4.64], R64 ;  /* 0x000000400400a985 */ /* 0x0207e8000c101d30 */
[----:B------:R3:W-:Y:S04]  /*b850*/  @!P3 ST.E.128 desc[UR48][R8.64], R76 ;  /* 0x0000004c0800b985 */ /* 0x0007e8000c101d30 */
[----:B------:R3:W-:Y:S02]  /*b860*/  @!P4 ST.E.128 desc[UR48][R10.64], R84 ;  /* 0x000000540a00c985 */ /* 0x0007e4000c101d30 */
.L_x_32:
[----:B------:R-:W-:Y:S05]  /*b870*/  BSYNC B0 ;  /* 0x0000000000007941 */ /* 0x000fea0003800000 */
.L_x_31:
[----:B--2---:R2:W4:Y:S01]  /*b880*/  SHFL.IDX PT, R7, R3, 0x1, 0x181f ;  /* 0x00381f0003077f89 */ /* 0x00452200000e0000 */
[----:B------:R-:W-:Y:S03]  /*b890*/  BSSY B0, `(.L_x_33) ;  /* 0x000000f000007945 */ /* 0x000fe60003800000 */
[----:B0-----:R2:W0:Y:S01]  /*b8a0*/  SHFL.IDX PT, R6, R12, 0x1, 0x181f ;  /* 0x00381f000c067f89 */ /* 0x00142200000e0000 */
[----:B------:R-:W-:Y:S05]  /*b8b0*/  @P0 BRA `(.L_x_34) ;  /* 0x0000000000300947 */ /* 0x000fea0003800000 */
[----:B------:R-:W-:Y:S02]  /*b8c0*/  ULDC UR4, c[0x0][0xac8] ;  /* 0x0002b20000047ab9 */ /* 0x000fe40000000800 */
[----:B------:R-:W-:Y:S02]  /*b8d0*/  ISETP.GE.AND P4, PT, R17, UR4, PT ;  /* 0x0000000411007c0c */ /* 0x000fe4000bf86270 */
[----:B------:R-:W-:Y:S02]  /*b8e0*/  ISETP.GE.AND P5, PT, R16, UR4, PT ;  /* 0x0000000410007c0c */ /* 0x000fe4000bfa6270 */
[----:B------:R-:W-:-:S09]  /*b8f0*/  ISETP.GE.AND P3, PT, R2, UR4, PT ;  /* 0x0000000402007c0c */ /* 0x000fd2000bf66270 */
[CC--:B0--3--:R-:W-:Y:S02]  /*b900*/  @!P4 LEA R8, P0, R17.reuse, R6.reuse, 0x1 ;  /* 0x000000061108c211 */ /* 0x0c9fe400078008ff */
[----:B-1----:R-:W-:Y:S02]  /*b910*/  @!P5 LEA R10, P2, R16, R6, 0x1 ;  /* 0x00000006100ad211 */ /* 0x002fe400078408ff */
[----:B----4-:R-:W-:Y:S01]  /*b920*/  @!P3 IMAD.WIDE R4, R2, 0x2, R6 ;  /* 0x000000020204b825 */ /* 0x010fe200078e0206 */
[-C--:B------:R-:W-:Y:S02]  /*b930*/  @!P4 LEA.HI.X R9, R17, R7.reuse, R226, 0x1, P0 ;  /* 0x000000071109c211 */ /* 0x080fe400000f0ce2 */
[----:B------:R-:W-:Y:S02]  /*b940*/  @!P5 LEA.HI.X R11, R16, R7, R225, 0x1, P2 ;  /* 0x00000007100bd211 */ /* 0x000fe400010f0ce1 */
[----:B-----5:R0:W-:Y:S04]  /*b950*/  @!P3 ST.E.128 desc[UR48][R4.64], R56 ;  /* 0x000000380400b985 */ /* 0x0201e8000c101d30 */
[----:B------:R0:W-:Y:S04]  /*b960*/  @!P4 ST.E.128 desc[UR48][R8.64], R68 ;  /* 0x000000440800c985 */ /* 0x0001e8000c101d30 */
[----:B------:R0:W-:Y:S02]  /*b970*/  @!P5 ST.E.128 desc[UR48][R10.64], R80 ;  /* 0x000000500a00d985 */ /* 0x0001e4000c101d30 */
.L_x_34:
[----:B------:R-:W-:Y:S05]  /*b980*/  BSYNC B0 ;  /* 0x0000000000007941 */ /* 0x000fea0003800000 */
.L_x_33:
[----:B----4-:R4:W1:Y:S01]  /*b990*/  SHFL.IDX PT, R7, R3, 0x2, 0x181f ;  /* 0x00581f0003077f89 */ /* 0x01086200000e0000 */
        /* <DEDUP_REMOVED lines=9> */
[----:B------:R-:W-:Y:S01]  /*ba30*/  @!P2 IMAD.WIDE R4, R2, 0x2, R6 ;  /* 0x000000020204a825 */ /* 0x000fe200078e0206 */
[-C--:B------:R-:W-:Y:S02]  /*ba40*/  @!P3 LEA.HI.X R9, R17, R7.reuse, R226, 0x1, P0 ;  /* 0x000000071109b211 */ /* 0x080fe400000f0ce2 */
[----:B------:R-:W-:Y:S02]  /*ba50*/  @!P4 LEA.HI.X R11, R16, R7, R225, 0x1, P1 ;  /* 0x00000007100bc211 */ /* 0x000fe400008f0ce1 */
[----:B-----5:R0:W-:Y:S04]  /*ba60*/  @!P2 ST.E.128 desc[UR48][R4.64], R52 ;  /* 0x000000340400a985 */ /* 0x0201e8000c101d30 */
[----:B------:R0:W-:Y:S04]  /*ba70*/  @!P3 ST.E.128 desc[UR48][R8.64], R48 ;  /* 0x000000300800b985 */ /* 0x0001e8000c101d30 */
[----:B------:R0:W-:Y:S02]  /*ba80*/  @!P4 ST.E.128 desc[UR48][R10.64], R72 ;  /* 0x000000480a00c985 */ /* 0x0001e4000c101d30 */
.L_x_36:
[----:B------:R-:W-:Y:S05]  /*ba90*/  BSYNC B0 ;  /* 0x0000000000007941 */ /* 0x000fea0003800000 */
.L_x_35:
[----:B------:R-:W-:Y:S01]  /*baa0*/  VIADD R0, R44, 0x60 ;  /* 0x000000602c007836 */ /* 0x000fe20000000000 */
[----:B-1----:R1:W1:Y:S01]  /*bab0*/  SHFL.IDX PT, R7, R3, 0x3, 0x181f ;  /* 0x00781f0003077f89 */ /* 0x00226200000e0000 */
[----:B------:R-:W-:Y:S01]  /*bac0*/  UIADD3 UR45, UR45, 0x1, URZ ;  /* 0x000000012d2d7890 */ /* 0x000fe2000fffe03f */
[----:B------:R-:W-:Y:S02]  /*bad0*/  BSSY B0, `(.L_x_37) ;  /* 0x0000010000007945 */ /* 0x000fe40003800000 */
[----:B------:R-:W-:Y:S01]  /*bae0*/  ISETP.GE.AND P0, PT, R0, R93, PT ;  /* 0x0000005d0000720c */ /* 0x000fe20003f06270 */
[----:B0-----:R0:W0:-:S12]  /*baf0*/  SHFL.IDX PT, R6, R12, 0x3, 0x181f ;  /* 0x00781f000c067f89 */ /* 0x00101800000e0000 */
[----:B------:R-:W-:Y:S05]  /*bb00*/  @P0 BRA `(.L_x_38) ;  /* 0x0000000000300947 */ /* 0x000fea0003800000 */
[----:B------:R-:W-:Y:S02]  /*bb10*/  ULDC UR4, c[0x0][0xac8] ;  /* 0x0002b20000047ab9 */ /* 0x000fe40000000800 */
[----:B------:R-:W-:Y:S02]  /*bb20*/  ISETP.GE.AND P3, PT, R17, UR4, PT ;  /* 0x0000000411007c0c */ /* 0x000fe4000bf66270 */
[----:B------:R-:W-:Y:S02]  /*bb30*/  ISETP.GE.AND P4, PT, R16, UR4, PT ;  /* 0x0000000410007c0c */ /* 0x000fe4000bf86270 */
[----:B------:R-:W-:-:S09]  /*bb40*/  ISETP.GE.AND P2, PT, R2, UR4, PT ;  /* 0x0000000402007c0c */ /* 0x000fd2000bf46270 */
[CC--:B0--3--:R-:W-:Y:S02]  /*bb50*/  @!P3 LEA R8, P0, R17.reuse, R6.reuse, 0x1 ;  /* 0x000000061108b211 */ /* 0x0c9fe400078008ff */
[----:B------:R-:W-:Y:S02]  /*bb60*/  @!P4 LEA R10, P1, R16, R6, 0x1 ;  /* 0x00000006100ac211 */ /* 0x000fe400078208ff */
[----:B-1----:R-:W-:Y:S01]  /*bb70*/  @!P2 IMAD.WIDE R4, R2, 0x2, R6 ;  /* 0x000000020204a825 */ /* 0x002fe200078e0206 */
[-C--:B------:R-:W-:Y:S02]  /*bb80*/  @!P3 LEA.HI.X R9, R17, R7.reuse, R226, 0x1, P0 ;  /* 0x000000071109b211 */ /* 0x080fe400000f0ce2 */
[----:B------:R-:W-:Y:S02]  /*bb90*/  @!P4 LEA.HI.X R11, R16, R7, R225, 0x1, P1 ;  /* 0x00000007100bc211 */ /* 0x000fe400008f0ce1 */
[----:B-----5:R0:W-:Y:S04]  /*bba0*/  @!P2 ST.E.128 desc[UR48][R4.64], R36 ;  /* 0x000000240400a985 */ /* 0x0201e8000c101d30 */
[----:B------:R0:W-:Y:S04]  /*bbb0*/  @!P3 ST.E.128 desc[UR48][R8.64], R40 ;  /* 0x000000280800b985 */ /* 0x0001e8000c101d30 */
[----:B------:R0:W-:Y:S02]  /*bbc0*/  @!P4 ST.E.128 desc[UR48][R10.64], R60 ;  /* 0x0000003c0a00c985 */ /* 0x0001e4000c101d30 */
.L_x_38:
[----:B------:R-:W-:Y:S05]  /*bbd0*/  BSYNC B0 ;  /* 0x0000000000007941 */ /* 0x000fea0003800000 */
.L_x_37:
[----:B------:R-:W1:Y:S02]  /*bbe0*/  LDC R0, c[0x0][0xc34] ;  /* 0x00030d00ff007b82 */ /* 0x000e640000000800 */
[----:B-1----:R-:W-:-:S13]  /*bbf0*/  ISETP.LE.AND P0, PT, R0, UR41, PT ;  /* 0x0000002900007c0c */ /* 0x002fda000bf03270 */
[----:B------:R-:W-:Y:S05]  /*bc00*/  @!P0 BRA `(.L_x_39) ;  /* 0xffffff50003c8947 */ /* 0x000fea000383ffff */
[----:B------:R-:W-:Y:S05]  /*bc10*/  EXIT ;  /* 0x000000000000794d */ /* 0x000fea0003800000 */
.L_x_5:
[----:B------:R-:W-:-:S08]  /*bc20*/  NOP ;  /* 0x0000000000007918 */ /* 0x000fd00000000000 */
[----:B------:R-:W0:-:S00]  /*bc30*/  USETMAXREG.DEALLOC.CTAPOOL 0x28 ;  /* 0x00000028000079c8 */ /* 0x000e0000080e0500 */
[----:B------:R-:W1:Y:S01]  /*bc40*/  S2UR UR38, SR_CTAID.X ;  /* 0x00000000002679c3 */ /* 0x000e620000002500 */
[----:B------:R-:W-:Y:S01]  /*bc50*/  UMOV UR37, 0x1 ;  /* 0x0000000100257882 */ /* 0x000fe20000000000 */
[----:B0-----:R-:W-:Y:S02]  /*bc60*/  IMAD.MOV.U32 R27, RZ, RZ, RZ ;  /* 0x000000ffff1b7224 */ /* 0x001fe400078e00ff */
[----:B------:R-:W-:-:S04]  /*bc70*/  IMAD.MOV.U32 R30, RZ, RZ, 0x1 ;  /* 0x00000001ff1e7424 */ /* 0x000fc800078e00ff */
[----:B------:R-:W1:Y:S02]  /*bc80*/  LDC R2, c[0x0][0xc34] ;  /* 0x00030d00ff027b82 */ /* 0x000e640000000800 */
[----:B-1----:R-:W-:-:S13]  /*bc90*/  ISETP.LE.AND P0, PT, R2, UR38, PT ;  /* 0x0000002602007c0c */ /* 0x002fda000bf03270 */
[----:B------:R-:W-:Y:S05]  /*bca0*/  @P0 BRA `(.L_x_40) ;  /* 0x0000004c00100947 */ /* 0x000fea0003800000 */
[----:B------:R-:W0:Y:S01]  /*bcb0*/  S2R R7, SR_TID.X ;  /* 0x0000000000077919 */ /* 0x000e220000002100 */
[----:B------:R-:W-:Y:S01]  /*bcc0*/  ULDC.64 UR4, c[0x0][0x418] ;  /* 0x0001060000047ab9 */ /* 0x000fe20000000a00 */
[----:B------:R-:W-:Y:S01]  /*bcd0*/  ULDC.64 UR8, c[0x0][0x2f0] ;  /* 0x0000bc0000087ab9 */ /* 0x000fe20000000a00 */
[----:B------:R-:W-:Y:S01]  /*bce0*/  UISETP.NE.U32.AND UP0, UPT, UR4, URZ, UPT ;  /* 0x0000003f0400728c */ /* 0x000fe2000bf05070 */
[----:B------:R-:W-:Y:S01]  /*bcf0*/  LOP3.LUT R16, R16, 0xfeffffff, RZ, 0xc0, !PT ;  /* 0xfeffffff10107812 */ /* 0x000fe200078ec0ff */
[----:B------:R-:W-:Y:S01]  /*bd00*/  UMOV UR41, 0x400 ;  /* 0x0000040000297882 */ /* 0x000fe20000000000 */
[----:B------:R-:W-:Y:S01]  /*bd10*/  ULDC UR4, c[0x0][0x424] ;  /* 0x0001090000047ab9 */ /* 0x000fe20000000800 */
[----:B------:R-:W-:Y:S01]  /*bd20*/  UISETP.NE.AND.EX UP0, UPT, UR5, URZ, UPT, UP0 ;  /* 0x0000003f0500728c */ /* 0x000fe2000bf05300 */
[----:B------:R-:W-:Y:S01]  /*bd30*/  IMAD.MOV.U32 R30, RZ, RZ, 0x1 ;  /* 0x00000001ff1e7424 */ /* 0x000fe200078e00ff */
[----:B------:R-:W-:Y:S01]  /*bd40*/  UMOV UR6, 0xa0 ;  /* 0x000000a000067882 */ /* 0x000fe20000000000 */
[----:B------:R-:W-:Y:S01]  /*bd50*/  ULEA UR41, UR45, UR41, 0x18 ;  /* 0x000000292d297291 */ /* 0x000fe2000f8ec03f */
[----:B------:R-:W-:Y:S01]  /*bd60*/  IMAD.MOV.U32 R27, RZ, RZ, RZ ;  /* 0x000000ffff1b7224 */ /* 0x000fe200078e00ff */
[----:B------:R-:W-:Y:S01]  /*bd70*/  USEL UR4, UR4, 0x1, UP0 ;  /* 0x0000000104047887 */ /* 0x000fe20008000000 */
[----:B------:R-:W-:Y:S01]  /*bd80*/  ULDC UR40, c[0x0][0x448] ;  /* 0x0001120000287ab9 */ /* 0x000fe20000000800 */
[----:B------:R-:W-:-:S02]  /*bd90*/  ULDC UR7, c[0x0][0x288] ;  /* 0x0000a20000077ab9 */ /* 0x000fc40000000800 */
[----:B------:R-:W-:Y:S02]  /*bda0*/  UIMAD UR39, UR4, UR8, URZ ;  /* 0x00000008042772a4 */ /* 0x000fe4000f8e023f */
[----:B------:R-:W-:Y:S02]  /*bdb0*/  ULOP3.LUT UR46, UR36, 0x2, URZ, 0xfc, !UPT ;  /* 0x00000002242e7892 */ /* 0x000fe4000f8efc3f */
[----:B------:R-:W-:Y:S01]  /*bdc0*/  UIADD3 UR4, UR39, 0x9f, URZ ;  /* 0x0000009f27047890 */ /* 0x000fe2000fffe03f */
[----:B------:R-:W-:Y:S01]  /*bdd0*/  ULDC UR8, c[0x0][0x2b8] ;  /* 0x0000ae0000087ab9 */ /* 0x000fe20000000800 */
[----:B------:R-:W-:Y:S02]  /*bde0*/  ULOP3.LUT UR47, UR36, 0x1, URZ, 0xfc, !UPT ;  /* 0x00000001242f7892 */ /* 0x000fe4000f8efc3f */
[----:B------:R-:W-:Y:S01]  /*bdf0*/  UIMAD.WIDE UR4, UR4, 0x66666667, URZ ;  /* 0x66666667040478a5 */ /* 0x000fe2000f8e023f */
[----:B------:R-:W-:Y:S01]  /*be00*/  ULDC UR50, c[0x0][0xc] ;  /* 0x0000030000327ab9 */ /* 0x000fe20000000800 */
[----:B------:R-:W-:-:S02]  /*be10*/  UMOV UR37, URZ ;  /* 0x0000003f00257c82 */ /* 0x000fc40008000000 */
[----:B------:R-:W-:Y:S02]  /*be20*/  USHF.R.U32.HI UR4, URZ, 0x1f, UR5 ;  /* 0x0000001f3f047899 */ /* 0x000fe40008011605 */
[----:B------:R-:W-:Y:S01]  /*be30*/  UIMAD UR40, UR40, UR7, URZ ;  /* 0x00000007282872a4 */ /* 0x000fe2000f8e023f */
[C---:B0-----:R-:W-:Y:S01]  /*be40*/  IMAD.SHL.U32 R32, R7.reuse, 0x10, RZ ;  /* 0x0000001007207824 */ /* 0x041fe200078e00ff */
[C---:B------:R-:W-:Y:S01]  /*be50*/  SHF.L.U32 R0, R7.reuse, 0x6, RZ ;  /* 0x0000000607007819 */ /* 0x040fe200000006ff */
[C---:B------:R-:W-:Y:S01]  /*be60*/  IMAD.SHL.U32 R6, R7.reuse, 0x2, RZ ;  /* 0x0000000207067824 */ /* 0x040fe200078e00ff */
[----:B------:R-:W-:Y:S01]  /*be70*/  SHF.R.U32.HI R3, RZ, 0x1, R7 ;  /* 0x00000001ff037819 */ /* 0x000fe20000011607 */
[----:B------:R-:W-:Y:S01]  /*be80*/  IMAD.SHL.U32 R4, R7, 0x20, RZ ;  /* 0x0000002007047824 */ /* 0x000fe200078e00ff */
[----:B------:R-:W-:Y:S01]  /*be90*/  LOP3.LUT R5, R32, 0x1b0, RZ, 0xc0, !PT ;  /* 0x000001b020057812 */ /* 0x000fe200078ec0ff */
[----:B------:R-:W-:Y:S01]  /*bea0*/  ULEA.HI.SX32 UR42, UR5, UR4, 0x1a ;  /* 0x00000004052a7291 */ /* 0x000fe2000f8fd23f */
[----:B------:R-:W-:-:S02]  /*beb0*/  LOP3.LUT R2, R0, 0x180, RZ, 0xc0, !PT ;  /* 0x0000018000027812 */ /* 0x000fc400078ec0ff */
[----:B------:R-:W-:Y:S01]  /*bec0*/  LOP3.LUT R37, R5, 0x30, R6, 0x78, !PT ;  /* 0x0000003005257812 */ /* 0x000fe200078e7806 */
[C---:B------:R-:W-:Y:S01]  /*bed0*/  IMAD.SHL.U32 R6, R7.reuse, 0x4, RZ ;  /* 0x0000000407067824 */ /* 0x040fe200078e00ff */
[----:B------:R-:W-:Y:S01]  /*bee0*/  LOP3.LUT R5, R4, 0x80, RZ, 0xc0, !PT ;  /* 0x0000008004057812 */ /* 0x000fe200078ec0ff */
[----:B------:R-:W-:Y:S01]  /*bef0*/  UIADD3 UR4, UR42, -0x1, URZ ;  /* 0xffffffff2a047890 */ /* 0x000fe2000fffe03f */
[----:B------:R-:W-:Y:S01]  /*bf00*/  LOP3.LUT R2, R2, 0x30, R3, 0xf8, !PT ;  /* 0x0000003002027812 */ /* 0x000fe200078ef803 */
[----:B------:R-:W-:Y:S01]  /*bf10*/  IMAD.SHL.U32 R3, R7, 0x8, RZ ;  /* 0x0000000807037824 */ /* 0x000fe200078e00ff */
[----:B------:R-:W-:Y:S01]  /*bf20*/  LOP3.LUT R5, R5, 0x10, R7, 0xf8, !PT ;  /* 0x0000001005057812 */ /* 0x000fe200078ef807 */
[----:B------:R-:W-:Y:S01]  /*bf30*/  UIMAD UR5, UR4, -0xa0, UR39 ;  /* 0xffffff60040578a4 */ /* 0x000fe2000f8e0227 */
[----:B------:R-:W-:Y:S01]  /*bf40*/  LOP3.LUT R37, R37, 0x640, R32, 0xf8, !PT ;  /* 0x0000064025257812 */ /* 0x000fe200078ef820 */
[----:B------:R-:W-:Y:S01]  /*bf50*/  UIMAD UR4, UR42, UR6, -0xa0 ;  /* 0xffffff602a0474a4 */ /* 0x000fe2000f8e0206 */
[----:B------:R-:W-:Y:S01]  /*bf60*/  LOP3.LUT R3, R2, 0x30, R3, 0x78, !PT ;  /* 0x0000003002037812 */ /* 0x000fe200078e7803 */
[----:B------:R-:W-:Y:S01]  /*bf70*/  UIADD3 UR42, UR42, -0x2, URZ ;  /* 0xfffffffe2a2a7890 */ /* 0x000fe2000fffe03f */
[----:B------:R-:W-:-:S02]  /*bf80*/  LOP3.LUT R2, R5, 0x10, R6, 0x78, !PT ;  /* 0x0000001005027812 */ /* 0x000fc400078e7806 */
[C---:B------:R-:W-:Y:S02]  /*bf90*/  LOP3.LUT R5, R32.reuse, 0x600, RZ, 0xc0, !PT ;  /* 0x0000060020057812 */ /* 0x040fe400078ec0ff */
[----:B------:R-:W-:Y:S02]  /*bfa0*/  LOP3.LUT R0, R3, 0x640, R0, 0xf8, !PT ;  /* 0x0000064003007812 */ /* 0x000fe400078ef800 */
[--C-:B------:R-:W-:Y:S02]  /*bfb0*/  LOP3.LUT R5, R5, 0x60, R4.reuse, 0xf8, !PT ;  /* 0x0000006005057812 */ /* 0x100fe400078ef804 */
[----:B------:R-:W-:Y:S01]  /*bfc0*/  LOP3.LUT R32, R32, 0x30, RZ, 0xc0, !PT ;  /* 0x0000003020207812 */ /* 0x000fe200078ec0ff */
[----:B------:R0:W-:Y:S01]  /*bfd0*/  STL [R1+0x4], R0 ;  /* 0x0000040001007387 */ /* 0x0001e20000100800 */
[----:B------:R-:W-:Y:S02]  /*bfe0*/  LOP3.LUT R5, R5, 0x100, R4, 0xf8, !PT ;  /* 0x0000010005057812 */ /* 0x000fe400078ef804 */
[----:B------:R-:W-:-:S02]  /*bff0*/  ISETP.GE.AND P1, PT, R32, UR9, PT ;  /* 0x0000000920007c0c */ /* 0x000fc4000bf26270 */
[----:B0-----:R-:W-:Y:S02]  /*c000*/  LOP3.LUT R0, R5, R2, RZ, 0xfc, !PT ;  /* 0x0000000205007212 */ /* 0x001fe400078efcff */
[----:B------:R-:W-:-:S03]  /*c010*/  LOP3.LUT R2, R32, 0x80, RZ, 0xfc, !PT ;  /* 0x0000008020027812 */ /* 0x000fc600078efcff */
[----:B------:R0:W-:Y:S02]  /*c020*/  STL [R1], R0 ;  /* 0x0000000001007387 */ /* 0x0001e40000100800 */
[----:B0-----:R-:W-:-:S04]  /*c030*/  SHF.R.U32.HI R0, RZ, 0x2, R7 ;  /* 0x00000002ff007819 */ /* 0x001fc80000011607 */
[----:B------:R-:W-:Y:S02]  /*c040*/  LOP3.LUT R3, R0, 0x1f, RZ, 0xc0, !PT ;  /* 0x0000001f00037812 */ /* 0x000fe400078ec0ff */
[----:B------:R-:W-:Y:S02]  /*c050*/  LOP3.LUT R0, R32, 0x40, RZ, 0xfc, !PT ;  /* 0x0000004020007812 */ /* 0x000fe400078efcff */
[----:B------:R-:W-:Y:S01]  /*c060*/  LOP3.LUT R5, R3, 0x60, R4, 0xf8, !PT ;  /* 0x0000006003057812 */ /* 0x000fe200078ef804 */
[----:B------:R-:W-:Y:S01]  /*c070*/  VIADD R4, R37, UR41 ;  /* 0x0000002925047c36 */ /* 0x000fe20008000000 */
[----:B------:R-:W-:Y:S02]  /*c080*/  IADD3 R3, -R3, UR5, RZ ;  /* 0x0000000503037c10 */ /* 0x000fe4000fffe1ff */
[----:B------:R-:W-:Y:S02]  /*c090*/  ISETP.GE.AND P0, PT, R0, UR9, PT ;  /* 0x0000000900007c0c */ /* 0x000fe4000bf06270 */
[C---:B------:R-:W-:Y:S01]  /*c0a0*/  ISETP.LT.OR P4, PT, R3.reuse, 0x1, P1 ;  /* 0x000000010300780c */ /* 0x040fe20000f81670 */
[----:B------:R0:W-:Y:S01]  /*c0b0*/  STL [R1+0x8], R3 ;  /* 0x0000080301007387 */ /* 0x0001e20000100800 */
[----:B------:R-:W-:-:S02]  /*c0c0*/  ISETP.LT.OR P3, PT, R3, 0x21, P1 ;  /* 0x000000210300780c */ /* 0x000fc40000f61670 */
[----:B------:R-:W-:Y:S02]  /*c0d0*/  ISETP.LT.OR P2, PT, R3, 0x41, P1 ;  /* 0x000000410300780c */ /* 0x000fe40000f41670 */
[C---:B------:R-:W-:Y:S01]  /*c0e0*/  LOP3.LUT R33, R5.reuse, 0x80, RZ, 0xfc, !PT ;  /* 0x0000008005217812 */ /* 0x040fe200078efcff */
[----:B------:R-:W-:-:S04]  /*c0f0*/  VIADD R5, R5, UR4 ;  /* 0x0000000405057c36 */ /* 0x000fc80008000000 */
[----:B------:R-:W-:Y:S01]  /*c100*/  VIADD R4, R33, UR4 ;  /* 0x0000000421047c36 */ /* 0x000fe20008000000 */
[----:B------:R0:W-:Y:S01]  /*c110*/  STL [R1+0xc], R5 ;  /* 0x00000c0501007387 */ /* 0x0001e20000100800 */
[----:B------:R-:W-:Y:S02]  /*c120*/  @P4 LOP3.LUT R16, R16, 0x1000000, RZ, 0xfc, !PT ;  /* 0x0100000010104812 */ /* 0x000fe400078efcff */
[----:B------:R-:W-:Y:S01]  /*c130*/  ISETP.LT.OR P4, PT, R3, 0x61, P1 ;  /* 0x000000610300780c */ /* 0x000fe20000f81670 */
[----:B------:R0:W-:Y:S01]  /*c140*/  STL [R1+0x10], R4 ;  /* 0x0000100401007387 */ /* 0x0001e20000100800 */
[----:B------:R-:W-:-:S04]  /*c150*/  LOP3.LUT R16, R16, 0xffdfffff, RZ, 0xc0, !PT ;  /* 0xffdfffff10107812 */ /* 0x000fc800078ec0ff */
[----:B------:R-:W-:Y:S02]  /*c160*/  @P3 LOP3.LUT R16, R16, 0x200000, RZ, 0xfc, !PT ;  /* 0x0020000010103812 */ /* 0x000fe400078efcff */
[C---:B------:R-:W-:Y:S02]  /*c170*/  ISETP.LT.OR P3, PT, R3.reuse, 0x81, P1 ;  /* 0x000000810300780c */ /* 0x040fe40000f61670 */
[----:B------:R-:W-:Y:S02]  /*c180*/  LOP3.LUT R16, R16, 0xfffbffff, RZ, 0xc0, !PT ;  /* 0xfffbffff10107812 */ /* 0x000fe400078ec0ff */
[C---:B------:R-:W-:Y:S02]  /*c190*/  ISETP.LT.OR P1, PT, R3.reuse, 0x21, P0 ;  /* 0x000000210300780c */ /* 0x040fe40000721670 */
[----:B------:R-:W-:Y:S02]  /*c1a0*/  @P2 LOP3.LUT R16, R16, 0x40000, RZ, 0xfc, !PT ;  /* 0x0004000010102812 */ /* 0x000fe400078efcff */
[----:B------:R-:W-:-:S02]  /*c1b0*/  ISETP.LT.OR P2, PT, R3, 0x1, P0 ;  /* 0x000000010300780c */ /* 0x000fc40000741670 */
[----:B------:R-:W-:-:S04]  /*c1c0*/  LOP3.LUT R16, R16, 0xffff7fff, RZ, 0xc0, !PT ;  /* 0xffff7fff10107812 */ /* 0x000fc800078ec0ff */
[----:B------:R-:W-:-:S04]  /*c1d0*/  @P4 LOP3.LUT R16, R16, 0x8000, RZ, 0xfc, !PT ;  /* 0x0000800010104812 */ /* 0x000fc800078efcff */
[----:B------:R-:W-:-:S04]  /*c1e0*/  LOP3.LUT R16, R16, 0xefffffff, RZ, 0xc0, !PT ;  /* 0xefffffff10107812 */ /* 0x000fc800078ec0ff */
[----:B------:R-:W-:Y:S02]  /*c1f0*/  @P3 LOP3.LUT R16, R16, 0x10000000, RZ, 0xfc, !PT ;  /* 0x1000000010103812 */ /* 0x000fe400078efcff */
[----:B------:R-:W-:Y:S02]  /*c200*/  ISETP.LT.OR P3, PT, R3, 0x41, P0 ;  /* 0x000000410300780c */ /* 0x000fe40000761670 */
[----:B------:R-:W-:-:S04]  /*c210*/  LOP3.LUT R16, R16, 0xff7fffff, RZ, 0xc0, !PT ;  /* 0xff7fffff10107812 */ /* 0x000fc800078ec0ff */
[----:B------:R-:W-:Y:S02]  /*c220*/  @P2 LOP3.LUT R16, R16, 0x800000, RZ, 0xfc, !PT ;  /* 0x0080000010102812 */ /* 0x000fe400078efcff */
[----:B------:R-:W-:Y:S02]  /*c230*/  ISETP.LT.OR P2, PT, R3, 0x61, P0 ;  /* 0x000000610300780c */ /* 0x000fe40000741670 */
[----:B------:R-:W-:-:S04]  /*c240*/  LOP3.LUT R16, R16, 0xffefffff, RZ, 0xc0, !PT ;  /* 0xffefffff10107812 */ /* 0x000fc800078ec0ff */
[----:B------:R-:W-:Y:S02]  /*c250*/  @P1 LOP3.LUT R16, R16, 0x100000, RZ, 0xfc, !PT ;  /* 0x0010000010101812 */ /* 0x000fe400078efcff */
[C---:B------:R-:W-:Y:S02]  /*c260*/  ISETP.LT.OR P1, PT, R3.reuse, 0x81, P0 ;  /* 0x000000810300780c */ /* 0x040fe40000721670 */
[----:B------:R-:W-:Y:S02]  /*c270*/  LOP3.LUT R16, R16, 0xfffdffff, RZ, 0xc0, !PT ;  /* 0xfffdffff10107812 */ /* 0x000fe400078ec0ff */
[----:B------:R-:W-:Y:S02]  /*c280*/  ISETP.GE.AND P0, PT, R2, UR9, PT ;  /* 0x0000000902007c0c */ /* 0x000fe4000bf06270 */
[----:B------:R-:W-:Y:S02]  /*c290*/  @P3 LOP3.LUT R16, R16, 0x20000, RZ, 0xfc, !PT ;  /* 0x0002000010103812 */ /* 0x000fe400078efcff */
[----:B------:R-:W-:-:S02]  /*c2a0*/  ISETP.LT.OR P3, PT, R3, 0x41, P0 ;  /* 0x000000410300780c */ /* 0x000fc40000761670 */
        /* <DEDUP_REMOVED lines=12> */
[----:B------:R-:W-:Y:S02]  /*c370*/  LOP3.LUT R16, R16, 0xfffeffff, RZ, 0xc0, !PT ;  /* 0xfffeffff10107812 */ /* 0x000fe400078ec0ff */
[----:B------:R-:W-:Y:S02]  /*c380*/  ISETP.GE.AND P0, PT, R4, UR39, PT ;  /* 0x0000002704007c0c */ /* 0x000fe4000bf06270 */
[----:B------:R-:W-:Y:S02]  /*c390*/  @P3 LOP3.LUT R16, R16, 0x10000, RZ, 0xfc, !PT ;  /* 0x0001000010103812 */ /* 0x000fe400078efcff */
[----:B------:R-:W-:-:S02]  /*c3a0*/  ISETP.LT.U32.AND P0, PT, R33, 0xa0, !P0 ;  /* 0x000000a02100780c */ /* 0x000fc40004701070 */
[----:B------:R-:W-:-:S04]  /*c3b0*/  LOP3.LUT R16, R16, 0xffffdfff, RZ, 0xc0, !PT ;  /* 0xffffdfff10107812 */ /* 0x000fc800078ec0ff */
[----:B------:R-:W-:Y:S02]  /*c3c0*/  @P2 LOP3.LUT R16, R16, 0x2000, RZ, 0xfc, !PT ;  /* 0x0000200010102812 */ /* 0x000fe400078efcff */
[----:B------:R-:W-:Y:S02]  /*c3d0*/  ISETP.GE.AND P2, PT, R0, UR9, PT ;  /* 0x0000000900007c0c */ /* 0x000fe4000bf46270 */
        /* <DEDUP_REMOVED lines=8> */
[----:B------:R-:W-:Y:S02]  /*c460*/  ISETP.GE.AND P2, PT, R3, 0x21, PT ;  /* 0x000000210300780c */ /* 0x000fe40003f46270 */
[----:B------:R-:W-:-:S04]  /*c470*/  LOP3.LUT R16, R16, 0xfffffffe, RZ, 0xc0, !PT ;  /* 0xfffffffe10107812 */ /* 0x000fc800078ec0ff */
[----:B------:R-:W-:-:S04]  /*c480*/  LOP3.LUT R16, R16, 0xfffff7ff, RZ, 0xc0, !PT ;  /* 0xfffff7ff10107812 */ /* 0x000fc800078ec0ff */
[----:B------:R-:W-:Y:S02]  /*c490*/  @P1 LOP3.LUT R16, R16, 0x800, RZ, 0xfc, !PT ;  /* 0x0000080010101812 */ /* 0x000fe400078efcff */
[----:B------:R-:W-:Y:S02]  /*c4a0*/  ISETP.GE.AND P1, PT, R2, UR8, PT ;  /* 0x0000000802007c0c */ /* 0x000fe4000bf26270 */
[----:B------:R-:W-:Y:S02]  /*c4b0*/  @P0 LOP3.LUT R16, R16, 0x1, RZ, 0xfc, !PT ;  /* 0x0000000110100812 */ /* 0x000fe400078efcff */
[----:B------:R-:W-:Y:S02]  /*c4c0*/  ISETP.GE.AND P0, PT, R3, 0x1, PT ;  /* 0x000000010300780c */ /* 0x000fe40003f06270 */
[----:B------:R-:W-:-:S07]  /*c4d0*/  LOP3.LUT R16, R16, 0xfffffbff, RZ, 0xc0, !PT ;  /* 0xfffffbff10107812 */ /* 0x000fce00078ec0ff */
[----:B------:R-:W-:Y:S02]  /*c4e0*/  @P1 LOP3.LUT R16, R16, 0x400, RZ, 0xfc, !PT ;  /* 0x0000040010101812 */ /* 0x000fe400078efcff */
[----:B------:R-:W-:Y:S02]  /*c4f0*/  ISETP.GE.AND P1, PT, R3, 0x41, PT ;  /* 0x000000410300780c */ /* 0x000fe40003f26270 */
[----:B------:R-:W-:-:S04]  /*c500*/  LOP3.LUT R16, R16, 0xfffffeff, RZ, 0xc0, !PT ;  /* 0xfffffeff10107812 */ /* 0x000fc800078ec0ff */
[----:B------:R-:W-:Y:S02]  /*c510*/  @P0 LOP3.LUT R16, R16, 0x100, RZ, 0xfc, !PT ;  /* 0x0000010010100812 */ /* 0x000fe400078efcff */
[----:B------:R-:W-:Y:S02]  /*c520*/  ISETP.GE.AND P0, PT, R3, 0x61, PT ;  /* 0x000000610300780c */ /* 0x000fe40003f06270 */
[----:B------:R-:W-:-:S04]  /*c530*/  LOP3.LUT R16, R16, 0xffffff7f, RZ, 0xc0, !PT ;  /* 0xffffff7f10107812 */ /* 0x000fc800078ec0ff */
[----:B------:R-:W-:Y:S02]  /*c540*/  @P2 LOP3.LUT R16, R16, 0x80, RZ, 0xfc, !PT ;  /* 0x0000008010102812 */ /* 0x000fe400078efcff */
[----:B------:R-:W-:Y:S02]  /*c550*/  ISETP.GE.AND P2, PT, R3, 0x81, PT ;  /* 0x000000810300780c */ /* 0x000fe40003f46270 */
[----:B------:R-:W-:-:S04]  /*c560*/  LOP3.LUT R16, R16, 0xffffffbf, RZ, 0xc0, !PT ;  /* 0xffffffbf10107812 */ /* 0x000fc800078ec0ff */
[----:B------:R-:W-:Y:S02]  /*c570*/  @P1 LOP3.LUT R16, R16, 0x40, RZ, 0xfc, !PT ;  /* 0x0000004010101812 */ /* 0x000fe400078efcff */
[----:B------:R-:W-:Y:S02]  /*c580*/  ISETP.GE.AND P1, PT, R32, UR9, PT ;  /* 0x0000000920007c0c */ /* 0x000fe4000bf26270 */
[----:B------:R-:W-:-:S04]  /*c590*/  LOP3.LUT R16, R16, 0xffffffdf, RZ, 0xc0, !PT ;  /* 0xffffffdf10107812 */ /* 0x000fc800078ec0ff */
[----:B------:R-:W-:Y:S02]  /*c5a0*/  @P0 LOP3.LUT R16, R16, 0x20, RZ, 0xfc, !PT ;  /* 0x0000002010100812 */ /* 0x000fe400078efcff */
[----:B------:R-:W-:Y:S02]  /*c5b0*/  ISETP.GE.AND P0, PT, R32, UR8, PT ;  /* 0x0000000820007c0c */ /* 0x000fe4000bf06270 */
[----:B------:R-:W-:-:S04]  /*c5c0*/  LOP3.LUT R16, R16, 0xfdffffff, RZ, 0xc0, !PT ;  /* 0xfdffffff10107812 */ /* 0x000fc800078ec0ff */
[----:B------:R-:W-:-:S04]  /*c5d0*/  @P2 LOP3.LUT R16, R16, 0x2000000, RZ, 0xfc, !PT ;  /* 0x0200000010102812 */ /* 0x000fc800078efcff */
[----:B------:R-:W-:-:S04]  /*c5e0*/  LOP3.LUT R16, R16, 0xffffefff, RZ, 0xc0, !PT ;  /* 0xffffefff10107812 */ /* 0x000fc800078ec0ff */
[----:B------:R-:W-:-:S04]  /*c5f0*/  LOP3.LUT R16, R16, 0xfffffffb, RZ, 0xc0, !PT ;  /* 0xfffffffb10107812 */ /* 0x000fc800078ec0ff */
[----:B------:R-:W-:-:S04]  /*c600*/  @P1 LOP3.LUT R16, R16, 0x4, RZ, 0xfc, !PT ;  /* 0x0000000410101812 */ /* 0x000fc800078efcff */
[----:B0-----:R-:W-:-:S07]  /*c610*/  @P0 LOP3.LUT R16, R16, 0x1000, RZ, 0xfc, !PT ;  /* 0x0000100010100812 */ /* 0x001fce00078efcff */
.L_x_92:
[----:B------:R-:W-:Y:S01]  /*c620*/  ULDC UR4, c[0x0][0xc38] ;  /* 0x00030e0000047ab9 */ /* 0x000fe20000000800 */
[----:B------:R-:W-:Y:S01]  /*c630*/  ULDC.64 UR8, c[0x0][0xa28] ;  /* 0x00028a0000087ab9 */ /* 0x000fe20000000a00 */
[----:B------:R-:W-:Y:S01]  /*c640*/  UISETP.NE.AND UP0, UPT, UR4, 0x1, UPT ;  /* 0x000000010400788c */ /* 0x000fe2000bf05270 */
[----:B------:R-:W-:Y:S01]  /*c650*/  ISETP.NE.U32.AND P0, PT, RZ, UR8, PT ;  /* 0x00000008ff007c0c */ /* 0x000fe2000bf05070 */
[----:B------:R-:W-:Y:S01]  /*c660*/  UMOV UR43, UR38 ;  /* 0x00000026002b7c82 */ /* 0x000fe20008000000 */
[----:B------:R-:W-:Y:S01]  /*c670*/  ULDC UR4, c[0x0][0xc44] ;  /* 0x0003110000047ab9 */ /* 0x000fe20000000800 */
[----:B------:R-:W-:Y:S01]  /*c680*/  UIADD3 UR11, UR41, 0x24200, URZ ;  /* 0x00024200290b7890 */ /* 0x000fe2000fffe03f */
[----:B------:R-:W-:Y:S01]  /*c690*/  ISETP.NE.AND.EX P0, PT, RZ, UR9, PT, P0 ;  /* 0x00000009ff007c0c */ /* 0x000fe2000bf05300 */
[----:B------:R-:W-:Y:S01]  /*c6a0*/  UISETP.NE.AND UP1, UPT, UR4, 0x1, UPT ;  /* 0x000000010400788c */ /* 0x000fe2000bf25270 */
[----:B------:R-:W-:-:S04]  /*c6b0*/  IMAD.MOV.U32 R36, RZ, RZ, RZ ;  /* 0x000000ffff247224 */ /* 0x000fc800078e00ff */
[----:B------:R-:W-:Y:S01]  /*c6c0*/  @UP0 ULDC UR4, c[0x0][0xc3c] ;  /* 0x00030f0000040ab9 */ /* 0x000fe20000000800 */
[----:B------:R-:W-:Y:S01]  /*c6d0*/  @UP0 ULDC UR10, c[0x0][0xc40] ;  /* 0x00031000000a0ab9 */ /* 0x000fe20000000800 */
[----:B------:R-:W-:-:S04]  /*c6e0*/  UIMAD.WIDE.U32 UR4, UR38, UR4, URZ ;  /* 0x00000004260472a5 */ /* 0x000fc8000f8e003f */
[----:B------:R-:W-:Y:S01]  /*c6f0*/  @UP0 USHF.R.U32.HI UR43, URZ, UR10, UR5 ;  /* 0x0000000a3f2b0299 */ /* 0x000fe20008011605 */
[----:B------:R-:W-:Y:S01]  /*c700*/  @UP1 ULDC.64 UR6, c[0x0][0xc48] ;  /* 0x0003120000061ab9 */ /* 0x000fe20000000a00 */
[----:B------:R-:W-:Y:S02]  /*c710*/  ULOP3.LUT UP0, URZ, UR11, 0x1bf, URZ, 0xc0, !UPT ;  /* 0x000001bf0b3f7892 */ /* 0x000fe4000f80c03f */
[----:B------:R-:W-:-:S03]  /*c720*/  UIMAD.WIDE.U32 UR4, UR43, UR6, URZ ;  /* 0x000000062b0472a5 */ /* 0x000fc6000f8e003f */
[----:B------:R-:W-:Y:S01]  /*c730*/  UMOV UR44, UR43 ;  /* 0x0000002b002c7c82 */ /* 0x000fe20008000000 */
[----:B------:R-:W-:Y:S01]  /*c740*/  @UP1 USHF.R.U32.HI UR44, URZ, UR7, UR5 ;  /* 0x000000073f2c1299 */ /* 0x000fe20008011605 */
[----:B------:R-:W-:Y:S11]  /*c750*/  @!P0 BRA `(.L_x_41) ;  /* 0x0000000000148947 */ /* 0x000ff60003800000 */
[----:B------:R-:W-:Y:S02]  /*c760*/  ULDC.64 UR4, c[0x0][0xa28] ;  /* 0x00028a0000047ab9 */ /* 0x000fe40000000a00 */
[----:B------:R-:W-:-:S06]  /*c770*/  UIMAD.WIDE UR4, UR44, 0x4, UR4 ;  /* 0x000000042c0478a5 */ /* 0x000fcc000f8e0204 */
[----:B------:R-:W-:Y:S02]  /*c780*/  IMAD.U32 R2, RZ, RZ, UR4 ;  /* 0x00000004ff027e24 */ /* 0x000fe4000f8e00ff */
[----:B------:R-:W-:-:S05]  /*c790*/  IMAD.U32 R3, RZ, RZ, UR5 ;  /* 0x00000005ff037e24 */ /* 0x000fca000f8e00ff */
[----:B------:R0:W5:Y:S02]  /*c7a0*/  LDG.E R36, desc[UR48][R2.64] ;  /* 0x0000003002247981 */ /* 0x000164000c1e1900 */
.L_x_41:
[----:B------:R-:W-:-:S13]  /*c7b0*/  PLOP3.LUT P0, PT, PT, PT, UP0, 0x80, 0x0 ;  /* 0x000000000000781c */ /* 0x000fda0003f0f008 */
[----:B------:R-:W-:Y:S05]  /*c7c0*/  @!P0 BRA `(.L_x_42) ;  /* 0x0000000000408947 */ /* 0x000fea0003800000 */
[----:B0-----:R-:W-:Y:S01]  /*c7d0*/  MOV R2, 0x0 ;  /* 0x0000000000027802 */ /* 0x001fe20000000f00 */
[----:B------:R-:W-:Y:S01]  /*c7e0*/  ULDC.64 UR4, c[0x4][0xc0] ;  /* 0x0100300000047ab9 */ /* 0x000fe20000000a00 */
[----:B------:R-:W-:Y:S01]  /*c7f0*/  ULDC.64 UR6, c[0x4][0xc8] ;  /* 0x0100320000067ab9 */ /* 0x000fe20000000a00 */
[----:B------:R-:W-:Y:S01]  /*c800*/  MOV R4, UR4 ;  /* 0x0000000400047c02 */ /* 0x000fe20008000f00 */
[----:B------:R-:W-:Y:S01]  /*c810*/  IMAD.U32 R5, RZ, RZ, UR5 ;  /* 0x00000005ff057e24 */ /* 0x000fe2000f8e00ff */
[----:B------:R-:W-:Y:S01]  /*c820*/  ULDC.64 UR4, c[0x4][0x8] ;  /* 0x0100020000047ab9 */ /* 0x000fe20000000a00 */
[----:B------:R-:W0:Y:S01]  /*c830*/  LDC.64 R2, c[0x4][R2] ;  /* 0x0100000002027b82 */ /* 0x000e220000000a00 */
[----:B------:R-:W-:Y:S02]  /*c840*/  IMAD.U32 R6, RZ, RZ, UR6 ;  /* 0x00000006ff067e24 */ /* 0x000fe4000f8e00ff */
[----:B------:R-:W-:Y:S02]  /*c850*/  IMAD.U32 R7, RZ, RZ, UR7 ;  /* 0x00000007ff077e24 */ /* 0x000fe4000f8e00ff */
[----:B------:R-:W-:-:S02]  /*c860*/  IMAD.U32 R10, RZ, RZ, UR4 ;  /* 0x00000004ff0a7e24 */ /* 0x000fc4000f8e00ff */
[----:B------:R-:W-:Y:S02]  /*c870*/  IMAD.U32 R11, RZ, RZ, UR5 ;  /* 0x00000005ff0b7e24 */ /* 0x000fe4000f8e00ff */
[----:B------:R-:W-:Y:S02]  /*c880*/  IMAD.MOV.U32 R8, RZ, RZ, 0x70 ;  /* 0x00000070ff087424 */ /* 0x000fe400078e00ff */
[----:B------:R-:W-:Y:S02]  /*c890*/  IMAD.MOV.U32 R12, RZ, RZ, 0x1 ;  /* 0x00000001ff0c7424 */ /* 0x000fe400078e00ff */
[----:B------:R-:W-:-:S07]  /*c8a0*/  IMAD.MOV.U32 R13, RZ, RZ, RZ ;  /* 0x000000ffff0d7224 */ /* 0x000fce00078e00ff */
[----:B------:R-:W-:-:S07]  /*c8b0*/  LEPC R20, `(.L_x_42) ;  /* 0x000000001014794e */ /* 0x000fce0000000000 */
[----:B0----5:R-:W-:Y:S05]  /*c8c0*/  CALL.ABS.NOINC R2 ;  /* 0x0000000002007343 */ /* 0x021fea0003c00000 */
.L_x_42:
[----:B------:R-:W-:Y:S01]  /*c8d0*/  UIADD3 UR4, UR41, 0xf200, URZ ;  /* 0x0000f20029047890 */ /* 0x000fe2000fffe03f */
[----:B------:R-:W-:-:S05]  /*c8e0*/  LOP3.LUT R16, R16, 0xfffffff7, RZ, 0xc0, !PT ;  /* 0xfffffff710107812 */ /* 0x000fca00078ec0ff */
[----:B------:R-:W-:-:S05]  /*c8f0*/  IMAD.U32 R17, RZ, RZ, UR4 ;  /* 0x00000004ff117e24 */ /* 0x000fca000f8e00ff */
[----:B------:R-:W-:-:S13]  /*c900*/  LOP3.LUT P0, RZ, R17, 0x1bf, RZ, 0xc0, !PT ;  /* 0x000001bf11ff7812 */ /* 0x000fda000780c0ff */
[----:B------:R-:W-:Y:S01]  /*c910*/  @P0 LOP3.LUT R16, R16, 0x8, RZ, 0xfc, !PT ;  /* 0x0000000810100812 */ /* 0x000fe200078efcff */
[----:B------:R-:W-:Y:S06]  /*c920*/  @!P0 BRA `(.L_x_43) ;  /* 0x0000000000408947 */ /* 0x000fec0003800000 */
[----:B0-----:R-:W-:Y:S01]  /*c930*/  MOV R2, 0x0 ;  /* 0x0000000000027802 */ /* 0x001fe20000000f00 */
[----:B------:R-:W-:Y:S01]  /*c940*/  ULDC.64 UR4, c[0x4][0xc0] ;  /* 0x0100300000047ab9 */ /* 0x000fe20000000a00 */
[----:B------:R-:W-:Y:S01]  /*c950*/  ULDC.64 UR6, c[0x4][0xc8] ;  /* 0x0100320000067ab9 */ /* 0x000fe20000000a00 */
[----:B------:R-:W-:Y:S02]  /*c960*/  IMAD.U32 R4, RZ, RZ, UR4 ;  /* 0x00000004ff047e24 */ /* 0x000fe4000f8e00ff */
[----:B------:R-:W-:Y:S01]  /*c970*/  IMAD.U32 R5, RZ, RZ, UR5 ;  /* 0x00000005ff057e24 */ /* 0x000fe2000f8e00ff */
[----:B------:R-:W0:Y:S01]  /*c980*/  LDC.64 R2, c[0x4][R2] ;  /* 0x0100000002027b82 */ /* 0x000e220000000a00 */
[----:B------:R-:W-:Y:S01]  /*c990*/  ULDC.64 UR4, c[0x4][0x10] ;  /* 0x0100040000047ab9 */ /* 0x000fe20000000a00 */
[----:B------:R-:W-:Y:S01]  /*c9a0*/  IMAD.U32 R6, RZ, RZ, UR6 ;  /* 0x00000006ff067e24 */ /* 0x000fe2000f8e00ff */
[----:B------:R-:W-:Y:S01]  /*c9b0*/  MOV R10, UR4 ;  /* 0x00000004000a7c02 */ /* 0x000fe20008000f00 */
[----:B------:R-:W-:-:S02]  /*c9c0*/  IMAD.U32 R7, RZ, RZ, UR7 ;  /* 0x00000007ff077e24 */ /* 0x000fc4000f8e00ff */
[----:B------:R-:W-:Y:S02]  /*c9d0*/  IMAD.U32 R11, RZ, RZ, UR5 ;  /* 0x00000005ff0b7e24 */ /* 0x000fe4000f8e00ff */
[----:B------:R-:W-:Y:S02]  /*c9e0*/  IMAD.MOV.U32 R8, RZ, RZ, 0x70 ;  /* 0x00000070ff087424 */ /* 0x000fe400078e00ff */
[----:B------:R-:W-:Y:S02]  /*c9f0*/  IMAD.MOV.U32 R12, RZ, RZ, 0x1 ;  /* 0x00000001ff0c7424 */ /* 0x000fe400078e00ff */
[----:B------:R-:W-:-:S07]  /*ca00*/  IMAD.MOV.U32 R13, RZ, RZ, RZ ;  /* 0x000000ffff0d7224 */ /* 0x000fce00078e00ff */
[----:B------:R-:W-:-:S07]  /*ca10*/  LEPC R20, `(.L_x_43) ;  /* 0x000000001014794e */ /* 0x000fce0000000000 */
[----:B0----5:R-:W-:Y:S05]  /*ca20*/  CALL.ABS.NOINC R2 ;  /* 0x0000000002007343 */ /* 0x021fea0003c00000 */
.L_x_43:
[----:B------:R-:W-:-:S04]  /*ca30*/  UIADD3 UR4, UR41, 0x200, URZ ;  /* 0x0000020029047890 */ /* 0x000fc8000fffe03f */
[----:B------:R-:W-:-:S06]  /*ca40*/  ULOP3.LUT UP0, URZ, UR4, 0x9f, URZ, 0xc0, !UPT ;  /* 0x0000009f043f7892 */ /* 0x000fcc000f80c03f */
[----:B------:R-:W-:-:S13]  /*ca50*/  PLOP3.LUT P0, PT, PT, PT, UP0, 0x80, 0x0 ;  /* 0x000000000000781c */ /* 0x000fda0003f0f008 */
[----:B------:R-:W-:Y:S05]  /*ca60*/  @!P0 BRA `(.L_x_44) ;  /* 0x0000000000408947 */ /* 0x000fea0003800000 */
[----:B0-----:R-:W-:Y:S01]  /*ca70*/  MOV R2, 0x0 ;  /* 0x0000000000027802 */ /* 0x001fe20000000f00 */
[----:B------:R-:W-:Y:S01]  /*ca80*/  ULDC.64 UR4, c[0x4][0xc0] ;  /* 0x0100300000047ab9 */ /* 0x000fe20000000a00 */
[----:B------:R-:W-:Y:S01]  /*ca90*/  ULDC.64 UR6, c[0x4][0xc8] ;  /* 0x0100320000067ab9 */ /* 0x000fe20000000a00 */
[----:B------:R-:W-:Y:S02]  /*caa0*/  IMAD.U32 R4, RZ, RZ, UR4 ;  /* 0x00000004ff047e24 */ /* 0x000fe4000f8e00ff */
[----:B------:R-:W-:Y:S01]  /*cab0*/  IMAD.U32 R5, RZ, RZ, UR5 ;  /* 0x00000005ff057e24 */ /* 0x000fe2000f8e00ff */
[----:B------:R-:W0:Y:S01]  /*cac0*/  LDC.64 R2, c[0x4][R2] ;  /* 0x0100000002027b82 */ /* 0x000e220000000a00 */
[----:B------:R-:W-:Y:S01]  /*cad0*/  ULDC.64 UR4, c[0x4][0x18] ;  /* 0x0100060000047ab9 */ /* 0x000fe20000000a00 */
[----:B------:R-:W-:Y:S02]  /*cae0*/  IMAD.U32 R6, RZ, RZ, UR6 ;  /* 0x00000006ff067e24 */ /* 0x000fe4000f8e00ff */
[----:B------:R-:W-:-:S02]  /*caf0*/  IMAD.U32 R7, RZ, RZ, UR7 ;  /* 0x00000007ff077e24 */ /* 0x000fc4000f8e00ff */
[----:B------:R-:W-:Y:S02]  /*cb00*/  IMAD.U32 R10, RZ, RZ, UR4 ;  /* 0x00000004ff0a7e24 */ /* 0x000fe4000f8e00ff */
[----:B------:R-:W-:Y:S02]  /*cb10*/  IMAD.U32 R11, RZ, RZ, UR5 ;  /* 0x00000005ff0b7e24 */ /* 0x000fe4000f8e00ff */
[----:B------:R-:W-:Y:S02]  /*cb20*/  IMAD.MOV.U32 R8, RZ, RZ, 0x70 ;  /* 0x00000070ff087424 */ /* 0x000fe400078e00ff */
[----:B------:R-:W-:Y:S02]  /*cb30*/  IMAD.MOV.U32 R12, RZ, RZ, 0x1 ;  /* 0x00000001ff0c7424 */ /* 0x000fe400078e00ff */
[----:B------:R-:W-:-:S07]  /*cb40*/  IMAD.MOV.U32 R13, RZ, RZ, RZ ;  /* 0x000000ffff0d7224 */ /* 0x000fce00078e00ff */
[----:B------:R-:W-:-:S07]  /*cb50*/  LEPC R20, `(.L_x_44) ;  /* 0x000000001014794e */ /* 0x000fce0000000000 */
[----:B0----5:R-:W-:Y:S05]  /*cb60*/  CALL.ABS.NOINC R2 ;  /* 0x0000000002007343 */ /* 0x021fea0003c00000 */
.L_x_44:
[----:B------:R-:W-:-:S13]  /*cb70*/  LOP3.LUT P6, RZ, R17, 0x1bf, RZ, 0xc0, !PT ;  /* 0x000001bf11ff7812 */ /* 0x000fda00078cc0ff */
        /* <DEDUP_REMOVED lines=17> */
.L_x_45:
[----:B------:R-:W-:Y:S01]  /*cc90*/  ULDC.64 UR4, c[0x0][0x9f8] ;  /* 0x00027e0000047ab9 */ /* 0x000fe20000000a00 */
[----:B------:R-:W-:Y:S01]  /*cca0*/  IMAD.U32 R29, RZ, RZ, UR44 ;  /* 0x0000002cff1d7e24 */ /* 0x000fe2000f8e00ff */
[----:B------:R-:W-:Y:S01]  /*ccb0*/  UISETP.NE.U32.AND UP0, UPT, UR4, URZ, UPT ;  /* 0x0000003f0400728c */ /* 0x000fe2000bf05070 */
[----:B------:R-:W1:Y:S03]  /*ccc0*/  LDC R17, c[0x0][0x430] ;  /* 0x00010c00ff117b82 */ /* 0x000e660000000800 */
[----:B------:R-:W-:-:S06]  /*ccd0*/  UISETP.NE.AND.EX UP0, UPT, UR5, URZ, UPT, UP0 ;  /* 0x0000003f0500728c */ /* 0x000fcc000bf05300 */
[----:B------:R-:W-:-:S05]  /*cce0*/  PLOP3.LUT P0, PT, PT, PT, UP0, 0x80, 0x0 ;  /* 0x000000000000781c */ /* 0x000fca0003f0f008 */
[----:B------:R-:W-:Y:S02]  /*ccf0*/  @UP0 ULDC.64 UR4, c[0x0][0x9f8] ;  /* 0x00027e0000040ab9 */ /* 0x000fe40000000a00 */
[----:B------:R-:W-:-:S06]  /*cd00*/  @UP0 UIMAD.WIDE UR4, UR44, 0x4, UR4 ;  /* 0x000000042c0408a5 */ /* 0x000fcc000f8e0204 */
[----:B0-----:R-:W-:Y:S02]  /*cd10*/  IMAD.U32 R2, RZ, RZ, UR4 ;  /* 0x00000004ff027e24 */ /* 0x001fe4000f8e00ff */
[----:B------:R-:W-:-:S05]  /*cd20*/  IMAD.U32 R3, RZ, RZ, UR5 ;  /* 0x00000005ff037e24 */ /* 0x000fca000f8e00ff */
[----:B------:R0:W5:Y:S01]  /*cd30*/  @P0 LDG.E R29, desc[UR48][R2.64] ;  /* 0x00000030021d0981 */ /* 0x000162000c1e1900 */
[----:B------:R-:W-:-:S03]  /*cd40*/  UMOV UR4, 0xffffffff ;  /* 0xffffffff00047882 */ /* 0x000fc60000000000 */
[----:B------:R-:W-:Y:S05]  /*cd50*/  BRA.DIV UR4, `(.L_x_46) ;  /* 0x0000004204387947 */ /* 0x000fea000b800000 */
.L_x_109:
[----:B------:R-:W2:Y:S04]  /*cd60*/  LDL R0, [R1+0xc] ;  /* 0x00000c0001007983 */ /* 0x000ea80000100800 */
[----:B------:R-:W3:Y:S01]  /*cd70*/  LDL R8, [R1+0x10] ;  /* 0x0000100001087983 */ /* 0x000ee20000100800 */
[----:B-1----:R-:W-:Y:S02]  /*cd80*/  ISETP.NE.AND P3, PT, R17, 0x1, PT ;  /* 0x000000011100780c */ /* 0x002fe40003f65270 */
[----:B-----5:R-:W-:Y:S02]  /*cd90*/  SHF.R.S32.HI R34, RZ, 0x1f, R29 ;  /* 0x0000001fff227819 */ /* 0x020fe4000001141d */
[C---:B------:R-:W-:Y:S02]  /*cda0*/  LOP3.LUT P2, RZ, R16.reuse, 0x200, RZ, 0xc0, !PT ;  /* 0x0000020010ff7812 */ /* 0x040fe4000784c0ff */
[----:B------:R-:W-:-:S07]  /*cdb0*/  LOP3.LUT R16, R16, 0xffffffef, RZ, 0xc0, !PT ;  /* 0xffffffef10107812 */ /* 0x000fce00078ec0ff */
[----:B0-----:R-:W0:Y:S01]  /*cdc0*/  @P3 LDC R3, c[0x0][0x434] ;  /* 0x00010d00ff033b82 */ /* 0x001e220000000800 */
[----:B------:R-:W-:-:S07]  /*cdd0*/  @P3 LOP3.LUT R16, R16, 0x10, RZ, 0xfc, !PT ;  /* 0x0000001010103812 */ /* 0x000fce00078efcff */
[----:B------:R-:W1:Y:S01]  /*cde0*/  @P3 LDC R7, c[0x0][0x438] ;  /* 0x00010e00ff073b82 */ /* 0x000e620000000800 */
[----:B------:R-:W-:Y:S02]  /*cdf0*/  LOP3.LUT R16, R16, 0xfffffff7, RZ, 0xc0, !PT ;  /* 0xfffffff710107812 */ /* 0x000fe400078ec0ff */
[C---:B--2---:R-:W-:Y:S01]  /*ce00*/  ISETP.GE.AND P0, PT, R0.reuse, UR39, PT ;  /* 0x0000002700007c0c */ /* 0x044fe2000bf06270 */
[--C-:B------:R-:W-:Y:S02]  /*ce10*/  IMAD.IADD R0, R0, 0x1, R36.reuse ;  /* 0x0000000100007824 */ /* 0x100fe400078e0224 */
[----:B---3--:R-:W-:Y:S02]  /*ce20*/  IMAD.IADD R11, R8, 0x1, R36 ;  /* 0x00000001080b7824 */ /* 0x008fe400078e0224 */
[----:B0-----:R-:W-:Y:S01]  /*ce30*/  @P3 IMAD.HI.U32 R2, R0, R3, RZ ;  /* 0x0000000300023227 */ /* 0x001fe200078e00ff */
[----:B------:R-:W0:Y:S03]  /*ce40*/  @P2 LDC.64 R8, c[0x0][0x418] ;  /* 0x00010600ff082b82 */ /* 0x000e260000000a00 */
[----:B------:R-:W-:Y:S01]  /*ce50*/  IMAD.MOV.U32 R10, RZ, RZ, R0 ;  /* 0x000000ffff0a7224 */ /* 0x000fe200078e0000 */
[----:B-1----:R-:W-:Y:S01]  /*ce60*/  @P3 SHF.R.U32.HI R10, RZ, R7, R2 ;  /* 0x00000007ff0a3219 */ /* 0x002fe20000011602 */
[----:B------:R-:W-:-:S03]  /*ce70*/  IMAD.MOV.U32 R13, RZ, RZ, R11 ;  /* 0x000000ffff0d7224 */ /* 0x000fc600078e000b */
[----:B------:R-:W1:Y:S01]  /*ce80*/  @!P0 LDC.64 R4, c[0x0][0x428] ;  /* 0x00010a00ff048b82 */ /* 0x000e620000000a00 */
[----:B------:R-:W-:-:S07]  /*ce90*/  @!P0 SHF.R.S32.HI R3, RZ, 0x1f, R10 ;  /* 0x0000001fff038819 */ /* 0x000fce000001140a */
[----:B------:R-:W2:Y:S01]  /*cea0*/  @!P0 LDC.64 R6, c[0x0][0x418] ;  /* 0x00010600ff068b82 */ /* 0x000ea20000000a00 */
[----:B-1----:R-:W-:-:S04]  /*ceb0*/  @!P0 IMAD R2, R34, R4, RZ ;  /* 0x0000000422028224 */ /* 0x002fc800078e02ff */
[----:B------:R-:W-:Y:S01]  /*cec0*/  @!P0 IMAD R5, R29, R5, R2 ;  /* 0x000000051d058224 */ /* 0x000fe200078e0202 */
[----:B------:R-:W-:-:S05]  /*ced0*/  @!P0 MOV R2, R10 ;  /* 0x0000000a00028202 */ /* 0x000fca0000000f00 */
[----:B------:R-:W-:-:S04]  /*cee0*/  @!P0 IMAD.WIDE.U32 R2, R29, R4, R2 ;  /* 0x000000041d028225 */ /* 0x000fc800078e0002 */
[----:B------:R-:W-:Y:S01]  /*cef0*/  @!P0 IMAD.IADD R3, R3, 0x1, R5 ;  /* 0x0000000103038824 */ /* 0x000fe200078e0205 */
[C---:B--2---:R-:W-:Y:S01]  /*cf00*/  @!P0 LEA R6, P1, R2.reuse, R6, 0x2 ;  /* 0x0000000602068211 */ /* 0x044fe200078210ff */
[----:B------:R-:W1:Y:S03]  /*cf10*/  @P2 LDC.64 R4, c[0x0][0x428] ;  /* 0x00010a00ff042b82 */ /* 0x000e660000000a00 */
[----:B------:R-:W-:-:S05]  /*cf20*/  @!P0 LEA.HI.X R7, R2, R7, R3, 0x2, P1 ;  /* 0x0000000702078211 */ /* 0x000fca00008f1403 */
[----:B------:R-:W2:Y:S08]  /*cf30*/  @P3 LDC R2, c[0x0][0x434] ;  /* 0x00010d00ff023b82 */ /* 0x000eb00000000800 */
[----:B------:R-:W3:Y:S01]  /*cf40*/  @P3 LDC R3, c[0x0][0x438] ;  /* 0x00010e00ff033b82 */ /* 0x000ee20000000800 */
[----:B--2---:R-:W-:-:S05]  /*cf50*/  @P3 IMAD.HI.U32 R2, R11, R2, RZ ;  /* 0x000000020b023227 */ /* 0x004fca00078e00ff */
[----:B---3--:R-:W-:Y:S01]  /*cf60*/  @P3 SHF.R.U32.HI R13, RZ, R3, R2 ;  /* 0x00000003ff0d3219 */ /* 0x008fe20000011602 */
[----:B-1----:R-:W-:-:S03]  /*cf70*/  @P2 IMAD R2, R34, R4, RZ ;  /* 0x0000000422022224 */ /* 0x002fc600078e02ff */
[--C-:B------:R-:W-:Y:S01]  /*cf80*/  @P2 SHF.R.S32.HI R3, RZ, 0x1f, R13.reuse ;  /* 0x0000001fff032819 */ /* 0x100fe2000001140d */
[----:B------:R-:W-:Y:S02]  /*cf90*/  @P2 IMAD R5, R29, R5, R2 ;  /* 0x000000051d052224 */ /* 0x000fe400078e0202 */
[----:B------:R-:W-:-:S04]  /*cfa0*/  @P2 IMAD.MOV.U32 R2, RZ, RZ, R13 ;  /* 0x000000ffff022224 */ /* 0x000fc800078e000d */
[----:B------:R-:W-:Y:S02]  /*cfb0*/  @P2 IMAD.WIDE.U32 R2, R29, R4, R2 ;  /* 0x000000041d022225 */ /* 0x000fe400078e0002 */
[----:B------:R-:W1:Y:S02]  /*cfc0*/  LDC R4, c[0x0][0xc44] ;  /* 0x00031100ff047b82 */ /* 0x000e640000000800 */
[----:B------:R-:W-:Y:S01]  /*cfd0*/  @P2 IMAD.IADD R3, R5, 0x1, R3 ;  /* 0x0000000105032824 */ /* 0x000fe200078e0203 */
[----:B0-----:R-:W-:Y:S01]  /*cfe0*/  @P2 LEA R8, P1, R2, R8, 0x2 ;  /* 0x0000000802082211 */ /* 0x001fe200078210ff */
[----:B------:R-:W-:-:S03]  /*cff0*/  IMAD.MOV.U32 R5, RZ, RZ, RZ ;  /* 0x000000ffff057224 */ /* 0x000fc600078e00ff */
[----:B------:R-:W-:Y:S01]  /*d000*/  @P2 LEA.HI.X R9, R2, R9, R3, 0x2, P1 ;  /* 0x0000000902092211 */ /* 0x000fe200008f1403 */
[----:B------:R-:W-:Y:S02]  /*d010*/  IMAD.MOV R3, RZ, RZ, -R10 ;  /* 0x000000ffff037224 */ /* 0x000fe400078e0a0a */
[----:B------:R0:W5:Y:S01]  /*d020*/  @!P0 LDG.E R5, desc[UR48][R6.64] ;  /* 0x0000003006058981 */ /* 0x000162000c1e1900 */
[----:B------:R-:W-:Y:S02]  /*d030*/  IMAD.MOV R2, RZ, RZ, -R13 ;  /* 0x000000ffff027224 */ /* 0x000fe400078e0a0d */
[----:B0-----:R-:W-:Y:S02]  /*d040*/  IMAD R7, R17, R3, R0 ;  /* 0x0000000311077224 */ /* 0x001fe400078e0200 */
[----:B------:R-:W-:Y:S02]  /*d050*/  IMAD.U32 R0, RZ, RZ, UR46 ;  /* 0x0000002eff007e24 */ /* 0x000fe4000f8e00ff */
[----:B------:R-:W-:-:S03]  /*d060*/  IMAD.MOV.U32 R6, RZ, RZ, RZ ;  /* 0x000000ffff067224 */ /* 0x000fc600078e00ff */
[----:B------:R-:W-:-:S03]  /*d070*/  ISETP.NE.AND P0, PT, R0, 0x3, PT ;  /* 0x000000030000780c */ /* 0x000fc60003f05270 */
[----:B------:R0:W5:Y:S02]  /*d080*/  @P2 LDG.E R6, desc[UR48][R8.64] ;  /* 0x0000003008062981 */ /* 0x000164000c1e1900 */
[----:B0-----:R-:W-:-:S08]  /*d090*/  IMAD R8, R17, R2, R11 ;  /* 0x0000000211087224 */ /* 0x001fd000078e020b */
[----:B------:R-:W-:Y:S01]  /*d0a0*/  @P0 LOP3.LUT R16, R16, 0x8, RZ, 0xfc, !PT ;  /* 0x0000000810100812 */ /* 0x000fe200078efcff */
[----:B------:R-:W-:-:S04]  /*d0b0*/  IMAD R17, RZ, RZ, -UR44 ;  /* 0x8000002cff117e24 */ /* 0x000fc8000f8e02ff */
[----:B-1----:R-:W-:-:S05]  /*d0c0*/  IMAD R17, R4, R17, UR43 ;  /* 0x0000002b04117e24 */ /* 0x002fca000f8e0211 */
[----:B------:R-:W-:Y:S01]  /*d0d0*/  SHF.R.S32.HI R31, RZ, 0x1f, R17 ;  /* 0x0000001fff1f7819 */ /* 0x000fe20000011411 */
[----:B------:R-:W-:Y:S06]  /*d0e0*/  @!P0 BRA `(.L_x_47) ;  /* 0x0000000000048947 */ /* 0x000fec0003800000 */
[----:B------:R-:W-:Y:S01]  /*d0f0*/  BPT.TRAP 0x1 ;  /* 0x000000040000795c */ /* 0x000fe20000300000 */
.L_x_47:
[----:B------:R-:W-:Y:S01]  /*d100*/  LEA R4, R27, UR41, 0x3 ;  /* 0x000000291b047c11 */ /* 0x000fe2000f8e18ff */
[----:B------:R-:W-:Y:S01]  /*d110*/  BSSY B0, `(.L_x_48) ;  /* 0x0000005000007945 */ /* 0x000fe20003800000 */
[----:B------:R-:W-:Y:S02]  /*d120*/  SHF.L.U32 R25, R30, 0x1f, RZ ;  /* 0x0000001f1e197819 */ /* 0x000fe400000006ff */
[----:B------:R-:W-:Y:S02]  /*d130*/  SHF.R.S32.HI R20, RZ, 0x1f, R7 ;  /* 0x0000001fff147819 */ /* 0x000fe40000011407 */
[----:B------:R-:W0:Y:S02]  /*d140*/  SYNCS.PHASECHK.TRANS64.TRYWAIT P0, [R4+URZ+0x33480], R25 ;  /* 0x03348019040075a7 */ /* 0x000e24000800017f */
[----:B0-----:R-:W-:Y:S05]  /*d150*/  @!P0 BRA `(.L_x_49) ;  /* 0x0000003c00648947 */ /* 0x001fea0003800000 */
.L_x_110:
[----:B------:R-:W-:Y:S05]  /*d160*/  BSYNC B0 ;  /* 0x0000000000007941 */ /* 0x000fea0003800000 */
.L_x_48:
[----:B------:R-:W-:Y:S01]  /*d170*/  ULDC.64 UR4, c[0x0][0x328] ;  /* 0x0000ca0000047ab9 */ /* 0x000fe20000000a00 */
[----:B-----5:R-:W-:Y:S01]  /*d180*/  SHF.R.S32.HI R23, RZ, 0x1f, R5 ;  /* 0x0000001fff177819 */ /* 0x020fe20000011405 */
[----:B------:R-:W-:Y:S01]  /*d190*/  IMAD R0, R20, UR4, RZ ;  /* 0x0000000414007c24 */ /* 0x000fe2000f8e02ff */
[----:B------:R-:W-:Y:S01]  /*d1a0*/  ULDC.64 UR6, c[0x0][0x338] ;  /* 0x0000ce0000067ab9 */ /* 0x000fe20000000a00 */
[C---:B------:R-:W-:Y:S01]  /*d1b0*/  IMAD.WIDE.U32 R2, R7.reuse, UR4, RZ ;  /* 0x0000000407027c25 */ /* 0x040fe2000f8e00ff */
[----:B------:R-:W-:Y:S01]  /*d1c0*/  ULDC.64 UR8, c[0x0][0x330] ;  /* 0x0000cc0000087ab9 */ /* 0x000fe20000000a00 */
[----:B------:R-:W-:Y:S01]  /*d1d0*/  ULDC.64 UR10, c[0x0][0x318] ;  /* 0x0000c600000a7ab9 */ /* 0x000fe20000000a00 */
[----:B------:R-:W-:Y:S01]  /*d1e0*/  SHF.R.S32.HI R21, RZ, 0x1f, R8 ;  /* 0x0000001fff157819 */ /* 0x000fe20000011408 */
[----:B------:R-:W-:Y:S01]  /*d1f0*/  IMAD R9, R7, UR5, R0 ;  /* 0x0000000507097c24 */ /* 0x000fe2000f8e0200 */
[----:B------:R-:W-:Y:S01]  /*d200*/  SHF.R.S32.HI R24, RZ, 0x1f, R6 ;  /* 0x0000001fff187819 */ /* 0x000fe20000011406 */
[----:B------:R-:W-:-:S02]  /*d210*/  IMAD R0, R23, UR6, RZ ;  /* 0x0000000617007c24 */ /* 0x000fc4000f8e02ff */
[----:B------:R-:W-:Y:S02]  /*d220*/  IMAD.IADD R3, R3, 0x1, R9 ;  /* 0x0000000103037824 */ /* 0x000fe400078e0209 */
[C---:B------:R-:W-:Y:S02]  /*d230*/  IMAD R9, R5.reuse, UR7, R0 ;  /* 0x0000000705097c24 */ /* 0x040fe4000f8e0200 */
[----:B------:R-:W-:-:S04]  /*d240*/  IMAD.WIDE.U32 R2, R5, UR6, R2 ;  /* 0x0000000605027c25 */ /* 0x000fc8000f8e0002 */
[----:B------:R-:W-:Y:S02]  /*d250*/  IMAD.IADD R3, R3, 0x1, R9 ;  /* 0x0000000103037824 */ /* 0x000fe400078e0209 */
[----:B------:R-:W-:Y:S02]  /*d260*/  IMAD R18, R31, UR8, RZ ;  /* 0x000000081f127c24 */ /* 0x000fe4000f8e02ff */
[----:B------:R-:W-:-:S04]  /*d270*/  IMAD.WIDE.U32 R2, R17, UR8, R2 ;  /* 0x0000000811027c25 */ /* 0x000fc8000f8e0002 */
[----:B------:R-:W-:Y:S01]  /*d280*/  IMAD R18, R17, UR9, R18 ;  /* 0x0000000911127c24 */ /* 0x000fe2000f8e0212 */
[----:B------:R-:W-:Y:S01]  /*d290*/  IADD3 R10, P0, R2, UR10, RZ ;  /* 0x0000000a020a7c10 */ /* 0x000fe2000ff1e0ff */
[----:B------:R-:W-:Y:S02]  /*d2a0*/  IMAD R0, R24, UR6, RZ ;  /* 0x0000000618007c24 */ /* 0x000fe4000f8e02ff */
[----:B------:R-:W-:Y:S01]  /*d2b0*/  IMAD R22, R27, 0x7800, R37 ;  /* 0x000078001b167824 */ /* 0x000fe200078e0225 */
[----:B------:R-:W-:Y:S01]  /*d2c0*/  IADD3.X R9, R3, UR11, R18, P0, !PT ;  /* 0x0000000b03097c10 */ /* 0x000fe200087fe412 */
[----:B------:R-:W-:Y:S02]  /*d2d0*/  IMAD R3, R21, UR4, RZ ;  /* 0x0000000415037c24 */ /* 0x000fe4000f8e02ff */
[----:B------:R-:W-:Y:S02]  /*d2e0*/  IMAD R0, R6, UR7, R0 ;  /* 0x0000000706007c24 */ /* 0x000fe4000f8e0200 */
[----:B------:R-:W-:-:S02]  /*d2f0*/  IMAD R11, R8, UR5, R3 ;  /* 0x00000005080b7c24 */ /* 0x000fc4000f8e0203 */
[----:B------:R-:W-:Y:S01]  /*d300*/  IMAD.WIDE.U32 R2, R8, UR4, RZ ;  /* 0x0000000408027c25 */ /* 0x000fe2000f8e00ff */
[----:B------:R-:W-:-:S04]  /*d310*/  UMOV UR4, 0xffffffff ;  /* 0xffffffff00047882 */ /* 0x000fc80000000000 */
[----:B------:R-:W-:-:S03]  /*d320*/  IADD3 R3, R3, R11, RZ ;  /* 0x0000000b03037210 */ /* 0x000fc60007ffe0ff */
[----:B------:R-:W-:-:S04]  /*d330*/  IMAD.WIDE.U32 R2, R6, UR6, R2 ;  /* 0x0000000606027c25 */ /* 0x000fc8000f8e0002 */
[----:B------:R-:W-:Y:S02]  /*d340*/  IMAD.IADD R3, R3, 0x1, R0 ;  /* 0x0000000103037824 */ /* 0x000fe400078e0200 */
[----:B------:R-:W-:-:S03]  /*d350*/  IMAD.WIDE.U32 R2, R17, UR8, R2 ;  /* 0x0000000811027c25 */ /* 0x000fc6000f8e0002 */
[----:B------:R-:W-:-:S04]  /*d360*/  IADD3 R19, P0, R2, UR10, RZ ;  /* 0x0000000a02137c10 */ /* 0x000fc8000ff1e0ff */
[----:B------:R-:W-:Y:S01]  /*d370*/  IADD3.X R18, R18, UR11, R3, P0, !PT ;  /* 0x0000000b12127c10 */ /* 0x000fe200087fe403 */
[----:B------:R-:W-:Y:S08]  /*d380*/  BRA.DIV UR4, `(.L_x_50) ;  /* 0x0000003a04ec7947 */ /* 0x000ff0000b800000 */
[C---:B------:R-:W-:Y:S01]  /*d390*/  LOP3.LUT P6, RZ, R16.reuse, 0x40000, RZ, 0xc0, !PT ;  /* 0x0004000010ff7812 */ /* 0x040fe200078cc0ff */
[----:B------:R-:W1:Y:S01]  /*d3a0*/  SHFL.IDX PT, R2, R10, RZ, 0x1c1f ;  /* 0x001c1fff0a027589 */ /* 0x000e6200000e0000 */
[----:B------:R-:W-:Y:S02]  /*d3b0*/  LOP3.LUT R16, R16, 0xdfffffff, RZ, 0xc0, !PT ;  /* 0xdfffffff10107812 */ /* 0x000fe400078ec0ff */
[----:B------:R-:W-:Y:S01]  /*d3c0*/  LOP3.LUT R11, R11, 0xfffffffe, RZ, 0xc0, !PT ;  /* 0xfffffffe0b0b7812 */ /* 0x000fe200078ec0ff */
[----:B------:R-:W2:Y:S04]  /*d3d0*/  SHFL.IDX PT, R0, R9, RZ, 0x1c1f ;  /* 0x001c1fff09007589 */ /* 0x000ea800000e0000 */
[----:B------:R-:W-:Y:S04]  /*d3e0*/  SHFL.IDX PT, R18, R18, RZ, 0x1c1f ;  /* 0x001c1fff12127589 */ /* 0x000fe800000e0000 */
[----:B------:R-:W-:Y:S01]  /*d3f0*/  @P6 LOP3.LUT R16, R16, 0x20000000, RZ, 0xfc, !PT ;  /* 0x2000000010106812 */ /* 0x000fe200078efcff */
[----:B------:R-:W-:Y:S03]  /*d400*/  SHFL.IDX PT, R14, R19, RZ, 0x1c1f ;  /* 0x001c1fff130e7589 */ /* 0x000fe600000e0000 */
[----:B------:R-:W-:-:S02]  /*d410*/  LOP3.LUT P6, RZ, R16, 0x100000, RZ, 0xc0, !PT ;  /* 0x0010000010ff7812 */ /* 0x000fc400078cc0ff */
[----:B------:R-:W-:Y:S02]  /*d420*/  LOP3.LUT R16, R16, 0xbfffffff, RZ, 0xc0, !PT ;  /* 0xbfffffff10107812 */ /* 0x000fe400078ec0ff */
[----:B-1----:R-:W-:-:S09]  /*d430*/  IADD3 R2, P0, R32, R2, RZ ;  /* 0x0000000220027210 */ /* 0x002fd20007f1e0ff */
[----:B------:R-:W-:Y:S01]  /*d440*/  @P6 LOP3.LUT R16, R16, 0x40000000, RZ, 0xfc, !PT ;  /* 0x4000000010106812 */ /* 0x000fe200078efcff */
[----:B--2---:R-:W-:Y:S02]  /*d450*/  IMAD.X R3, RZ, RZ, R0, P0 ;  /* 0x000000ffff037224 */ /* 0x004fe400000e0600 */
[----:B------:R-:W-:Y:S01]  /*d460*/  VIADD R0, R22, UR41 ;  /* 0x0000002916007c36 */ /* 0x000fe20008000000 */
[C---:B------:R-:W-:Y:S01]  /*d470*/  LOP3.LUT P6, RZ, R16.reuse, 0x200000, RZ, 0xc0, !PT ;  /* 0x0020000010ff7812 */ /* 0x040fe200078cc0ff */
[----:B------:R-:W-:Y:S01]  /*d480*/  SHFL.IDX PT, R22, R9, 0x2, 0x1c1f ;  /* 0x005c1f0009167f89 */ /* 0x000fe200000e0000 */
[----:B------:R-:W-:-:S11]  /*d490*/  LOP3.LUT R16, R16, 0x7fffffff, RZ, 0xc0, !PT ;  /* 0x7fffffff10107812 */ /* 0x000fd600078ec0ff */
[----:B------:R-:W-:-:S04]  /*d4a0*/  @P6 LOP3.LUT R16, R16, 0x80000000, RZ, 0xfc, !PT ;  /* 0x8000000010106812 */ /* 0x000fc800078efcff */
[C---:B------:R-:W-:Y:S02]  /*d4b0*/  LOP3.LUT P6, RZ, R16.reuse, 0x800000, RZ, 0xc0, !PT ;  /* 0x0080000010ff7812 */ /* 0x040fe400078cc0ff */
[C---:B------:R-:W-:Y:S02]  /*d4c0*/  LOP3.LUT P0, RZ, R16.reuse, 0x400000, RZ, 0xc0, !PT ;  /* 0x0040000010ff7812 */ /* 0x040fe4000780c0ff */
[C---:B------:R-:W-:Y:S02]  /*d4d0*/  LOP3.LUT P5, RZ, R16.reuse, 0x20000, RZ, 0xc0, !PT ;  /* 0x0002000010ff7812 */ /* 0x040fe400078ac0ff */
[C---:B------:R-:W-:Y:S02]  /*d4e0*/  LOP3.LUT P4, RZ, R16.reuse, 0x10000, RZ, 0xc0, !PT ;  /* 0x0001000010ff7812 */ /* 0x040fe4000788c0ff */
[C---:B------:R-:W-:Y:S02]  /*d4f0*/  LOP3.LUT P3, RZ, R16.reuse, 0x8000, RZ, 0xc0, !PT ;  /* 0x0000800010ff7812 */ /* 0x040fe4000786c0ff */
[----:B------:R-:W-:-:S02]  /*d500*/  LOP3.LUT P2, RZ, R16, 0x4000, RZ, 0xc0, !PT ;  /* 0x0000400010ff7812 */ /* 0x000fc4000784c0ff */
[C---:B------:R-:W-:Y:S02]  /*d510*/  LOP3.LUT P1, RZ, R16.reuse, 0x2000, RZ, 0xc0, !PT ;  /* 0x0000200010ff7812 */ /* 0x040fe4000782c0ff */
[----:B------:R-:W-:Y:S02]  /*d520*/  @P6 LOP3.LUT R11, R11, 0x1, RZ, 0xfc, !PT ;  /* 0x000000010b0b6812 */ /* 0x000fe400078efcff */
[----:B------:R-:W-:-:S13]  /*d530*/  LOP3.LUT P6, RZ, R16, 0x1000000, RZ, 0xc0, !PT ;  /* 0x0100000010ff7812 */ /* 0x000fda00078cc0ff */
[----:B------:R-:W-:Y:S01]  /*d540*/  LDGSTS.E.BYPASS.LTC128B.128 [R0+0xf200], desc[UR48][R2.64], !P6 ;  /* 0x0f20000002007fae */ /* 0x000fe2000f101d70 */
[----:B------:R-:W-:-:S13]  /*d550*/  LOP3.LUT P6, RZ, R11, 0x1, RZ, 0xc0, !PT ;  /* 0x000000010bff7812 */ /* 0x000fda00078cc0ff */
[----:B------:R-:W-:Y:S01]  /*d560*/  LDGSTS.E.BYPASS.LTC128B.128 [R0+0x11a00], desc[UR48][R2.64+0x40], !P6 ;  /* 0x11a0004002007fae */ /* 0x000fe2000f101d70 */
[----:B------:R-:W-:-:S03]  /*d570*/  LOP3.LUT P6, RZ, R16, 0x80000000, RZ, 0xc0, !PT ;  /* 0x8000000010ff7812 */ /* 0x000fc600078cc0ff */
[----:B------:R1:W-:Y:S04]  /*d580*/  LDGSTS.E.BYPASS.LTC128B.128 [R0+0x14200], desc[UR48][R2.64+0x80], !P0 ;  /* 0x1420008002007fae */ /* 0x0003e8000c101d70 */
[----:B-1----:R-:W1:Y:S04]  /*d590*/  SHFL.IDX PT, R2, R10, 0x1, 0x1c1f ;  /* 0x003c1f000a027f89 */ /* 0x002e6800000e0000 */
[----:B------:R-:W2:Y:S01]  /*d5a0*/  SHFL.IDX PT, R3, R9, 0x1, 0x1c1f ;  /* 0x003c1f0009037f89 */ /* 0x000ea200000e0000 */
[----:B-1----:R-:W-:-:S05]  /*d5b0*/  IADD3 R2, P0, R32, R2, RZ ;  /* 0x0000000220027210 */ /* 0x002fca0007f1e0ff */
[----:B--2---:R-:W-:Y:S01]  /*d5c0*/  IMAD.X R3, RZ, RZ, R3, P0 ;  /* 0x000000ffff037224 */ /* 0x004fe200000e0603 */
[----:B------:R-:W-:-:S04]  /*d5d0*/  LOP3.LUT P0, RZ, R16, 0x80000, RZ, 0xc0, !PT ;  /* 0x0008000010ff7812 */ /* 0x000fc8000780c0ff */
[----:B------:R-:W-:Y:S01]  /*d5e0*/  LDGSTS.E.BYPASS.LTC128B.128 [R0+0xfa00], desc[UR48][R2.64], !P6 ;  /* 0x0fa0000002007fae */ /* 0x000fe2000f101d70 */
[----:B------:R-:W-:-:S13]  /*d5f0*/  LOP3.LUT P6, RZ, R16, 0x40000000, RZ, 0xc0, !PT ;  /* 0x4000000010ff7812 */ /* 0x000fda00078cc0ff */
[----:B------:R-:W-:Y:S01]  /*d600*/  LDGSTS.E.BYPASS.LTC128B.128 [R0+0x12200], desc[UR48][R2.64+0x40], !P6 ;  /* 0x1220004002007fae */ /* 0x000fe2000f101d70 */
[----:B------:R-:W-:-:S03]  /*d610*/  LOP3.LUT P6, RZ, R16, 0x20000000, RZ, 0xc0, !PT ;  /* 0x2000000010ff7812 */ /* 0x000fc600078cc0ff */
[----:B------:R1:W-:Y:S04]  /*d620*/  LDGSTS.E.BYPASS.LTC128B.128 [R0+0x14a00], desc[UR48][R2.64+0x80], !P0 ;  /* 0x14a0008002007fae */ /* 0x0003e8000c101d70 */
[----:B-1----:R-:W1:Y:S02]  /*d630*/  SHFL.IDX PT, R2, R10, 0x2, 0x1c1f ;  /* 0x005c1f000a027f89 */ /* 0x002e6400000e0000 */
[----:B-1----:R-:W-:-:S05]  /*d640*/  IADD3 R2, P0, R32, R2, RZ ;  /* 0x0000000220027210 */ /* 0x002fca0007f1e0ff */
[----:B------:R-:W-:Y:S02]  /*d650*/  IMAD.X R3, RZ, RZ, R22, P0 ;  /* 0x000000ffff037224 */ /* 0x000fe400000e0616 */
[----:B------:R-:W-:Y:S04]  /*d660*/  SHFL.IDX PT, R22, R9, 0x3, 0x1c1f ;  /* 0x007c1f0009167f89 */ /* 0x000fe800000e0000 */
[----:B------:R-:W-:Y:S04]  /*d670*/  LDGSTS.E.BYPASS.LTC128B.128 [R0+0x10200], desc[UR48][R2.64], !P6 ;  /* 0x1020000002007fae */ /* 0x000fe8000f101d70 */
[----:B------:R-:W-:Y:S04]  /*d680*/  LDGSTS.E.BYPASS.LTC128B.128 [R0+0x12a00], desc[UR48][R2.64+0x40], !P5 ;  /* 0x12a0004002007fae */ /* 0x000fe8000e901d70 */
[----:B------:R1:W-:Y:S04]  /*d690*/  LDGSTS.E.BYPASS.LTC128B.128 [R0+0x15200], desc[UR48][R2.64+0x80], !P4 ;  /* 0x1520008002007fae */ /* 0x0003e8000e101d70 */
[----:B-1----:R-:W1:Y:S02]  /*d6a0*/  SHFL.IDX PT, R2, R10, 0x3, 0x1c1f ;  /* 0x007c1f000a027f89 */ /* 0x002e6400000e0000 */
[----:B-1----:R-:W-:-:S05]  /*d6b0*/  IADD3 R2, P0, R32, R2, RZ ;  /* 0x0000000220027210 */ /* 0x002fca0007f1e0ff */
[----:B------:R-:W-:-:S05]  /*d6c0*/  IMAD.X R3, RZ, RZ, R22, P0 ;  /* 0x000000ffff037224 */ /* 0x000fca00000e0616 */
[----:B------:R1:W-:Y:S04]  /*d6d0*/  LDGSTS.E.BYPASS.LTC128B.128 [R0+0x10a00], desc[UR48][R2.64], !P3 ;  /* 0x10a0000002007fae */ /* 0x0003e8000d901d70 */
[----:B------:R1:W-:Y:S04]  /*d6e0*/  LDGSTS.E.BYPASS.LTC128B.128 [R0+0x13200], desc[UR48][R2.64+0x40], !P2 ;  /* 0x1320004002007fae */ /* 0x0003e8000d101d70 */
[----:B------:R1:W-:Y:S02]  /*d6f0*/  LDGSTS.E.BYPASS.LTC128B.128 [R0+0x15a00], desc[UR48][R2.64+0x80], !P1 ;  /* 0x15a0008002007fae */ /* 0x0003e4000c901d70 */
.L_x_122:
[C---:B------:R-:W-:Y:S02]  /*d700*/  LOP3.LUT P3, RZ, R16.reuse, 0x10000000, RZ, 0xc0, !PT ;  /* 0x1000000010ff7812 */ /* 0x040fe4000786c0ff */
[C---:B------:R-:W-:Y:S02]  /*d710*/  LOP3.LUT P2, RZ, R16.reuse, 0x8000000, RZ, 0xc0, !PT ;  /* 0x0800000010ff7812 */ /* 0x040fe4000784c0ff */
[----:B------:R-:W-:Y:S02]  /*d720*/  LOP3.LUT P1, RZ, R16, 0x4000000, RZ, 0xc0, !PT ;  /* 0x0400000010ff7812 */ /* 0x000fe4000782c0ff */
[----:B-1----:R-:W-:-:S05]  /*d730*/  IADD3 R2, P0, R32, R14, RZ ;  /* 0x0000000e20027210 */ /* 0x002fca0007f1e0ff */
[----:B------:R-:W-:Y:S01]  /*d740*/  IMAD.X R3, RZ, RZ, R18, P0 ;  /* 0x000000ffff037224 */ /* 0x000fe200000e0612 */
[----:B------:R-:W-:-:S04]  /*d750*/  PLOP3.LUT P0, PT, PT, PT, PT, 0x80, 0x0 ;  /* 0x000000000000781c */ /* 0x000fc80003f0f070 */
[----:B------:R-:W-:Y:S01]  /*d760*/  @!PT LDS RZ, [RZ] ;  /* 0x00000000fffff984 */ /* 0x000fe20000000800 */
[----:B------:R-:W-:Y:S01]  /*d770*/  @!PT LDS RZ, [RZ] ;  /* 0x00000000fffff984 */ /* 0x000fe20000000800 */
[----:B------:R-:W-:Y:S01]  /*d780*/  @!PT LDS RZ, [RZ] ;  /* 0x00000000fffff984 */ /* 0x000fe20000000800 */
[----:B------:R1:W-:Y:S04]  /*d790*/  LDGSTS.E.BYPASS.LTC128B.128 [R0+0x11200], desc[UR48][R2.64], !P3 ;  /* 0x1120000002007fae */ /* 0x0003e8000d901d70 */
[----:B------:R1:W-:Y:S04]  /*d7a0*/  LDGSTS.E.BYPASS.LTC128B.128 [R0+0x13a00], desc[UR48][R2.64+0x40], !P2 ;  /* 0x13a0004002007fae */ /* 0x0003e8000d101d70 */
[----:B------:R1:W-:Y:S01]  /*d7b0*/  LDGSTS.E.BYPASS.LTC128B.128 [R0+0x16200], desc[UR48][R2.64+0x80], !P1 ;  /* 0x1620008002007fae */ /* 0x0003e2000c901d70 */
[----:B------:R-:W-:Y:S01]  /*d7c0*/  NOP ;  /* 0x0000000000007918 */ /* 0x000fe20000000000 */
.L_x_51:
[----:B------:R-:W-:Y:S02]  /*d7d0*/  PLOP3.LUT P1, PT, P1, P0, PT, 0xa2, 0x0 ;  /* 0x000000000000781c */ /* 0x000fe40000f21472 */
[----:B------:R-:W-:-:S08]  /*d7e0*/  @P0 R2UR P1, UR4, R4 ;  /* 0x00000000040402ca */ /* 0x000fd00000020000 */
[----:B------:R-:W-:-:S05]  /*d7f0*/  @P0 PLOP3.LUT P0, PT, P1, PT, PT, 0x80, 0x0 ;  /* 0x000000000000081c */ /* 0x000fca0000f0f070 */
[----:B------:R-:W-:Y:S01]  /*d800*/  @!P1 SYNCS.ARRIVE.TRANS64.RED.A0T1 RZ, [UR4+0x33470], RZ ;  /* 0x033470ffffff99a7 */ /* 0x000fe20008200404 */
[----:B------:R-:W-:Y:S07]  /*d810*/  @!P1 ARRIVES.LDGSTSBAR.64.TRANSCNT [UR4+0x33470] ;  /* 0x03347000ff0099b0 */ /* 0x000fee0008000a84 */
[----:B------:R-:W-:Y:S05]  /*d820*/  @P0 BRA.U.ANY `(.L_x_51) ;  /* 0xfffffffd00e80947 */ /* 0x000fea000393ffff */
[----:B------:R-:W-:Y:S01]  /*d830*/  NOP ;  /* 0x0000000000007918 */ /* 0x000fe20000000000 */
[----:B-1----:R-:W-:-:S05]  /*d840*/  IMAD.U32 R2, RZ, RZ, UR46 ;  /* 0x0000002eff027e24 */ /* 0x002fca000f8e00ff */
[----:B------:R-:W-:-:S13]  /*d850*/  ISETP.NE.AND P2, PT, R2, 0x3, PT ;  /* 0x000000030200780c */ /* 0x000fda0003f45270 */
[----:B------:R-:W-:Y:S05]  /*d860*/  @!P2 BRA `(.L_x_52) ;  /* 0x000000000004a947 */ /* 0x000fea0003800000 */
[----:B------:R-:W-:Y:S01]  /*d870*/  BPT.TRAP 0x1 ;  /* 0x000000040000795c */ /* 0x000fe20000300000 */
.L_x_52:
[----:B------:R1:W-:Y:S01]  /*d880*/  SYNCS.ARRIVE.TRANS64.A1T0 RZ, [R4+URZ+0x33470], RZ ;  /* 0x033470ff04ff79a7 */ /* 0x0003e2000810003f */
[----:B------:R-:W-:Y:S05]  /*d890*/  @!P2 BRA `(.L_x_53) ;  /* 0x000000000004a947 */ /* 0x000fea0003800000 */
[----:B------:R-:W-:Y:S01]  /*d8a0*/  BPT.TRAP 0x1 ;  /* 0x000000040000795c */ /* 0x000fe20000300000 */
.L_x_53:
[----:B------:R-:W2:Y:S01]  /*d8b0*/  SYNCS.PHASECHK.TRANS64.TRYWAIT P0, [R4+URZ+0x33440], R25 ;  /* 0x03344019040075a7 */ /* 0x000ea2000800017f */
[----:B------:R-:W-:Y:S04]  /*d8c0*/  BSSY B0, `(.L_x_54) ;  /* 0x0000002000007945 */ /* 0x000fe80003800000 */
[----:B--2---:R-:W-:Y:S05]  /*d8d0*/  @!P0 BRA `(.L_x_55) ;  /* 0x0000003c00448947 */ /* 0x004fea0003800000 */
.L_x_123:
[----:B------:R-:W-:Y:S05]  /*d8e0*/  BSYNC B0 ;  /* 0x0000000000007941 */ /* 0x000fea0003800000 */
.L_x_54:
[----:B------:R3:W5:Y:S01]  /*d8f0*/  LDL R18, [R1+0x8] ;  /* 0x0000080001127983 */ /* 0x0007620000100800 */
[----:B------:R-:W-:Y:S01]  /*d900*/  ULDC.64 UR4, c[0x0][0x300] ;  /* 0x0000c00000047ab9 */ /* 0x000fe20000000a00 */
[----:B------:R-:W-:Y:S01]  /*d910*/  ULDC.64 UR6, c[0x0][0x310] ;  /* 0x0000c40000067ab9 */ /* 0x000fe20000000a00 */
[----:B------:R-:W-:Y:S01]  /*d920*/  IMAD R20, R20, UR4, RZ ;  /* 0x0000000414147c24 */ /* 0x000fe2000f8e02ff */
[----:B------:R-:W-:Y:S01]  /*d930*/  ULDC.64 UR8, c[0x0][0x308] ;  /* 0x0000c20000087ab9 */ /* 0x000fe20000000a00 */
[----:B------:R-:W-:Y:S01]  /*d940*/  IMAD.WIDE.U32 R2, R7, UR4, RZ ;  /* 0x0000000407027c25 */ /* 0x000fe2000f8e00ff */
[----:B------:R-:W-:-:S03]  /*d950*/  ULDC.64 UR10, c[0x0][0x2e8] ;  /* 0x0000ba00000a7ab9 */ /* 0x000fc60000000a00 */
[----:B------:R-:W-:Y:S02]  /*d960*/  IMAD R9, R7, UR5, R20 ;  /* 0x0000000507097c24 */ /* 0x000fe4000f8e0214 */
[----:B------:R-:W-:Y:S02]  /*d970*/  IMAD R10, R23, UR6, RZ ;  /* 0x00000006170a7c24 */ /* 0x000fe4000f8e02ff */
        /* <DEDUP_REMOVED lines=9> */
[----:B------:R-:W-:Y:S01]  /*da10*/  IMAD R11, R24, UR6, RZ ;  /* 0x00000006180b7c24 */ /* 0x000fe2000f8e02ff */
[----:B------:R-:W-:Y:S01]  /*da20*/  IADD3.X R7, R3, UR11, R9, P0, !PT ;  /* 0x0000000b03077c10 */ /* 0x000fe200087fe409 */
[C---:B------:R-:W-:Y:S02]  /*da30*/  IMAD R21, R8.reuse, UR5, R21 ;  /* 0x0000000508157c24 */ /* 0x040fe4000f8e0215 */
[----:B------:R-:W-:Y:S01]  /*da40*/  IMAD.WIDE.U32 R2, R8, UR4, RZ ;  /* 0x0000000408027c25 */ /* 0x000fe2000f8e00ff */
[----:B------:R-:W-:-:S03]  /*da50*/  UMOV UR4, 0xffffffff ;  /* 0xffffffff00047882 */ /* 0x000fc60000000000 */
[----:B------:R-:W-:Y:S02]  /*da60*/  IMAD.IADD R3, R3, 0x1, R21 ;  /* 0x0000000103037824 */ /* 0x000fe400078e0215 */
[C---:B------:R-:W-:Y:S02]  /*da70*/  IMAD R11, R6.reuse, UR7, R11 ;  /* 0x00000007060b7c24 */ /* 0x040fe4000f8e020b */
[----:B------:R-:W-:-:S04]  /*da80*/  IMAD.WIDE.U32 R2, R6, UR6, R2 ;  /* 0x0000000606027c25 */ /* 0x000fc8000f8e0002 */
[----:B------:R-:W-:Y:S02]  /*da90*/  IMAD.IADD R3, R3, 0x1, R11 ;  /* 0x0000000103037824 */ /* 0x000fe400078e020b */
[----:B------:R-:W-:-:S03]  /*daa0*/  IMAD.WIDE.U32 R2, R17, UR8, R2 ;  /* 0x0000000811027c25 */ /* 0x000fc6000f8e0002 */
[----:B------:R-:W-:-:S04]  /*dab0*/  IADD3 R6, P0, R2, UR10, RZ ;  /* 0x0000000a02067c10 */ /* 0x000fc8000ff1e0ff */
[----:B------:R-:W-:Y:S01]  /*dac0*/  IADD3.X R9, R9, UR11, R3, P0, !PT ;  /* 0x0000000b09097c10 */ /* 0x000fe200087fe403 */
[----:B---3--:R-:W-:Y:S08]  /*dad0*/  BRA.DIV UR4, `(.L_x_56) ;  /* 0x0000003a04d87947 */ /* 0x008ff0000b800000 */
[----:B------:R-:W3:Y:S01]  /*dae0*/  SHFL.IDX PT, R14, R5, RZ, 0x1c1f ;  /* 0x001c1fff050e7589 */ /* 0x000ee200000e0000 */
[C---:B-----5:R-:W-:Y:S02]  /*daf0*/  ISETP.GE.AND P2, PT, R18.reuse, 0x1, PT ;  /* 0x000000011200780c */ /* 0x060fe40003f46270 */
[C---:B------:R-:W-:Y:S01]  /*db00*/  ISETP.GE.AND P6, PT, R18.reuse, 0x21, PT ;  /* 0x000000211200780c */ /* 0x040fe20003fc6270 */
[----:B------:R-:W4:Y:S01]  /*db10*/  SHFL.IDX PT, R3, R7, RZ, 0x1c1f ;  /* 0x001c1fff07037589 */ /* 0x000f2200000e0000 */
[----:B------:R-:W-:Y:S02]  /*db20*/  ISETP.GE.AND P5, PT, R18, 0x41, PT ;  /* 0x000000411200780c */ /* 0x000fe40003fa6270 */
[C---:B------:R-:W-:Y:S01]  /*db30*/  LOP3.LUT P4, RZ, R16.reuse, 0x4, RZ, 0xc0, !PT ;  /* 0x0000000410ff7812 */ /* 0x040fe2000788c0ff */
[----:B------:R-:W-:Y:S01]  /*db40*/  SHFL.IDX PT, R8, R7, 0x1, 0x1c1f ;  /* 0x003c1f0007087f89 */ /* 0x000fe200000e0000 */
[C---:B------:R-:W-:Y:S02]  /*db50*/  LOP3.LUT P3, RZ, R16.reuse, 0x2, RZ, 0xc0, !PT ;  /* 0x0000000210ff7812 */ /* 0x040fe4000786c0ff */
[----:B------:R-:W-:Y:S01]  /*db60*/  LOP3.LUT P1, RZ, R16, 0x1, RZ, 0xc0, !PT ;  /* 0x0000000110ff7812 */ /* 0x000fe2000782c0ff */
[----:B------:R-:W-:Y:S02]  /*db70*/  SHFL.IDX PT, R9, R9, RZ, 0x1c1f ;  /* 0x001c1fff09097589 */ /* 0x000fe400000e0000 */
[----:B---3--:R-:W-:-:S02]  /*db80*/  @P2 IADD3 R2, P0, R32, R14, RZ ;  /* 0x0000000e20022210 */ /* 0x008fc40007f1e0ff */
[----:B------:R-:W3:Y:S03]  /*db90*/  SHFL.IDX PT, R14, R5, 0x1, 0x1c1f ;  /* 0x003c1f00050e7f89 */ /* 0x000ee600000e0000 */
[----:B----4-:R-:W-:Y:S01]  /*dba0*/  @P2 IMAD.X R3, RZ, RZ, R3, P0 ;  /* 0x000000ffff032224 */ /* 0x010fe200000e0603 */
[----:B------:R-:W-:Y:S02]  /*dbb0*/  ISETP.GE.AND P2, PT, R18, 0x61, PT ;  /* 0x000000611200780c */ /* 0x000fe40003f46270 */
[----:B---3--:R-:W-:Y:S02]  /*dbc0*/  @P6 IADD3 R11, P0, R32, R14, RZ ;  /* 0x0000000e200b6210 */ /* 0x008fe40007f1e0ff */
[----:B------:R-:W3:Y:S02]  /*dbd0*/  SHFL.IDX PT, R14, R5, 0x2, 0x1c1f ;  /* 0x005c1f00050e7f89 */ /* 0x000ee400000e0000 */
[----:B------:R-:W-:-:S02]  /*dbe0*/  @P6 IADD3.X R12, RZ, R8, RZ, P0, !PT ;  /* 0x00000008ff0c6210 */ /* 0x000fc400007fe4ff */
[----:B------:R-:W4:Y:S04]  /*dbf0*/  SHFL.IDX PT, R8, R7, 0x2, 0x1c1f ;  /* 0x005c1f0007087f89 */ /* 0x000f2800000e0000 */
[----:B------:R-:W-:Y:S01]  /*dc00*/  SHFL.IDX PT, R7, R7, 0x3, 0x1c1f ;  /* 0x007c1f0007077f89 */ /* 0x000fe200000e0000 */
[----:B---3--:R-:W-:-:S03]  /*dc10*/  @P5 IADD3 R10, P0, R32, R14, RZ ;  /* 0x0000000e200a5210 */ /* 0x008fc60007f1e0ff */
[----:B------:R-:W3:Y:S02]  /*dc20*/  SHFL.IDX PT, R14, R5, 0x3, 0x1c1f ;  /* 0x007c1f00050e7f89 */ /* 0x000ee400000e0000 */
[----:B----4-:R-:W-:Y:S01]  /*dc30*/  @P5 IMAD.X R8, RZ, RZ, R8, P0 ;  /* 0x000000ffff085224 */ /* 0x010fe200000e0608 */
[----:B---3--:R-:W-:Y:S02]  /*dc40*/  @P2 IADD3 R5, P0, R32, R14, RZ ;  /* 0x0000000e20052210 */ /* 0x008fe40007f1e0ff */
[----:B------:R3:W4:Y:S03]  /*dc50*/  SHFL.IDX PT, R14, R6, RZ, 0x1c1f ;  /* 0x001c1fff060e7589 */ /* 0x00072600000e0000 */
[----:B------:R-:W-:Y:S01]  /*dc60*/  @P2 IMAD.X R7, RZ, RZ, R7, P0 ;  /* 0x000000ffff072224 */ /* 0x000fe200000e0607 */
[----:B------:R-:W-:-:S13]  /*dc70*/  ISETP.GE.AND P0, PT, R18, 0x1, PT ;  /* 0x000000011200780c */ /* 0x000fda0003f06270 */
[----:B------:R-:W-:Y:S04]  /*dc80*/  @P0 LDGSTS.E.BYPASS.LTC128B.128 [R0+0x24200], desc[UR48][R2.64], !P4 ;  /* 0x2420000002000fae */ /* 0x000fe8000e101d70 */
[----:B------:R-:W-:Y:S04]  /*dc90*/  @P0 LDGSTS.E.BYPASS.LTC128B.128 [R0+0x26a00], desc[UR48][R2.64+0x40], !P3 ;  /* 0x26a0004002000fae */ /* 0x000fe8000d901d70 */
[----:B------:R0:W-:Y:S02]  /*dca0*/  @P0 LDGSTS.E.BYPASS.LTC128B.128 [R0+0x29200], desc[UR48][R2.64+0x80], !P1 ;  /* 0x2920008002000fae */ /* 0x0001e4000c901d70 */
[----:B0-----:R-:W-:-:S02]  /*dcb0*/  @P6 IMAD.MOV.U32 R2, RZ, RZ, R11 ;  /* 0x000000ffff026224 */ /* 0x001fc400078e000b */
[----:B------:R-:W-:-:S05]  /*dcc0*/  @P6 IMAD.MOV.U32 R3, RZ, RZ, R12 ;  /* 0x000000ffff036224 */ /* 0x000fca00078e000c */
        /* <DEDUP_REMOVED lines=10> */
[----:B------:R3:W-:Y:S04]  /*dd70*/  @P2 LDGSTS.E.BYPASS.LTC128B.128 [R0+0x25a00], desc[UR48][R2.64], !P4 ;  /* 0x25a0000002002fae */ /* 0x0007e8000e101d70 */
[----:B------:R3:W-:Y:S04]  /*dd80*/  @P2 LDGSTS.E.BYPASS.LTC128B.128 [R0+0x28200], desc[UR48][R2.64+0x40], !P3 ;  /* 0x2820004002002fae */ /* 0x0007e8000d901d70 */
[----:B----4-:R3:W-:Y:S02]  /*dd90*/  @P2 LDGSTS.E.BYPASS.LTC128B.128 [R0+0x2aa00], desc[UR48][R2.64+0x80], !P1 ;  /* 0x2aa0008002002fae */ /* 0x0107e4000c901d70 */
.L_x_135:
[----:B------:R-:W-:Y:S01]  /*dda0*/  ISETP.GE.AND P0, PT, R18, 0x81, PT ;  /* 0x000000811200780c */ /* 0x000fe20003f06270 */
[----:B------:R-:W-:-:S12]  /*ddb0*/  BSSY B0, `(.L_x_57) ;  /* 0x000000d000007945 */ /* 0x000fd80003800000 */
[----:B------:R-:W-:Y:S05]  /*ddc0*/  @!P0 BRA `(.L_x_58) ;  /* 0x00000000002c8947 */ /* 0x000fea0003800000 */
[C---:B------:R-:W-:Y:S02]  /*ddd0*/  LOP3.LUT P3, RZ, R16.reuse, 0x4, RZ, 0xc0, !PT ;  /* 0x0000000410ff7812 */ /* 0x040fe4000786c0ff */
[C---:B------:R-:W-:Y:S02]  /*dde0*/  LOP3.LUT P2, RZ, R16.reuse, 0x2, RZ, 0xc0, !PT ;  /* 0x0000000210ff7812 */ /* 0x040fe4000784c0ff */
[----:B------:R-:W-:Y:S02]  /*ddf0*/  LOP3.LUT P1, RZ, R16, 0x1, RZ, 0xc0, !PT ;  /* 0x0000000110ff7812 */ /* 0x000fe4000782c0ff */
[----:B---3--:R-:W-:-:S05]  /*de00*/  IADD3 R2, P0, R32, R14, RZ ;  /* 0x0000000e20027210 */ /* 0x008fca0007f1e0ff */
[----:B------:R-:W-:-:S05]  /*de10*/  IMAD.X R3, RZ, RZ, R9, P0 ;  /* 0x000000ffff037224 */ /* 0x000fca00000e0609 */
[----:B------:R-:W-:Y:S01]  /*de20*/  @!PT LDS RZ, [RZ] ;  /* 0x00000000fffff984 */ /* 0x000fe20000000800 */
[----:B------:R-:W-:Y:S01]  /*de30*/  @!PT LDS RZ, [RZ] ;  /* 0x00000000fffff984 */ /* 0x000fe20000000800 */
[----:B------:R-:W-:Y:S01]  /*de40*/  @!PT LDS RZ, [RZ] ;  /* 0x00000000fffff984 */ /* 0x000fe20000000800 */
[----:B------:R0:W-:Y:S04]  /*de50*/  LDGSTS.E.BYPASS.LTC128B.128 [R0+0x26200], desc[UR48][R2.64], !P3 ;  /* 0x2620000002007fae */ /* 0x0001e8000d901d70 */
[----:B------:R0:W-:Y:S04]  /*de60*/  LDGSTS.E.BYPASS.LTC128B.128 [R0+0x28a00], desc[UR48][R2.64+0x40], !P2 ;  /* 0x28a0004002007fae */ /* 0x0001e8000d101d70 */
[----:B------:R0:W-:Y:S02]  /*de70*/  LDGSTS.E.BYPASS.LTC128B.128 [R0+0x2b200], desc[UR48][R2.64+0x80], !P1 ;  /* 0x2b20008002007fae */ /* 0x0001e4000c901d70 */
.L_x_58:
[----:B------:R-:W-:Y:S05]  /*de80*/  BSYNC B0 ;  /* 0x0000000000007941 */ /* 0x000fea0003800000 */
.L_x_57:
[----:B------:R-:W-:Y:S01]  /*de90*/  NOP ;  /* 0x0000000000007918 */ /* 0x000fe20000000000 */
[----:B------:R-:W-:-:S13]  /*dea0*/  PLOP3.LUT P0, PT, PT, PT, PT, 0x80, 0x0 ;  /* 0x000000000000781c */ /* 0x000fda0003f0f070 */
.L_x_59:
[----:B------:R-:W-:Y:S02]  /*deb0*/  PLOP3.LUT P1, PT, P1, P0, PT, 0xa2, 0x0 ;  /* 0x000000000000781c */ /* 0x000fe40000f21472 */
[----:B------:R-:W-:-:S08]  /*dec0*/  @P0 R2UR P1, UR4, R4 ;  /* 0x00000000040402ca */ /* 0x000fd00000020000 */
[----:B------:R-:W-:-:S05]  /*ded0*/  @P0 PLOP3.LUT P0, PT, P1, PT, PT, 0x80, 0x0 ;  /* 0x000000000000081c */ /* 0x000fca0000f0f070 */
[----:B------:R-:W-:Y:S01]  /*dee0*/  @!P1 SYNCS.ARRIVE.TRANS64.RED.A0T1 RZ, [UR4+0x33430], RZ ;  /* 0x033430ffffff99a7 */ /* 0x000fe20008200404 */
[----:B------:R-:W-:Y:S07]  /*def0*/  @!P1 ARRIVES.LDGSTSBAR.64.TRANSCNT [UR4+0x33430] ;  /* 0x03343000ff0099b0 */ /* 0x000fee0008000a84 */
[----:B------:R-:W-:Y:S05]  /*df00*/  @P0 BRA.U.ANY `(.L_x_59) ;  /* 0xfffffffd00e80947 */ /* 0x000fea000393ffff */
[----:B------:R-:W-:Y:S01]  /*df10*/  NOP ;  /* 0x0000000000007918 */ /* 0x000fe20000000000 */
[----:B0--3--:R-:W-:-:S05]  /*df20*/  IMAD.U32 R0, RZ, RZ, UR46 ;  /* 0x0000002eff007e24 */ /* 0x009fca000f8e00ff */
[----:B------:R-:W-:-:S13]  /*df30*/  ISETP.NE.AND P2, PT, R0, 0x3, PT ;  /* 0x000000030000780c */ /* 0x000fda0003f45270 */
[----:B------:R-:W-:Y:S05]  /*df40*/  @!P2 BRA `(.L_x_60) ;  /* 0x000000000004a947 */ /* 0x000fea0003800000 */
[----:B------:R-:W-:Y:S01]  /*df50*/  BPT.TRAP 0x1 ;  /* 0x000000040000795c */ /* 0x000fe20000300000 */
.L_x_60:
[----:B------:R0:W-:Y:S02]  /*df60*/  SYNCS.ARRIVE.TRANS64.A1T0 RZ, [R4+URZ+0x33430], RZ ;  /* 0x033430ff04ff79a7 */ /* 0x0001e4000810003f */
[----:B------:R-:W-:Y:S05]  /*df70*/  WARPSYNC.ALL ;  /* 0x0000000000007948 */ /* 0x000fea0003800000 */
[----:B------:R-:W-:-:S04]  /*df80*/  UIADD3 UR4, UR41, 0x1e200, URZ ;  /* 0x0001e20029047890 */ /* 0x000fc8000fffe03f */
[----:B------:R-:W-:Y:S01]  /*df90*/  ULOP3.LUT UP0, URZ, UR4, 0x1bf, URZ, 0xc0, !UPT ;  /* 0x000001bf043f7892 */ /* 0x000fe2000f80c03f */
[----:B------:R-:W-:Y:S05]  /*dfa0*/  BAR.SYNC.DEFER_BLOCKING 0x8, 0x180 ;  /* 0x0206000000007b1d */ /* 0x000fea0000010000 */
[----:B------:R-:W-:-:S13]  /*dfb0*/  PLOP3.LUT P0, PT, PT, PT, UP0, 0x80, 0x0 ;  /* 0x000000000000781c */ /* 0x000fda0003f0f008 */
[----:B------:R-:W-:Y:S05]  /*dfc0*/  @!P0 BRA `(.L_x_61) ;  /* 0x0000000000408947 */ /* 0x000fea0003800000 */
[----:B------:R-:W-:Y:S01]  /*dfd0*/  MOV R2, 0x0 ;  /* 0x0000000000027802 */ /* 0x000fe20000000f00 */
[----:B------:R-:W-:Y:S01]  /*dfe0*/  ULDC.64 UR6, c[0x4][0xc0] ;  /* 0x0100300000067ab9 */ /* 0x000fe20000000a00 */
[----:B------:R-:W-:Y:S01]  /*dff0*/  ULDC.64 UR8, c[0x4][0xc8] ;  /* 0x0100320000087ab9 */ /* 0x000fe20000000a00 */
[----:B------:R-:W-:Y:S01]  /*e000*/  ULDC.64 UR4, c[0x4][0x28] ;  /* 0x01000a0000047ab9 */ /* 0x000fe20000000a00 */
[----:B012---:R-:W-:Y:S01]  /*e010*/  IMAD.U32 R4, RZ, RZ, UR6 ;  /* 0x00000006ff047e24 */ /* 0x007fe2000f8e00ff */
[----:B------:R-:W-:Y:S01]  /*e020*/  MOV R7, UR9 ;  /* 0x0000000900077c02 */ /* 0x000fe20008000f00 */
        /* <DEDUP_REMOVED lines=9> */
[----:B0-----:R-:W-:Y:S05]  /*e0c0*/  CALL.ABS.NOINC R2 ;  /* 0x0000000002007343 */ /* 0x001fea0003c00000 */
.L_x_61:
[----:B------:R-:W3:Y:S01]  /*e0d0*/  LDC R6, c[0x0][0x448] ;  /* 0x00011200ff067b82 */ /* 0x000ee20000000800 */
[----:B------:R-:W4:Y:S01]  /*e0e0*/  S2R R18, SR_TID.X ;  /* 0x0000000000127919 */ /* 0x000f220000002100 */
[----:B------:R-:W-:Y:S01]  /*e0f0*/  IMAD R5, RZ, RZ, -UR43 ;  /* 0x8000002bff057e24 */ /* 0x000fe2000f8e02ff */
[----:B------:R-:W-:Y:S01]  /*e100*/  R2UR UR6, R31 ;  /* 0x000000001f0672ca */ /* 0x000fe200000e0000 */
[----:B------:R-:W-:Y:S01]  /*e110*/  ULDC.64 UR8, c[0x0][0x2d8] ;  /* 0x0000b60000087ab9 */ /* 0x000fe20000000a00 */
[----:B------:R-:W-:Y:S01]  /*e120*/  R2UR UR7, R17 ;  /* 0x00000000110772ca */ /* 0x000fe200000e0000 */
[----:B------:R-:W-:Y:S01]  /*e130*/  VIADD R8, R37, UR41 ;  /* 0x0000002925087c36 */ /* 0x000fe20008000000 */
[----:B------:R-:W-:Y:S01]  /*e140*/  R2UR UR4, R17 ;  /* 0x00000000110472ca */ /* 0x000fe200000e0000 */
[----:B------:R-:W5:Y:S01]  /*e150*/  LDC R2, c[0x0][0xc38] ;  /* 0x00030e00ff027b82 */ /* 0x000f620000000800 */
[C---:B------:R-:W-:Y:S02]  /*e160*/  LOP3.LUT P3, RZ, R16.reuse, 0x1000, RZ, 0xc0, !PT ;  /* 0x0000100010ff7812 */ /* 0x040fe4000786c0ff */
[----:B------:R-:W-:-:S02]  /*e170*/  LOP3.LUT P4, RZ, R16, 0x800, RZ, 0xc0, !PT ;  /* 0x0000080010ff7812 */ /* 0x000fc4000788c0ff */
[----:B------:R-:W-:-:S03]  /*e180*/  LOP3.LUT P5, RZ, R16, 0x400, RZ, 0xc0, !PT ;  /* 0x0000040010ff7812 */ /* 0x000fc600078ac0ff */
[----:B------:R-:W-:-:S04]  /*e190*/  UIMAD UR6, UR6, UR8, URZ ;  /* 0x00000008060672a4 */ /* 0x000fc8000f8e023f */
[----:B------:R-:W-:Y:S02]  /*e1a0*/  UIMAD UR7, UR7, UR9, UR6 ;  /* 0x00000009070772a4 */ /* 0x000fe4000f8e0206 */
[----:B------:R-:W-:Y:S01]  /*e1b0*/  UIMAD.WIDE.U32 UR4, UR4, UR8, URZ ;  /* 0x00000008040472a5 */ /* 0x000fe2000f8e003f */
[----:B---3--:R-:W-:Y:S01]  /*e1c0*/  ISETP.NE.AND P0, PT, R6, 0x1, PT ;  /* 0x000000010600780c */ /* 0x008fe20003f05270 */
[----:B------:R-:W-:Y:S01]  /*e1d0*/  USHF.R.S32.HI UR6, URZ, 0x1f, UR44 ;  /* 0x0000001f3f067899 */ /* 0x000fe2000801142c */
[----:B------:R-:W-:Y:S01]  /*e1e0*/  ULDC.64 UR8, c[0x0][0x2e0] ;  /* 0x0000b80000087ab9 */ /* 0x000fe20000000a00 */
[----:B------:R-:W-:Y:S02]  /*e1f0*/  UIADD3 UR5, UR5, UR7, URZ ;  /* 0x0000000705057290 */ /* 0x000fe4000fffe03f */
[----:B------:R-:W-:Y:S01]  /*e200*/  UIMAD UR6, UR6, UR8, URZ ;  /* 0x00000008060672a4 */ /* 0x000fe2000f8e023f */
[----:B-----5:R-:W-:Y:S01]  /*e210*/  IMAD R5, R2, R5, UR38 ;  /* 0x0000002602057e24 */ /* 0x020fe2000f8e0205 */
[----:B----4-:R-:W-:Y:S01]  /*e220*/  SHF.R.U32.HI R19, RZ, 0x2, R18 ;  /* 0x00000002ff137819 */ /* 0x010fe20000011612 */
[----:B------:R-:W-:Y:S01]  /*e230*/  IMAD.SHL.U32 R18, R18, 0x20, RZ ;  /* 0x0000002012127824 */ /* 0x000fe200078e00ff */
[----:B------:R-:W-:Y:S01]  /*e240*/  UIMAD UR6, UR44, UR9, UR6 ;  /* 0x000000092c0672a4 */ /* 0x000fe2000f8e0206 */
[----:B------:R-:W-:-:S03]  /*e250*/  IMAD.SHL.U32 R5, R5, 0x80, RZ ;  /* 0x0000008005057824 */ /* 0x000fc600078e00ff */
[----:B------:R-:W3:Y:S01]  /*e260*/  @P0 LDC R0, c[0x0][0x44c] ;  /* 0x00011300ff000b82 */ /* 0x000ee20000000800 */
[----:B------:R-:W-:Y:S01]  /*e270*/  LOP3.LUT R19, R19, 0x1f, RZ, 0xc0, !PT ;  /* 0x0000001f13137812 */ /* 0x000fe200078ec0ff */
[----:B------:R-:W-:-:S03]  /*e280*/  UIMAD.WIDE.U32 UR4, UR44, UR8, UR4 ;  /* 0x000000082c0472a5 */ /* 0x000fc6000f8e0004 */
[----:B------:R-:W-:Y:S01]  /*e290*/  LOP3.LUT R18, R19, 0x60, R18, 0xf8, !PT ;  /* 0x0000006013127812 */ /* 0x000fe200078ef812 */
[----:B------:R-:W-:Y:S01]  /*e2a0*/  ULDC.64 UR8, c[0x0][0x2d0] ;  /* 0x0000b40000087ab9 */ /* 0x000fe20000000a00 */
[----:B------:R-:W-:Y:S01]  /*e2b0*/  UIADD3 UR5, UR5, UR6, URZ ;  /* 0x0000000605057290 */ /* 0x000fe2000fffe03f */
[----:B------:R-:W4:Y:S01]  /*e2c0*/  @P0 LDC R3, c[0x0][0x450] ;  /* 0x00011400ff030b82 */ /* 0x000f220000000800 */
[----:B012---:R-:W-:Y:S01]  /*e2d0*/  LOP3.LUT R4, R18, R5, RZ, 0xfc, !PT ;  /* 0x0000000512047212 */ /* 0x007fe200078efcff */
[----:B------:R-:W-:Y:S01]  /*e2e0*/  IMAD.U32 R11, RZ, RZ, UR8 ;  /* 0x00000008ff0b7e24 */ /* 0x000fe2000f8e00ff */
[----:B------:R-:W0:Y:S03]  /*e2f0*/  S2R R18, SR_TID.X ;  /* 0x0000000000127919 */ /* 0x000e260000002100 */
[----:B------:R-:W-:Y:S02]  /*e300*/  IMAD.MOV.U32 R2, RZ, RZ, R4 ;  /* 0x000000ffff027224 */ /* 0x000fe400078e0004 */
[----:B---3--:R-:W-:-:S05]  /*e310*/  @P0 IMAD.HI.U32 R0, R4, R0, RZ ;  /* 0x0000000004000227 */ /* 0x008fca00078e00ff */
[----:B----4-:R-:W-:-:S04]  /*e320*/  @P0 SHF.R.U32.HI R2, RZ, R3, R0 ;  /* 0x00000003ff020219 */ /* 0x010fc80000011600 */
[--C-:B------:R-:W-:Y:S01]  /*e330*/  SHF.R.S32.HI R0, RZ, 0x1f, R2.reuse ;  /* 0x0000001fff007819 */ /* 0x100fe20000011402 */
[----:B------:R-:W-:-:S04]  /*e340*/  IMAD.MOV R7, RZ, RZ, -R2 ;  /* 0x000000ffff077224 */ /* 0x000fc800078e0a02 */
[----:B------:R-:W-:Y:S02]  /*e350*/  IMAD R3, R0, UR8, RZ ;  /* 0x0000000800037c24 */ /* 0x000fe4000f8e02ff */
[----:B------:R-:W-:Y:S01]  /*e360*/  IMAD R7, R6, R7, R4 ;  /* 0x0000000706077224 */ /* 0x000fe200078e0204 */
[----:B0-----:R-:W-:Y:S01]  /*e370*/  SHF.R.U32.HI R10, RZ, 0x2, R18 ;  /* 0x00000002ff0a7819 */ /* 0x001fe20000011612 */
[C---:B------:R-:W-:Y:S02]  /*e380*/  IMAD R9, R2.reuse, UR9, R3 ;  /* 0x0000000902097c24 */ /* 0x040fe4000f8e0203 */
[----:B------:R-:W-:Y:S01]  /*e390*/  IMAD.WIDE.U32 R2, R2, R11, UR4 ;  /* 0x0000000402027e25 */ /* 0x000fe2000f8e000b */
[----:B------:R-:W-:Y:S01]  /*e3a0*/  SHF.R.S32.HI R0, RZ, 0x1f, R7 ;  /* 0x0000001fff007819 */ /* 0x000fe20000011407 */
[----:B------:R-:W-:Y:S01]  /*e3b0*/  ULDC.64 UR4, c[0x0][0x2c8] ;  /* 0x0000b20000047ab9 */ /* 0x000fe20000000a00 */
[----:B------:R-:W-:Y:S01]  /*e3c0*/  LOP3.LUT R10, R10, 0x1f, RZ, 0xc0, !PT ;  /* 0x0000001f0a0a7812 */ /* 0x000fe200078ec0ff */
[----:B------:R-:W-:-:S02]  /*e3d0*/  IMAD.IADD R3, R3, 0x1, R9 ;  /* 0x0000000103037824 */ /* 0x000fc400078e0209 */
[----:B------:R-:W-:Y:S02]  /*e3e0*/  IMAD R0, R0, UR4, RZ ;  /* 0x0000000400007c24 */ /* 0x000fe4000f8e02ff */
[----:B------:R-:W-:-:S04]  /*e3f0*/  IMAD.WIDE.U32 R2, R7, UR4, R2 ;  /* 0x0000000407027c25 */ /* 0x000fc8000f8e0002 */
[----:B------:R-:W-:Y:S01]  /*e400*/  IMAD R7, R7, UR5, R0 ;  /* 0x0000000507077c24 */ /* 0x000fe2000f8e0200 */
[----:B------:R-:W-:Y:S02]  /*e410*/  ULDC.64 UR4, c[0x0][0x280] ;  /* 0x0000a00000047ab9 */ /* 0x000fe40000000a00 */
[----:B------:R-:W-:Y:S01]  /*e420*/  IADD3 R0, P0, R2, UR4, RZ ;  /* 0x0000000402007c10 */ /* 0x000fe2000ff1e0ff */
[----:B------:R-:W-:-:S03]  /*e430*/  UMOV UR4, 0xffffffff ;  /* 0xffffffff00047882 */ /* 0x000fc60000000000 */
[----:B------:R-:W-:Y:S01]  /*e440*/  IADD3.X R4, R3, UR5, R7, P0, !PT ;  /* 0x0000000503047c10 */ /* 0x000fe200087fe407 */
[----:B------:R-:W-:Y:S08]  /*e450*/  BRA.DIV UR4, `(.L_x_62) ;  /* 0x0000003a04247947 */ /* 0x000ff0000b800000 */
[----:B------:R-:W0:Y:S01]  /*e460*/  SHFL.IDX PT, R14, R0, RZ, 0x1c1f ;  /* 0x001c1fff000e7589 */ /* 0x000e2200000e0000 */
[----:B------:R-:W-:-:S03]  /*e470*/  IADD3 R5, R10, R5, RZ ;  /* 0x000000050a057210 */ /* 0x000fc60007ffe0ff */
[----:B------:R-:W1:Y:S01]  /*e480*/  SHFL.IDX PT, R2, R4, RZ, 0x1c1f ;  /* 0x001c1fff04027589 */ /* 0x000e6200000e0000 */
[C---:B------:R-:W-:Y:S01]  /*e490*/  ISETP.GE.AND P1, PT, R5.reuse, UR40, PT ;  /* 0x0000002805007c0c */ /* 0x040fe2000bf26270 */
[----:B------:R-:W-:Y:S02]  /*e4a0*/  VIADD R7, R5, 0x20 ;  /* 0x0000002005077836 */ /* 0x000fe40000000000 */
[----:B------:R-:W-:Y:S10]  /*e4b0*/  SHFL.IDX PT, R6, R4, 0x1, 0x1c1f ;  /* 0x003c1f0004067f89 */ /* 0x000ff400000e0000 */
[----:B0-----:R-:W-:-:S05]  /*e4c0*/  @!P1 IADD3 R14, P0, R32, R14, RZ ;  /* 0x0000000e200e9210 */ /* 0x001fca0007f1e0ff */
[----:B-1----:R-:W-:Y:S02]  /*e4d0*/  @!P1 IMAD.X R3, RZ, RZ, R2, P0 ;  /* 0x000000ffff039224 */ /* 0x002fe400000e0602 */
[----:B------:R-:W-:Y:S02]  /*e4e0*/  @!P1 IMAD.MOV.U32 R2, RZ, RZ, R14 ;  /* 0x000000ffff029224 */ /* 0x000fe400078e000e */
[----:B------:R-:W0:Y:S04]  /*e4f0*/  SHFL.IDX PT, R14, R0, 0x1, 0x1c1f ;  /* 0x003c1f00000e7f89 */ /* 0x000e2800000e0000 */
[----:B------:R-:W-:Y:S04]  /*e500*/  @!P1 LDGSTS.E.BYPASS.LTC128B.128 [R8+0x1e200], desc[UR48][R2.64], !P3 ;  /* 0x1e20000002089fae */ /* 0x000fe8000d901d70 */
[----:B------:R-:W-:Y:S04]  /*e510*/  @!P1 LDGSTS.E.BYPASS.LTC128B.128 [R8+0x20200], desc[UR48][R2.64+0x40], !P4 ;  /* 0x2020004002089fae */ /* 0x000fe8000e101d70 */
[----:B------:R1:W-:Y:S01]  /*e520*/  @!P1 LDGSTS.E.BYPASS.LTC128B.128 [R8+0x22200], desc[UR48][R2.64+0x80], !P5 ;  /* 0x2220008002089fae */ /* 0x0003e2000e901d70 */
[----:B------:R-:W-:-:S13]  /*e530*/  ISETP.GE.AND P1, PT, R7, UR40, PT ;  /* 0x0000002807007c0c */ /* 0x000fda000bf26270 */
[----:B0-----:R-:W-:-:S05]  /*e540*/  @!P1 IADD3 R14, P0, R32, R14, RZ ;  /* 0x0000000e200e9210 */ /* 0x001fca0007f1e0ff */
[----:B------:R-:W-:Y:S02]  /*e550*/  @!P1 IMAD.X R7, RZ, RZ, R6, P0 ;  /* 0x000000ffff079224 */ /* 0x000fe400000e0606 */
[----:B-1----:R-:W-:Y:S01]  /*e560*/  @!P1 IMAD.MOV.U32 R2, RZ, RZ, R14 ;  /* 0x000000ffff029224 */ /* 0x002fe200078e000e */
[----:B------:R-:W-:Y:S01]  /*e570*/  SHFL.IDX PT, R6, R4, 0x2, 0x1c1f ;  /* 0x005c1f0004067f89 */ /* 0x000fe200000e0000 */
[----:B------:R-:W-:Y:S02]  /*e580*/  @!P1 IMAD.MOV.U32 R3, RZ, RZ, R7 ;  /* 0x000000ffff039224 */ /* 0x000fe400078e0007 */
[----:B------:R-:W-:Y:S01]  /*e590*/  VIADD R7, R5, 0x40 ;  /* 0x0000004005077836 */ /* 0x000fe20000000000 */
        /* <DEDUP_REMOVED lines=8> */
[----:B------:R0:W1:Y:S01]  /*e620*/  SHFL.IDX PT, R6, R4, 0x3, 0x1c1f ;  /* 0x007c1f0004067f89 */ /* 0x00006200000e0000 */
[----:B------:R-:W-:-:S03]  /*e630*/  @!P1 IMAD.MOV.U32 R3, RZ, RZ, R7 ;  /* 0x000000ffff039224 */ /* 0x000fc600078e0007 */
[----:B------:R0:W2:Y:S04]  /*e640*/  SHFL.IDX PT, R14, R0, 0x3, 0x1c1f ;  /* 0x007c1f00000e7f89 */ /* 0x0000a800000e0000 */
[----:B------:R0:W-:Y:S04]  /*e650*/  @!P1 LDGSTS.E.BYPASS.LTC128B.128 [R8+0x1f200], desc[UR48][R2.64], !P3 ;  /* 0x1f20000002089fae */ /* 0x0001e8000d901d70 */
[----:B------:R0:W-:Y:S04]  /*e660*/  @!P1 LDGSTS.E.BYPASS.LTC128B.128 [R8+0x21200], desc[UR48][R2.64+0x40], !P4 ;  /* 0x2120004002089fae */ /* 0x0001e8000e101d70 */
[----:B------:R0:W-:Y:S02]  /*e670*/  @!P1 LDGSTS.E.BYPASS.LTC128B.128 [R8+0x23200], desc[UR48][R2.64+0x80], !P5 ;  /* 0x2320008002089fae */ /* 0x0001e4000e901d70 */
.L_x_144:
[----:B------:R-:W-:-:S05]  /*e680*/  VIADD R5, R5, 0x60 ;  /* 0x0000006005057836 */ /* 0x000fca0000000000 */
[----:B------:R-:W-:-:S13]  /*e690*/  ISETP.GE.AND P0, PT, R5, UR40, PT ;  /* 0x0000002805007c0c */ /* 0x000fda000bf06270 */
[----:B0-2---:R-:W-:-:S05]  /*e6a0*/  @!P0 IADD3 R2, P1, R32, R14, RZ ;  /* 0x0000000e20028210 */ /* 0x005fca0007f3e0ff */
[----:B-1----:R-:W-:-:S05]  /*e6b0*/  @!P0 IMAD.X R3, RZ, RZ, R6, P1 ;  /* 0x000000ffff038224 */ /* 0x002fca00008e0606 */
[----:B------:R-:W-:Y:S01]  /*e6c0*/  @!PT LDS RZ, [RZ] ;  /* 0x00000000fffff984 */ /* 0x000fe20000000800 */
[----:B------:R-:W-:Y:S01]  /*e6d0*/  @!PT LDS RZ, [RZ] ;  /* 0x00000000fffff984 */ /* 0x000fe20000000800 */
[----:B------:R-:W-:Y:S01]  /*e6e0*/  @!PT LDS RZ, [RZ] ;  /* 0x00000000fffff984 */ /* 0x000fe20000000800 */
[----:B------:R-:W-:Y:S04]  /*e6f0*/  @!P0 LDGSTS.E.BYPASS.LTC128B.128 [R8+0x1fa00], desc[UR48][R2.64], !P3 ;  /* 0x1fa0000002088fae */ /* 0x000fe8000d901d70 */
[----:B------:R-:W-:Y:S04]  /*e700*/  @!P0 LDGSTS.E.BYPASS.LTC128B.128 [R8+0x21a00], desc[UR48][R2.64+0x40], !P4 ;  /* 0x21a0004002088fae */ /* 0x000fe8000e101d70 */
[----:B------:R0:W-:Y:S01]  /*e710*/  @!P0 LDGSTS.E.BYPASS.LTC128B.128 [R8+0x23a00], desc[UR48][R2.64+0x80], !P5 ;  /* 0x23a0008002088fae */ /* 0x0001e2000e901d70 */
[----:B------:R-:W-:Y:S01]  /*e720*/  NOP ;  /* 0x0000000000007918 */ /* 0x000fe20000000000 */
[----:B------:R-:W-:Y:S02]  /*e730*/  SYNCS.ARRIVE.TRANS64.RED.A0T1 RZ, [UR41+0x33400], RZ ;  /* 0x033400ffffff79a7 */ /* 0x000fe40008200429 */
[----:B------:R-:W-:Y:S01]  /*e740*/  ARRIVES.LDGSTSBAR.64.TRANSCNT [UR41+0x33400] ;  /* 0x03340000ff0079b0 */ /* 0x000fe20008000aa9 */
[----:B------:R-:W-:Y:S01]  /*e750*/  NOP ;  /* 0x0000000000007918 */ /* 0x000fe20000000000 */
[----:B------:R-:W-:Y:S01]  /*e760*/  ULOP3.LUT UR4, UR37, 0x1, URZ, 0xc, !UPT ;  /* 0x0000000125047892 */ /* 0x000fe2000f8e0c3f */
[----:B------:R-:W-:Y:S01]  /*e770*/  SYNCS.ARRIVE.TRANS64.A1T0 RZ, [UR41+0x33400], RZ ;  /* 0x033400ffffff79a7 */ /* 0x000fe20008100029 */
[----:B0-----:R-:W-:-:S04]  /*e780*/  MOV R2, UR39 ;  /* 0x0000002700027c02 */ /* 0x001fc80008000f00 */
[----:B------:R-:W-:-:S05]  /*e790*/  IMAD.U32 R0, RZ, RZ, UR4 ;  /* 0x00000004ff007e24 */ /* 0x000fca000f8e00ff */
[----:B------:R-:W-:-:S04]  /*e7a0*/  SHF.L.U32 R0, R0, 0x1f, RZ ;  /* 0x0000001f00007819 */ /* 0x000fc800000006ff */
[----:B------:R-:W0:Y:S02]  /*e7b0*/  SYNCS.PHASECHK.TRANS64.TRYWAIT P0, [UR41+0x33420], R0 ;  /* 0x03342000ff0075a7 */ /* 0x000e240008000169 */
[----:B0-----:R-:W-:Y:S05]  /*e7c0*/  @!P0 BRA `(.L_x_63) ;  /* 0x0000003800808947 */ /* 0x001fea0003800000 */
.L_x_145:
[----:B------:R-:W-:-:S13]  /*e7d0*/  ISETP.GE.AND P0, PT, R2, 0xa1, PT ;  /* 0x000000a10200780c */ /* 0x000fda0003f06270 */
[----:B------:R-:W-:Y:S05]  /*e7e0*/  @!P0 BRA `(.L_x_64) ;  /* 0x0000001800008947 */ /* 0x000fea0003800000 */
[----:B------:R-:W-:Y:S02]  /*e7f0*/  IMAD.MOV.U32 R20, RZ, RZ, R30 ;  /* 0x000000ffff147224 */ /* 0x000fe400078e001e */
[----:B------:R-:W-:Y:S02]  /*e800*/  IMAD.MOV.U32 R18, RZ, RZ, R27 ;  /* 0x000000ffff127224 */ /* 0x000fe400078e001b */
[----:B------:R-:W-:-:S07]  /*e810*/  IMAD.U32 R28, RZ, RZ, UR42 ;  /* 0x0000002aff1c7e24 */ /* 0x000fce000f8e00ff */
.L_x_84:
[----:B0-----:R-:W0:Y:S01]  /*e820*/  LDC R3, c[0x0][0x430] ;  /* 0x00010c00ff037b82 */ /* 0x001e220000000800 */
[----:B-1----:R-:W1:Y:S01]  /*e830*/  S2R R0, SR_TID.X ;  /* 0x0000000000007919 */ /* 0x002e620000002100 */
[----:B------:R-:W-:Y:S01]  /*e840*/  IMAD R10, R28, 0xa0, R36 ;  /* 0x000000a01c0a7824 */ /* 0x000fe200078e0224 */
[----:B------:R-:W-:Y:S01]  /*e850*/  ULDC.64 UR4, c[0x0][0x428] ;  /* 0x00010a0000047ab9 */ /* 0x000fe20000000a00 */
[----:B------:R-:W-:Y:S01]  /*e860*/  ULDC.64 UR6, c[0x0][0x418] ;  /* 0x0001060000067ab9 */ /* 0x000fe20000000a00 */
[----:B0-----:R-:W-:Y:S02]  /*e870*/  ISETP.NE.AND P1, PT, R3, 0x1, PT ;  /* 0x000000010300780c */ /* 0x001fe40003f25270 */
[----:B-1----:R-:W-:Y:S01]  /*e880*/  SHF.R.U32.HI R2, RZ, 0x2, R0 ;  /* 0x00000002ff027819 */ /* 0x002fe20000011600 */
[----:B------:R-:W-:-:S10]  /*e890*/  IMAD.SHL.U32 R0, R0, 0x20, RZ ;  /* 0x0000002000007824 */ /* 0x000fd400078e00ff */
[----:B------:R-:W0:Y:S01]  /*e8a0*/  @P1 LDC R3, c[0x0][0x434] ;  /* 0x00010d00ff031b82 */ /* 0x000e220000000800 */
[----:B------:R-:W-:-:S04]  /*e8b0*/  LOP3.LUT R2, R2, 0x1f, RZ, 0xc0, !PT ;  /* 0x0000001f02027812 */ /* 0x000fc800078ec0ff */
[----:B------:R-:W-:-:S03]  /*e8c0*/  LOP3.LUT R0, R2, 0x60, R0, 0xf8, !PT ;  /* 0x0000006002007812 */ /* 0x000fc600078ef800 */
[----:B------:R-:W1:Y:S02]  /*e8d0*/  @P1 LDC R5, c[0x0][0x438] ;  /* 0x00010e00ff051b82 */ /* 0x000e640000000800 */
[--C-:B------:R-:W-:Y:S02]  /*e8e0*/  IMAD.IADD R0, R0, 0x1, R10.reuse ;  /* 0x0000000100007824 */ /* 0x100fe400078e020a */
[----:B------:R-:W-:Y:S02]  /*e8f0*/  IMAD.IADD R10, R33, 0x1, R10 ;  /* 0x00000001210a7824 */ /* 0x000fe400078e020a */
[----:B------:R-:W-:Y:S02]  /*e900*/  IMAD.MOV.U32 R4, RZ, RZ, R0 ;  /* 0x000000ffff047224 */ /* 0x000fe400078e0000 */
[----:B------:R-:W2:Y:S01]  /*e910*/  @P1 LDC R7, c[0x0][0x438] ;  /* 0x00010e00ff071b82 */ /* 0x000ea20000000800 */
[----:B------:R-:W-:Y:S02]  /*e920*/  IMAD.MOV.U32 R11, RZ, RZ, R10 ;  /* 0x000000ffff0b7224 */ /* 0x000fe400078e000a */
[----:B0-----:R-:W-:-:S05]  /*e930*/  @P1 IMAD.HI.U32 R2, R0, R3, RZ ;  /* 0x0000000300021227 */ /* 0x001fca00078e00ff */
[----:B-1----:R-:W-:Y:S01]  /*e940*/  @P1 SHF.R.U32.HI R4, RZ, R5, R2 ;  /* 0x00000005ff041219 */ /* 0x002fe20000011602 */
[----:B------:R-:W-:-:S03]  /*e950*/  IMAD R2, R34, UR4, RZ ;  /* 0x0000000422027c24 */ /* 0x000fc6000f8e02ff */
[----:B------:R-:W-:Y:S01]  /*e960*/  SHF.R.S32.HI R3, RZ, 0x1f, R4 ;  /* 0x0000001fff037819 */ /* 0x000fe20000011404 */
[----:B------:R-:W-:Y:S02]  /*e970*/  IMAD R5, R29, UR5, R2 ;  /* 0x000000051d057c24 */ /* 0x000fe4000f8e0202 */
[----:B------:R-:W-:-:S04]  /*e980*/  IMAD.MOV.U32 R2, RZ, RZ, R4 ;  /* 0x000000ffff027224 */ /* 0x000fc800078e0004 */
[----:B------:R-:W-:-:S04]  /*e990*/  IMAD.WIDE.U32 R2, R29, UR4, R2 ;  /* 0x000000041d027c25 */ /* 0x000fc8000f8e0002 */
[----:B------:R-:W-:Y:S01]  /*e9a0*/  IMAD.IADD R3, R5, 0x1, R3 ;  /* 0x0000000105037824 */ /* 0x000fe200078e0203 */
[----:B------:R-:W-:-:S04]  /*e9b0*/  LEA R8, P0, R2, UR6, 0x2 ;  /* 0x0000000602087c11 */ /* 0x000fc8000f8010ff */
[----:B------:R-:W-:Y:S02]  /*e9c0*/  LEA.HI.X R9, R2, UR7, R3, 0x2, P0 ;  /* 0x0000000702097c11 */ /* 0x000fe400080f1403 */
[----:B------:R-:W0:Y:S01]  /*e9d0*/  @P1 LDC R3, c[0x0][0x434] ;  /* 0x00010d00ff031b82 */ /* 0x000e220000000800 */
[----:B------:R-:W-:Y:S01]  /*e9e0*/  ISETP.GT.U32.AND P0, PT, R33, 0x9f, PT ;  /* 0x0000009f2100780c */ /* 0x000fe20003f04070 */
[----:B0-----:R-:W-:-:S05]  /*e9f0*/  @P1 IMAD.HI.U32 R2, R10, R3, RZ ;  /* 0x000000030a021227 */ /* 0x001fca00078e00ff */
[----:B--2---:R-:W-:-:S07]  /*ea00*/  @P1 SHF.R.U32.HI R11, RZ, R7, R2 ;  /* 0x00000007ff0b1219 */ /* 0x004fce0000011602 */
[--C-:B------:R-:W-:Y:S01]  /*ea10*/  @!P0 SHF.R.S32.HI R3, RZ, 0x1f, R11.reuse ;  /* 0x0000001fff038819 */ /* 0x100fe2000001140b */
[----:B------:R-:W-:-:S04]  /*ea20*/  @!P0 IMAD.MOV.U32 R2, RZ, RZ, R11 ;  /* 0x000000ffff028224 */ /* 0x000fc800078e000b */
[----:B------:R-:W-:Y:S01]  /*ea30*/  @!P0 IMAD.WIDE.U32 R2, R29, UR4, R2 ;  /* 0x000000041d028c25 */ /* 0x000fe2000f8e0002 */
[----:B------:R-:W-:Y:S01]  /*ea40*/  IADD3 R27, R18, 0x1, RZ ;  /* 0x00000001121b7810 */ /* 0x000fe20007ffe0ff */
[----:B------:R-:W-:Y:S02]  /*ea50*/  ULDC UR4, c[0x0][0x430] ;  /* 0x00010c0000047ab9 */ /* 0x000fe40000000800 */
[----:B------:R-:W-:Y:S01]  /*ea60*/  @!P0 IMAD.IADD R5, R5, 0x1, R3 ;  /* 0x0000000105058824 */ /* 0x000fe200078e0203 */
[----:B------:R-:W-:-:S04]  /*ea70*/  @!P0 LEA R6, P1, R2, UR6, 0x2 ;  /* 0x0000000602068c11 */ /* 0x000fc8000f8210ff */
[----:B------:R-:W-:Y:S01]  /*ea80*/  @!P0 LEA.HI.X R7, R2, UR7, R5, 0x2, P1 ;  /* 0x0000000702078c11 */ /* 0x000fe200088f1405 */
[----:B------:R-:W-:-:S06]  /*ea90*/  IMAD.MOV.U32 R5, RZ, RZ, RZ ;  /* 0x000000ffff057224 */ /* 0x000fcc00078e00ff */
[----:B------:R-:W5:Y:S01]  /*eaa0*/  @!P0 LDG.E R5, desc[UR48][R6.64] ;  /* 0x0000003006058981 */ /* 0x000f62000c1e1900 */
[----:B------:R-:W-:Y:S01]  /*eab0*/  IMAD.U32 R12, RZ, RZ, UR46 ;  /* 0x0000002eff0c7e24 */ /* 0x000fe2000f8e00ff */
[C---:B------:R-:W-:Y:S02]  /*eac0*/  ISETP.NE.AND P0, PT, R27.reuse, 0x2, PT ;  /* 0x000000021b00780c */ /* 0x040fe40003f05270 */
[----:B------:R0:W2:Y:S02]  /*ead0*/  LDG.E R7, desc[UR48][R8.64] ;  /* 0x0000003008077981 */ /* 0x0000a4000c1e1900 */
[----:B------:R-:W-:Y:S01]  /*eae0*/  ISETP.NE.AND P3, PT, R12, 0x3, PT ;  /* 0x000000030c00780c */ /* 0x000fe20003f65270 */
[----:B------:R-:W-:Y:S01]  /*eaf0*/  IMAD.MOV R13, RZ, RZ, -R4 ;  /* 0x000000ffff0d7224 */ /* 0x000fe200078e0a04 */
[----:B------:R-:W-:Y:S01]  /*eb00*/  SEL R3, RZ, 0x1, P0 ;  /* 0x00000001ff037807 */ /* 0x000fe20000000000 */
[----:B------:R-:W-:Y:S01]  /*eb10*/  IMAD.MOV R11, RZ, RZ, -R11 ;  /* 0x000000ffff0b7224 */ /* 0x000fe200078e0a0b */
[----:B------:R-:W-:Y:S01]  /*eb20*/  SEL R27, R27, RZ, P0 ;  /* 0x000000ff1b1b7207 */ /* 0x000fe20000000000 */
[----:B0-----:R-:W-:-:S02]  /*eb30*/  IMAD R8, R13, UR4, R0 ;  /* 0x000000040d087c24 */ /* 0x001fc4000f8e0200 */
[----:B------:R-:W-:Y:S02]  /*eb40*/  IMAD.MOV.U32 R0, RZ, RZ, R28 ;  /* 0x000000ffff007224 */ /* 0x000fe400078e001c */
[----:B------:R-:W-:Y:S01]  /*eb50*/  IMAD R6, R11, UR4, R10 ;  /* 0x000000040b067c24 */ /* 0x000fe2000f8e020a */
[----:B------:R-:W-:Y:S01]  /*eb60*/  LOP3.LUT R30, R20, R3, RZ, 0x3c, !PT ;  /* 0x00000003141e7212 */ /* 0x000fe200078e3cff */
[----:B------:R-:W-:Y:S01]  /*eb70*/  VIADD R28, R28, 0xffffffff ;  /* 0xffffffff1c1c7836 */ /* 0x000fe20000000000 */
[----:B------:R-:W-:Y:S02]  /*eb80*/  ISETP.GT.AND P2, PT, R0, RZ, PT ;  /* 0x000000ff0000720c */ /* 0x000fe40003f44270 */
[----:B--2---:R-:W-:Y:S01]  /*eb90*/  SHF.R.S32.HI R25, RZ, 0x1f, R7 ;  /* 0x0000001fff197819 */ /* 0x004fe20000011407 */
[----:B------:R-:W-:Y:S10]  /*eba0*/  @!P3 BRA `(.L_x_65) ;  /* 0x000000000004b947 */ /* 0x000ff40003800000 */
[----:B------:R-:W-:Y:S01]  /*ebb0*/  BPT.TRAP 0x1 ;  /* 0x000000040000795c */ /* 0x000fe20000300000 */
.L_x_65:
[----:B------:R-:W-:Y:S01]  /*ebc0*/  LEA R4, R27, UR41, 0x3 ;  /* 0x000000291b047c11 */ /* 0x000fe2000f8e18ff */
[----:B------:R-:W-:Y:S01]  /*ebd0*/  BSSY B0, `(.L_x_66) ;  /* 0x0000005000007945 */ /* 0x000fe20003800000 */
[----:B------:R-:W-:Y:S02]  /*ebe0*/  SHF.L.U32 R26, R30, 0x1f, RZ ;  /* 0x0000001f1e1a7819 */ /* 0x000fe400000006ff */
[----:B------:R-:W-:Y:S02]  /*ebf0*/  SHF.R.S32.HI R19, RZ, 0x1f, R8 ;  /* 0x0000001fff137819 */ /* 0x000fe40000011408 */
[----:B------:R-:W0:Y:S02]  /*ec00*/  SYNCS.PHASECHK.TRANS64.TRYWAIT P0, [R4+URZ+0x33480], R26 ;  /* 0x0334801a040075a7 */ /* 0x000e24000800017f */
[----:B0-----:R-:W-:Y:S05]  /*ec10*/  @!P0 BRA `(.L_x_67) ;  /* 0x0000003400848947 */ /* 0x001fea0003800000 */
.L_x_146:
[----:B------:R-:W-:Y:S05]  /*ec20*/  BSYNC B0 ;  /* 0x0000000000007941 */ /* 0x000fea0003800000 */
.L_x_66:
[----:B------:R-:W-:Y:S01]  /*ec30*/  ULDC.64 UR4, c[0x0][0x328] ;  /* 0x0000ca0000047ab9 */ /* 0x000fe20000000a00 */
[----:B------:R-:W-:Y:S01]  /*ec40*/  ULDC.64 UR6, c[0x0][0x338] ;  /* 0x0000ce0000067ab9 */ /* 0x000fe20000000a00 */
[----:B------:R-:W-:Y:S01]  /*ec50*/  IMAD R3, R19, UR4, RZ ;  /* 0x0000000413037c24 */ /* 0x000fe2000f8e02ff */
[----:B------:R-:W-:Y:S01]  /*ec60*/  ULDC.64 UR8, c[0x0][0x330] ;  /* 0x0000cc0000087ab9 */ /* 0x000fe20000000a00 */
[----:B------:R-:W-:Y:S01]  /*ec70*/  IMAD R0, R25, UR6, RZ ;  /* 0x0000000619007c24 */ /* 0x000fe2000f8e02ff */
[----:B------:R-:W-:Y:S01]  /*ec80*/  SHF.R.S32.HI R22, RZ, 0x1f, R6 ;  /* 0x0000001fff167819 */ /* 0x000fe20000011406 */
[C---:B------:R-:W-:Y:S01]  /*ec90*/  IMAD R9, R8.reuse, UR5, R3 ;  /* 0x0000000508097c24 */ /* 0x040fe2000f8e0203 */
[----:B------:R-:W-:Y:S01]  /*eca0*/  ULDC.64 UR10, c[0x0][0x318] ;  /* 0x0000c600000a7ab9 */ /* 0x000fe20000000a00 */
[----:B------:R-:W-:Y:S01]  /*ecb0*/  IMAD.WIDE.U32 R2, R8, UR4, RZ ;  /* 0x0000000408027c25 */ /* 0x000fe2000f8e00ff */
[----:B-----5:R-:W-:Y:S02]  /*ecc0*/  SHF.R.S32.HI R24, RZ, 0x1f, R5 ;  /* 0x0000001fff187819 */ /* 0x020fe40000011405 */
[C---:B------:R-:W-:Y:S01]  /*ecd0*/  LOP3.LUT P4, RZ, R16.reuse, 0x4, RZ, 0xc0, !PT ;  /* 0x0000000410ff7812 */ /* 0x040fe2000788c0ff */
[----:B------:R-:W-:Y:S01]  /*ece0*/  IMAD.IADD R3, R3, 0x1, R9 ;  /* 0x0000000103037824 */ /* 0x000fe200078e0209 */
[C---:B------:R-:W-:Y:S01]  /*ecf0*/  LOP3.LUT P3, RZ, R16.reuse, 0x2, RZ, 0xc0, !PT ;  /* 0x0000000210ff7812 */ /* 0x040fe2000786c0ff */
[C---:B------:R-:W-:Y:S01]  /*ed00*/  IMAD R0, R7.reuse, UR7, R0 ;  /* 0x0000000707007c24 */ /* 0x040fe2000f8e0200 */
[----:B------:R-:W-:Y:S01]  /*ed10*/  LOP3.LUT P1, RZ, R16, 0x1, RZ, 0xc0, !PT ;  /* 0x0000000110ff7812 */ /* 0x000fe2000782c0ff */
        /* <DEDUP_REMOVED lines=9> */
[C---:B------:R-:W-:Y:S02]  /*edb0*/  IMAD R0, R6.reuse, UR5, R0 ;  /* 0x0000000506007c24 */ /* 0x040fe4000f8e0200 */
[----:B------:R-:W-:Y:S01]  /*edc0*/  IMAD.WIDE.U32 R2, R6, UR4, RZ ;  /* 0x0000000406027c25 */ /* 0x000fe2000f8e00ff */
[----:B------:R-:W-:-:S03]  /*edd0*/  UMOV UR4, 0xffffffff ;  /* 0xffffffff00047882 */ /* 0x000fc60000000000 */
[----:B------:R-:W-:Y:S02]  /*ede0*/  IMAD.IADD R3, R3, 0x1, R0 ;  /* 0x0000000103037824 */ /* 0x000fe400078e0200 */
[----:B------:R-:W-:Y:S02]  /*edf0*/  IMAD R0, R24, UR6, RZ ;  /* 0x0000000618007c24 */ /* 0x000fe4000f8e02ff */
[----:B------:R-:W-:-:S04]  /*ee00*/  IMAD.WIDE.U32 R2, R5, UR6, R2 ;  /* 0x0000000605027c25 */ /* 0x000fc8000f8e0002 */
[----:B------:R-:W-:-:S04]  /*ee10*/  IMAD R0, R5, UR7, R0 ;  /* 0x0000000705007c24 */ /* 0x000fc8000f8e0200 */
[----:B------:R-:W-:Y:S02]  /*ee20*/  IMAD.IADD R3, R3, 0x1, R0 ;  /* 0x0000000103037824 */ /* 0x000fe400078e0200 */
[----:B------:R-:W-:-:S03]  /*ee30*/  IMAD.WIDE.U32 R2, R17, UR8, R2 ;  /* 0x0000000811027c25 */ /* 0x000fc6000f8e0002 */
[----:B------:R-:W-:-:S04]  /*ee40*/  IADD3 R21, P0, R2, UR10, RZ ;  /* 0x0000000a02157c10 */ /* 0x000fc8000ff1e0ff */
[----:B------:R-:W-:Y:S01]  /*ee50*/  IADD3.X R23, R23, UR11, R3, P0, !PT ;  /* 0x0000000b17177c10 */ /* 0x000fe200087fe403 */
[----:B------:R-:W-:Y:S08]  /*ee60*/  BRA.DIV UR4, `(.L_x_68) ;  /* 0x0000003604047947 */ /* 0x000ff0000b800000 */
[----:B------:R-:W1:Y:S04]  /*ee70*/  SHFL.IDX PT, R2, R9, RZ, 0x1c1f ;  /* 0x001c1fff09027589 */ /* 0x000e6800000e0000 */
[----:B------:R-:W2:Y:S04]  /*ee80*/  SHFL.IDX PT, R0, R10, RZ, 0x1c1f ;  /* 0x001c1fff0a007589 */ /* 0x000ea800000e0000 */
[----:B------:R-:W-:Y:S01]  /*ee90*/  SHFL.IDX PT, R23, R23, RZ, 0x1c1f ;  /* 0x001c1fff17177589 */ /* 0x000fe200000e0000 */
[----:B-1----:R-:W-:-:S05]  /*eea0*/  IADD3 R2, P0, R32, R2, RZ ;  /* 0x0000000220027210 */ /* 0x002fca0007f1e0ff */
[----:B--2---:R-:W-:Y:S02]  /*eeb0*/  IMAD.X R3, RZ, RZ, R0, P0 ;  /* 0x000000ffff037224 */ /* 0x004fe400000e0600 */
[----:B------:R-:W-:Y:S02]  /*eec0*/  VIADD R0, R35, UR41 ;  /* 0x0000002923007c36 */ /* 0x000fe40008000000 */
[----:B------:R-:W-:Y:S04]  /*eed0*/  SHFL.IDX PT, R35, R10, 0x2, 0x1c1f ;  /* 0x005c1f000a237f89 */ /* 0x000fe800000e0000 */
[----:B------:R-:W-:Y:S04]  /*eee0*/  LDGSTS.E.BYPASS.LTC128B.128 [R0+0xf200], desc[UR48][R2.64], !P4 ;  /* 0x0f20000002007fae */ /* 0x000fe8000e101d70 */
[----:B------:R-:W-:Y:S04]  /*eef0*/  LDGSTS.E.BYPASS.LTC128B.128 [R0+0x11a00], desc[UR48][R2.64+0x40], !P3 ;  /* 0x11a0004002007fae */ /* 0x000fe8000d901d70 */
[----:B------:R1:W-:Y:S04]  /*ef00*/  LDGSTS.E.BYPASS.LTC128B.128 [R0+0x14200], desc[UR48][R2.64+0x80], !P1 ;  /* 0x1420008002007fae */ /* 0x0003e8000c901d70 */
[----:B-1----:R-:W1:Y:S04]  /*ef10*/  SHFL.IDX PT, R2, R9, 0x1, 0x1c1f ;  /* 0x003c1f0009027f89 */ /* 0x002e6800000e0000 */
[----:B------:R-:W2:Y:S01]  /*ef20*/  SHFL.IDX PT, R3, R10, 0x1, 0x1c1f ;  /* 0x003c1f000a037f89 */ /* 0x000ea200000e0000 */
[----:B-1----:R-:W-:-:S05]  /*ef30*/  IADD3 R2, P0, R32, R2, RZ ;  /* 0x0000000220027210 */ /* 0x002fca0007f1e0ff */
[----:B--2---:R-:W-:-:S05]  /*ef40*/  IMAD.X R3, RZ, RZ, R3, P0 ;  /* 0x000000ffff037224 */ /* 0x004fca00000e0603 */
[----:B------:R-:W-:Y:S04]  /*ef50*/  LDGSTS.E.BYPASS.LTC128B.128 [R0+0xfa00], desc[UR48][R2.64], !P4 ;  /* 0x0fa0000002007fae */ /* 0x000fe8000e101d70 */
[----:B------:R-:W-:Y:S04]  /*ef60*/  LDGSTS.E.BYPASS.LTC128B.128 [R0+0x12200], desc[UR48][R2.64+0x40], !P3 ;  /* 0x1220004002007fae */ /* 0x000fe8000d901d70 */
[----:B------:R1:W-:Y:S04]  /*ef70*/  LDGSTS.E.BYPASS.LTC128B.128 [R0+0x14a00], desc[UR48][R2.64+0x80], !P1 ;  /* 0x14a0008002007fae */ /* 0x0003e8000c901d70 */
[----:B-1----:R-:W1:Y:S02]  /*ef80*/  SHFL.IDX PT, R2, R9, 0x2, 0x1c1f ;  /* 0x005c1f0009027f89 */ /* 0x002e6400000e0000 */
[----:B-1----:R-:W-:-:S04]  /*ef90*/  IADD3 R2, P0, R32, R2, RZ ;  /* 0x0000000220027210 */ /* 0x002fc80007f1e0ff */
[----:B------:R-:W-:Y:S02]  /*efa0*/  IADD3.X R3, RZ, R35, RZ, P0, !PT ;  /* 0x00000023ff037210 */ /* 0x000fe400007fe4ff */
[----:B------:R-:W-:Y:S04]  /*efb0*/  SHFL.IDX PT, R35, R10, 0x3, 0x1c1f ;  /* 0x007c1f000a237f89 */ /* 0x000fe800000e0000 */
[----:B------:R-:W-:Y:S04]  /*efc0*/  LDGSTS.E.BYPASS.LTC128B.128 [R0+0x10200], desc[UR48][R2.64], !P4 ;  /* 0x1020000002007fae */ /* 0x000fe8000e101d70 */
[----:B------:R-:W-:Y:S04]  /*efd0*/  LDGSTS.E.BYPASS.LTC128B.128 [R0+0x12a00], desc[UR48][R2.64+0x40], !P3 ;  /* 0x12a0004002007fae */ /* 0x000fe8000d901d70 */
[----:B------:R1:W-:Y:S04]  /*efe0*/  LDGSTS.E.BYPASS.LTC128B.128 [R0+0x15200], desc[UR48][R2.64+0x80], !P1 ;  /* 0x1520008002007fae */ /* 0x0003e8000c901d70 */
[----:B-1----:R-:W1:Y:S02]  /*eff0*/  SHFL.IDX PT, R2, R9, 0x3, 0x1c1f ;  /* 0x007c1f0009027f89 */ /* 0x002e6400000e0000 */
[----:B-1----:R-:W-:-:S05]  /*f000*/  IADD3 R2, P0, R32, R2, RZ ;  /* 0x0000000220027210 */ /* 0x002fca0007f1e0ff */
[----:B------:R-:W-:-:S05]  /*f010*/  IMAD.X R3, RZ, RZ, R35, P0 ;  /* 0x000000ffff037224 */ /* 0x000fca00000e0623 */
[----:B------:R-:W-:Y:S04]  /*f020*/  LDGSTS.E.BYPASS.LTC128B.128 [R0+0x10a00], desc[UR48][R2.64], !P4 ;  /* 0x10a0000002007fae */ /* 0x000fe8000e101d70 */
[----:B------:R-:W-:Y:S04]  /*f030*/  LDGSTS.E.BYPASS.LTC128B.128 [R0+0x13200], desc[UR48][R2.64+0x40], !P3 ;  /* 0x1320004002007fae */ /* 0x000fe8000d901d70 */
[----:B------:R1:W-:Y:S04]  /*f040*/  LDGSTS.E.BYPASS.LTC128B.128 [R0+0x15a00], desc[UR48][R2.64+0x80], !P1 ;  /* 0x15a0008002007fae */ /* 0x0003e8000c901d70 */
[----:B-1----:R1:W2:Y:S02]  /*f050*/  SHFL.IDX PT, R2, R21, RZ, 0x1c1f ;  /* 0x001c1fff15027589 */ /* 0x0022a400000e0000 */
.L_x_158:
[----:B--2---:R-:W-:-:S05]  /*f060*/  IADD3 R2, P0, R32, R2, RZ ;  /* 0x0000000220027210 */ /* 0x004fca0007f1e0ff */
        /* <DEDUP_REMOVED lines=9> */
.L_x_69:
[----:B------:R-:W-:Y:S02]  /*f100*/  PLOP3.LUT P1, PT, P1, P0, PT, 0xa2, 0x0 ;  /* 0x000000000000781c */ /* 0x000fe40000f21472 */
[----:B------:R-:W-:-:S08]  /*f110*/  @P0 R2UR P1, UR4, R4 ;  /* 0x00000000040402ca */ /* 0x000fd00000020000 */
[----:B------:R-:W-:-:S05]  /*f120*/  @P0 PLOP3.LUT P0, PT, P1, PT, PT, 0x80, 0x0 ;  /* 0x000000000000081c */ /* 0x000fca0000f0f070 */
[----:B------:R-:W-:Y:S01]  /*f130*/  @!P1 SYNCS.ARRIVE.TRANS64.RED.A0T1 RZ, [UR4+0x33470], RZ ;  /* 0x033470ffffff99a7 */ /* 0x000fe20008200404 */
[----:B------:R-:W-:Y:S07]  /*f140*/  @!P1 ARRIVES.LDGSTSBAR.64.TRANSCNT [UR4+0x33470] ;  /* 0x03347000ff0099b0 */ /* 0x000fee0008000a84 */
[----:B------:R-:W-:Y:S05]  /*f150*/  @P0 BRA.U.ANY `(.L_x_69) ;  /* 0xfffffffd00e80947 */ /* 0x000fea000393ffff */
[----:B------:R-:W-:Y:S01]  /*f160*/  NOP ;  /* 0x0000000000007918 */ /* 0x000fe20000000000 */
[----:B--2---:R-:W-:-:S05]  /*f170*/  IMAD.U32 R2, RZ, RZ, UR46 ;  /* 0x0000002eff027e24 */ /* 0x004fca000f8e00ff */
[----:B------:R-:W-:-:S13]  /*f180*/  ISETP.NE.AND P3, PT, R2, 0x3, PT ;  /* 0x000000030200780c */ /* 0x000fda0003f65270 */
[----:B------:R-:W-:Y:S05]  /*f190*/  @!P3 BRA `(.L_x_70) ;  /* 0x000000000004b947 */ /* 0x000fea0003800000 */
[----:B------:R-:W-:Y:S01]  /*f1a0*/  BPT.TRAP 0x1 ;  /* 0x000000040000795c */ /* 0x000fe20000300000 */
.L_x_70:
[----:B------:R2:W-:Y:S01]  /*f1b0*/  SYNCS.ARRIVE.TRANS64.A1T0 RZ, [R4+URZ+0x33470], RZ ;  /* 0x033470ff04ff79a7 */ /* 0x0005e2000810003f */
[----:B------:R-:W-:Y:S05]  /*f1c0*/  @!P3 BRA `(.L_x_71) ;  /* 0x000000000004b947 */ /* 0x000fea0003800000 */
[----:B------:R-:W-:Y:S01]  /*f1d0*/  BPT.TRAP 0x1 ;  /* 0x000000040000795c */ /* 0x000fe20000300000 */
.L_x_71:
[----:B------:R-:W3:Y:S01]  /*f1e0*/  SYNCS.PHASECHK.TRANS64.TRYWAIT P0, [R4+URZ+0x33440], R26 ;  /* 0x0334401a040075a7 */ /* 0x000ee2000800017f */
[----:B------:R-:W-:Y:S04]  /*f1f0*/  BSSY B0, `(.L_x_72) ;  /* 0x0000002000007945 */ /* 0x000fe80003800000 */
[----:B---3--:R-:W-:Y:S05]  /*f200*/  @!P0 BRA `(.L_x_73) ;  /* 0x00000034009c8947 */ /* 0x008fea0003800000 */
.L_x_159:
[----:B------:R-:W-:Y:S05]  /*f210*/  BSYNC B0 ;  /* 0x0000000000007941 */ /* 0x000fea0003800000 */
.L_x_72:
[----:B------:R-:W-:Y:S01]  /*f220*/  ULDC.64 UR4, c[0x0][0x300] ;  /* 0x0000c00000047ab9 */ /* 0x000fe20000000a00 */
[----:B------:R-:W-:Y:S01]  /*f230*/  ULDC.64 UR6, c[0x0][0x310] ;  /* 0x0000c40000067ab9 */ /* 0x000fe20000000a00 */
[----:B------:R-:W-:Y:S01]  /*f240*/  IMAD R19, R19, UR4, RZ ;  /* 0x0000000413137c24 */ /* 0x000fe2000f8e02ff */
[----:B------:R-:W-:Y:S01]  /*f250*/  ULDC.64 UR8, c[0x0][0x308] ;  /* 0x0000c20000087ab9 */ /* 0x000fe20000000a00 */
[----:B------:R-:W-:Y:S01]  /*f260*/  IMAD.WIDE.U32 R2, R8, UR4, RZ ;  /* 0x0000000408027c25 */ /* 0x000fe2000f8e00ff */
[----:B------:R-:W-:Y:S01]  /*f270*/  ULDC.64 UR10, c[0x0][0x2e8] ;  /* 0x0000ba00000a7ab9 */ /* 0x000fe20000000a00 */
[----:B------:R-:W-:Y:S02]  /*f280*/  LOP3.LUT P4, RZ, R16, 0x4, RZ, 0xc0, !PT ;  /* 0x0000000410ff7812 */ /* 0x000fe4000788c0ff */
[----:B------:R-:W-:Y:S01]  /*f290*/  IMAD R19, R8, UR5, R19 ;  /* 0x0000000508137c24 */ /* 0x000fe2000f8e0213 */
[C---:B------:R-:W-:Y:S01]  /*f2a0*/  LOP3.LUT P3, RZ, R16.reuse, 0x2, RZ, 0xc0, !PT ;  /* 0x0000000210ff7812 */ /* 0x040fe2000786c0ff */
[----:B------:R-:W-:Y:S01]  /*f2b0*/  IMAD R8, R25, UR6, RZ ;  /* 0x0000000619087c24 */ /* 0x000fe2000f8e02ff */
[----:B------:R-:W-:Y:S01]  /*f2c0*/  LOP3.LUT P1, RZ, R16, 0x1, RZ, 0xc0, !PT ;  /* 0x0000000110ff7812 */ /* 0x000fe2000782c0ff */
[----:B------:R-:W-:-:S02]  /*f2d0*/  IMAD.IADD R3, R3, 0x1, R19 ;  /* 0x0000000103037824 */ /* 0x000fc400078e0213 */
[C---:B------:R-:W-:Y:S02]  /*f2e0*/  IMAD R9, R7.reuse, UR7, R8 ;  /* 0x0000000707097c24 */ /* 0x040fe4000f8e0208 */
[----:B------:R-:W-:-:S04]  /*f2f0*/  IMAD.WIDE.U32 R2, R7, UR6, R2 ;  /* 0x0000000607027c25 */ /* 0x000fc8000f8e0002 */
[----:B------:R-:W-:Y:S02]  /*f300*/  IMAD.IADD R3, R3, 0x1, R9 ;  /* 0x0000000103037824 */ /* 0x000fe400078e0209 */
[----:B------:R-:W-:Y:S02]  /*f310*/  IMAD R8, R31, UR8, RZ ;  /* 0x000000081f087c24 */ /* 0x000fe4000f8e02ff */
[----:B------:R-:W-:-:S04]  /*f320*/  IMAD.WIDE.U32 R2, R17, UR8, R2 ;  /* 0x0000000811027c25 */ /* 0x000fc8000f8e0002 */
[----:B------:R-:W-:Y:S01]  /*f330*/  IMAD R7, R17, UR9, R8 ;  /* 0x0000000911077c24 */ /* 0x000fe2000f8e0208 */
[----:B------:R-:W-:Y:S01]  /*f340*/  IADD3 R19, P0, R2, UR10, RZ ;  /* 0x0000000a02137c10 */ /* 0x000fe2000ff1e0ff */
[----:B------:R-:W-:-:S03]  /*f350*/  IMAD R24, R24, UR6, RZ ;  /* 0x0000000618187c24 */ /* 0x000fc6000f8e02ff */
[----:B-1----:R-:W-:Y:S01]  /*f360*/  IADD3.X R21, R7, UR11, R3, P0, !PT ;  /* 0x0000000b07157c10 */ /* 0x002fe200087fe403 */
[----:B------:R-:W-:-:S04]  /*f370*/  IMAD R3, R22, UR4, RZ ;  /* 0x0000000416037c24 */ /* 0x000fc8000f8e02ff */
        /* <DEDUP_REMOVED lines=10> */
[----:B------:R-:W-:Y:S08]  /*f420*/  BRA.DIV UR4, `(.L_x_74) ;  /* 0x0000003604287947 */ /* 0x000ff0000b800000 */
[----:B------:R-:W1:Y:S04]  /*f430*/  SHFL.IDX PT, R14, R19, RZ, 0x1c1f ;  /* 0x001c1fff130e7589 */ /* 0x000e6800000e0000 */
[----:B------:R-:W4:Y:S04]  /*f440*/  SHFL.IDX PT, R3, R21, RZ, 0x1c1f ;  /* 0x001c1fff15037589 */ /* 0x000f2800000e0000 */
[----:B------:R-:W-:Y:S04]  /*f450*/  SHFL.IDX PT, R2, R19, 0x3, 0x1c1f ;  /* 0x007c1f0013027f89 */ /* 0x000fe800000e0000 */
[----:B------:R-:W-:Y:S01]  /*f460*/  SHFL.IDX PT, R22, R22, RZ, 0x1c1f ;  /* 0x001c1fff16167589 */ /* 0x000fe200000e0000 */
[----:B-1----:R-:W-:-:S03]  /*f470*/  IADD3 R10, P0, R32, R14, RZ ;  /* 0x0000000e200a7210 */ /* 0x002fc60007f1e0ff */
[----:B------:R-:W1:Y:S02]  /*f480*/  SHFL.IDX PT, R14, R19, 0x1, 0x1c1f ;  /* 0x003c1f00130e7f89 */ /* 0x000e6400000e0000 */
[----:B----4-:R-:W-:Y:S02]  /*f490*/  IMAD.X R11, RZ, RZ, R3, P0 ;  /* 0x000000ffff0b7224 */ /* 0x010fe400000e0603 */
[----:B------:R-:W4:Y:S04]  /*f4a0*/  SHFL.IDX PT, R3, R21, 0x1, 0x1c1f ;  /* 0x003c1f0015037f89 */ /* 0x000f2800000e0000 */
[----:B------:R0:W-:Y:S04]  /*f4b0*/  LDGSTS.E.BYPASS.LTC128B.128 [R0+0x24200], desc[UR48][R10.64], !P4 ;  /* 0x242000000a007fae */ /* 0x0001e8000e101d70 */
[----:B------:R0:W-:Y:S04]  /*f4c0*/  LDGSTS.E.BYPASS.LTC128B.128 [R0+0x26a00], desc[UR48][R10.64+0x40], !P3 ;  /* 0x26a000400a007fae */ /* 0x0001e8000d901d70 */
[----:B------:R0:W-:Y:S01]  /*f4d0*/  LDGSTS.E.BYPASS.LTC128B.128 [R0+0x29200], desc[UR48][R10.64+0x80], !P1 ;  /* 0x292000800a007fae */ /* 0x0001e2000c901d70 */
[----:B-1----:R-:W-:-:S03]  /*f4e0*/  IADD3 R8, P0, R32, R14, RZ ;  /* 0x0000000e20087210 */ /* 0x002fc60007f1e0ff */
[----:B------:R-:W1:Y:S02]  /*f4f0*/  SHFL.IDX PT, R14, R19, 0x2, 0x1c1f ;  /* 0x005c1f00130e7f89 */ /* 0x000e6400000e0000 */
[----:B----4-:R-:W-:Y:S02]  /*f500*/  IMAD.X R9, RZ, RZ, R3, P0 ;  /* 0x000000ffff097224 */ /* 0x010fe400000e0603 */
[----:B------:R-:W4:Y:S04]  /*f510*/  SHFL.IDX PT, R3, R21, 0x2, 0x1c1f ;  /* 0x005c1f0015037f89 */ /* 0x000f2800000e0000 */
[----:B------:R-:W5:Y:S04]  /*f520*/  SHFL.IDX PT, R21, R21, 0x3, 0x1c1f ;  /* 0x007c1f0015157f89 */ /* 0x000f6800000e0000 */
[----:B------:R0:W-:Y:S04]  /*f530*/  LDGSTS.E.BYPASS.LTC128B.128 [R0+0x24a00], desc[UR48][R8.64], !P4 ;  /* 0x24a0000008007fae */ /* 0x0001e8000e101d70 */
[----:B------:R0:W-:Y:S04]  /*f540*/  LDGSTS.E.BYPASS.LTC128B.128 [R0+0x27200], desc[UR48][R8.64+0x40], !P3 ;  /* 0x2720004008007fae */ /* 0x0001e8000d901d70 */
[----:B------:R0:W-:Y:S01]  /*f550*/  LDGSTS.E.BYPASS.LTC128B.128 [R0+0x29a00], desc[UR48][R8.64+0x80], !P1 ;  /* 0x29a0008008007fae */ /* 0x0001e2000c901d70 */
[----:B-1----:R-:W-:-:S03]  /*f560*/  IADD3 R6, P0, R32, R14, RZ ;  /* 0x0000000e20067210 */ /* 0x002fc60007f1e0ff */
[----:B------:R0:W1:Y:S02]  /*f570*/  SHFL.IDX PT, R14, R5, RZ, 0x1c1f ;  /* 0x001c1fff050e7589 */ /* 0x00006400000e0000 */
[----:B----4-:R-:W-:Y:S01]  /*f580*/  IMAD.X R7, RZ, RZ, R3, P0 ;  /* 0x000000ffff077224 */ /* 0x010fe200000e0603 */
[----:B------:R-:W-:-:S04]  /*f590*/  IADD3 R2, P0, R32, R2, RZ ;  /* 0x0000000220027210 */ /* 0x000fc80007f1e0ff */
[----:B------:R0:W-:Y:S01]  /*f5a0*/  LDGSTS.E.BYPASS.LTC128B.128 [R0+0x25200], desc[UR48][R6.64], !P4 ;  /* 0x2520000006007fae */ /* 0x0001e2000e101d70 */
[----:B-----5:R-:W-:-:S03]  /*f5b0*/  IMAD.X R3, RZ, RZ, R21, P0 ;  /* 0x000000ffff037224 */ /* 0x020fc600000e0615 */
[----:B------:R0:W-:Y:S04]  /*f5c0*/  LDGSTS.E.BYPASS.LTC128B.128 [R0+0x27a00], desc[UR48][R6.64+0x40], !P3 ;  /* 0x27a0004006007fae */ /* 0x0001e8000d901d70 */
[----:B------:R0:W-:Y:S04]  /*f5d0*/  LDGSTS.E.BYPASS.LTC128B.128 [R0+0x2a200], desc[UR48][R6.64+0x80], !P1 ;  /* 0x2a20008006007fae */ /* 0x0001e8000c901d70 */
[----:B------:R0:W-:Y:S04]  /*f5e0*/  LDGSTS.E.BYPASS.LTC128B.128 [R0+0x25a00], desc[UR48][R2.64], !P4 ;  /* 0x25a0000002007fae */ /* 0x0001e8000e101d70 */
[----:B------:R0:W-:Y:S04]  /*f5f0*/  LDGSTS.E.BYPASS.LTC128B.128 [R0+0x28200], desc[UR48][R2.64+0x40], !P3 ;  /* 0x2820004002007fae */ /* 0x0001e8000d901d70 */
[----:B-1----:R0:W-:Y:S02]  /*f600*/  LDGSTS.E.BYPASS.LTC128B.128 [R0+0x2aa00], desc[UR48][R2.64+0x80], !P1 ;  /* 0x2aa0008002007fae */ /* 0x0021e4000c901d70 */
.L_x_171:
[----:B0-----:R-:W-:-:S05]  /*f610*/  IADD3 R2, P0, R32, R14, RZ ;  /* 0x0000000e20027210 */ /* 0x001fca0007f1e0ff */
        /* <DEDUP_REMOVED lines=9> */
.L_x_75:
[----:B------:R-:W-:Y:S02]  /*f6b0*/  PLOP3.LUT P1, PT, P1, P0, PT, 0xa2, 0x0 ;  /* 0x000000000000781c */ /* 0x000fe40000f21472 */
[----:B------:R-:W-:-:S08]  /*f6c0*/  @P0 R2UR P1, UR4, R4 ;  /* 0x00000000040402ca */ /* 0x000fd00000020000 */
[----:B------:R-:W-:-:S05]  /*f6d0*/  @P0 PLOP3.LUT P0, PT, P1, PT, PT, 0x80, 0x0 ;  /* 0x000000000000081c */ /* 0x000fca0000f0f070 */
[----:B------:R-:W-:Y:S01]  /*f6e0*/  @!P1 SYNCS.ARRIVE.TRANS64.RED.A0T1 RZ, [UR4+0x33430], RZ ;  /* 0x033430ffffff99a7 */ /* 0x000fe20008200404 */
[----:B------:R-:W-:Y:S07]  /*f6f0*/  @!P1 ARRIVES.LDGSTSBAR.64.TRANSCNT [UR4+0x33430] ;  /* 0x03343000ff0099b0 */ /* 0x000fee0008000a84 */
[----:B------:R-:W-:Y:S05]  /*f700*/  @P0 BRA.U.ANY `(.L_x_75) ;  /* 0xfffffffd00e80947 */ /* 0x000fea000393ffff */
[----:B------:R-:W-:Y:S01]  /*f710*/  NOP ;  /* 0x0000000000007918 */ /* 0x000fe20000000000 */
[----:B0-----:R-:W-:-:S04]  /*f720*/  MOV R0, UR46 ;  /* 0x0000002e00007c02 */ /* 0x001fc80008000f00 */
[----:B------:R-:W-:-:S13]  /*f730*/  ISETP.NE.AND P3, PT, R0, 0x3, PT ;  /* 0x000000030000780c */ /* 0x000fda0003f65270 */
[----:B------:R-:W-:Y:S05]  /*f740*/  @!P3 BRA `(.L_x_76) ;  /* 0x000000000004b947 */ /* 0x000fea0003800000 */
[----:B------:R-:W-:Y:S01]  /*f750*/  BPT.TRAP 0x1 ;  /* 0x000000040000795c */ /* 0x000fe20000300000 */
.L_x_76:
[----:B------:R-:W-:Y:S01]  /*f760*/  IMAD.U32 R0, RZ, RZ, UR47 ;  /* 0x0000002fff007e24 */ /* 0x000fe2000f8e00ff */
[----:B------:R0:W-:Y:S04]  /*f770*/  SYNCS.ARRIVE.TRANS64.A1T0 RZ, [R4+URZ+0x33430], RZ ;  /* 0x033430ff04ff79a7 */ /* 0x0001e8000810003f */
[----:B------:R-:W-:-:S13]  /*f780*/  ISETP.NE.AND P0, PT, R0, 0x3, PT ;  /* 0x000000030000780c */ /* 0x000fda0003f05270 */
[----:B0-----:R-:W-:Y:S05]  /*f790*/  @!P0 BRA `(.L_x_77) ;  /* 0x0000000000048947 */ /* 0x001fea0003800000 */
[----:B------:R-:W-:Y:S01]  /*f7a0*/  BPT.TRAP 0x1 ;  /* 0x000000040000795c */ /* 0x000fe20000300000 */
.L_x_77:
[----:B------:R-:W-:Y:S01]  /*f7b0*/  LOP3.LUT R3, R20, 0x1, RZ, 0x3c, !PT ;  /* 0x0000000114037812 */ /* 0x000fe200078e3cff */
[----:B------:R-:W-:Y:S01]  /*f7c0*/  BSSY B0, `(.L_x_78) ;  /* 0x0000005000007945 */ /* 0x000fe20003800000 */
[----:B------:R-:W-:Y:S02]  /*f7d0*/  LEA R0, R18, UR41, 0x3 ;  /* 0x0000002912007c11 */ /* 0x000fe4000f8e18ff */
[----:B------:R-:W-:-:S04]  /*f7e0*/  SHF.L.U32 R3, R3, 0x1f, RZ ;  /* 0x0000001f03037819 */ /* 0x000fc800000006ff */
[----:B------:R-:W0:Y:S02]  /*f7f0*/  SYNCS.PHASECHK.TRANS64.TRYWAIT P1, [R0+URZ+0x33470], R3 ;  /* 0x03347003000075a7 */ /* 0x000e24000802017f */
[----:B0-----:R-:W-:Y:S05]  /*f800*/  @!P1 BRA `(.L_x_79) ;  /* 0x00000034009c9947 */ /* 0x001fea0003800000 */
.L_x_172:
[----:B------:R-:W-:Y:S05]  /*f810*/  BSYNC B0 ;  /* 0x0000000000007941 */ /* 0x000fea0003800000 */
.L_x_78:
[----:B------:R-:W-:-:S05]  /*f820*/  IMAD.U32 R2, RZ, RZ, UR46 ;  /* 0x0000002eff027e24 */ /* 0x000fca000f8e00ff */
[----:B------:R-:W-:-:S13]  /*f830*/  ISETP.NE.AND P1, PT, R2, 0x3, PT ;  /* 0x000000030200780c */ /* 0x000fda0003f25270 */
[----:B------:R-:W-:Y:S05]  /*f840*/  @!P1 BRA `(.L_x_80) ;  /* 0x0000000000049947 */ /* 0x000fea0003800000 */
[----:B------:R-:W-:Y:S01]  /*f850*/  BPT.TRAP 0x1 ;  /* 0x000000040000795c */ /* 0x000fe20000300000 */
.L_x_80:
[----:B0-----:R-:W-:Y:S01]  /*f860*/  SHF.L.U32 R3, R20, 0x1f, RZ ;  /* 0x0000001f14037819 */ /* 0x001fe200000006ff */
[----:B------:R-:W-:-:S03]  /*f870*/  IMAD R2, R18, 0x7800, RZ ;  /* 0x0000780012027824 */ /* 0x000fc600078e02ff */
[----:B------:R-:W0:Y:S02]  /*f880*/  SYNCS.PHASECHK.TRANS64.TRYWAIT P1, [R0+URZ+0x33460], R3 ;  /* 0x03346003000075a7 */ /* 0x000e24000802017f */
[----:B0-----:R-:W-:Y:S05]  /*f890*/  @!P1 BRA `(.L_x_81) ;  /* 0x00000034008c9947 */ /* 0x001fea0003800000 */
.L_x_173:
[----:B--23--:R-:W0:Y:S04]  /*f8a0*/  LDL R4, [R1+0x4] ;  /* 0x0000040001047983 */ /* 0x00ce280000100800 */
[----:B------:R-:W2:Y:S01]  /*f8b0*/  LDL R8, [R1] ;  /* 0x0000000001087983 */ /* 0x000ea20000100800 */
[----:B------:R-:W-:Y:S05]  /*f8c0*/  WARPSYNC.ALL ;  /* 0x0000000000007948 */ /* 0x000fea0003800000 */
[----:B------:R-:W-:-:S05]  /*f8d0*/  IMAD.U32 R18, RZ, RZ, UR46 ;  /* 0x0000002eff127e24 */ /* 0x000fca000f8e00ff */
[----:B------:R-:W-:Y:S02]  /*f8e0*/  ISETP.NE.AND P1, PT, R18, 0x3, PT ;  /* 0x000000031200780c */ /* 0x000fe40003f25270 */
[C---:B0-----:R-:W-:Y:S02]  /*f8f0*/  LOP3.LUT R3, R2.reuse, R4, RZ, 0xfc, !PT ;  /* 0x0000000402037212 */ /* 0x041fe400078efcff */
[----:B--2---:R-:W-:-:S03]  /*f900*/  LOP3.LUT R2, R2, R8, RZ, 0xfc, !PT ;  /* 0x0000000802027212 */ /* 0x004fc600078efcff */
[----:B------:R-:W0:Y:S02]  /*f910*/  LDSM.16.MT88.4 R4, [R3+UR41+0xf200] ;  /* 0x00f200290304783b */ /* 0x000e240008004200 */
[----:B------:R-:W-:Y:S01]  /*f920*/  VIADD R2, R2, UR41 ;  /* 0x0000002902027c36 */ /* 0x000fe20008000000 */
[C-C-:B0-----:R-:W-:Y:S02]  /*f930*/  PRMT R12, R4.reuse, 0x6420, R5.reuse ;  /* 0x00006420040c7816 */ /* 0x141fe40000000005 */
[----:B------:R-:W-:Y:S02]  /*f940*/  PRMT R13, R4, 0x7531, R5 ;  /* 0x00007531040d7816 */ /* 0x000fe40000000005 */
[C-C-:B------:R-:W-:Y:S02]  /*f950*/  PRMT R14, R6.reuse, 0x6420, R7.reuse ;  /* 0x00006420060e7816 */ /* 0x140fe40000000007 */
[----:B------:R-:W-:-:S05]  /*f960*/  PRMT R15, R6, 0x7531, R7 ;  /* 0x00007531060f7816 */ /* 0x000fca0000000007 */
[----:B------:R-:W-:Y:S04]  /*f970*/  STSM.16.M88.4 [R2+0x200], R12 ;  /* 0x0002000c02007844 */ /* 0x000fe80000000200 */
[----:B------:R-:W0:Y:S02]  /*f980*/  LDSM.16.MT88.4 R4, [R3+UR41+0x11a00] ;  /* 0x011a00290304783b */ /* 0x000e240008004200 */
[C-C-:B0-----:R-:W-:Y:S02]  /*f990*/  PRMT R8, R4.reuse, 0x6420, R5.reuse ;  /* 0x0000642004087816 */ /* 0x141fe40000000005 */
[----:B------:R-:W-:Y:S02]  /*f9a0*/  PRMT R9, R4, 0x7531, R5 ;  /* 0x0000753104097816 */ /* 0x000fe40000000005 */
[----:B------:R-:W-:-:S02]  /*f9b0*/  PRMT R10, R6, 0x6420, R7 ;  /* 0x00006420060a7816 */ /* 0x000fc40000000007 */
        /* <DEDUP_REMOVED lines=79> */
[----:B------:R0:W-:Y:S01]  /*feb0*/  STSM.16.M88.4 [R2+0x7200], R8 ;  /* 0x0072000802007844 */ /* 0x0001e20000000200 */
[----:B------:R-:W-:Y:S01]  /*fec0*/  @!PT LDS RZ, [RZ] ;  /* 0x00000000fffff984 */ /* 0x000fe20000000800 */
[----:B------:R-:W-:Y:S01]  /*fed0*/  @!PT LDS RZ, [RZ] ;  /* 0x00000000fffff984 */ /* 0x000fe20000000800 */
[----:B------:R-:W-:Y:S01]  /*fee0*/  @!PT LDS RZ, [RZ] ;  /* 0x00000000fffff984 */ /* 0x000fe20000000800 */
[----:B------:R-:W-:Y:S01]  /*fef0*/  @!PT LDS RZ, [RZ] ;  /* 0x00000000fffff984 */ /* 0x000fe20000000800 */
[----:B------:R1:W-:Y:S06]  /*ff00*/  MEMBAR.ALL.CTA ;  /* 0x0000000000007992 */ /* 0x0003ec0000008000 */
[----:B-1----:R-:W1:Y:S01]  /*ff10*/  FENCE.VIEW.ASYNC.S ;  /* 0x00000000000073c6 */ /* 0x002e620000000000 */
[----:B------:R-:W-:Y:S05]  /*ff20*/  @!P1 BRA `(.L_x_82) ;  /* 0x0000000000049947 */ /* 0x000fea0003800000 */
[----:B------:R-:W-:Y:S01]  /*ff30*/  BPT.TRAP 0x1 ;  /* 0x000000040000795c */ /* 0x000fe20000300000 */
.L_x_82:
[----:B-1----:R1:W-:Y:S01]  /*ff40*/  SYNCS.ARRIVE.TRANS64.A1T0 RZ, [R0+URZ+0x33450], RZ ;  /* 0x033450ff00ff79a7 */ /* 0x0023e2000810003f */
[----:B------:R-:W-:Y:S06]  /*ff50*/  BAR.SYNC.DEFER_BLOCKING 0x2, 0x80 ;  /* 0x0082000000007b1d */ /* 0x000fec0000010000 */
[----:B------:R-:W-:Y:S05]  /*ff60*/  @!P0 BRA `(.L_x_83) ;  /* 0x0000000000048947 */ /* 0x000fea0003800000 */
[----:B------:R-:W-:Y:S01]  /*ff70*/  BPT.TRAP 0x1 ;  /* 0x000000040000795c */ /* 0x000fe20000300000 */
.L_x_83:
[----:B-1----:R-:W-:Y:S02]  /*ff80*/  VIADD R0, R0, 0x33480 ;  /* 0x0003348000007836 */ /* 0x002fe40000000000 */
[----:B------:R-:W-:Y:S02]  /*ff90*/  IMAD.U32 R3, RZ, RZ, UR45 ;  /* 0x0000002dff037e24 */ /* 0x000fe4000f8e00ff */
[----:B------:R-:W-:Y:S02]  /*ffa0*/  IMAD.MOV.U32 R20, RZ, RZ, R30 ;  /* 0x000000ffff147224 */ /* 0x000fe400078e001e */
[----:B------:R-:W-:Y:S01]  /*ffb0*/  IMAD.MOV.U32 R18, RZ, RZ, R27 ;  /* 0x000000ffff127224 */ /* 0x000fe200078e001b */
[----:B------:R-:W-:-:S04]  /*ffc0*/  PRMT R0, R3, 0x654, R0 ;  /* 0x0000065403007816 */ /* 0x000fc80000000000 */
[----:B------:R1:W-:Y:S01]  /*ffd0*/  SYNCS.ARRIVE.TRANS64.RED.A1T0 RZ, [R0+URZ], RZ ;  /* 0x000000ff00ff79a7 */ /* 0x0003e2000810043f */
[----:B------:R-:W-:Y:S05]  /*ffe0*/  @P2 BRA `(.L_x_84) ;  /* 0xffffffe8000c2947 */ /* 0x000fea000383ffff */
.L_x_64:
[----:B01----:R-:W-:-:S05]  /*fff0*/  IMAD.U32 R0, RZ, RZ, UR47 ;  /* 0x0000002fff007e24 */ /* 0x003fca000f8e00ff */
[----:B------:R-:W-:-:S13]  /*10000*/  ISETP.NE.AND P0, PT, R0, 0x3, PT ;  /* 0x000000030000780c */ /* 0x000fda0003f05270 */
[----:B------:R-:W-:Y:S05]  /*10010*/  @!P0 BRA `(.L_x_85) ;  /* 0x0000000000048947 */ /* 0x000fea0003800000 */
[----:B------:R-:W-:Y:S01]  /*10020*/  BPT.TRAP 0x1 ;  /* 0x000000040000795c */ /* 0x000fe20000300000 */
.L_x_85:
[----:B------:R-:W-:Y:S01]  /*10030*/  LOP3.LUT R0, R30, 0x1, RZ, 0x3c, !PT ;  /* 0x000000011e007812 */ /* 0x000fe200078e3cff */
[----:B------:R-:W-:Y:S01]  /*10040*/  BSSY B0, `(.L_x_86) ;  /* 0x0000005000007945 */ /* 0x000fe20003800000 */
[----:B------:R-:W-:Y:S02]  /*10050*/  LEA R3, R27, UR41, 0x3 ;  /* 0x000000291b037c11 */ /* 0x000fe4000f8e18ff */
[----:B------:R-:W-:-:S04]  /*10060*/  SHF.L.U32 R0, R0, 0x1f, RZ ;  /* 0x0000001f00007819 */ /* 0x000fc800000006ff */
[----:B------:R-:W0:Y:S02]  /*10070*/  SYNCS.PHASECHK.TRANS64.TRYWAIT P1, [R3+URZ+0x33470], R0 ;  /* 0x03347000030075a7 */ /* 0x000e24000802017f */
[----:B0-----:R-:W-:Y:S05]  /*10080*/  @!P1 BRA `(.L_x_87) ;  /* 0x0000002c00a49947 */ /* 0x001fea0003800000 */
.L_x_174:
[----:B------:R-:W-:Y:S05]  /*10090*/  BSYNC B0 ;  /* 0x0000000000007941 */ /* 0x000fea0003800000 */
.L_x_86:
[----:B------:R-:W-:-:S05]  /*100a0*/  IMAD.U32 R2, RZ, RZ, UR46 ;  /* 0x0000002eff027e24 */ /* 0x000fca000f8e00ff */
[----:B------:R-:W-:-:S13]  /*100b0*/  ISETP.NE.AND P1, PT, R2, 0x3, PT ;  /* 0x000000030200780c */ /* 0x000fda0003f25270 */
[----:B------:R-:W-:Y:S05]  /*100c0*/  @!P1 BRA `(.L_x_88) ;  /* 0x0000000000049947 */ /* 0x000fea0003800000 */
[----:B------:R-:W-:Y:S01]  /*100d0*/  BPT.TRAP 0x1 ;  /* 0x000000040000795c */ /* 0x000fe20000300000 */
.L_x_88:
[----:B0-----:R-:W2:Y:S01]  /*100e0*/  LDL R0, [R1+0x4] ;  /* 0x0000040001007983 */ /* 0x001ea20000100800 */
[----:B------:R-:W-:Y:S01]  /*100f0*/  SHF.L.U32 R4, R30, 0x1f, RZ ;  /* 0x0000001f1e047819 */ /* 0x000fe200000006ff */
[----:B------:R-:W-:-:S03]  /*10100*/  IMAD R2, R27, 0x7800, RZ ;  /* 0x000078001b027824 */ /* 0x000fc600078e02ff */
[----:B------:R-:W0:Y:S02]  /*10110*/  SYNCS.PHASECHK.TRANS64.TRYWAIT P1, [R3+URZ+0x33460], R4 ;  /* 0x03346004030075a7 */ /* 0x000e24000802017f */
[----:B--2---:R-:W-:Y:S01]  /*10120*/  LOP3.LUT R0, R2, R0, RZ, 0xfc, !PT ;  /* 0x0000000002007212 */ /* 0x004fe200078efcff */
[----:B0-----:R-:W-:Y:S06]  /*10130*/  @!P1 BRA `(.L_x_89) ;  /* 0x0000002c008c9947 */ /* 0x001fec0003800000 */
.L_x_175:
[----:B------:R-:W2:Y:S01]  /*10140*/  LDL R10, [R1] ;  /* 0x00000000010a7983 */ /* 0x000ea20000100800 */
[----:B------:R-:W-:Y:S05]  /*10150*/  WARPSYNC.ALL ;  /* 0x0000000000007948 */ /* 0x000fea0003800000 */
[----:B0-----:R-:W0:Y:S01]  /*10160*/  LDSM.16.MT88.4 R4, [R0+UR41+0xf200] ;  /* 0x00f200290004783b */ /* 0x001e220008004200 */
[----:B------:R-:W-:-:S05]  /*10170*/  IMAD.U32 R12, RZ, RZ, UR46 ;  /* 0x0000002eff0c7e24 */ /* 0x000fca000f8e00ff */
[----:B------:R-:W-:Y:S02]  /*10180*/  ISETP.NE.AND P1, PT, R12, 0x3, PT ;  /* 0x000000030c00780c */ /* 0x000fe40003f25270 */
[C-C-:B0-----:R-:W-:Y:S02]  /*10190*/  PRMT R8, R4.reuse, 0x6420, R5.reuse ;  /* 0x0000642004087816 */ /* 0x141fe40000000005 */
[----:B------:R-:W-:Y:S02]  /*101a0*/  PRMT R9, R4, 0x7531, R5 ;  /* 0x0000753104097816 */ /* 0x000fe40000000005 */
[--C-:B------:R-:W-:Y:S02]  /*101b0*/  PRMT R11, R6, 0x7531, R7.reuse ;  /* 0x00007531060b7816 */ /* 0x100fe40000000007 */
[----:B--2---:R-:W-:Y:S02]  /*101c0*/  LOP3.LUT R2, R2, R10, RZ, 0xfc, !PT ;  /* 0x0000000a02027212 */ /* 0x004fe400078efcff */
[----:B------:R-:W-:-:S03]  /*101d0*/  PRMT R10, R6, 0x6420, R7 ;  /* 0x00006420060a7816 */ /* 0x000fc60000000007 */
[----:B------:R-:W-:-:S05]  /*101e0*/  VIADD R2, R2, UR41 ;  /* 0x0000002902027c36 */ /* 0x000fca0008000000 */
        /* <DEDUP_REMOVED lines=93> */
.L_x_90:
[----:B-1----:R1:W-:Y:S01]  /*107c0*/  SYNCS.ARRIVE.TRANS64.A1T0 RZ, [R3+URZ+0x33450], RZ ;  /* 0x033450ff03ff79a7 */ /* 0x0023e2000810003f */
[----:B------:R-:W-:Y:S06]  /*107d0*/  BAR.SYNC.DEFER_BLOCKING 0x2, 0x80 ;  /* 0x0082000000007b1d */ /* 0x000fec0000010000 */
[----:B------:R-:W-:Y:S05]  /*107e0*/  @!P0 BRA `(.L_x_91) ;  /* 0x0000000000048947 */ /* 0x000fea0003800000 */
[----:B------:R-:W-:Y:S01]  /*107f0*/  BPT.TRAP 0x1 ;  /* 0x000000040000795c */ /* 0x000fe20000300000 */
.L_x_91:
[----:B0-----:R-:W0:Y:S01]  /*10800*/  LDC R2, c[0x0][0xc34] ;  /* 0x00030d00ff027b82 */ /* 0x001e220000000800 */
[----:B------:R-:W-:Y:S01]  /*10810*/  IADD3 R27, R27, 0x1, RZ ;  /* 0x000000011b1b7810 */ /* 0x000fe20007ffe0ff */
[----:B------:R-:W-:Y:S01]  /*10820*/  UIADD3 UR38, UR50, UR38, URZ ;  /* 0x0000002632267290 */ /* 0x000fe2000fffe03f */
[----:B-1----:R-:W-:Y:S01]  /*10830*/  VIADD R3, R3, 0x33480 ;  /* 0x0003348003037836 */ /* 0x002fe20000000000 */
[----:B------:R-:W-:Y:S01]  /*10840*/  UIADD3 UR37, UR37, 0x1, URZ ;  /* 0x0000000125257890 */ /* 0x000fe2000fffe03f */
[----:B------:R-:W-:Y:S01]  /*10850*/  ISETP.NE.AND P0, PT, R27, 0x2, PT ;  /* 0x000000021b00780c */ /* 0x000fe20003f05270 */
[----:B------:R-:W-:-:S03]  /*10860*/  IMAD.U32 R0, RZ, RZ, UR45 ;  /* 0x0000002dff007e24 */ /* 0x000fc6000f8e00ff */
[----:B------:R-:W-:Y:S02]  /*10870*/  SEL R27, R27, RZ, P0 ;  /* 0x000000ff1b1b7207 */ /* 0x000fe40000000000 */
[----:B------:R-:W-:Y:S02]  /*10880*/  SEL R5, RZ, 0x1, P0 ;  /* 0x00000001ff057807 */ /* 0x000fe40000000000 */
[----:B------:R-:W-:Y:S02]  /*10890*/  PRMT R3, R0, 0x654, R3 ;  /* 0x0000065400037816 */ /* 0x000fe40000000003 */
[----:B------:R-:W-:Y:S02]  /*108a0*/  LOP3.LUT R30, R30, R5, RZ, 0x3c, !PT ;  /* 0x000000051e1e7212 */ /* 0x000fe400078e3cff */
[----:B------:R1:W-:Y:S01]  /*108b0*/  SYNCS.ARRIVE.TRANS64.RED.A1T0 RZ, [R3+URZ], RZ ;  /* 0x000000ff03ff79a7 */ /* 0x0003e2000810043f */
[----:B0-----:R-:W-:-:S13]  /*108c0*/  ISETP.LE.AND P0, PT, R2, UR38, PT ;  /* 0x0000002602007c0c */ /* 0x001fda000bf03270 */
[----:B-1----:R-:W-:Y:S05]  /*108d0*/  @!P0 BRA `(.L_x_92) ;  /* 0xffffffbc00508947 */ /* 0x002fea000383ffff */
[----:B------:R-:W-:-:S12]  /*108e0*/  ULOP3.LUT UR37, UR37, 0x1, URZ, 0xc, !UPT ;  /* 0x0000000125257892 */ /* 0x000fd8000f8e0c3f */
.L_x_40:
[----:B------:R-:W0:Y:S01]  /*108f0*/  S2R R3, SR_CgaCtaId ;  /* 0x0000000000037919 */ /* 0x000e220000008800 */
[----:B------:R-:W-:Y:S01]  /*10900*/  MOV R0, 0x400 ;  /* 0x0000040000007802 */ /* 0x000fe20000000f00 */
[----:B------:R-:W-:-:S03]  /*10910*/  IMAD.U32 R2, RZ, RZ, UR37 ;  /* 0x00000025ff027e24 */ /* 0x000fc6000f8e00ff */
[----:B0-----:R-:W-:Y:S02]  /*10920*/  LEA R4, R3, R0, 0x18 ;  /* 0x0000000003047211 */ /* 0x001fe400078ec0ff */
[----:B------:R-:W-:-:S04]  /*10930*/  SHF.L.U32 R0, R2, 0x1f, RZ ;  /* 0x0000001f02007819 */ /* 0x000fc800000006ff */
[----:B------:R-:W0:Y:S02]  /*10940*/  SYNCS.PHASECHK.TRANS64.TRYWAIT P0, [R4+URZ+0x33420], R0 ;  /* 0x03342000040075a7 */ /* 0x000e24000800017f */
[----:B0-----:R-:W-:Y:S05]  /*10950*/  @!P0 BRA `(.L_x_93) ;  /* 0x0000002400988947 */ /* 0x001fea0003800000 */
.L_x_176:
[----:B------:R-:W1:Y:S02]  /*10960*/  S2R R2, SR_TID.X ;  /* 0x0000000000027919 */ /* 0x000e640000002100 */
[----:B-1----:R-:W-:-:S04]  /*10970*/  SHF.R.U32.HI R2, RZ, 0x5, R2 ;  /* 0x00000005ff027819 */ /* 0x002fc80000011602 */
[----:B------:R-:W-:-:S05]  /*10980*/  LOP3.LUT R2, R2, 0x3, RZ, 0xc0, !PT ;  /* 0x0000000302027812 */ /* 0x000fca00078ec0ff */
[----:B0-----:R-:W0:Y:S02]  /*10990*/  SHFL.IDX PT, R0, R2, RZ, 0x1f ;  /* 0x00001fff02007589 */ /* 0x001e2400000e0000 */
[----:B0-----:R-:W-:-:S13]  /*109a0*/  ISETP.NE.AND P0, PT, R0, RZ, PT ;  /* 0x000000ff0000720c */ /* 0x001fda0003f05270 */
[----:B------:R-:W-:Y:S05]  /*109b0*/  @P0 EXIT ;  /* 0x000000000000094d */ /* 0x000fea0003800000 */
[----:B------:R-:W-:Y:S01]  /*109c0*/  ELECT P0, URZ, PT ;  /* 0x00000000003f782f */ /* 0x000fe20003800000 */
[----:B------:R-:W-:-:S12]  /*109d0*/  BSSY B0, `(.L_x_94) ;  /* 0x0000028000007945 */ /* 0x000fd80003800000 */
[----:B------:R-:W-:Y:S05]  /*109e0*/  @!P0 BRA `(.L_x_95) ;  /* 0x0000000000988947 */ /* 0x000fea0003800000 */
[----:B------:R-:W-:-:S06]  /*109f0*/  ULOP3.LUT UR4, UR36, 0x2, URZ, 0xfc, !UPT ;  /* 0x0000000224047892 */ /* 0x000fcc000f8efc3f */
[----:B------:R-:W-:-:S05]  /*10a00*/  IMAD.U32 R0, RZ, RZ, UR4 ;  /* 0x00000004ff007e24 */ /* 0x000fca000f8e00ff */
[----:B------:R-:W-:-:S13]  /*10a10*/  ISETP.NE.AND P0, PT, R0, 0x3, PT ;  /* 0x000000030000780c */ /* 0x000fda0003f05270 */
[----:B------:R-:W-:Y:S05]  /*10a20*/  @!P0 BRA `(.L_x_96) ;  /* 0x0000000000048947 */ /* 0x000fea0003800000 */
[----:B------:R-:W-:Y:S01]  /*10a30*/  BPT.TRAP 0x1 ;  /* 0x000000040000795c */ /* 0x000fe20000300000 */
.L_x_96:
[C---:B------:R-:W-:Y:S01]  /*10a40*/  IMAD R5, R27.reuse, 0x8, R4 ;  /* 0x000000081b057824 */ /* 0x040fe200078e0204 */
[----:B------:R-:W-:Y:S01]  /*10a50*/  SHF.L.U32 R0, R30, 0x1f, RZ ;  /* 0x0000001f1e007819 */ /* 0x000fe200000006ff */
[----:B------:R-:W-:-:S03]  /*10a60*/  VIADD R27, R27, 0x1 ;  /* 0x000000011b1b7836 */ /* 0x000fc60000000000 */
[----:B------:R-:W0:Y:S02]  /*10a70*/  SYNCS.PHASECHK.TRANS64.TRYWAIT P1, [R5+URZ+0x33440], R0 ;  /* 0x03344000050075a7 */ /* 0x000e24000802017f */
[----:B------:R-:W-:-:S04]  /*10a80*/  ISETP.NE.AND P2, PT, R27, 0x2, PT ;  /* 0x000000021b00780c */ /* 0x000fc80003f45270 */
[----:B------:R-:W-:Y:S01]  /*10a90*/  SEL R3, RZ, 0x1, P2 ;  /* 0x00000001ff037807 */ /* 0x000fe20001000000 */
[----:B0-----:R-:W-:Y:S08]  /*10aa0*/  @!P1 BRA `(.L_x_97) ;  /* 0x0000002400589947 */ /* 0x001ff00003800000 */
.L_x_177:
[----:B------:R-:W-:Y:S02]  /*10ab0*/  SEL R27, R27, RZ, P2 ;  /* 0x000000ff1b1b7207 */ /* 0x000fe40001000000 */
[----:B------:R-:W-:Y:S01]  /*10ac0*/  LOP3.LUT R2, R30, R3, RZ, 0x3c, !PT ;  /* 0x000000031e027212 */ /* 0x000fe200078e3cff */
[----:B------:R-:W-:Y:S06]  /*10ad0*/  @!P0 BRA `(.L_x_98) ;  /* 0x0000000000048947 */ /* 0x000fec0003800000 */
[----:B------:R-:W-:Y:S01]  /*10ae0*/  BPT.TRAP 0x1 ;  /* 0x000000040000795c */ /* 0x000fe20000300000 */
.L_x_98:
[----:B------:R-:W-:Y:S01]  /*10af0*/  IMAD R27, R27, 0x8, R4 ;  /* 0x000000081b1b7824 */ /* 0x000fe200078e0204 */
[----:B------:R-:W-:-:S04]  /*10b00*/  SHF.L.U32 R2, R2, 0x1f, RZ ;  /* 0x0000001f02027819 */ /* 0x000fc800000006ff */
[----:B------:R-:W1:Y:S02]  /*10b10*/  SYNCS.PHASECHK.TRANS64.TRYWAIT P1, [R27+URZ+0x33440], R2 ;  /* 0x033440021b0075a7 */ /* 0x000e64000802017f */
[----:B-1----:R-:W-:Y:S05]  /*10b20*/  @!P1 BRA `(.L_x_99) ;  /* 0x00000024004c9947 */ /* 0x002fea0003800000 */
.L_x_178:
[----:B------:R-:W-:Y:S05]  /*10b30*/  @!P0 BRA `(.L_x_100) ;  /* 0x0000000000048947 */ /* 0x000fea0003800000 */
[----:B------:R-:W-:Y:S01]  /*10b40*/  BPT.TRAP 0x1 ;  /* 0x000000040000795c */ /* 0x000fe20000300000 */
.L_x_100:
[----:B------:R-:W2:Y:S02]  /*10b50*/  SYNCS.PHASECHK.TRANS64.TRYWAIT P1, [R5+URZ+0x33460], R0 ;  /* 0x03346000050075a7 */ /* 0x000ea4000802017f */
[----:B--2---:R-:W-:Y:S05]  /*10b60*/  @!P1 BRA `(.L_x_101) ;  /* 0x0000002400509947 */ /* 0x004fea0003800000 */
.L_x_179:
[----:B------:R-:W-:Y:S05]  /*10b70*/  @!P0 BRA `(.L_x_102) ;  /* 0x0000000000048947 */ /* 0x000fea0003800000 */
[----:B------:R-:W-:Y:S01]  /*10b80*/  BPT.TRAP 0x1 ;  /* 0x000000040000795c */ /* 0x000fe20000300000 */
.L_x_102:
[----:B------:R-:W3:Y:S02]  /*10b90*/  SYNCS.PHASECHK.TRANS64.TRYWAIT P1, [R27+URZ+0x33460], R2 ;  /* 0x033460021b0075a7 */ /* 0x000ee4000802017f */
[----:B---3--:R-:W-:Y:S05]  /*10ba0*/  @!P1 BRA `(.L_x_103) ;  /* 0x0000002400549947 */ /* 0x008fea0003800000 */
.L_x_180:
[----:B------:R-:W-:Y:S05]  /*10bb0*/  @!P0 BRA `(.L_x_104) ;  /* 0x0000000000048947 */ /* 0x000fea0003800000 */
[----:B------:R-:W-:Y:S01]  /*10bc0*/  BPT.TRAP 0x1 ;  /* 0x000000040000795c */ /* 0x000fe20000300000 */
.L_x_104:
[----:B------:R-:W4:Y:S02]  /*10bd0*/  SYNCS.PHASECHK.TRANS64.TRYWAIT P1, [R5+URZ+0x33480], R0 ;  /* 0x03348000050075a7 */ /* 0x000f24000802017f */
[----:B----4-:R-:W-:Y:S05]  /*10be0*/  @!P1 BRA `(.L_x_105) ;  /* 0x0000002400589947 */ /* 0x010fea0003800000 */
.L_x_181:
[----:B------:R-:W-:Y:S05]  /*10bf0*/  @!P0 BRA `(.L_x_106) ;  /* 0x0000000000048947 */ /* 0x000fea0003800000 */
[----:B------:R-:W-:Y:S01]  /*10c00*/  BPT.TRAP 0x1 ;  /* 0x000000040000795c */ /* 0x000fe20000300000 */
.L_x_106:
[----:B------:R0:W0:Y:S02]  /*10c10*/  SYNCS.PHASECHK.TRANS64.TRYWAIT P0, [R27+URZ+0x33480], R2 ;  /* 0x033480021b0075a7 */ /* 0x000024000800017f */
[----:B0-----:R-:W-:Y:S05]  /*10c20*/  @!P0 NANOSLEEP.SYNCS 0x989680 ;  /* 0x009896800000895d */ /* 0x001fea0003900000 */
[----:B------:R-:W0:Y:S02]  /*10c30*/  @!P0 SYNCS.PHASECHK.TRANS64 P0, [R27+URZ+0x33480], R2 ;  /* 0x033480021b0085a7 */ /* 0x000e24000800007f */
[----:B0-----:R-:W-:Y:S05]  /*10c40*/  @!P0 BRA `(.L_x_106) ;  /* 0xfffffffc00f08947 */ /* 0x001fea000383ffff */
.L_x_95:
[----:B------:R-:W-:Y:S05]  /*10c50*/  BSYNC B0 ;  /* 0x0000000000007941 */ /* 0x000fea0003800000 */
.L_x_94:
[----:B------:R-:W-:Y:S05]  /*10c60*/  EXIT ;  /* 0x000000000000794d */ /* 0x000fea0003800000 */
.L_x_8:
[----:B0-----:R-:W-:-:S04]  /*10c70*/  IMAD.U32 R3, RZ, RZ, UR39 ;  /* 0x00000027ff037e24 */ /* 0x001fc8000f8e00ff */
[----:B------:R0:W1:Y:S03]  /*10c80*/  SYNCS.PHASECHK.TRANS64.TRYWAIT P1, [R3+URZ+0x33400], R8 ;  /* 0x03340008030075a7 */ /* 0x000066000802017f */
[----:B-1----:R-:W-:Y:S05]  /*10c90*/  @!P1 NANOSLEEP.SYNCS 0x989680 ;  /* 0x009896800000995d */ /* 0x002fea0003900000 */
[----:B------:R-:W1:Y:S02]  /*10ca0*/  @!P1 SYNCS.PHASECHK.TRANS64 P1, [R3+URZ+0x33400], R8 ;  /* 0x03340008030095a7 */ /* 0x000e64000802007f */
[----:B-1----:R-:W-:Y:S05]  /*10cb0*/  @!P1 BRA `(.L_x_8) ;  /* 0xfffffffc00ec9947 */ /* 0x002fea000383ffff */
[----:B------:R-:W-:Y:S05]  /*10cc0*/  BRA `(.L_x_107) ;  /* 0xffffff0400d87947 */ /* 0x000fea000383ffff */
.L_x_12:
[----:B-1----:R1:W2:Y:S02]  /*10cd0*/  SYNCS.PHASECHK.TRANS64.TRYWAIT P1, [R3+URZ+0x33430], R4 ;  /* 0x03343004030075a7 */ /* 0x0022a4000802017f */
[----:B--2---:R-:W-:Y:S05]  /*10ce0*/  @!P1 NANOSLEEP.SYNCS 0x989680 ;  /* 0x009896800000995d */ /* 0x004fea0003900000 */
[----:B------:R-:W2:Y:S02]  /*10cf0*/  @!P1 SYNCS.PHASECHK.TRANS64 P1, [R3+URZ+0x33430], R4 ;  /* 0x03343004030095a7 */ /* 0x000ea4000802007f */
[----:B--2---:R-:W-:Y:S05]  /*10d00*/  @!P1 BRA `(.L_x_12) ;  /* 0xfffffffc00f09947 */ /* 0x004fea000383ffff */
[----:B------:R-:W-:Y:S05]  /*10d10*/  BRA `(.L_x_11) ;  /* 0xffffff0400f87947 */ /* 0x000fea000383ffff */
.L_x_18:
[----:B-1----:R-:W-:-:S04]  /*10d20*/  IMAD.U32 R8, RZ, RZ, UR6 ;  /* 0x00000006ff087e24 */ /* 0x002fc8000f8e00ff */
[----:B------:R1:W2:Y:S03]  /*10d30*/  SYNCS.PHASECHK.TRANS64.TRYWAIT P1, [R8+URZ+0x33430], R7 ;  /* 0x03343007080075a7 */ /* 0x0002a6000802017f */
[----:B--2---:R-:W-:Y:S05]  /*10d40*/  @!P1 NANOSLEEP.SYNCS 0x989680 ;  /* 0x009896800000995d */ /* 0x004fea0003900000 */
[----:B------:R-:W2:Y:S02]  /*10d50*/  @!P1 SYNCS.PHASECHK.TRANS64 P1, [R8+URZ+0x33430], R7 ;  /* 0x03343007080095a7 */ /* 0x000ea4000802007f */
[----:B--2---:R-:W-:Y:S05]  /*10d60*/  @!P1 BRA `(.L_x_18) ;  /* 0xfffffffc00ec9947 */ /* 0x004fea000383ffff */
[----:B------:R-:W-:Y:S05]  /*10d70*/  BRA `(.L_x_15) ;  /* 0xffffff4800147947 */ /* 0x000fea000383ffff */
.L_x_22:
[----:B-1----:R-:W-:-:S04]  /*10d80*/  IMAD.U32 R8, RZ, RZ, UR6 ;  /* 0x00000006ff087e24 */ /* 0x002fc8000f8e00ff */
[----:B------:R1:W2:Y:S03]  /*10d90*/  SYNCS.PHASECHK.TRANS64.TRYWAIT P1, [R8+URZ+0x33450], R7 ;  /* 0x03345007080075a7 */ /* 0x0002a6000802017f */
[----:B--2---:R-:W-:Y:S05]  /*10da0*/  @!P1 NANOSLEEP.SYNCS 0x989680 ;  /* 0x009896800000995d */ /* 0x004fea0003900000 */
[----:B------:R-:W2:Y:S02]  /*10db0*/  @!P1 SYNCS.PHASECHK.TRANS64 P1, [R8+URZ+0x33450], R7 ;  /* 0x03345007080095a7 */ /* 0x000ea4000802007f */
[----:B--2---:R-:W-:Y:S05]  /*10dc0*/  @!P1 BRA `(.L_x_22) ;  /* 0xfffffffc00ec9947 */ /* 0x004fea000383ffff */
[----:B------:R-:W-:Y:S05]  /*10dd0*/  BRA `(.L_x_19) ;  /* 0xffffff5400147947 */ /* 0x000fea000383ffff */
.L_x_29:
[----:B-1----:R-:W-:-:S04]  /*10de0*/  IMAD.U32 R3, RZ, RZ, UR4 ;  /* 0x00000004ff037e24 */ /* 0x002fc8000f8e00ff */
[----:B------:R1:W2:Y:S03]  /*10df0*/  SYNCS.PHASECHK.TRANS64.TRYWAIT P1, [R3+URZ+0x33450], R0 ;  /* 0x03345000030075a7 */ /* 0x0002a6000802017f */
[----:B--2---:R-:W-:Y:S05]  /*10e00*/  @!P1 NANOSLEEP.SYNCS 0x989680 ;  /* 0x009896800000995d */ /* 0x004fea0003900000 */
[----:B------:R-:W2:Y:S02]  /*10e10*/  @!P1 SYNCS.PHASECHK.TRANS64 P1, [R3+URZ+0x33450], R0 ;  /* 0x03345000030095a7 */ /* 0x000ea4000802007f */
[----:B--2---:R-:W-:Y:S05]  /*10e20*/  @!P1 BRA `(.L_x_29) ;  /* 0xfffffffc00ec9947 */ /* 0x004fea000383ffff */
[----:B------:R-:W-:Y:S05]  /*10e30*/  BRA `(.L_x_28) ;  /* 0xffffff7c00e87947 */ /* 0x000fea000383ffff */
.L_x_46:
[----:B------:R-:W2:Y:S01]  /*10e40*/  S2R R18, SR_TID.X ;  /* 0x0000000000127919 */ /* 0x000ea20000002100 */
[----:B------:R-:W-:Y:S01]  /*10e50*/  MOV R12, RZ ;  /* 0x000000ff000c7202 */ /* 0x000fe20000000f00 */
[----:B------:R-:W-:Y:S02]  /*10e60*/  IMAD.MOV.U32 R11, RZ, RZ, 0x1f ;  /* 0x0000001fff0b7424 */ /* 0x000fe400078e00ff */
[----:B------:R-:W-:Y:S01]  /*10e70*/  IMAD.MOV.U32 R15, RZ, RZ, -0x1 ;  /* 0xffffffffff0f7424 */ /* 0x000fe200078e00ff */
[----:B--2---:R-:W-:-:S04]  /*10e80*/  SHF.R.U32.HI R18, RZ, 0x5, R18 ;  /* 0x00000005ff127819 */ /* 0x004fc80000011612 */
[----:B------:R-:W-:-:S05]  /*10e90*/  LOP3.LUT R18, R18, 0x3, RZ, 0xc0, !PT ;  /* 0x0000000312127812 */ /* 0x000fca00078ec0ff */
[----:B------:R-:W-:-:S07]  /*10ea0*/  IMAD.MOV.U32 R13, RZ, RZ, R18 ;  /* 0x000000ffff0d7224 */ /* 0x000fce00078e0012 */
[----:B01---5:R-:W-:Y:S05]  /*10eb0*/  WARPSYNC.COLLECTIVE R15, `(.L_x_108) ;  /* 0x000000000f087348 */ /* 0x023fea0003c00000 */
[----:B------:R2:W3:Y:S02]  /*10ec0*/  SHFL.IDX P6, R14, R13, R12, R11 ;  /* 0x0000000c0d0e7389 */ /* 0x0004e400000c000b */
[----:B0123-5:R-:W-:Y:S01]  /*10ed0*/  ENDCOLLECTIVE ;  /* 0x000000000000791b */ /* 0x02ffe20003800000 */
.L_x_108:
[----:B------:R-:W-:Y:S05]  /*10ee0*/  BRA `(.L_x_109) ;  /* 0xffffffbc009c7947 */ /* 0x000fea000383ffff */
.L_x_49:
[----:B0-----:R0:W1:Y:S02]  /*10ef0*/  SYNCS.PHASECHK.TRANS64.TRYWAIT P0, [R4+URZ+0x33480], R25 ;  /* 0x03348019040075a7 */ /* 0x001064000800017f */
[----:B-1----:R-:W-:Y:S05]  /*10f00*/  @!P0 NANOSLEEP.SYNCS 0x989680 ;  /* 0x009896800000895d */ /* 0x002fea0003900000 */
[----:B------:R-:W1:Y:S02]  /*10f10*/  @!P0 SYNCS.PHASECHK.TRANS64 P0, [R4+URZ+0x33480], R25 ;  /* 0x03348019040085a7 */ /* 0x000e64000800007f */
[----:B-1----:R-:W-:Y:S05]  /*10f20*/  @!P0 BRA `(.L_x_49) ;  /* 0xfffffffc00f08947 */ /* 0x002fea000383ffff */
[----:B------:R-:W-:Y:S05]  /*10f30*/  BRA `(.L_x_110) ;  /* 0xffffffc000887947 */ /* 0x000fea000383ffff */
.L_x_50:
[----:B------:R-:W-:Y:S01]  /*10f40*/  BSSY B0, `(.L_x_111) ;  /* 0x0000008000007945 */ /* 0x000fe20003800000 */
[----:B------:R-:W-:Y:S02]  /*10f50*/  IMAD.MOV.U32 R13, RZ, RZ, R9 ;  /* 0x000000ffff0d7224 */ /* 0x000fe400078e0009 */
[----:B------:R-:W-:Y:S02]  /*10f60*/  IMAD.MOV.U32 R12, RZ, RZ, RZ ;  /* 0x000000ffff0c7224 */ /* 0x000fe400078e00ff */
[----:B------:R-:W-:Y:S02]  /*10f70*/  IMAD.MOV.U32 R11, RZ, RZ, 0x1c1f ;  /* 0x00001c1fff0b7424 */ /* 0x000fe400078e00ff */
[----:B------:R-:W-:-:S07]  /*10f80*/  IMAD.MOV.U32 R15, RZ, RZ, -0x1 ;  /* 0xffffffffff0f7424 */ /* 0x000fce00078e00ff */
[----:B0-----:R-:W-:Y:S05]  /*10f90*/  WARPSYNC.COLLECTIVE R15, `(.L_x_112) ;  /* 0x000000000f087348 */ /* 0x001fea0003c00000 */
[----:B------:R1:W2:Y:S02]  /*10fa0*/  SHFL.IDX P6, R14, R13, R12, R11 ;  /* 0x0000000c0d0e7389 */ /* 0x0002a400000c000b */
[----:B012---:R-:W-:Y:S01]  /*10fb0*/  ENDCOLLECTIVE ;  /* 0x000000000000791b */ /* 0x007fe20003800000 */
.L_x_112:
[----:B------:R-:W-:Y:S05]  /*10fc0*/  BSYNC B0 ;  /* 0x0000000000007941 */ /* 0x000fea0003800000 */
.L_x_111:
[----:B------:R-:W-:Y:S01]  /*10fd0*/  IMAD.MOV.U32 R13, RZ, RZ, R10 ;  /* 0x000000ffff0d7224 */ /* 0x000fe200078e000a */
[C---:B------:R-:W-:Y:S01]  /*10fe0*/  LOP3.LUT P1, RZ, R16.reuse, 0x1000000, RZ, 0xc0, !PT ;  /* 0x0100000010ff7812 */ /* 0x040fe2000782c0ff */
[----:B------:R-:W-:Y:S01]  /*10ff0*/  IMAD.MOV.U32 R12, RZ, RZ, RZ ;  /* 0x000000ffff0c7224 */ /* 0x000fe200078e00ff */
[C---:B------:R-:W-:Y:S01]  /*11000*/  LOP3.LUT P2, RZ, R16.reuse, 0x800000, RZ, 0xc0, !PT ;  /* 0x0080000010ff7812 */ /* 0x040fe2000784c0ff */
[----:B------:R-:W-:Y:S01]  /*11010*/  IMAD.MOV.U32 R11, RZ, RZ, 0x1c1f ;  /* 0x00001c1fff0b7424 */ /* 0x000fe200078e00ff */
[C---:B------:R-:W-:Y:S01]  /*11020*/  LOP3.LUT P4, RZ, R16.reuse, 0x400000, RZ, 0xc0, !PT ;  /* 0x0040000010ff7812 */ /* 0x040fe2000788c0ff */
[----:B------:R-:W-:Y:S01]  /*11030*/  IMAD.MOV.U32 R15, RZ, RZ, -0x1 ;  /* 0xffffffffff0f7424 */ /* 0x000fe200078e00ff */
[C---:B------:R-:W-:Y:S01]  /*11040*/  LOP3.LUT P3, RZ, R16.reuse, 0x100000, RZ, 0xc0, !PT ;  /* 0x0010000010ff7812 */ /* 0x040fe2000786c0ff */
[----:B------:R-:W-:Y:S01]  /*11050*/  IMAD.MOV.U32 R0, RZ, RZ, R14 ;  /* 0x000000ffff007224 */ /* 0x000fe200078e000e */
[----:B------:R-:W-:-:S13]  /*11060*/  LOP3.LUT P5, RZ, R16, 0x20000, RZ, 0xc0, !PT ;  /* 0x0002000010ff7812 */ /* 0x000fda00078ac0ff */
[----:B------:R-:W-:Y:S05]  /*11070*/  WARPSYNC.COLLECTIVE R15, `(.L_x_113) ;  /* 0x000000000f087348 */ /* 0x000fea0003c00000 */
[----:B------:R0:W1:Y:S02]  /*11080*/  SHFL.IDX P6, R14, R13, R12, R11 ;  /* 0x0000000c0d0e7389 */ /* 0x00006400000c000b */
[----:B01----:R-:W-:Y:S01]  /*11090*/  ENDCOLLECTIVE ;  /* 0x000000000000791b */ /* 0x003fe20003800000 */
.L_x_113:
[----:B------:R-:W-:Y:S02]  /*110a0*/  IMAD.MOV.U32 R13, RZ, RZ, R9 ;  /* 0x000000ffff0d7224 */ /* 0x000fe400078e0009 */
[----:B------:R-:W-:Y:S02]  /*110b0*/  IMAD.MOV.U32 R12, RZ, RZ, 0x1 ;  /* 0x00000001ff0c7424 */ /* 0x000fe400078e00ff */
[----:B------:R-:W-:-:S07]  /*110c0*/  IMAD.MOV.U32 R2, RZ, RZ, R14 ;  /* 0x000000ffff027224 */ /* 0x000fce00078e000e */
[----:B------:R-:W-:Y:S05]  /*110d0*/  WARPSYNC.COLLECTIVE R15, `(.L_x_114) ;  /* 0x000000000f087348 */ /* 0x000fea0003c00000 */
[----:B------:R0:W1:Y:S02]  /*110e0*/  SHFL.IDX P6, R14, R13, R12, R11 ;  /* 0x0000000c0d0e7389 */ /* 0x00006400000c000b */
[----:B01----:R-:W-:Y:S01]  /*110f0*/  ENDCOLLECTIVE ;  /* 0x000000000000791b */ /* 0x003fe20003800000 */
.L_x_114:
[----:B------:R-:W-:-:S04]  /*11100*/  IADD3 R2, P0, R32, R2, RZ ;  /* 0x0000000220027210 */ /* 0x000fc80007f1e0ff */
[----:B------:R-:W-:Y:S01]  /*11110*/  IADD3.X R3, RZ, R0, RZ, P0, !PT ;  /* 0x00000000ff037210 */ /* 0x000fe200007fe4ff */
[----:B------:R-:W-:-:S05]  /*11120*/  VIADD R0, R22, UR41 ;  /* 0x0000002916007c36 */ /* 0x000fca0008000000 */
[----:B------:R-:W-:Y:S01]  /*11130*/  @!PT LDS RZ, [RZ] ;  /* 0x00000000fffff984 */ /* 0x000fe20000000800 */
[----:B------:R-:W-:Y:S01]  /*11140*/  @!PT LDS RZ, [RZ] ;  /* 0x00000000fffff984 */ /* 0x000fe20000000800 */
[----:B------:R-:W-:Y:S01]  /*11150*/  @!PT LDS RZ, [RZ] ;  /* 0x00000000fffff984 */ /* 0x000fe20000000800 */
[----:B------:R-:W-:Y:S01]  /*11160*/  LDGSTS.E.BYPASS.LTC128B.128 [R0+0xf200], desc[UR48][R2.64], !P1 ;  /* 0x0f20000002007fae */ /* 0x000fe2000c901d70 */
[----:B------:R-:W-:Y:S01]  /*11170*/  IMAD.MOV.U32 R13, RZ, RZ, R10 ;  /* 0x000000ffff0d7224 */ /* 0x000fe200078e000a */
[C---:B------:R-:W-:Y:S02]  /*11180*/  LOP3.LUT P1, RZ, R16.reuse, 0x200000, RZ, 0xc0, !PT ;  /* 0x0020000010ff7812 */ /* 0x040fe4000782c0ff */
[----:B------:R-:W-:Y:S01]  /*11190*/  LDGSTS.E.BYPASS.LTC128B.128 [R0+0x11a00], desc[UR48][R2.64+0x40], !P2 ;  /* 0x11a0004002007fae */ /* 0x000fe2000d101d70 */
[----:B------:R-:W-:-:S03]  /*111a0*/  LOP3.LUT P2, RZ, R16, 0x80000, RZ, 0xc0, !PT ;  /* 0x0008000010ff7812 */ /* 0x000fc6000784c0ff */
[----:B------:R0:W-:Y:S01]  /*111b0*/  LDGSTS.E.BYPASS.LTC128B.128 [R0+0x14200], desc[UR48][R2.64+0x80], !P4 ;  /* 0x1420008002007fae */ /* 0x0001e2000e101d70 */
[----:B------:R-:W-:Y:S01]  /*111c0*/  LOP3.LUT P4, RZ, R16, 0x10000, RZ, 0xc0, !PT ;  /* 0x0001000010ff7812 */ /* 0x000fe2000788c0ff */
[----:B0-----:R-:W-:-:S12]  /*111d0*/  IMAD.MOV.U32 R3, RZ, RZ, R14 ;  /* 0x000000ffff037224 */ /* 0x001fd800078e000e */
[----:B------:R-:W-:Y:S05]  /*111e0*/  WARPSYNC.COLLECTIVE R15, `(.L_x_115) ;  /* 0x000000000f087348 */ /* 0x000fea0003c00000 */
[----:B------:R0:W1:Y:S02]  /*111f0*/  SHFL.IDX P6, R14, R13, R12, R11 ;  /* 0x0000000c0d0e7389 */ /* 0x00006400000c000b */
[----:B01----:R-:W-:Y:S01]  /*11200*/  ENDCOLLECTIVE ;  /* 0x000000000000791b */ /* 0x003fe20003800000 */
.L_x_115:
[----:B------:R-:W-:Y:S02]  /*11210*/  IMAD.MOV.U32 R13, RZ, RZ, R9 ;  /* 0x000000ffff0d7224 */ /* 0x000fe400078e0009 */
[----:B------:R-:W-:Y:S02]  /*11220*/  IMAD.MOV.U32 R12, RZ, RZ, 0x2 ;  /* 0x00000002ff0c7424 */ /* 0x000fe400078e00ff */
[----:B------:R-:W-:-:S07]  /*11230*/  IMAD.MOV.U32 R2, RZ, RZ, R14 ;  /* 0x000000ffff027224 */ /* 0x000fce00078e000e */
[----:B------:R-:W-:Y:S05]  /*11240*/  WARPSYNC.COLLECTIVE R15, `(.L_x_116) ;  /* 0x000000000f087348 */ /* 0x000fea0003c00000 */
[----:B------:R0:W1:Y:S02]  /*11250*/  SHFL.IDX P6, R14, R13, R12, R11 ;  /* 0x0000000c0d0e7389 */ /* 0x00006400000c000b */
[----:B01----:R-:W-:Y:S01]  /*11260*/  ENDCOLLECTIVE ;  /* 0x000000000000791b */ /* 0x003fe20003800000 */
.L_x_116:
[----:B------:R-:W-:-:S05]  /*11270*/  IADD3 R2, P0, R32, R2, RZ ;  /* 0x0000000220027210 */ /* 0x000fca0007f1e0ff */
[----:B------:R-:W-:-:S05]  /*11280*/  IMAD.X R3, RZ, RZ, R3, P0 ;  /* 0x000000ffff037224 */ /* 0x000fca00000e0603 */
[----:B------:R-:W-:Y:S01]  /*11290*/  @!PT LDS RZ, [RZ] ;  /* 0x00000000fffff984 */ /* 0x000fe20000000800 */
[----:B------:R-:W-:Y:S01]  /*112a0*/  @!PT LDS RZ, [RZ] ;  /* 0x00000000fffff984 */ /* 0x000fe20000000800 */
[----:B------:R-:W-:Y:S01]  /*112b0*/  @!PT LDS RZ, [RZ] ;  /* 0x00000000fffff984 */ /* 0x000fe20000000800 */
[----:B------:R0:W-:Y:S01]  /*112c0*/  LDGSTS.E.BYPASS.LTC128B.128 [R0+0xfa00], desc[UR48][R2.64], !P1 ;  /* 0x0fa0000002007fae */ /* 0x0001e2000c901d70 */
[----:B------:R-:W-:Y:S01]  /*112d0*/  IMAD.MOV.U32 R13, RZ, RZ, R10 ;  /* 0x000000ffff0d7224 */ /* 0x000fe200078e000a */
[C---:B------:R-:W-:Y:S02]  /*112e0*/  LOP3.LUT P1, RZ, R16.reuse, 0x40000, RZ, 0xc0, !PT ;  /* 0x0004000010ff7812 */ /* 0x040fe4000782c0ff */
[----:B------:R0:W-:Y:S01]  /*112f0*/  LDGSTS.E.BYPASS.LTC128B.128 [R0+0x12200], desc[UR48][R2.64+0x40], !P3 ;  /* 0x1220004002007fae */ /* 0x0001e2000d901d70 */
[----:B------:R-:W-:-:S03]  /*11300*/  LOP3.LUT P3, RZ, R16, 0x8000, RZ, 0xc0, !PT ;  /* 0x0000800010ff7812 */ /* 0x000fc6000786c0ff */
[----:B------:R0:W-:Y:S01]  /*11310*/  LDGSTS.E.BYPASS.LTC128B.128 [R0+0x14a00], desc[UR48][R2.64+0x80], !P2 ;  /* 0x14a0008002007fae */ /* 0x0001e2000d101d70 */
[----:B------:R-:W-:Y:S01]  /*11320*/  LOP3.LUT P2, RZ, R16, 0x4000, RZ, 0xc0, !PT ;  /* 0x0000400010ff7812 */ /* 0x000fe2000784c0ff */
[----:B------:R-:W-:-:S12]  /*11330*/  IMAD.MOV.U32 R22, RZ, RZ, R14 ;  /* 0x000000ffff167224 */ /* 0x000fd800078e000e */
[----:B0-----:R-:W-:Y:S05]  /*11340*/  WARPSYNC.COLLECTIVE R15, `(.L_x_117) ;  /* 0x000000000f087348 */ /* 0x001fea0003c00000 */
[----:B------:R1:W2:Y:S02]  /*11350*/  SHFL.IDX P6, R14, R13, R12, R11 ;  /* 0x0000000c0d0e7389 */ /* 0x0002a400000c000b */
[----:B012---:R-:W-:Y:S01]  /*11360*/  ENDCOLLECTIVE ;  /* 0x000000000000791b */ /* 0x007fe20003800000 */
.L_x_117:
[----:B------:R-:W-:Y:S02]  /*11370*/  IMAD.MOV.U32 R13, RZ, RZ, R9 ;  /* 0x000000ffff0d7224 */ /* 0x000fe400078e0009 */
[----:B------:R-:W-:Y:S02]  /*11380*/  IMAD.MOV.U32 R12, RZ, RZ, 0x3 ;  /* 0x00000003ff0c7424 */ /* 0x000fe400078e00ff */
[----:B------:R-:W-:-:S07]  /*11390*/  IMAD.MOV.U32 R2, RZ, RZ, R14 ;  /* 0x000000ffff027224 */ /* 0x000fce00078e000e */
[----:B------:R-:W-:Y:S05]  /*113a0*/  WARPSYNC.COLLECTIVE R15, `(.L_x_118) ;  /* 0x000000000f087348 */ /* 0x000fea0003c00000 */
[----:B------:R0:W1:Y:S02]  /*113b0*/  SHFL.IDX P6, R14, R13, R12, R11 ;  /* 0x0000000c0d0e7389 */ /* 0x00006400000c000b */
[----:B01----:R-:W-:Y:S01]  /*113c0*/  ENDCOLLECTIVE ;  /* 0x000000000000791b */ /* 0x003fe20003800000 */
.L_x_118:
[----:B------:R-:W-:-:S04]  /*113d0*/  IADD3 R2, P0, R32, R2, RZ ;  /* 0x0000000220027210 */ /* 0x000fc80007f1e0ff */
[----:B------:R-:W-:-:S05]  /*113e0*/  IADD3.X R3, RZ, R22, RZ, P0, !PT ;  /* 0x00000016ff037210 */ /* 0x000fca00007fe4ff */
[----:B------:R-:W-:Y:S01]  /*113f0*/  @!PT LDS RZ, [RZ] ;  /* 0x00000000fffff984 */ /* 0x000fe20000000800 */
[----:B------:R-:W-:Y:S01]  /*11400*/  @!PT LDS RZ, [RZ] ;  /* 0x00000000fffff984 */ /* 0x000fe20000000800 */
[----:B------:R-:W-:Y:S01]  /*11410*/  @!PT LDS RZ, [RZ] ;  /* 0x00000000fffff984 */ /* 0x000fe20000000800 */
[----:B------:R0:W-:Y:S01]  /*11420*/  LDGSTS.E.BYPASS.LTC128B.128 [R0+0x10200], desc[UR48][R2.64], !P1 ;  /* 0x1020000002007fae */ /* 0x0001e2000c901d70 */
[----:B------:R-:W-:Y:S01]  /*11430*/  LOP3.LUT P1, RZ, R16, 0x2000, RZ, 0xc0, !PT ;  /* 0x0000200010ff7812 */ /* 0x000fe2000782c0ff */
[----:B------:R-:W-:Y:S02]  /*11440*/  IMAD.MOV.U32 R13, RZ, RZ, R10 ;  /* 0x000000ffff0d7224 */ /* 0x000fe400078e000a */
[----:B------:R0:W-:Y:S04]  /*11450*/  LDGSTS.E.BYPASS.LTC128B.128 [R0+0x12a00], desc[UR48][R2.64+0x40], !P5 ;  /* 0x12a0004002007fae */ /* 0x0001e8000e901d70 */
[----:B------:R0:W-:Y:S01]  /*11460*/  LDGSTS.E.BYPASS.LTC128B.128 [R0+0x15200], desc[UR48][R2.64+0x80], !P4 ;  /* 0x1520008002007fae */ /* 0x0001e2000e101d70 */
[----:B------:R-:W-:-:S07]  /*11470*/  IMAD.MOV.U32 R22, RZ, RZ, R14 ;  /* 0x000000ffff167224 */ /* 0x000fce00078e000e */
[----:B0-----:R-:W-:Y:S05]  /*11480*/  WARPSYNC.COLLECTIVE R15, `(.L_x_119) ;  /* 0x000000000f087348 */ /* 0x001fea0003c00000 */
[----:B------:R1:W2:Y:S02]  /*11490*/  SHFL.IDX P6, R14, R13, R12, R11 ;  /* 0x0000000c0d0e7389 */ /* 0x0002a400000c000b */
[----:B012---:R-:W-:Y:S01]  /*114a0*/  ENDCOLLECTIVE ;  /* 0x000000000000791b */ /* 0x007fe20003800000 */
.L_x_119:
[----:B------:R-:W-:Y:S02]  /*114b0*/  IMAD.MOV.U32 R13, RZ, RZ, R18 ;  /* 0x000000ffff0d7224 */ /* 0x000fe400078e0012 */
[----:B------:R-:W-:Y:S02]  /*114c0*/  IMAD.MOV.U32 R12, RZ, RZ, RZ ;  /* 0x000000ffff0c7224 */ /* 0x000fe400078e00ff */
[----:B------:R-:W-:-:S07]  /*114d0*/  IMAD.MOV.U32 R2, RZ, RZ, R14 ;  /* 0x000000ffff027224 */ /* 0x000fce00078e000e */
[----:B------:R-:W-:Y:S05]  /*114e0*/  WARPSYNC.COLLECTIVE R15, `(.L_x_120) ;  /* 0x000000000f087348 */ /* 0x000fea0003c00000 */
[----:B------:R0:W1:Y:S02]  /*114f0*/  SHFL.IDX P6, R14, R13, R12, R11 ;  /* 0x0000000c0d0e7389 */ /* 0x00006400000c000b */
[----:B01----:R-:W-:Y:S01]  /*11500*/  ENDCOLLECTIVE ;  /* 0x000000000000791b */ /* 0x003fe20003800000 */
.L_x_120:
[----:B------:R-:W-:-:S05]  /*11510*/  IADD3 R2, P0, R32, R2, RZ ;  /* 0x0000000220027210 */ /* 0x000fca0007f1e0ff */
[----:B------:R-:W-:-:S05]  /*11520*/  IMAD.X R3, RZ, RZ, R22, P0 ;  /* 0x000000ffff037224 */ /* 0x000fca00000e0616 */
[----:B------:R-:W-:Y:S01]  /*11530*/  @!PT LDS RZ, [RZ] ;  /* 0x00000000fffff984 */ /* 0x000fe20000000800 */
[----:B------:R-:W-:Y:S01]  /*11540*/  @!PT LDS RZ, [RZ] ;  /* 0x00000000fffff984 */ /* 0x000fe20000000800 */
[----:B------:R-:W-:Y:S01]  /*11550*/  @!PT LDS RZ, [RZ] ;  /* 0x00000000fffff984 */ /* 0x000fe20000000800 */
[----:B------:R0:W-:Y:S01]  /*11560*/  LDGSTS.E.BYPASS.LTC128B.128 [R0+0x10a00], desc[UR48][R2.64], !P3 ;  /* 0x10a0000002007fae */ /* 0x0001e2000d901d70 */
[----:B------:R-:W-:-:S03]  /*11570*/  IMAD.MOV.U32 R13, RZ, RZ, R19 ;  /* 0x000000ffff0d7224 */ /* 0x000fc600078e0013 */
[----:B------:R0:W-:Y:S04]  /*11580*/  LDGSTS.E.BYPASS.LTC128B.128 [R0+0x13200], desc[UR48][R2.64+0x40], !P2 ;  /* 0x1320004002007fae */ /* 0x0001e8000d101d70 */
[----:B------:R0:W-:Y:S01]  /*11590*/  LDGSTS.E.BYPASS.LTC128B.128 [R0+0x15a00], desc[UR48][R2.64+0x80], !P1 ;  /* 0x15a0008002007fae */ /* 0x0001e2000c901d70 */
[----:B------:R-:W-:-:S07]  /*115a0*/  IMAD.MOV.U32 R18, RZ, RZ, R14 ;  /* 0x000000ffff127224 */ /* 0x000fce00078e000e */
[----:B0-----:R-:W-:Y:S05]  /*115b0*/  WARPSYNC.COLLECTIVE R15, `(.L_x_121) ;  /* 0x000000000f087348 */ /* 0x001fea0003c00000 */
[----:B------:R1:W2:Y:S02]  /*115c0*/  SHFL.IDX P6, R14, R13, R12, R11 ;  /* 0x0000000c0d0e7389 */ /* 0x0002a400000c000b */
[----:B012---:R-:W-:Y:S01]  /*115d0*/  ENDCOLLECTIVE ;  /* 0x000000000000791b */ /* 0x007fe20003800000 */
.L_x_121:
[----:B------:R-:W-:Y:S05]  /*115e0*/  BRA `(.L_x_122) ;  /* 0xffffffc000447947 */ /* 0x000fea000383ffff */
.L_x_55:
[----:B--2---:R2:W3:Y:S02]  /*115f0*/  SYNCS.PHASECHK.TRANS64.TRYWAIT P0, [R4+URZ+0x33440], R25 ;  /* 0x03344019040075a7 */ /* 0x0044e4000800017f */
[----:B---3--:R-:W-:Y:S05]  /*11600*/  @!P0 NANOSLEEP.SYNCS 0x989680 ;  /* 0x009896800000895d */ /* 0x008fea0003900000 */
[----:B------:R-:W3:Y:S02]  /*11610*/  @!P0 SYNCS.PHASECHK.TRANS64 P0, [R4+URZ+0x33440], R25 ;  /* 0x03344019040085a7 */ /* 0x000ee4000800007f */
[----:B---3--:R-:W-:Y:S05]  /*11620*/  @!P0 BRA `(.L_x_55) ;  /* 0xfffffffc00f08947 */ /* 0x008fea000383ffff */
[----:B------:R-:W-:Y:S05]  /*11630*/  BRA `(.L_x_123) ;  /* 0xffffffc000a87947 */ /* 0x000fea000383ffff */
.L_x_56:
[----:B------:R-:W-:Y:S01]  /*11640*/  BSSY B0, `(.L_x_124) ;  /* 0x0000008000007945 */ /* 0x000fe20003800000 */
[----:B------:R-:W-:Y:S01]  /*11650*/  IMAD.MOV.U32 R13, RZ, RZ, R7 ;  /* 0x000000ffff0d7224 */ /* 0x000fe200078e0007 */
[----:B------:R-:W-:Y:S01]  /*11660*/  MOV R11, 0x1c1f ;  /* 0x00001c1f000b7802 */ /* 0x000fe20000000f00 */
[----:B------:R-:W-:Y:S02]  /*11670*/  IMAD.MOV.U32 R12, RZ, RZ, RZ ;  /* 0x000000ffff0c7224 */ /* 0x000fe400078e00ff */
[----:B------:R-:W-:-:S07]  /*11680*/  IMAD.MOV.U32 R15, RZ, RZ, -0x1 ;  /* 0xffffffffff0f7424 */ /* 0x000fce00078e00ff */
[----:B012--5:R-:W-:Y:S05]  /*11690*/  WARPSYNC.COLLECTIVE R15, `(.L_x_125) ;  /* 0x000000000f087348 */ /* 0x027fea0003c00000 */
[----:B------:R3:W4:Y:S02]  /*116a0*/  SHFL.IDX P6, R14, R13, R12, R11 ;  /* 0x0000000c0d0e7389 */ /* 0x00072400000c000b */
[----:B012345:R-:W-:Y:S01]  /*116b0*/  ENDCOLLECTIVE ;  /* 0x000000000000791b */ /* 0x03ffe20003800000 */
.L_x_125:
[----:B------:R-:W-:Y:S05]  /*116c0*/  BSYNC B0 ;  /* 0x0000000000007941 */ /* 0x000fea0003800000 */
.L_x_124:
[----:B------:R-:W-:Y:S01]  /*116d0*/  IMAD.MOV.U32 R13, RZ, RZ, R5 ;  /* 0x000000ffff0d7224 */ /* 0x000fe200078e0005 */
[----:B------:R-:W-:Y:S01]  /*116e0*/  ISETP.GE.AND P2, PT, R18, 0x1, PT ;  /* 0x000000011200780c */ /* 0x000fe20003f46270 */
[----:B------:R-:W-:Y:S01]  /*116f0*/  IMAD.MOV.U32 R12, RZ, RZ, RZ ;  /* 0x000000ffff0c7224 */ /* 0x000fe200078e00ff */
[C---:B------:R-:W-:Y:S01]  /*11700*/  LOP3.LUT P4, RZ, R16.reuse, 0x4, RZ, 0xc0, !PT ;  /* 0x0000000410ff7812 */ /* 0x040fe2000788c0ff */
[----:B------:R-:W-:Y:S01]  /*11710*/  IMAD.MOV.U32 R11, RZ, RZ, 0x1c1f ;  /* 0x00001c1fff0b7424 */ /* 0x000fe200078e00ff */
[C---:B------:R-:W-:Y:S01]  /*11720*/  LOP3.LUT P3, RZ, R16.reuse, 0x2, RZ, 0xc0, !PT ;  /* 0x0000000210ff7812 */ /* 0x040fe2000786c0ff */
[----:B------:R-:W-:Y:S01]  /*11730*/  IMAD.MOV.U32 R15, RZ, RZ, -0x1 ;  /* 0xffffffffff0f7424 */ /* 0x000fe200078e00ff */
[----:B------:R-:W-:Y:S01]  /*11740*/  LOP3.LUT P1, RZ, R16, 0x1, RZ, 0xc0, !PT ;  /* 0x0000000110ff7812 */ /* 0x000fe2000782c0ff */
[----:B------:R-:W-:-:S12]  /*11750*/  IMAD.MOV.U32 R3, RZ, RZ, R14 ;  /* 0x000000ffff037224 */ /* 0x000fd800078e000e */
[----:B------:R-:W-:Y:S05]  /*11760*/  WARPSYNC.COLLECTIVE R15, `(.L_x_126) ;  /* 0x000000000f087348 */ /* 0x000fea0003c00000 */
[----:B------:R0:W1:Y:S02]  /*11770*/  SHFL.IDX P6, R14, R13, R12, R11 ;  /* 0x0000000c0d0e7389 */ /* 0x00006400000c000b */
[----:B01----:R-:W-:Y:S01]  /*11780*/  ENDCOLLECTIVE ;  /* 0x000000000000791b */ /* 0x003fe20003800000 */
.L_x_126:
[----:B------:R-:W-:Y:S02]  /*11790*/  IMAD.MOV.U32 R13, RZ, RZ, R7 ;  /* 0x000000ffff0d7224 */ /* 0x000fe400078e0007 */
[----:B------:R-:W-:Y:S01]  /*117a0*/  IMAD.MOV.U32 R12, RZ, RZ, 0x1 ;  /* 0x00000001ff0c7424 */ /* 0x000fe200078e00ff */
[----:B------:R-:W-:-:S13]  /*117b0*/  @P2 IADD3 R2, P0, R32, R14, RZ ;  /* 0x0000000e20022210 */ /* 0x000fda0007f1e0ff */
[----:B------:R-:W-:Y:S05]  /*117c0*/  WARPSYNC.COLLECTIVE R15, `(.L_x_127) ;  /* 0x000000000f087348 */ /* 0x000fea0003c00000 */
[----:B------:R0:W1:Y:S02]  /*117d0*/  SHFL.IDX P6, R14, R13, R12, R11 ;  /* 0x0000000c0d0e7389 */ /* 0x00006400000c000b */
[----:B01----:R-:W-:Y:S01]  /*117e0*/  ENDCOLLECTIVE ;  /* 0x000000000000791b */ /* 0x003fe20003800000 */
.L_x_127:
[----:B------:R-:W-:-:S05]  /*117f0*/  @P2 IMAD.X R3, RZ, RZ, R3, P0 ;  /* 0x000000ffff032224 */ /* 0x000fca00000e0603 */
[----:B------:R-:W-:Y:S01]  /*11800*/  @!PT LDS RZ, [RZ] ;  /* 0x00000000fffff984 */ /* 0x000fe20000000800 */
[----:B------:R-:W-:Y:S01]  /*11810*/  @!PT LDS RZ, [RZ] ;  /* 0x00000000fffff984 */ /* 0x000fe20000000800 */
[----:B------:R-:W-:Y:S01]  /*11820*/  @!PT LDS RZ, [RZ] ;  /* 0x00000000fffff984 */ /* 0x000fe20000000800 */
[----:B------:R0:W-:Y:S04]  /*11830*/  @P2 LDGSTS.E.BYPASS.LTC128B.128 [R0+0x24200], desc[UR48][R2.64], !P4 ;  /* 0x2420000002002fae */ /* 0x0001e8000e101d70 */
[----:B------:R0:W-:Y:S01]  /*11840*/  @P2 LDGSTS.E.BYPASS.LTC128B.128 [R0+0x26a00], desc[UR48][R2.64+0x40], !P3 ;  /* 0x26a0004002002fae */ /* 0x0001e2000d901d70 */
[----:B------:R-:W-:-:S03]  /*11850*/  IMAD.MOV.U32 R13, RZ, RZ, R5 ;  /* 0x000000ffff0d7224 */ /* 0x000fc600078e0005 */
[----:B------:R0:W-:Y:S01]  /*11860*/  @P2 LDGSTS.E.BYPASS.LTC128B.128 [R0+0x29200], desc[UR48][R2.64+0x80], !P1 ;  /* 0x2920008002002fae */ /* 0x0001e2000c901d70 */
[----:B------:R-:W-:Y:S01]  /*11870*/  ISETP.GE.AND P2, PT, R18, 0x21, PT ;  /* 0x000000211200780c */ /* 0x000fe20003f46270 */
[----:B------:R-:W-:-:S12]  /*11880*/  IMAD.MOV.U32 R8, RZ, RZ, R14 ;  /* 0x000000ffff087224 */ /* 0x000fd800078e000e */
[----:B0-----:R-:W-:Y:S05]  /*11890*/  WARPSYNC.COLLECTIVE R15, `(.L_x_128) ;  /* 0x000000000f087348 */ /* 0x001fea0003c00000 */
[----:B------:R1:W2:Y:S02]  /*118a0*/  SHFL.IDX P6, R14, R13, R12, R11 ;  /* 0x0000000c0d0e7389 */ /* 0x0002a400000c000b */
[----:B012---:R-:W-:Y:S01]  /*118b0*/  ENDCOLLECTIVE ;  /* 0x000000000000791b */ /* 0x007fe20003800000 */
.L_x_128:
[----:B------:R-:W-:Y:S01]  /*118c0*/  IMAD.MOV.U32 R13, RZ, RZ, R7 ;  /* 0x000000ffff0d7224 */ /* 0x000fe200078e0007 */
[----:B------:R-:W-:-:S04]  /*118d0*/  @P2 IADD3 R11, P0, R32, R14, RZ ;  /* 0x0000000e200b2210 */ /* 0x000fc80007f1e0ff */
[----:B------:R-:W-:Y:S01]  /*118e0*/  @P2 MOV R2, R11 ;  /* 0x0000000b00022202 */ /* 0x000fe20000000f00 */
[----:B------:R-:W-:Y:S02]  /*118f0*/  @P2 IMAD.X R12, RZ, RZ, R8, P0 ;  /* 0x000000ffff0c2224 */ /* 0x000fe400000e0608 */
[----:B------:R-:W-:Y:S02]  /*11900*/  IMAD.MOV.U32 R11, RZ, RZ, 0x1c1f ;  /* 0x00001c1fff0b7424 */ /* 0x000fe400078e00ff */
[----:B------:R-:W-:Y:S02]  /*11910*/  @P2 IMAD.MOV.U32 R3, RZ, RZ, R12 ;  /* 0x000000ffff032224 */ /* 0x000fe400078e000c */
[----:B------:R-:W-:-:S03]  /*11920*/  IMAD.MOV.U32 R12, RZ, RZ, 0x2 ;  /* 0x00000002ff0c7424 */ /* 0x000fc600078e00ff */
[----:B------:R-:W-:Y:S01]  /*11930*/  @!PT LDS RZ, [RZ] ;  /* 0x00000000fffff984 */ /* 0x000fe20000000800 */
[----:B------:R-:W-:Y:S01]  /*11940*/  @!PT LDS RZ, [RZ] ;  /* 0x00000000fffff984 */ /* 0x000fe20000000800 */
[----:B------:R-:W-:Y:S01]  /*11950*/  @!PT LDS RZ, [RZ] ;  /* 0x00000000fffff984 */ /* 0x000fe20000000800 */
[----:B------:R0:W-:Y:S04]  /*11960*/  @P2 LDGSTS.E.BYPASS.LTC128B.128 [R0+0x24a00], desc[UR48][R2.64], !P4 ;  /* 0x24a0000002002fae */ /* 0x0001e8000e101d70 */
[----:B0-----:R-:W-:Y:S05]  /*11970*/  WARPSYNC.COLLECTIVE R15, `(.L_x_129) ;  /* 0x000000000f087348 */ /* 0x001fea0003c00000 */
[----:B------:R1:W2:Y:S02]  /*11980*/  SHFL.IDX P6, R14, R13, R12, R11 ;  /* 0x0000000c0d0e7389 */ /* 0x0002a400000c000b */
[----:B012---:R-:W-:Y:S01]  /*11990*/  ENDCOLLECTIVE ;  /* 0x000000000000791b */ /* 0x007fe20003800000 */
.L_x_129:
[----:B------:R-:W-:Y:S01]  /*119a0*/  @!PT LDS RZ, [RZ] ;  /* 0x00000000fffff984 */ /* 0x000fe20000000800 */
[----:B------:R-:W-:Y:S01]  /*119b0*/  @!PT LDS RZ, [RZ] ;  /* 0x00000000fffff984 */ /* 0x000fe20000000800 */
[----:B------:R-:W-:Y:S01]  /*119c0*/  @!PT LDS RZ, [RZ] ;  /* 0x00000000fffff984 */ /* 0x000fe20000000800 */
[----:B------:R0:W-:Y:S04]  /*119d0*/  @P2 LDGSTS.E.BYPASS.LTC128B.128 [R0+0x27200], desc[UR48][R2.64+0x40], !P3 ;  /* 0x2720004002002fae */ /* 0x0001e8000d901d70 */
[----:B------:R0:W-:Y:S01]  /*119e0*/  @P2 LDGSTS.E.BYPASS.LTC128B.128 [R0+0x29a00], desc[UR48][R2.64+0x80], !P1 ;  /* 0x29a0008002002fae */ /* 0x0001e2000c901d70 */
[----:B------:R-:W-:Y:S01]  /*119f0*/  ISETP.GE.AND P2, PT, R18, 0x41, PT ;  /* 0x000000411200780c */ /* 0x000fe20003f46270 */
[----:B------:R-:W-:Y:S02]  /*11a00*/  IMAD.MOV.U32 R13, RZ, RZ, R5 ;  /* 0x000000ffff0d7224 */ /* 0x000fe400078e0005 */
[----:B------:R-:W-:-:S10]  /*11a10*/  IMAD.MOV.U32 R8, RZ, RZ, R14 ;  /* 0x000000ffff087224 */ /* 0x000fd400078e000e */
[----:B0-----:R-:W-:Y:S05]  /*11a20*/  WARPSYNC.COLLECTIVE R15, `(.L_x_130) ;  /* 0x000000000f087348 */ /* 0x001fea0003c00000 */
[----:B------:R1:W2:Y:S02]  /*11a30*/  SHFL.IDX P6, R14, R13, R12, R11 ;  /* 0x0000000c0d0e7389 */ /* 0x0002a400000c000b */
[----:B012---:R-:W-:Y:S01]  /*11a40*/  ENDCOLLECTIVE ;  /* 0x000000000000791b */ /* 0x007fe20003800000 */
.L_x_130:
[----:B------:R-:W-:Y:S02]  /*11a50*/  IMAD.MOV.U32 R13, RZ, RZ, R7 ;  /* 0x000000ffff0d7224 */ /* 0x000fe400078e0007 */
[----:B------:R-:W-:Y:S01]  /*11a60*/  IMAD.MOV.U32 R12, RZ, RZ, 0x3 ;  /* 0x00000003ff0c7424 */ /* 0x000fe200078e00ff */
[----:B------:R-:W-:-:S13]  /*11a70*/  @P2 IADD3 R10, P0, R32, R14, RZ ;  /* 0x0000000e200a2210 */ /* 0x000fda0007f1e0ff */
[----:B------:R-:W-:Y:S05]  /*11a80*/  WARPSYNC.COLLECTIVE R15, `(.L_x_131) ;  /* 0x000000000f087348 */ /* 0x000fea0003c00000 */
[----:B------:R0:W1:Y:S02]  /*11a90*/  SHFL.IDX P6, R14, R13, R12, R11 ;  /* 0x0000000c0d0e7389 */ /* 0x00006400000c000b */
[----:B01----:R-:W-:Y:S01]  /*11aa0*/  ENDCOLLECTIVE ;  /* 0x000000000000791b */ /* 0x003fe20003800000 */
.L_x_131:
[----:B------:R-:W-:Y:S02]  /*11ab0*/  @P2 IMAD.X R8, RZ, RZ, R8, P0 ;  /* 0x000000ffff082224 */ /* 0x000fe400000e0608 */
[----:B------:R-:W-:Y:S02]  /*11ac0*/  @P2 IMAD.MOV.U32 R2, RZ, RZ, R10 ;  /* 0x000000ffff022224 */ /* 0x000fe400078e000a */
[----:B------:R-:W-:-:S05]  /*11ad0*/  @P2 IMAD.MOV.U32 R3, RZ, RZ, R8 ;  /* 0x000000ffff032224 */ /* 0x000fca00078e0008 */
[----:B------:R-:W-:Y:S01]  /*11ae0*/  @!PT LDS RZ, [RZ] ;  /* 0x00000000fffff984 */ /* 0x000fe20000000800 */
[----:B------:R-:W-:Y:S01]  /*11af0*/  @!PT LDS RZ, [RZ] ;  /* 0x00000000fffff984 */ /* 0x000fe20000000800 */
[----:B------:R-:W-:Y:S01]  /*11b00*/  @!PT LDS RZ, [RZ] ;  /* 0x00000000fffff984 */ /* 0x000fe20000000800 */
[----:B------:R0:W-:Y:S01]  /*11b10*/  @P2 LDGSTS.E.BYPASS.LTC128B.128 [R0+0x25200], desc[UR48][R2.64], !P4 ;  /* 0x2520000002002fae */ /* 0x0001e2000e101d70 */
[----:B------:R-:W-:-:S03]  /*11b20*/  MOV R13, R5 ;  /* 0x00000005000d7202 */ /* 0x000fc60000000f00 */
[----:B------:R0:W-:Y:S04]  /*11b30*/  @P2 LDGSTS.E.BYPASS.LTC128B.128 [R0+0x27a00], desc[UR48][R2.64+0x40], !P3 ;  /* 0x27a0004002002fae */ /* 0x0001e8000d901d70 */
[----:B------:R0:W-:Y:S01]  /*11b40*/  @P2 LDGSTS.E.BYPASS.LTC128B.128 [R0+0x2a200], desc[UR48][R2.64+0x80], !P1 ;  /* 0x2a20008002002fae */ /* 0x0001e2000c901d70 */
[----:B------:R-:W-:Y:S01]  /*11b50*/  ISETP.GE.AND P2, PT, R18, 0x61, PT ;  /* 0x000000611200780c */ /* 0x000fe20003f46270 */
[----:B------:R-:W-:-:S12]  /*11b60*/  IMAD.MOV.U32 R7, RZ, RZ, R14 ;  /* 0x000000ffff077224 */ /* 0x000fd800078e000e */
[----:B0-----:R-:W-:Y:S05]  /*11b70*/  WARPSYNC.COLLECTIVE R15, `(.L_x_132) ;  /* 0x000000000f087348 */ /* 0x001fea0003c00000 */
[----:B------:R1:W2:Y:S02]  /*11b80*/  SHFL.IDX P6, R14, R13, R12, R11 ;  /* 0x0000000c0d0e7389 */ /* 0x0002a400000c000b */
[----:B012---:R-:W-:Y:S01]  /*11b90*/  ENDCOLLECTIVE ;  /* 0x000000000000791b */ /* 0x007fe20003800000 */
.L_x_132:
[----:B------:R-:W-:Y:S02]  /*11ba0*/  IMAD.MOV.U32 R13, RZ, RZ, R9 ;  /* 0x000000ffff0d7224 */ /* 0x000fe400078e0009 */
[----:B------:R-:W-:Y:S01]  /*11bb0*/  IMAD.MOV.U32 R12, RZ, RZ, RZ ;  /* 0x000000ffff0c7224 */ /* 0x000fe200078e00ff */
[----:B------:R-:W-:-:S13]  /*11bc0*/  @P2 IADD3 R5, P0, R32, R14, RZ ;  /* 0x0000000e20052210 */ /* 0x000fda0007f1e0ff */
[----:B------:R-:W-:Y:S05]  /*11bd0*/  WARPSYNC.COLLECTIVE R15, `(.L_x_133) ;  /* 0x000000000f087348 */ /* 0x000fea0003c00000 */
[----:B------:R0:W1:Y:S02]  /*11be0*/  SHFL.IDX P6, R14, R13, R12, R11 ;  /* 0x0000000c0d0e7389 */ /* 0x00006400000c000b */
[----:B01----:R-:W-:Y:S01]  /*11bf0*/  ENDCOLLECTIVE ;  /* 0x000000000000791b */ /* 0x003fe20003800000 */
.L_x_133:
[----:B------:R-:W-:Y:S02]  /*11c00*/  @P2 IMAD.X R7, RZ, RZ, R7, P0 ;  /* 0x000000ffff072224 */ /* 0x000fe400000e0607 */
[----:B------:R-:W-:Y:S02]  /*11c10*/  @P2 IMAD.MOV.U32 R2, RZ, RZ, R5 ;  /* 0x000000ffff022224 */ /* 0x000fe400078e0005 */
[----:B------:R-:W-:-:S05]  /*11c20*/  @P2 IMAD.MOV.U32 R3, RZ, RZ, R7 ;  /* 0x000000ffff032224 */ /* 0x000fca00078e0007 */
[----:B------:R-:W-:Y:S01]  /*11c30*/  @!PT LDS RZ, [RZ] ;  /* 0x00000000fffff984 */ /* 0x000fe20000000800 */
[----:B------:R-:W-:Y:S01]  /*11c40*/  @!PT LDS RZ, [RZ] ;  /* 0x00000000fffff984 */ /* 0x000fe20000000800 */
[----:B------:R-:W-:Y:S01]  /*11c50*/  @!PT LDS RZ, [RZ] ;  /* 0x00000000fffff984 */ /* 0x000fe20000000800 */
[----:B------:R0:W-:Y:S01]  /*11c60*/  @P2 LDGSTS.E.BYPASS.LTC128B.128 [R0+0x25a00], desc[UR48][R2.64], !P4 ;  /* 0x25a0000002002fae */ /* 0x0001e2000e101d70 */
[----:B------:R-:W-:-:S03]  /*11c70*/  IMAD.MOV.U32 R13, RZ, RZ, R6 ;  /* 0x000000ffff0d7224 */ /* 0x000fc600078e0006 */
[----:B------:R0:W-:Y:S04]  /*11c80*/  @P2 LDGSTS.E.BYPASS.LTC128B.128 [R0+0x28200], desc[UR48][R2.64+0x40], !P3 ;  /* 0x2820004002002fae */ /* 0x0001e8000d901d70 */
[----:B------:R0:W-:Y:S01]  /*11c90*/  @P2 LDGSTS.E.BYPASS.LTC128B.128 [R0+0x2aa00], desc[UR48][R2.64+0x80], !P1 ;  /* 0x2aa0008002002fae */ /* 0x0001e2000c901d70 */
[----:B------:R-:W-:-:S07]  /*11ca0*/  IMAD.MOV.U32 R9, RZ, RZ, R14 ;  /* 0x000000ffff097224 */ /* 0x000fce00078e000e */
[----:B0-----:R-:W-:Y:S05]  /*11cb0*/  WARPSYNC.COLLECTIVE R15, `(.L_x_134) ;  /* 0x000000000f087348 */ /* 0x001fea0003c00000 */
[----:B------:R1:W2:Y:S02]  /*11cc0*/  SHFL.IDX P6, R14, R13, R12, R11 ;  /* 0x0000000c0d0e7389 */ /* 0x0002a400000c000b */
[----:B012---:R-:W-:Y:S01]  /*11cd0*/  ENDCOLLECTIVE ;  /* 0x000000000000791b */ /* 0x007fe20003800000 */
.L_x_134:
[----:B------:R-:W-:Y:S05]  /*11ce0*/  BRA `(.L_x_135) ;  /* 0xffffffc0002c7947 */ /* 0x000fea000383ffff */
.L_x_62:
[----:B------:R-:W-:Y:S02]  /*11cf0*/  IMAD.MOV.U32 R13, RZ, RZ, R4 ;  /* 0x000000ffff0d7224 */ /* 0x000fe400078e0004 */
[----:B------:R-:W-:Y:S02]  /*11d00*/  IMAD.MOV.U32 R12, RZ, RZ, RZ ;  /* 0x000000ffff0c7224 */ /* 0x000fe400078e00ff */
[----:B------:R-:W-:Y:S02]  /*11d10*/  IMAD.MOV.U32 R11, RZ, RZ, 0x1c1f ;  /* 0x00001c1fff0b7424 */ /* 0x000fe400078e00ff */
[----:B------:R-:W-:Y:S02]  /*11d20*/  IMAD.MOV.U32 R15, RZ, RZ, -0x1 ;  /* 0xffffffffff0f7424 */ /* 0x000fe400078e00ff */
[----:B------:R-:W-:-:S07]  /*11d30*/  IMAD.IADD R5, R10, 0x1, R5 ;  /* 0x000000010a057824 */ /* 0x000fce00078e0205 */
[----:B------:R-:W-:Y:S05]  /*11d40*/  WARPSYNC.COLLECTIVE R15, `(.L_x_136) ;  /* 0x000000000f087348 */ /* 0x000fea0003c00000 */
[----:B------:R0:W1:Y:S02]  /*11d50*/  SHFL.IDX P6, R14, R13, R12, R11 ;  /* 0x0000000c0d0e7389 */ /* 0x00006400000c000b */
[----:B01----:R-:W-:Y:S01]  /*11d60*/  ENDCOLLECTIVE ;  /* 0x000000000000791b */ /* 0x003fe20003800000 */
.L_x_136:
[C---:B------:R-:W-:Y:S01]  /*11d70*/  VIADD R6, R5.reuse, 0x20 ;  /* 0x0000002005067836 */ /* 0x040fe20000000000 */
[----:B------:R-:W-:Y:S02]  /*11d80*/  ISETP.GE.AND P1, PT, R5, UR40, PT ;  /* 0x0000002805007c0c */ /* 0x000fe4000bf26270 */
[----:B------:R-:W-:Y:S01]  /*11d90*/  MOV R13, R0 ;  /* 0x00000000000d7202 */ /* 0x000fe20000000f00 */
[----:B------:R-:W-:-:S10]  /*11da0*/  IMAD.MOV.U32 R2, RZ, RZ, R14 ;  /* 0x000000ffff027224 */ /* 0x000fd400078e000e */
[----:B------:R-:W-:Y:S05]  /*11db0*/  WARPSYNC.COLLECTIVE R15, `(.L_x_137) ;  /* 0x000000000f087348 */ /* 0x000fea0003c00000 */
[----:B------:R0:W1:Y:S02]  /*11dc0*/  SHFL.IDX P6, R14, R13, R12, R11 ;  /* 0x0000000c0d0e7389 */ /* 0x00006400000c000b */
[----:B01----:R-:W-:Y:S01]  /*11dd0*/  ENDCOLLECTIVE ;  /* 0x000000000000791b */ /* 0x003fe20003800000 */
.L_x_137:
[----:B------:R-:W-:Y:S02]  /*11de0*/  IMAD.MOV.U32 R13, RZ, RZ, R4 ;  /* 0x000000ffff0d7224 */ /* 0x000fe400078e0004 */
[----:B------:R-:W-:Y:S01]  /*11df0*/  IMAD.MOV.U32 R12, RZ, RZ, 0x1 ;  /* 0x00000001ff0c7424 */ /* 0x000fe200078e00ff */
[----:B------:R-:W-:-:S05]  /*11e00*/  @!P1 IADD3 R14, P0, R32, R14, RZ ;  /* 0x0000000e200e9210 */ /* 0x000fca0007f1e0ff */
[----:B------:R-:W-:Y:S02]  /*11e10*/  @!P1 IMAD.X R3, RZ, RZ, R2, P0 ;  /* 0x000000ffff039224 */ /* 0x000fe400000e0602 */
[----:B------:R-:W-:-:S07]  /*11e20*/  @!P1 IMAD.MOV.U32 R2, RZ, RZ, R14 ;  /* 0x000000ffff029224 */ /* 0x000fce00078e000e */
[----:B------:R-:W-:Y:S05]  /*11e30*/  WARPSYNC.COLLECTIVE R15, `(.L_x_138) ;  /* 0x000000000f087348 */ /* 0x000fea0003c00000 */
[----:B------:R0:W1:Y:S02]  /*11e40*/  SHFL.IDX P6, R14, R13, R12, R11 ;  /* 0x0000000c0d0e7389 */ /* 0x00006400000c000b */
[----:B01----:R-:W-:Y:S01]  /*11e50*/  ENDCOLLECTIVE ;  /* 0x000000000000791b */ /* 0x003fe20003800000 */
.L_x_138:
[----:B------:R-:W-:Y:S01]  /*11e60*/  @!PT LDS RZ, [RZ] ;  /* 0x00000000fffff984 */ /* 0x000fe20000000800 */
[----:B------:R-:W-:Y:S01]  /*11e70*/  @!PT LDS RZ, [RZ] ;  /* 0x00000000fffff984 */ /* 0x000fe20000000800 */
[----:B------:R-:W-:Y:S01]  /*11e80*/  @!PT LDS RZ, [RZ] ;  /* 0x00000000fffff984 */ /* 0x000fe20000000800 */
[----:B------:R0:W-:Y:S04]  /*11e90*/  @!P1 LDGSTS.E.BYPASS.LTC128B.128 [R8+0x1e200], desc[UR48][R2.64], !P3 ;  /* 0x1e20000002089fae */ /* 0x0001e8000d901d70 */
[----:B------:R0:W-:Y:S04]  /*11ea0*/  @!P1 LDGSTS.E.BYPASS.LTC128B.128 [R8+0x20200], desc[UR48][R2.64+0x40], !P4 ;  /* 0x2020004002089fae */ /* 0x0001e8000e101d70 */
[----:B------:R0:W-:Y:S01]  /*11eb0*/  @!P1 LDGSTS.E.BYPASS.LTC128B.128 [R8+0x22200], desc[UR48][R2.64+0x80], !P5 ;  /* 0x2220008002089fae */ /* 0x0001e2000e901d70 */
[----:B------:R-:W-:Y:S01]  /*11ec0*/  ISETP.GE.AND P1, PT, R6, UR40, PT ;  /* 0x0000002806007c0c */ /* 0x000fe2000bf26270 */
[----:B------:R-:W-:-:S02]  /*11ed0*/  IMAD.MOV.U32 R13, RZ, RZ, R0 ;  /* 0x000000ffff0d7224 */ /* 0x000fc400078e0000 */
[----:B------:R-:W-:-:S10]  /*11ee0*/  IMAD.MOV.U32 R6, RZ, RZ, R14 ;  /* 0x000000ffff067224 */ /* 0x000fd400078e000e */
[----:B0-----:R-:W-:Y:S05]  /*11ef0*/  WARPSYNC.COLLECTIVE R15, `(.L_x_139) ;  /* 0x000000000f087348 */ /* 0x001fea0003c00000 */
[----:B------:R1:W2:Y:S02]  /*11f00*/  SHFL.IDX P6, R14, R13, R12, R11 ;  /* 0x0000000c0d0e7389 */ /* 0x0002a400000c000b */
[----:B012---:R-:W-:Y:S01]  /*11f10*/  ENDCOLLECTIVE ;  /* 0x000000000000791b */ /* 0x007fe20003800000 */
.L_x_139:
[----:B------:R-:W-:Y:S01]  /*11f20*/  MOV R13, R4 ;  /* 0x00000004000d7202 */ /* 0x000fe20000000f00 */
[----:B------:R-:W-:Y:S01]  /*11f30*/  IMAD.MOV.U32 R12, RZ, RZ, 0x2 ;  /* 0x00000002ff0c7424 */ /* 0x000fe200078e00ff */
[----:B------:R-:W-:-:S05]  /*11f40*/  @!P1 IADD3 R14, P0, R32, R14, RZ ;  /* 0x0000000e200e9210 */ /* 0x000fca0007f1e0ff */
[----:B------:R-:W-:-:S08]  /*11f50*/  @!P1 IMAD.MOV.U32 R2, RZ, RZ, R14 ;  /* 0x000000ffff029224 */ /* 0x000fd000078e000e */
[----:B------:R-:W-:Y:S05]  /*11f60*/  WARPSYNC.COLLECTIVE R15, `(.L_x_140) ;  /* 0x000000000f087348 */ /* 0x000fea0003c00000 */
[----:B------:R0:W1:Y:S02]  /*11f70*/  SHFL.IDX P6, R14, R13, R12, R11 ;  /* 0x0000000c0d0e7389 */ /* 0x00006400000c000b */
[----:B01----:R-:W-:Y:S01]  /*11f80*/  ENDCOLLECTIVE ;  /* 0x000000000000791b */ /* 0x003fe20003800000 */
.L_x_140:
[----:B------:R-:W-:Y:S02]  /*11f90*/  @!P1 IMAD.X R7, RZ, RZ, R6, P0 ;  /* 0x000000ffff079224 */ /* 0x000fe400000e0606 */
[----:B------:R-:W-:Y:S02]  /*11fa0*/  VIADD R6, R5, 0x40 ;  /* 0x0000004005067836 */ /* 0x000fe40000000000 */
[----:B------:R-:W-:-:S05]  /*11fb0*/  @!P1 IMAD.MOV.U32 R3, RZ, RZ, R7 ;  /* 0x000000ffff039224 */ /* 0x000fca00078e0007 */
[----:B------:R-:W-:Y:S01]  /*11fc0*/  @!PT LDS RZ, [RZ] ;  /* 0x00000000fffff984 */ /* 0x000fe20000000800 */
[----:B------:R-:W-:Y:S01]  /*11fd0*/  @!PT LDS RZ, [RZ] ;  /* 0x00000000fffff984 */ /* 0x000fe20000000800 */
[----:B------:R-:W-:Y:S01]  /*11fe0*/  @!PT LDS RZ, [RZ] ;  /* 0x00000000fffff984 */ /* 0x000fe20000000800 */
[----:B------:R0:W-:Y:S01]  /*11ff0*/  @!P1 LDGSTS.E.BYPASS.LTC128B.128 [R8+0x1ea00], desc[UR48][R2.64], !P3 ;  /* 0x1ea0000002089fae */ /* 0x0001e2000d901d70 */
[----:B------:R-:W-:-:S03]  /*12000*/  IMAD.MOV.U32 R13, RZ, RZ, R0 ;  /* 0x000000ffff0d7224 */ /* 0x000fc600078e0000 */
[----:B------:R0:W-:Y:S04]  /*12010*/  @!P1 LDGSTS.E.BYPASS.LTC128B.128 [R8+0x20a00], desc[UR48][R2.64+0x40], !P4 ;  /* 0x20a0004002089fae */ /* 0x0001e8000e101d70 */
[----:B------:R0:W-:Y:S01]  /*12020*/  @!P1 LDGSTS.E.BYPASS.LTC128B.128 [R8+0x22a00], desc[UR48][R2.64+0x80], !P5 ;  /* 0x22a0008002089fae */ /* 0x0001e2000e901d70 */
[----:B------:R-:W-:Y:S01]  /*12030*/  ISETP.GE.AND P1, PT, R6, UR40, PT ;  /* 0x0000002806007c0c */ /* 0x000fe2000bf26270 */
[----:B------:R-:W-:-:S12]  /*12040*/  IMAD.MOV.U32 R6, RZ, RZ, R14 ;  /* 0x000000ffff067224 */ /* 0x000fd800078e000e */
[----:B0-----:R-:W-:Y:S05]  /*12050*/  WARPSYNC.COLLECTIVE R15, `(.L_x_141) ;  /* 0x000000000f087348 */ /* 0x001fea0003c00000 */
[----:B------:R1:W2:Y:S02]  /*12060*/  SHFL.IDX P6, R14, R13, R12, R11 ;  /* 0x0000000c0d0e7389 */ /* 0x0002a400000c000b */
[----:B012---:R-:W-:Y:S01]  /*12070*/  ENDCOLLECTIVE ;  /* 0x000000000000791b */ /* 0x007fe20003800000 */
.L_x_141:
[----:B------:R-:W-:Y:S02]  /*12080*/  IMAD.MOV.U32 R13, RZ, RZ, R4 ;  /* 0x000000ffff0d7224 */ /* 0x000fe400078e0004 */
[----:B------:R-:W-:Y:S01]  /*12090*/  IMAD.MOV.U32 R12, RZ, RZ, 0x3 ;  /* 0x00000003ff0c7424 */ /* 0x000fe200078e00ff */
[----:B------:R-:W-:-:S05]  /*120a0*/  @!P1 IADD3 R14, P0, R32, R14, RZ ;  /* 0x0000000e200e9210 */ /* 0x000fca0007f1e0ff */
[----:B------:R-:W-:-:S08]  /*120b0*/  @!P1 IMAD.MOV.U32 R2, RZ, RZ, R14 ;  /* 0x000000ffff029224 */ /* 0x000fd000078e000e */
[----:B------:R-:W-:Y:S05]  /*120c0*/  WARPSYNC.COLLECTIVE R15, `(.L_x_142) ;  /* 0x000000000f087348 */ /* 0x000fea0003c00000 */
[----:B------:R0:W1:Y:S02]  /*120d0*/  SHFL.IDX P6, R14, R13, R12, R11 ;  /* 0x0000000c0d0e7389 */ /* 0x00006400000c000b */
[----:B01----:R-:W-:Y:S01]  /*120e0*/  ENDCOLLECTIVE ;  /* 0x000000000000791b */ /* 0x003fe20003800000 */
.L_x_142:
[----:B------:R-:W-:-:S04]  /*120f0*/  @!P1 IMAD.X R7, RZ, RZ, R6, P0 ;  /* 0x000000ffff079224 */ /* 0x000fc800000e0606 */
        /* <DEDUP_REMOVED lines=8> */
[----:B------:R-:W-:-:S07]  /*12180*/  IMAD.MOV.U32 R6, RZ, RZ, R14 ;  /* 0x000000ffff067224 */ /* 0x000fce00078e000e */
[----:B0-----:R-:W-:Y:S05]  /*12190*/  WARPSYNC.COLLECTIVE R15, `(.L_x_143) ;  /* 0x000000000f087348 */ /* 0x001fea0003c00000 */
[----:B------:R1:W2:Y:S02]  /*121a0*/  SHFL.IDX P6, R14, R13, R12, R11 ;  /* 0x0000000c0d0e7389 */ /* 0x0002a400000c000b */
[----:B012---:R-:W-:Y:S01]  /*121b0*/  ENDCOLLECTIVE ;  /* 0x000000000000791b */ /* 0x007fe20003800000 */
.L_x_143:
[----:B------:R-:W-:Y:S05]  /*121c0*/  BRA `(.L_x_144) ;  /* 0xffffffc4002c7947 */ /* 0x000fea000383ffff */
.L_x_63:
[----:B0-----:R-:W-:-:S04]  /*121d0*/  IMAD.U32 R3, RZ, RZ, UR41 ;  /* 0x00000029ff037e24 */ /* 0x001fc8000f8e00ff */
[----:B------:R0:W1:Y:S03]  /*121e0*/  SYNCS.PHASECHK.TRANS64.TRYWAIT P0, [R3+URZ+0x33420], R0 ;  /* 0x03342000030075a7 */ /* 0x000066000800017f */
[----:B-1----:R-:W-:Y:S05]  /*121f0*/  @!P0 NANOSLEEP.SYNCS 0x989680 ;  /* 0x009896800000895d */ /* 0x002fea0003900000 */
[----:B------:R-:W1:Y:S02]  /*12200*/  @!P0 SYNCS.PHASECHK.TRANS64 P0, [R3+URZ+0x33420], R0 ;  /* 0x03342000030085a7 */ /* 0x000e64000800007f */
[----:B-1----:R-:W-:Y:S05]  /*12210*/  @!P0 BRA `(.L_x_63) ;  /* 0xfffffffc00ec8947 */ /* 0x002fea000383ffff */
[----:B------:R-:W-:Y:S05]  /*12220*/  BRA `(.L_x_145) ;  /* 0xffffffc400687947 */ /* 0x000fea000383ffff */
.L_x_67:
[----:B0-----:R0:W1:Y:S02]  /*12230*/  SYNCS.PHASECHK.TRANS64.TRYWAIT P0, [R4+URZ+0x33480], R26 ;  /* 0x0334801a040075a7 */ /* 0x001064000800017f */
[----:B-1----:R-:W-:Y:S05]  /*12240*/  @!P0 NANOSLEEP.SYNCS 0x989680 ;  /* 0x009896800000895d */ /* 0x002fea0003900000 */
[----:B------:R-:W1:Y:S02]  /*12250*/  @!P0 SYNCS.PHASECHK.TRANS64 P0, [R4+URZ+0x33480], R26 ;  /* 0x0334801a040085a7 */ /* 0x000e64000800007f */
[----:B-1----:R-:W-:Y:S05]  /*12260*/  @!P0 BRA `(.L_x_67) ;  /* 0xfffffffc00f08947 */ /* 0x002fea000383ffff */
[----:B------:R-:W-:Y:S05]  /*12270*/  BRA `(.L_x_146) ;  /* 0xffffffc800687947 */ /* 0x000fea000383ffff */
.L_x_68:
[----:B------:R-:W-:Y:S01]  /*12280*/  BSSY B0, `(.L_x_147) ;  /* 0x0000008000007945 */ /* 0x000fe20003800000 */
[----:B------:R-:W-:Y:S01]  /*12290*/  IMAD.MOV.U32 R13, RZ, RZ, R10 ;  /* 0x000000ffff0d7224 */ /* 0x000fe200078e000a */
[----:B------:R-:W-:Y:S01]  /*122a0*/  MOV R12, RZ ;  /* 0x000000ff000c7202 */ /* 0x000fe20000000f00 */
[----:B------:R-:W-:Y:S02]  /*122b0*/  IMAD.MOV.U32 R11, RZ, RZ, 0x1c1f ;  /* 0x00001c1fff0b7424 */ /* 0x000fe400078e00ff */
[----:B------:R-:W-:-:S07]  /*122c0*/  IMAD.MOV.U32 R15, RZ, RZ, -0x1 ;  /* 0xffffffffff0f7424 */ /* 0x000fce00078e00ff */
[----:B0-----:R-:W-:Y:S05]  /*122d0*/  WARPSYNC.COLLECTIVE R15, `(.L_x_148) ;  /* 0x000000000f087348 */ /* 0x001fea0003c00000 */
[----:B------:R1:W2:Y:S02]  /*122e0*/  SHFL.IDX P6, R14, R13, R12, R11 ;  /* 0x0000000c0d0e7389 */ /* 0x0002a400000c000b */
[----:B012---:R-:W-:Y:S01]  /*122f0*/  ENDCOLLECTIVE ;  /* 0x000000000000791b */ /* 0x007fe20003800000 */
.L_x_148:
[----:B------:R-:W-:Y:S05]  /*12300*/  BSYNC B0 ;  /* 0x0000000000007941 */ /* 0x000fea0003800000 */
.L_x_147:
[----:B------:R-:W-:Y:S02]  /*12310*/  IMAD.MOV.U32 R13, RZ, RZ, R9 ;  /* 0x000000ffff0d7224 */ /* 0x000fe400078e0009 */
[----:B------:R-:W-:Y:S02]  /*12320*/  IMAD.MOV.U32 R12, RZ, RZ, RZ ;  /* 0x000000ffff0c7224 */ /* 0x000fe400078e00ff */
[----:B------:R-:W-:Y:S02]  /*12330*/  IMAD.MOV.U32 R11, RZ, RZ, 0x1c1f ;  /* 0x00001c1fff0b7424 */ /* 0x000fe400078e00ff */
[----:B------:R-:W-:Y:S02]  /*12340*/  IMAD.MOV.U32 R15, RZ, RZ, -0x1 ;  /* 0xffffffffff0f7424 */ /* 0x000fe400078e00ff */
[----:B------:R-:W-:-:S07]  /*12350*/  IMAD.MOV.U32 R0, RZ, RZ, R14 ;  /* 0x000000ffff007224 */ /* 0x000fce00078e000e */
[----:B------:R-:W-:Y:S05]  /*12360*/  WARPSYNC.COLLECTIVE R15, `(.L_x_149) ;  /* 0x000000000f087348 */ /* 0x000fea0003c00000 */
[----:B------:R0:W1:Y:S02]  /*12370*/  SHFL.IDX P6, R14, R13, R12, R11 ;  /* 0x0000000c0d0e7389 */ /* 0x00006400000c000b */
[----:B01----:R-:W-:Y:S01]  /*12380*/  ENDCOLLECTIVE ;  /* 0x000000000000791b */ /* 0x003fe20003800000 */
.L_x_149:
[----:B------:R-:W-:Y:S02]  /*12390*/  IMAD.MOV.U32 R13, RZ, RZ, R10 ;  /* 0x000000ffff0d7224 */ /* 0x000fe400078e000a */
[----:B------:R-:W-:Y:S02]  /*123a0*/  IMAD.MOV.U32 R12, RZ, RZ, 0x1 ;  /* 0x00000001ff0c7424 */ /* 0x000fe400078e00ff */
[----:B------:R-:W-:-:S07]  /*123b0*/  IMAD.MOV.U32 R2, RZ, RZ, R14 ;  /* 0x000000ffff027224 */ /* 0x000fce00078e000e */
[----:B------:R-:W-:Y:S05]  /*123c0*/  WARPSYNC.COLLECTIVE R15, `(.L_x_150) ;  /* 0x000000000f087348 */ /* 0x000fea0003c00000 */
[----:B------:R0:W1:Y:S02]  /*123d0*/  SHFL.IDX P6, R14, R13, R12, R11 ;  /* 0x0000000c0d0e7389 */ /* 0x00006400000c000b */
[----:B01----:R-:W-:Y:S01]  /*123e0*/  ENDCOLLECTIVE ;  /* 0x000000000000791b */ /* 0x003fe20003800000 */
.L_x_150:
[----:B------:R-:W-:-:S05]  /*123f0*/  IADD3 R2, P0, R32, R2, RZ ;  /* 0x0000000220027210 */ /* 0x000fca0007f1e0ff */
[----:B------:R-:W-:Y:S02]  /*12400*/  IMAD.X R3, RZ, RZ, R0, P0 ;  /* 0x000000ffff037224 */ /* 0x000fe400000e0600 */
[----:B------:R-:W-:Y:S02]  /*12410*/  VIADD R0, R35, UR41 ;  /* 0x0000002923007c36 */ /* 0x000fe40008000000 */
[----:B------:R-:W-:-:S03]  /*12420*/  IMAD.MOV.U32 R13, RZ, RZ, R9 ;  /* 0x000000ffff0d7224 */ /* 0x000fc600078e0009 */
[----:B------:R-:W-:Y:S01]  /*12430*/  @!PT LDS RZ, [RZ] ;  /* 0x00000000fffff984 */ /* 0x000fe20000000800 */
[----:B------:R-:W-:Y:S01]  /*12440*/  @!PT LDS RZ, [RZ] ;  /* 0x00000000fffff984 */ /* 0x000fe20000000800 */
[----:B------:R-:W-:Y:S01]  /*12450*/  @!PT LDS RZ, [RZ] ;  /* 0x00000000fffff984 */ /* 0x000fe20000000800 */
[----:B------:R-:W-:Y:S04]  /*12460*/  LDGSTS.E.BYPASS.LTC128B.128 [R0+0xf200], desc[UR48][R2.64], !P4 ;  /* 0x0f20000002007fae */ /* 0x000fe8000e101d70 */
[----:B------:R-:W-:Y:S04]  /*12470*/  LDGSTS.E.BYPASS.LTC128B.128 [R0+0x11a00], desc[UR48][R2.64+0x40], !P3 ;  /* 0x11a0004002007fae */ /* 0x000fe8000d901d70 */
[----:B------:R0:W-:Y:S02]  /*12480*/  LDGSTS.E.BYPASS.LTC128B.128 [R0+0x14200], desc[UR48][R2.64+0x80], !P1 ;  /* 0x1420008002007fae */ /* 0x0001e4000c901d70 */
[----:B0-----:R-:W-:-:S07]  /*12490*/  MOV R3, R14 ;  /* 0x0000000e00037202 */ /* 0x001fce0000000f00 */
[----:B------:R-:W-:Y:S05]  /*124a0*/  WARPSYNC.COLLECTIVE R15, `(.L_x_151) ;  /* 0x000000000f087348 */ /* 0x000fea0003c00000 */
[----:B------:R0:W1:Y:S02]  /*124b0*/  SHFL.IDX P6, R14, R13, R12, R11 ;  /* 0x0000000c0d0e7389 */ /* 0x00006400000c000b */
[----:B01----:R-:W-:Y:S01]  /*124c0*/  ENDCOLLECTIVE ;  /* 0x000000000000791b */ /* 0x003fe20003800000 */
.L_x_151:
[----:B------:R-:W-:Y:S02]  /*124d0*/  IMAD.MOV.U32 R13, RZ, RZ, R10 ;  /* 0x000000ffff0d7224 */ /* 0x000fe400078e000a */
[----:B------:R-:W-:Y:S02]  /*124e0*/  IMAD.MOV.U32 R12, RZ, RZ, 0x2 ;  /* 0x00000002ff0c7424 */ /* 0x000fe400078e00ff */
[----:B------:R-:W-:-:S07]  /*124f0*/  IMAD.MOV.U32 R2, RZ, RZ, R14 ;  /* 0x000000ffff027224 */ /* 0x000fce00078e000e */
[----:B------:R-:W-:Y:S05]  /*12500*/  WARPSYNC.COLLECTIVE R15, `(.L_x_152) ;  /* 0x000000000f087348 */ /* 0x000fea0003c00000 */
[----:B------:R0:W1:Y:S02]  /*12510*/  SHFL.IDX P6, R14, R13, R12, R11 ;  /* 0x0000000c0d0e7389 */ /* 0x00006400000c000b */
[----:B01----:R-:W-:Y:S01]  /*12520*/  ENDCOLLECTIVE ;  /* 0x000000000000791b */ /* 0x003fe20003800000 */
.L_x_152:
        /* <DEDUP_REMOVED lines=13> */
.L_x_153:
[----:B------:R-:W-:Y:S02]  /*12600*/  IMAD.MOV.U32 R13, RZ, RZ, R10 ;  /* 0x000000ffff0d7224 */ /* 0x000fe400078e000a */
[----:B------:R-:W-:Y:S02]  /*12610*/  IMAD.MOV.U32 R12, RZ, RZ, 0x3 ;  /* 0x00000003ff0c7424 */ /* 0x000fe400078e00ff */
[----:B------:R-:W-:-:S07]  /*12620*/  IMAD.MOV.U32 R2, RZ, RZ, R14 ;  /* 0x000000ffff027224 */ /* 0x000fce00078e000e */
[----:B------:R-:W-:Y:S05]  /*12630*/  WARPSYNC.COLLECTIVE R15, `(.L_x_154) ;  /* 0x000000000f087348 */ /* 0x000fea0003c00000 */
[----:B------:R0:W1:Y:S02]  /*12640*/  SHFL.IDX P6, R14, R13, R12, R11 ;  /* 0x0000000c0d0e7389 */ /* 0x00006400000c000b */
[----:B01----:R-:W-:Y:S01]  /*12650*/  ENDCOLLECTIVE ;  /* 0x000000000000791b */ /* 0x003fe20003800000 */
.L_x_154:
[----:B------:R-:W-:-:S05]  /*12660*/  IADD3 R2, P0, R32, R2, RZ ;  /* 0x0000000220027210 */ /* 0x000fca0007f1e0ff */
[----:B------:R-:W-:-:S05]  /*12670*/  IMAD.X R3, RZ, RZ, R35, P0 ;  /* 0x000000ffff037224 */ /* 0x000fca00000e0623 */
[----:B------:R-:W-:Y:S01]  /*12680*/  @!PT LDS RZ, [RZ] ;  /* 0x00000000fffff984 */ /* 0x000fe20000000800 */
[----:B------:R-:W-:Y:S01]  /*12690*/  @!PT LDS RZ, [RZ] ;  /* 0x00000000fffff984 */ /* 0x000fe20000000800 */
[----:B------:R-:W-:Y:S01]  /*126a0*/  @!PT LDS RZ, [RZ] ;  /* 0x00000000fffff984 */ /* 0x000fe20000000800 */
[----:B------:R0:W-:Y:S01]  /*126b0*/  LDGSTS.E.BYPASS.LTC128B.128 [R0+0x10200], desc[UR48][R2.64], !P4 ;  /* 0x1020000002007fae */ /* 0x0001e2000e101d70 */
[----:B------:R-:W-:-:S03]  /*126c0*/  MOV R13, R9 ;  /* 0x00000009000d7202 */ /* 0x000fc60000000f00 */
[----:B------:R0:W-:Y:S04]  /*126d0*/  LDGSTS.E.BYPASS.LTC128B.128 [R0+0x12a00], desc[UR48][R2.64+0x40], !P3 ;  /* 0x12a0004002007fae */ /* 0x0001e8000d901d70 */
[----:B------:R0:W-:Y:S01]  /*126e0*/  LDGSTS.E.BYPASS.LTC128B.128 [R0+0x15200], desc[UR48][R2.64+0x80], !P1 ;  /* 0x1520008002007fae */ /* 0x0001e2000c901d70 */
[----:B------:R-:W-:-:S07]  /*126f0*/  IMAD.MOV.U32 R35, RZ, RZ, R14 ;  /* 0x000000ffff237224 */ /* 0x000fce00078e000e */
[----:B0-----:R-:W-:Y:S05]  /*12700*/  WARPSYNC.COLLECTIVE R15, `(.L_x_155) ;  /* 0x000000000f087348 */ /* 0x001fea0003c00000 */
[----:B------:R1:W2:Y:S02]  /*12710*/  SHFL.IDX P6, R14, R13, R12, R11 ;  /* 0x0000000c0d0e7389 */ /* 0x0002a400000c000b */
[----:B012---:R-:W-:Y:S01]  /*12720*/  ENDCOLLECTIVE ;  /* 0x000000000000791b */ /* 0x007fe20003800000 */
.L_x_155:
[----:B------:R-:W-:Y:S02]  /*12730*/  IMAD.MOV.U32 R13, RZ, RZ, R23 ;  /* 0x000000ffff0d7224 */ /* 0x000fe400078e0017 */
[----:B------:R-:W-:Y:S02]  /*12740*/  IMAD.MOV.U32 R12, RZ, RZ, RZ ;  /* 0x000000ffff0c7224 */ /* 0x000fe400078e00ff */
[----:B------:R-:W-:-:S07]  /*12750*/  IMAD.MOV.U32 R2, RZ, RZ, R14 ;  /* 0x000000ffff027224 */ /* 0x000fce00078e000e */
[----:B------:R-:W-:Y:S05]  /*12760*/  WARPSYNC.COLLECTIVE R15, `(.L_x_156) ;  /* 0x000000000f087348 */ /* 0x000fea0003c00000 */
[----:B------:R0:W1:Y:S02]  /*12770*/  SHFL.IDX P6, R14, R13, R12, R11 ;  /* 0x0000000c0d0e7389 */ /* 0x00006400000c000b */
[----:B01----:R-:W-:Y:S01]  /*12780*/  ENDCOLLECTIVE ;  /* 0x000000000000791b */ /* 0x003fe20003800000 */
.L_x_156:
        /* <DEDUP_REMOVED lines=13> */
.L_x_157:
[----:B------:R-:W-:Y:S01]  /*12860*/  IMAD.MOV.U32 R2, RZ, RZ, R14 ;  /* 0x000000ffff027224 */ /* 0x000fe200078e000e */
[----:B------:R-:W-:Y:S06]  /*12870*/  BRA `(.L_x_158) ;  /* 0xffffffc400f87947 */ /* 0x000fec000383ffff */
.L_x_73:
[----:B---3--:R3:W4:Y:S02]  /*12880*/  SYNCS.PHASECHK.TRANS64.TRYWAIT P0, [R4+URZ+0x33440], R26 ;  /* 0x0334401a040075a7 */ /* 0x008724000800017f */
[----:B----4-:R-:W-:Y:S05]  /*12890*/  @!P0 NANOSLEEP.SYNCS 0x989680 ;  /* 0x009896800000895d */ /* 0x010fea0003900000 */
[----:B------:R-:W4:Y:S02]  /*128a0*/  @!P0 SYNCS.PHASECHK.TRANS64 P0, [R4+URZ+0x33440], R26 ;  /* 0x0334401a040085a7 */ /* 0x000f24000800007f */
[----:B----4-:R-:W-:Y:S05]  /*128b0*/  @!P0 BRA `(.L_x_73) ;  /* 0xfffffffc00f08947 */ /* 0x010fea000383ffff */
[----:B------:R-:W-:Y:S05]  /*128c0*/  BRA `(.L_x_159) ;  /* 0xffffffc800507947 */ /* 0x000fea000383ffff */
.L_x_74:
[----:B------:R-:W-:Y:S01]  /*128d0*/  BSSY B0, `(.L_x_160) ;  /* 0x0000008000007945 */ /* 0x000fe20003800000 */
[----:B------:R-:W-:Y:S02]  /*128e0*/  IMAD.MOV.U32 R13, RZ, RZ, R21 ;  /* 0x000000ffff0d7224 */ /* 0x000fe400078e0015 */
[----:B------:R-:W-:Y:S02]  /*128f0*/  IMAD.MOV.U32 R12, RZ, RZ, RZ ;  /* 0x000000ffff0c7224 */ /* 0x000fe400078e00ff */
[----:B------:R-:W-:Y:S02]  /*12900*/  IMAD.MOV.U32 R11, RZ, RZ, 0x1c1f ;  /* 0x00001c1fff0b7424 */ /* 0x000fe400078e00ff */
[----:B------:R-:W-:-:S07]  /*12910*/  IMAD.MOV.U32 R15, RZ, RZ, -0x1 ;  /* 0xffffffffff0f7424 */ /* 0x000fce00078e00ff */
[----:B0-23--:R-:W-:Y:S05]  /*12920*/  WARPSYNC.COLLECTIVE R15, `(.L_x_161) ;  /* 0x000000000f087348 */ /* 0x00dfea0003c00000 */
[----:B------:R1:W4:Y:S02]  /*12930*/  SHFL.IDX P6, R14, R13, R12, R11 ;  /* 0x0000000c0d0e7389 */ /* 0x00032400000c000b */
[----:B01234-:R-:W-:Y:S01]  /*12940*/  ENDCOLLECTIVE ;  /* 0x000000000000791b */ /* 0x01ffe20003800000 */
.L_x_161:
[----:B------:R-:W-:Y:S05]  /*12950*/  BSYNC B0 ;  /* 0x0000000000007941 */ /* 0x000fea0003800000 */
.L_x_160:
[----:B------:R-:W-:Y:S01]  /*12960*/  MOV R13, R19 ;  /* 0x00000013000d7202 */ /* 0x000fe20000000f00 */
[----:B------:R-:W-:Y:S02]  /*12970*/  IMAD.MOV.U32 R12, RZ, RZ, RZ ;  /* 0x000000ffff0c7224 */ /* 0x000fe400078e00ff */
[----:B------:R-:W-:Y:S02]  /*12980*/  IMAD.MOV.U32 R11, RZ, RZ, 0x1c1f ;  /* 0x00001c1fff0b7424 */ /* 0x000fe400078e00ff */
[----:B------:R-:W-:Y:S02]  /*12990*/  IMAD.MOV.U32 R15, RZ, RZ, -0x1 ;  /* 0xffffffffff0f7424 */ /* 0x000fe400078e00ff */
[----:B------:R-:W-:-:S07]  /*129a0*/  IMAD.MOV.U32 R3, RZ, RZ, R14 ;  /* 0x000000ffff037224 */ /* 0x000fce00078e000e */
[----:B------:R-:W-:Y:S05]  /*129b0*/  WARPSYNC.COLLECTIVE R15, `(.L_x_162) ;  /* 0x000000000f087348 */ /* 0x000fea0003c00000 */
[----:B------:R0:W1:Y:S02]  /*129c0*/  SHFL.IDX P6, R14, R13, R12, R11 ;  /* 0x0000000c0d0e7389 */ /* 0x00006400000c000b */
[----:B01----:R-:W-:Y:S01]  /*129d0*/  ENDCOLLECTIVE ;  /* 0x000000000000791b */ /* 0x003fe20003800000 */
.L_x_162:
[----:B------:R-:W-:Y:S02]  /*129e0*/  IMAD.MOV.U32 R13, RZ, RZ, R21 ;  /* 0x000000ffff0d7224 */ /* 0x000fe400078e0015 */
[----:B------:R-:W-:Y:S01]  /*129f0*/  IMAD.MOV.U32 R12, RZ, RZ, 0x1 ;  /* 0x00000001ff0c7424 */ /* 0x000fe200078e00ff */
[----:B------:R-:W-:-:S13]  /*12a00*/  IADD3 R2, P0, R32, R14, RZ ;  /* 0x0000000e20027210 */ /* 0x000fda0007f1e0ff */
[----:B------:R-:W-:Y:S05]  /*12a10*/  WARPSYNC.COLLECTIVE R15, `(.L_x_163) ;  /* 0x000000000f087348 */ /* 0x000fea0003c00000 */
[----:B------:R0:W1:Y:S02]  /*12a20*/  SHFL.IDX P6, R14, R13, R12, R11 ;  /* 0x0000000c0d0e7389 */ /* 0x00006400000c000b */
[----:B01----:R-:W-:Y:S01]  /*12a30*/  ENDCOLLECTIVE ;  /* 0x000000000000791b */ /* 0x003fe20003800000 */
.L_x_163:
[----:B------:R-:W-:-:S05]  /*12a40*/  IMAD.X R3, RZ, RZ, R3, P0 ;  /* 0x000000ffff037224 */ /* 0x000fca00000e0603 */
[----:B------:R-:W-:Y:S01]  /*12a50*/  @!PT LDS RZ, [RZ] ;  /* 0x00000000fffff984 */ /* 0x000fe20000000800 */
[----:B------:R-:W-:Y:S01]  /*12a60*/  @!PT LDS RZ, [RZ] ;  /* 0x00000000fffff984 */ /* 0x000fe20000000800 */
[----:B------:R-:W-:Y:S01]  /*12a70*/  @!PT LDS RZ, [RZ] ;  /* 0x00000000fffff984 */ /* 0x000fe20000000800 */
[----:B------:R-:W-:Y:S04]  /*12a80*/  LDGSTS.E.BYPASS.LTC128B.128 [R0+0x24200], desc[UR48][R2.64], !P4 ;  /* 0x2420000002007fae */ /* 0x000fe8000e101d70 */
[----:B------:R-:W-:Y:S01]  /*12a90*/  LDGSTS.E.BYPASS.LTC128B.128 [R0+0x26a00], desc[UR48][R2.64+0x40], !P3 ;  /* 0x26a0004002007fae */ /* 0x000fe2000d901d70 */
[----:B------:R-:W-:-:S03]  /*12aa0*/  IMAD.MOV.U32 R13, RZ, RZ, R19 ;  /* 0x000000ffff0d7224 */ /* 0x000fc600078e0013 */
[----:B------:R0:W-:Y:S02]  /*12ab0*/  LDGSTS.E.BYPASS.LTC128B.128 [R0+0x29200], desc[UR48][R2.64+0x80], !P1 ;  /* 0x2920008002007fae */ /* 0x0001e4000c901d70 */
[----:B0-----:R-:W-:-:S07]  /*12ac0*/  IMAD.MOV.U32 R3, RZ, RZ, R14 ;  /* 0x000000ffff037224 */ /* 0x001fce00078e000e */
[----:B------:R-:W-:Y:S05]  /*12ad0*/  WARPSYNC.COLLECTIVE R15, `(.L_x_164) ;  /* 0x000000000f087348 */ /* 0x000fea0003c00000 */
[----:B------:R0:W1:Y:S02]  /*12ae0*/  SHFL.IDX P6, R14, R13, R12, R11 ;  /* 0x0000000c0d0e7389 */ /* 0x00006400000c000b */
[----:B01----:R-:W-:Y:S01]  /*12af0*/  ENDCOLLECTIVE ;  /* 0x000000000000791b */ /* 0x003fe20003800000 */
.L_x_164:
[----:B------:R-:W-:Y:S02]  /*12b00*/  IMAD.MOV.U32 R13, RZ, RZ, R21 ;  /* 0x000000ffff0d7224 */ /* 0x000fe400078e0015 */
[----:B------:R-:W-:Y:S01]  /*12b10*/  IMAD.MOV.U32 R12, RZ, RZ, 0x2 ;  /* 0x00000002ff0c7424 */ /* 0x000fe200078e00ff */
[----:B------:R-:W-:-:S13]  /*12b20*/  IADD3 R2, P0, R32, R14, RZ ;  /* 0x0000000e20027210 */ /* 0x000fda0007f1e0ff */
[----:B------:R-:W-:Y:S05]  /*12b30*/  WARPSYNC.COLLECTIVE R15, `(.L_x_165) ;  /* 0x000000000f087348 */ /* 0x000fea0003c00000 */
[----:B------:R0:W1:Y:S02]  /*12b40*/  SHFL.IDX P6, R14, R13, R12, R11 ;  /* 0x0000000c0d0e7389 */ /* 0x00006400000c000b */
[----:B01----:R-:W-:Y:S01]  /*12b50*/  ENDCOLLECTIVE ;  /* 0x000000000000791b */ /* 0x003fe20003800000 */
.L_x_165:
[----:B------:R-:W-:-:S05]  /*12b60*/  IMAD.X R3, RZ, RZ, R3, P0 ;  /* 0x000000ffff037224 */ /* 0x000fca00000e0603 */
[----:B------:R-:W-:Y:S01]  /*12b70*/  @!PT LDS RZ, [RZ] ;  /* 0x00000000fffff984 */ /* 0x000fe20000000800 */
[----:B------:R-:W-:Y:S01]  /*12b80*/  @!PT LDS RZ, [RZ] ;  /* 0x00000000fffff984 */ /* 0x000fe20000000800 */
[----:B------:R-:W-:Y:S01]  /*12b90*/  @!PT LDS RZ, [RZ] ;  /* 0x00000000fffff984 */ /* 0x000fe20000000800 */
[----:B------:R-:W-:Y:S04]  /*12ba0*/  LDGSTS.E.BYPASS.LTC128B.128 [R0+0x24a00], desc[UR48][R2.64], !P4 ;  /* 0x24a0000002007fae */ /* 0x000fe8000e101d70 */
[----:B------:R-:W-:Y:S01]  /*12bb0*/  LDGSTS.E.BYPASS.LTC128B.128 [R0+0x27200], desc[UR48][R2.64+0x40], !P3 ;  /* 0x2720004002007fae */ /* 0x000fe2000d901d70 */
[----:B------:R-:W-:-:S03]  /*12bc0*/  MOV R13, R19 ;  /* 0x00000013000d7202 */ /* 0x000fc60000000f00 */
[----:B------:R0:W-:Y:S02]  /*12bd0*/  LDGSTS.E.BYPASS.LTC128B.128 [R0+0x29a00], desc[UR48][R2.64+0x80], !P1 ;  /* 0x29a0008002007fae */ /* 0x0001e4000c901d70 */
[----:B0-----:R-:W-:-:S07]  /*12be0*/  IMAD.MOV.U32 R3, RZ, RZ, R14 ;  /* 0x000000ffff037224 */ /* 0x001fce00078e000e */
[----:B------:R-:W-:Y:S05]  /*12bf0*/  WARPSYNC.COLLECTIVE R15, `(.L_x_166) ;  /* 0x000000000f087348 */ /* 0x000fea0003c00000 */
[----:B------:R0:W1:Y:S02]  /*12c00*/  SHFL.IDX P6, R14, R13, R12, R11 ;  /* 0x0000000c0d0e7389 */ /* 0x00006400000c000b */
[----:B01----:R-:W-:Y:S01]  /*12c10*/  ENDCOLLECTIVE ;  /* 0x000000000000791b */ /* 0x003fe20003800000 */
.L_x_166:
[----:B------:R-:W-:Y:S02]  /*12c20*/  IMAD.MOV.U32 R13, RZ, RZ, R21 ;  /* 0x000000ffff0d7224 */ /* 0x000fe400078e0015 */
[----:B------:R-:W-:Y:S01]  /*12c30*/  IMAD.MOV.U32 R12, RZ, RZ, 0x3 ;  /* 0x00000003ff0c7424 */ /* 0x000fe200078e00ff */
[----:B------:R-:W-:-:S13]  /*12c40*/  IADD3 R2, P0, R32, R14, RZ ;  /* 0x0000000e20027210 */ /* 0x000fda0007f1e0ff */
[----:B------:R-:W-:Y:S05]  /*12c50*/  WARPSYNC.COLLECTIVE R15, `(.L_x_167) ;  /* 0x000000000f087348 */ /* 0x000fea0003c00000 */
[----:B------:R0:W1:Y:S02]  /*12c60*/  SHFL.IDX P6, R14, R13, R12, R11 ;  /* 0x0000000c0d0e7389 */ /* 0x00006400000c000b */
[----:B01----:R-:W-:Y:S01]  /*12c70*/  ENDCOLLECTIVE ;  /* 0x000000000000791b */ /* 0x003fe20003800000 */
.L_x_167:
[----:B------:R-:W-:-:S05]  /*12c80*/  IMAD.X R3, RZ, RZ, R3, P0 ;  /* 0x000000ffff037224 */ /* 0x000fca00000e0603 */
[----:B------:R-:W-:Y:S01]  /*12c90*/  @!PT LDS RZ, [RZ] ;  /* 0x00000000fffff984 */ /* 0x000fe20000000800 */
[----:B------:R-:W-:Y:S01]  /*12ca0*/  @!PT LDS RZ, [RZ] ;  /* 0x00000000fffff984 */ /* 0x000fe20000000800 */
[----:B------:R-:W-:Y:S01]  /*12cb0*/  @!PT LDS RZ, [RZ] ;  /* 0x00000000fffff984 */ /* 0x000fe20000000800 */
[----:B------:R0:W-:Y:S04]  /*12cc0*/  LDGSTS.E.BYPASS.LTC128B.128 [R0+0x25200], desc[UR48][R2.64], !P4 ;  /* 0x2520000002007fae */ /* 0x0001e8000e101d70 */
[----:B------:R0:W-:Y:S01]  /*12cd0*/  LDGSTS.E.BYPASS.LTC128B.128 [R0+0x27a00], desc[UR48][R2.64+0x40], !P3 ;  /* 0x27a0004002007fae */ /* 0x0001e2000d901d70 */
[----:B------:R-:W-:-:S03]  /*12ce0*/  IMAD.MOV.U32 R13, RZ, RZ, R19 ;  /* 0x000000ffff0d7224 */ /* 0x000fc600078e0013 */
[----:B------:R0:W-:Y:S01]  /*12cf0*/  LDGSTS.E.BYPASS.LTC128B.128 [R0+0x2a200], desc[UR48][R2.64+0x80], !P1 ;  /* 0x2a20008002007fae */ /* 0x0001e2000c901d70 */
[----:B------:R-:W-:-:S07]  /*12d00*/  IMAD.MOV.U32 R21, RZ, RZ, R14 ;  /* 0x000000ffff157224 */ /* 0x000fce00078e000e */
[----:B0-----:R-:W-:Y:S05]  /*12d10*/  WARPSYNC.COLLECTIVE R15, `(.L_x_168) ;  /* 0x000000000f087348 */ /* 0x001fea0003c00000 */
[----:B------:R1:W2:Y:S02]  /*12d20*/  SHFL.IDX P6, R14, R13, R12, R11 ;  /* 0x0000000c0d0e7389 */ /* 0x0002a400000c000b */
[----:B012---:R-:W-:Y:S01]  /*12d30*/  ENDCOLLECTIVE ;  /* 0x000000000000791b */ /* 0x007fe20003800000 */
.L_x_168:
[----:B------:R-:W-:Y:S02]  /*12d40*/  IMAD.MOV.U32 R13, RZ, RZ, R22 ;  /* 0x000000ffff0d7224 */ /* 0x000fe400078e0016 */
[----:B------:R-:W-:Y:S02]  /*12d50*/  IMAD.MOV.U32 R12, RZ, RZ, RZ ;  /* 0x000000ffff0c7224 */ /* 0x000fe400078e00ff */
[----:B------:R-:W-:-:S07]  /*12d60*/  IMAD.MOV.U32 R2, RZ, RZ, R14 ;  /* 0x000000ffff027224 */ /* 0x000fce00078e000e */
[----:B------:R-:W-:Y:S05]  /*12d70*/  WARPSYNC.COLLECTIVE R15, `(.L_x_169) ;  /* 0x000000000f087348 */ /* 0x000fea0003c00000 */
[----:B------:R0:W1:Y:S02]  /*12d80*/  SHFL.IDX P6, R14, R13, R12, R11 ;  /* 0x0000000c0d0e7389 */ /* 0x00006400000c000b */
[----:B01----:R-:W-:Y:S01]  /*12d90*/  ENDCOLLECTIVE ;  /* 0x000000000000791b */ /* 0x003fe20003800000 */
.L_x_169:
        /* <DEDUP_REMOVED lines=13> */
.L_x_170:
[----:B------:R-:W-:Y:S05]  /*12e70*/  BRA `(.L_x_171) ;  /* 0xffffffc400e47947 */ /* 0x000fea000383ffff */
.L_x_79:
[----:B0-----:R0:W1:Y:S02]  /*12e80*/  SYNCS.PHASECHK.TRANS64.TRYWAIT P1, [R0+URZ+0x33470], R3 ;  /* 0x03347003000075a7 */ /* 0x001064000802017f */
[----:B-1----:R-:W-:Y:S05]  /*12e90*/  @!P1 NANOSLEEP.SYNCS 0x989680 ;  /* 0x009896800000995d */ /* 0x002fea0003900000 */
[----:B------:R-:W1:Y:S02]  /*12ea0*/  @!P1 SYNCS.PHASECHK.TRANS64 P1, [R0+URZ+0x33470], R3 ;  /* 0x03347003000095a7 */ /* 0x000e64000802007f */
[----:B-1----:R-:W-:Y:S05]  /*12eb0*/  @!P1 BRA `(.L_x_79) ;  /* 0xfffffffc00f09947 */ /* 0x002fea000383ffff */
[----:B------:R-:W-:Y:S05]  /*12ec0*/  BRA `(.L_x_172) ;  /* 0xffffffc800507947 */ /* 0x000fea000383ffff */
.L_x_81:
[----:B0-----:R0:W1:Y:S02]  /*12ed0*/  SYNCS.PHASECHK.TRANS64.TRYWAIT P1, [R0+URZ+0x33460], R3 ;  /* 0x03346003000075a7 */ /* 0x001064000802017f */
[----:B-1----:R-:W-:Y:S05]  /*12ee0*/  @!P1 NANOSLEEP.SYNCS 0x989680 ;  /* 0x009896800000995d */ /* 0x002fea0003900000 */
[----:B------:R-:W1:Y:S02]  /*12ef0*/  @!P1 SYNCS.PHASECHK.TRANS64 P1, [R0+URZ+0x33460], R3 ;  /* 0x03346003000095a7 */ /* 0x000e64000802007f */
[----:B-1----:R-:W-:Y:S05]  /*12f00*/  @!P1 BRA `(.L_x_81) ;  /* 0xfffffffc00f09947 */ /* 0x002fea000383ffff */
[----:B------:R-:W-:Y:S05]  /*12f10*/  BRA `(.L_x_173) ;  /* 0xffffffc800607947 */ /* 0x000fea000383ffff */
.L_x_87:
[----:B0-----:R0:W1:Y:S02]  /*12f20*/  SYNCS.PHASECHK.TRANS64.TRYWAIT P1, [R3+URZ+0x33470], R0 ;  /* 0x03347000030075a7 */ /* 0x001064000802017f */
[----:B-1----:R-:W-:Y:S05]  /*12f30*/  @!P1 NANOSLEEP.SYNCS 0x989680 ;  /* 0x009896800000995d */ /* 0x002fea0003900000 */
[----:B------:R-:W1:Y:S02]  /*12f40*/  @!P1 SYNCS.PHASECHK.TRANS64 P1, [R3+URZ+0x33470], R0 ;  /* 0x03347000030095a7 */ /* 0x000e64000802007f */
[----:B-1----:R-:W-:Y:S05]  /*12f50*/  @!P1 BRA `(.L_x_87) ;  /* 0xfffffffc00f09947 */ /* 0x002fea000383ffff */
[----:B------:R-:W-:Y:S05]  /*12f60*/  BRA `(.L_x_174) ;  /* 0xffffffd000487947 */ /* 0x000fea000383ffff */
.L_x_89:
[----:B0-----:R0:W1:Y:S02]  /*12f70*/  SYNCS.PHASECHK.TRANS64.TRYWAIT P1, [R3+URZ+0x33460], R4 ;  /* 0x03346004030075a7 */ /* 0x001064000802017f */
[----:B-1----:R-:W-:Y:S05]  /*12f80*/  @!P1 NANOSLEEP.SYNCS 0x989680 ;  /* 0x009896800000995d */ /* 0x002fea0003900000 */
[----:B------:R-:W1:Y:S02]  /*12f90*/  @!P1 SYNCS.PHASECHK.TRANS64 P1, [R3+URZ+0x33460], R4 ;  /* 0x03346004030095a7 */ /* 0x000e64000802007f */
[----:B-1----:R-:W-:Y:S05]  /*12fa0*/  @!P1 BRA `(.L_x_89) ;  /* 0xfffffffc00f09947 */ /* 0x002fea000383ffff */
[----:B------:R-:W-:Y:S05]  /*12fb0*/  BRA `(.L_x_175) ;  /* 0xffffffd000607947 */ /* 0x000fea000383ffff */
.L_x_93:
[----:B0-----:R0:W1:Y:S02]  /*12fc0*/  SYNCS.PHASECHK.TRANS64.TRYWAIT P0, [R4+URZ+0x33420], R0 ;  /* 0x03342000040075a7 */ /* 0x001064000800017f */
[----:B-1----:R-:W-:Y:S05]  /*12fd0*/  @!P0 NANOSLEEP.SYNCS 0x989680 ;  /* 0x009896800000895d */ /* 0x002fea0003900000 */
[----:B------:R-:W1:Y:S02]  /*12fe0*/  @!P0 SYNCS.PHASECHK.TRANS64 P0, [R4+URZ+0x33420], R0 ;  /* 0x03342000040085a7 */ /* 0x000e64000800007f */
[----:B-1----:R-:W-:Y:S05]  /*12ff0*/  @!P0 BRA `(.L_x_93) ;  /* 0xfffffffc00f08947 */ /* 0x002fea000383ffff */
[----:B------:R-:W-:Y:S05]  /*13000*/  BRA `(.L_x_176) ;  /* 0xffffffd800547947 */ /* 0x000fea000383ffff */
.L_x_97:
[----:B0-----:R0:W1:Y:S02]  /*13010*/  SYNCS.PHASECHK.TRANS64.TRYWAIT P1, [R5+URZ+0x33440], R0 ;  /* 0x03344000050075a7 */ /* 0x001064000802017f */
[----:B-1----:R-:W-:Y:S05]  /*13020*/  @!P1 NANOSLEEP.SYNCS 0x989680 ;  /* 0x009896800000995d */ /* 0x002fea0003900000 */
[----:B------:R-:W1:Y:S02]  /*13030*/  @!P1 SYNCS.PHASECHK.TRANS64 P1, [R5+URZ+0x33440], R0 ;  /* 0x03344000050095a7 */ /* 0x000e64000802007f */
[----:B-1----:R-:W-:Y:S05]  /*13040*/  @!P1 BRA `(.L_x_97) ;  /* 0xfffffffc00f09947 */ /* 0x002fea000383ffff */
[----:B------:R-:W-:Y:S05]  /*13050*/  BRA `(.L_x_177) ;  /* 0xffffffd800947947 */ /* 0x000fea000383ffff */
.L_x_99:
[----:B-1----:R1:W2:Y:S02]  /*13060*/  SYNCS.PHASECHK.TRANS64.TRYWAIT P1, [R27+URZ+0x33440], R2 ;  /* 0x033440021b0075a7 */ /* 0x0022a4000802017f */
[----:B--2---:R-:W-:Y:S05]  /*13070*/  @!P1 NANOSLEEP.SYNCS 0x989680 ;  /* 0x009896800000995d */ /* 0x004fea0003900000 */
[----:B------:R-:W2:Y:S02]  /*13080*/  @!P1 SYNCS.PHASECHK.TRANS64 P1, [R27+URZ+0x33440], R2 ;  /* 0x033440021b0095a7 */ /* 0x000ea4000802007f */
[----:B--2---:R-:W-:Y:S05]  /*13090*/  @!P1 BRA `(.L_x_99) ;  /* 0xfffffffc00f09947 */ /* 0x004fea000383ffff */
[----:B------:R-:W-:Y:S05]  /*130a0*/  BRA `(.L_x_178) ;  /* 0xffffffd800a07947 */ /* 0x000fea000383ffff */
.L_x_101:
[----:B--2---:R2:W3:Y:S02]  /*130b0*/  SYNCS.PHASECHK.TRANS64.TRYWAIT P1, [R5+URZ+0x33460], R0 ;  /* 0x03346000050075a7 */ /* 0x0044e4000802017f */
[----:B---3--:R-:W-:Y:S05]  /*130c0*/  @!P1 NANOSLEEP.SYNCS 0x989680 ;  /* 0x009896800000995d */ /* 0x008fea0003900000 */
[----:B------:R-:W3:Y:S02]  /*130d0*/  @!P1 SYNCS.PHASECHK.TRANS64 P1, [R5+URZ+0x33460], R0 ;  /* 0x03346000050095a7 */ /* 0x000ee4000802007f */
[----:B---3--:R-:W-:Y:S05]  /*130e0*/  @!P1 BRA `(.L_x_101) ;  /* 0xfffffffc00f09947 */ /* 0x008fea000383ffff */
[----:B------:R-:W-:Y:S05]  /*130f0*/  BRA `(.L_x_179) ;  /* 0xffffffd8009c7947 */ /* 0x000fea000383ffff */
.L_x_103:
[----:B---3--:R3:W4:Y:S02]  /*13100*/  SYNCS.PHASECHK.TRANS64.TRYWAIT P1, [R27+URZ+0x33460], R2 ;  /* 0x033460021b0075a7 */ /* 0x008724000802017f */
[----:B----4-:R-:W-:Y:S05]  /*13110*/  @!P1 NANOSLEEP.SYNCS 0x989680 ;  /* 0x009896800000995d */ /* 0x010fea0003900000 */
[----:B------:R-:W4:Y:S02]  /*13120*/  @!P1 SYNCS.PHASECHK.TRANS64 P1, [R27+URZ+0x33460], R2 ;  /* 0x033460021b0095a7 */ /* 0x000f24000802007f */
[----:B----4-:R-:W-:Y:S05]  /*13130*/  @!P1 BRA `(.L_x_103) ;  /* 0xfffffffc00f09947 */ /* 0x010fea000383ffff */
[----:B------:R-:W-:Y:S05]  /*13140*/  BRA `(.L_x_180) ;  /* 0xffffffd800987947 */ /* 0x000fea000383ffff */
.L_x_105:
[----:B----4-:R4:W0:Y:S02]  /*13150*/  SYNCS.PHASECHK.TRANS64.TRYWAIT P1, [R5+URZ+0x33480], R0 ;  /* 0x03348000050075a7 */ /* 0x010824000802017f */
[----:B0-----:R-:W-:Y:S05]  /*13160*/  @!P1 NANOSLEEP.SYNCS 0x989680 ;  /* 0x009896800000995d */ /* 0x001fea0003900000 */
[----:B------:R-:W0:Y:S02]  /*13170*/  @!P1 SYNCS.PHASECHK.TRANS64 P1, [R5+URZ+0x33480], R0 ;  /* 0x03348000050095a7 */ /* 0x000e24000802007f */
[----:B0-----:R-:W-:Y:S05]  /*13180*/  @!P1 BRA `(.L_x_105) ;  /* 0xfffffffc00f09947 */ /* 0x001fea000383ffff */
[----:B------:R-:W-:Y:S05]  /*13190*/  BRA `(.L_x_181) ;  /* 0xffffffd800947947 */ /* 0x000fea000383ffff */
.L_x_182:
[----:B------:R-:W-:-:S00]  /*131a0*/  BRA `(.L_x_182) ;  /* 0xfffffffc00fc7947 */ /* 0x000fc0000383ffff */
[----:B------:R-:W-:-:S00]  /*131b0*/  NOP ;  /* 0x0000000000007918 */ /* 0x000fc00000000000 */
        /* <DEDUP_REMOVED lines=12> */
.L_x_3246:


//--------------------- .text._ZN7cutlass13device_kernelIN5flash11enable_sm90INS1_16FlashAttnFwdSm90INS1_25CollectiveMainloopFwdSm90ILi2EN4cute5tupleIJNS5_1CILi1EEES8_S8_EEENS6_IJNS7_ILi128EEENS7_ILi160EEENS7_ILi192EEEEEELi192ENS_12float_e4m3_tEfNS_4arch4Sm90ELb0ELb0ELb1ELb1ELb1ELb0ELb0ELb1ELb1ELb1ELb0ELb0EEENS1_21CollectiveEpilogueFwdINS6_IJSA_SC_SB_EEES9_NS_10bfloat16_tESG_Li256ELb1ELb1ELb0ELb1EEENS1_36VarlenDynamicPersistentTileSchedulerILi128ELi160ELi256ELi128ELb0ELb1ELb1ELb0ELb1ELb1EEEEEEEEEvNT_6ParamsE --------------------------
	.section	.text._ZN7cutlass13device_kernelIN5flash11enable_sm90INS1_16FlashAttnFwdSm90INS1_25CollectiveMainloopFwdSm90ILi2EN4cute5tupleIJNS5_1CILi1EEES8_S8_EEENS6_IJNS7_ILi128EEENS7_ILi160EEENS7_ILi192EEEEEELi192ENS_12float_e4m3_tEfNS_4arch4Sm90ELb0ELb0ELb1ELb1ELb1ELb0ELb0ELb1ELb1ELb1ELb0ELb0EEENS1_21CollectiveEpilogueFwdINS6_IJSA_SC_SB_EEES9_NS_10bfloat16_tESG_Li256ELb1ELb1ELb0ELb1EEENS1_36VarlenDynamicPersistentTileSchedulerILi128ELi160ELi256ELi128ELb0ELb1ELb1ELb0ELb1ELb1EEEEEEEEEvNT_6ParamsE,"ax",@progbits
	.align	128
.text._ZN7cutlass13device_kernelIN5flash11enable_sm90INS1_16FlashAttnFwdSm90INS1_25CollectiveMainloopFwdSm90ILi2EN4cute5tupleIJNS5_1CILi1EEES8_S8_EEENS6_IJNS7_ILi128EEENS7_ILi160EEENS7_ILi192EEEEEELi192ENS_12float_e4m3_tEfNS_4arch4Sm90ELb0ELb0ELb1ELb1ELb1ELb0ELb0ELb1ELb1ELb1ELb0ELb0EEENS1_21CollectiveEpilogueFwdINS6_IJSA_SC_SB_EEES9_NS_10bfloat16_tESG_Li256ELb1ELb1ELb0ELb1EEENS1_36VarlenDynamicPersistentTileSchedulerILi128ELi160ELi256ELi128ELb0ELb1ELb1ELb0ELb1ELb1EEEEEEEEEvNT_6ParamsE:
        .type           _ZN7cutlass13device_kernelIN5flash11enable_sm90INS1_16FlashAttnFwdSm90INS1_25CollectiveMainloopFwdSm90ILi2EN4cute5tupleIJNS5_1CILi1EEES8_S8_EEENS6_IJNS7_ILi128EEENS7_ILi160EEENS7_ILi192EEEEEELi192ENS_12float_e4m3_tEfNS_4arch4Sm90ELb0ELb0ELb1ELb1ELb1ELb0ELb0ELb1ELb1ELb1ELb0ELb0EEENS1_21CollectiveEpilogueFwdINS6_IJSA_SC_SB_EEES9_NS_10bfloat16_tESG_Li256ELb1ELb1ELb0ELb1EEENS1_36VarlenDynamicPersistentTileSchedulerILi128ELi160ELi256ELi128ELb0ELb1ELb1ELb0ELb1ELb1EEEEEEEEEvNT_6ParamsE,@function
        .size           _ZN7cutlass13device_kernelIN5flash11enable_sm90INS1_16FlashAttnFwdSm90INS1_25CollectiveMainloopFwdSm90ILi2EN4cute5tupleIJNS5_1CILi1EEES8_S8_EEENS6_IJNS7_ILi128EEENS7_ILi160EEENS7_ILi192EEEEEELi192ENS_12float_e4m3_tEfNS_4arch4Sm90ELb0ELb0ELb1ELb1ELb1ELb0ELb0ELb1ELb1ELb1ELb0ELb0EEENS1_21CollectiveEpilogueFwdINS6_IJSA_SC_SB_EEES9_NS_10bfloat16_tESG_Li256ELb1ELb1ELb0ELb1EEENS1_36VarlenDynamicPersistentTileSchedulerILi128ELi160ELi256ELi128ELb0ELb1ELb1ELb0ELb1ELb1EEEEEEEEEvNT_6ParamsE,(.L_x_3247 - _ZN7cutlass13device_kernelIN5flash11enable_sm90INS1_16FlashAttnFwdSm90INS1_25CollectiveMainloopFwdSm90ILi2EN4cute5tupleIJNS5_1CILi1EEES8_S8_EEENS6_IJNS7_ILi128EEENS7_ILi160EEENS7_ILi192EEEEEELi192ENS_12float_e4m3_tEfNS_4arch4Sm90ELb0ELb0ELb1ELb1ELb1ELb0ELb0ELb1ELb1ELb1ELb0ELb0EEENS1_21CollectiveEpilogueFwdINS6_IJSA_SC_SB_EEES9_NS_10bfloat16_tESG_Li256ELb1ELb1ELb0ELb1EEENS1_36VarlenDynamicPersistentTileSchedulerILi128ELi160ELi256ELi128ELb0ELb1ELb1ELb0ELb1ELb1EEEEEEEEEvNT_6ParamsE)
        .other          _ZN7cutlass13device_kernelIN5flash11enable_sm90INS1_16FlashAttnFwdSm90INS1_25CollectiveMainloopFwdSm90ILi2EN4cute5tupleIJNS5_1CILi1EEES8_S8_EEENS6_IJNS7_ILi128EEENS7_ILi160EEENS7_ILi192EEEEEELi192ENS_12float_e4m3_tEfNS_4arch4Sm90ELb0ELb0ELb1ELb1ELb1ELb0ELb0ELb1ELb1ELb1ELb0ELb0EEENS1_21CollectiveEpilogueFwdINS6_IJSA_SC_SB_EEES9_NS_10bfloat16_tESG_Li256ELb1ELb1ELb0ELb1EEENS1_36VarlenDynamicPersistentTileSchedulerILi128ELi160ELi256ELi128ELb0ELb1ELb1ELb0ELb1ELb1EEEEEEEEEvNT_6ParamsE,@"STO_CUDA_ENTRY STV_DEFAULT"
_ZN7cutlass13device_kernelIN5flash11enable_sm90INS1_16FlashAttnFwdSm90INS1_25CollectiveMainloopFwdSm90ILi2EN4cute5tupleIJNS5_1CILi1EEES8_S8_EEENS6_IJNS7_ILi128EEENS7_ILi160EEENS7_ILi192EEEEEELi192ENS_12float_e4m3_tEfNS_4arch4Sm90ELb0ELb0ELb1ELb1ELb1ELb0ELb0ELb1ELb1ELb1ELb0ELb0EEENS1_21CollectiveEpilogueFwdINS6_IJSA_SC_SB_EEES9_NS_10bfloat16_tESG_Li256ELb1ELb1ELb0ELb1EEENS1_36VarlenDynamicPersistentTileSchedulerILi128ELi160ELi256ELi128ELb0ELb1ELb1ELb0ELb1ELb1EEEEEEEEEvNT_6ParamsE:
        /* <DEDUP_REMOVED lines=45> */
.L_x_183:
        /* <DEDUP_REMOVED lines=22> */
.L_x_184:
        /* <DEDUP_REMOVED lines=18> */
.L_x_185:
        /* <DEDUP_REMOVED lines=22> */
.L_x_186:
[----:B------:R-:W5:Y:S01]  /*06b0*/  SHFL.IDX PT, R3, R0, RZ, 0x1f ;  /* 0x00001fff00037589 */ /* 0x000f6200000e0000 */
[----:B------:R-:W-:Y:S01]  /*06c0*/  R2UR UR9, R4 ;  /* 0x00000000040972ca */ /* 0x000fe200000e0000 */
[----:B------:R-:W-:Y:S01]  /*06d0*/  NOP ;  /* 0x0000000000007918 */ /* 0x000fe20000000000 */
[----:B------:R-:W0:Y:S01]  /*06e0*/  S2R R2, SR_CgaCtaId ;  /* 0x0000000000027919 */ /* 0x000e220000008800 */
        /* <DEDUP_REMOVED lines=20> */
.L_x_187:
        /* <DEDUP_REMOVED lines=8> */
.L_x_189:
[----:B------:R-:W-:-:S08]  /*08b0*/  NOP ;  /* 0x0000000000007918 */ /* 0x000fd00000000000 */
[----:B------:R-:W0:Y:S02]  /*08c0*/  USETMAXREG.TRY_ALLOC.CTAPOOL UP0, 0xe8 ;  /* 0x000000e8000079c8 */ /* 0x000e240008000600 */
[----:B0-----:R-:W-:-:S13]  /*08d0*/  PLOP3.LUT P0, PT, PT, PT, UP0, 0x80, 0x0 ;  /* 0x000000000000781c */ /* 0x001fda0003f0f008 */
[----:B------:R-:W-:Y:S05]  /*08e0*/  @!P0 BRA `(.L_x_189) ;  /* 0xfffffffc00f08947 */ /* 0x000fea000383ffff */
[----:B------:R-:W0:Y:S01]  /*08f0*/  S2R R2, SR_TID.X ;  /* 0x0000000000027919 */ /* 0x000e220000002100 */
[----:B------:R-:W1:Y:S01]  /*0900*/  S2UR UR5, SR_CgaCtaId ;  /* 0x00000000000579c3 */ /* 0x000e620000008800 */
[----:B------:R-:W-:-:S07]  /*0910*/  UMOV UR4, 0x400 ;  /* 0x0000040000047882 */ /* 0x000fce0000000000 */
[----:B------:R-:W-:Y:S06]  /*0920*/  BAR.ARV 0x8, 0x180 ;  /* 0x0206000000007b1d */ /* 0x000fec0000002000 */
[----:B-1----:R-:W-:Y:S01]  /*0930*/  ULEA UR4, UR5, UR4, 0x18 ;  /* 0x0000000405047291 */ /* 0x002fe2000f8ec03f */
[----:B0-----:R-:W-:-:S04]  /*0940*/  LOP3.LUT R0, R2, 0xffffff80, RZ, 0xc0, !PT ;  /* 0xffffff8002007812 */ /* 0x001fc800078ec0ff */
[----:B------:R-:W-:-:S13]  /*0950*/  ISETP.NE.AND P0, PT, R0, 0x80, PT ;  /* 0x000000800000780c */ /* 0x000fda0003f05270 */
[----:B------:R-:W-:Y:S08]  /*0960*/  @!P0 BAR.ARV 0x9, 0x100 ;  /* 0x0244000000008b1d */ /* 0x000ff00000002000 */
[----:B------:R-:W-:Y:S06]  /*0970*/  BAR.SYNC.DEFER_BLOCKING 0x5, 0x180 ;  /* 0x0146000000007b1d */ /* 0x000fec0000010000 */
[----:B------:R-:W0:Y:S01]  /*0980*/  LDS.128 R64, [UR4+0x334d0] ;  /* 0x0334d004ff407984 */ /* 0x000e220008000c00 */
[----:B------:R-:W-:Y:S01]  /*0990*/  ULDC UR4, c[0x0][0xc3c] ;  /* 0x00030f0000047ab9 */ /* 0x000fe20000000800 */
[----:B------:R-:W-:Y:S06]  /*09a0*/  BAR.ARV 0x4, 0x180 ;  /* 0x0106000000007b1d */ /* 0x000fec0000002000 */
[----:B0-----:R-:W-:-:S13]  /*09b0*/  ISETP.GE.AND P0, PT, R67, UR4, PT ;  /* 0x0000000443007c0c */ /* 0x001fda000bf06270 */
[----:B------:R-:W-:Y:S05]  /*09c0*/  @P0 EXIT ;  /* 0x000000000000094d */ /* 0x000fea0003800000 */
[----:B------:R-:W-:Y:S01]  /*09d0*/  VIADD R228, R2, 0xffffff80 ;  /* 0xffffff8002e47836 */ /* 0x000fe20000000000 */
[----:B------:R-:W-:Y:S01]  /*09e0*/  R2UR UR5, R65 ;  /* 0x00000000410572ca */ /* 0x000fe200000e0000 */
[----:B------:R-:W-:Y:S01]  /*09f0*/  IMAD.MOV.U32 R222, RZ, RZ, -0x2 ;  /* 0xfffffffeffde7424 */ /* 0x000fe200078e00ff */
[----:B------:R-:W-:Y:S01]  /*0a00*/  R2UR UR46, R66 ;  /* 0x00000000422e72ca */ /* 0x000fe200000e0000 */
[----:B------:R-:W-:Y:S01]  /*0a10*/  ULOP3.LUT UR45, UR36, 0x1, URZ, 0xfc, !UPT ;  /* 0x00000001242d7892 */ /* 0x000fe2000f8efc3f */
[----:B------:R-:W-:Y:S01]  /*0a20*/  SHF.R.S32.HI R3, RZ, 0x1f, R228 ;  /* 0x0000001fff037819 */ /* 0x000fe200000114e4 */
[----:B------:R-:W-:Y:S01]  /*0a30*/  UMOV UR44, URZ ;  /* 0x0000003f002c7c82 */ /* 0x000fe20008000000 */
[----:B------:R-:W-:Y:S01]  /*0a40*/  UMOV UR43, URZ ;  /* 0x0000003f002b7c82 */ /* 0x000fe20008000000 */
[----:B------:R-:W-:Y:S01]  /*0a50*/  UMOV UR42, URZ ;  /* 0x0000003f002a7c82 */ /* 0x000fe20008000000 */
[CC--:B------:R-:W-:Y:S02]  /*0a60*/  LEA.HI R5, R3.reuse, R228.reuse, RZ, 0x7 ;  /* 0x000000e403057211 */ /* 0x0c0fe400078f38ff */
[----:B------:R-:W-:-:S02]  /*0a70*/  LEA.HI R0, R3, R228, RZ, 0x4 ;  /* 0x000000e403007211 */ /* 0x000fc400078f20ff */
[----:B------:R-:W-:Y:S02]  /*0a80*/  LOP3.LUT R7, R5, 0xffffff80, RZ, 0xc0, !PT ;  /* 0xffffff8005077812 */ /* 0x000fe400078ec0ff */
[----:B------:R-:W-:Y:S02]  /*0a90*/  LEA.HI R2, R3, R228, RZ, 0x5 ;  /* 0x000000e403027211 */ /* 0x000fe400078f28ff */
[----:B------:R-:W-:Y:S01]  /*0aa0*/  SHF.R.S32.HI R9, RZ, 0x4, R0 ;  /* 0x00000004ff097819 */ /* 0x000fe20000011400 */
[----:B------:R-:W-:Y:S01]  /*0ab0*/  IMAD.IADD R22, R228, 0x1, -R7 ;  /* 0x00000001e4167824 */ /* 0x000fe200078e0a07 */
[----:B------:R-:W-:Y:S01]  /*0ac0*/  LOP3.LUT R7, R0, 0x3fffff0, RZ, 0xc0, !PT ;  /* 0x03fffff000077812 */ /* 0x000fe200078ec0ff */
[----:B------:R-:W-:Y:S01]  /*0ad0*/  IMAD.SHL.U32 R2, R2, 0x20, RZ ;  /* 0x0000002002027824 */ /* 0x000fe200078e00ff */
[----:B------:R-:W-:Y:S02]  /*0ae0*/  LEA.HI R0, R0, R9, RZ, 0x1 ;  /* 0x0000000900007211 */ /* 0x000fe400078f08ff */
[----:B------:R-:W-:Y:S01]  /*0af0*/  SHF.R.S32.HI R11, RZ, 0x1f, R22 ;  /* 0x0000001fff0b7819 */ /* 0x000fe20000011416 */
[----:B------:R-:W-:Y:S01]  /*0b00*/  IMAD.IADD R7, R228, 0x1, -R7 ;  /* 0x00000001e4077824 */ /* 0x000fe200078e0a07 */
[----:B------:R-:W-:-:S02]  /*0b10*/  LOP3.LUT R2, R2, 0xfffffc00, RZ, 0xc0, !PT ;  /* 0xfffffc0002027812 */ /* 0x000fc400078ec0ff */
[----:B------:R-:W-:Y:S02]  /*0b20*/  LOP3.LUT R0, R0, 0x1ffffffe, RZ, 0xc0, !PT ;  /* 0x1ffffffe00007812 */ /* 0x000fe400078ec0ff */
[----:B------:R-:W-:Y:S01]  /*0b30*/  LEA.HI R4, R11, R22, RZ, 0x2 ;  /* 0x000000160b047211 */ /* 0x000fe200078f10ff */
[----:B------:R-:W-:Y:S01]  /*0b40*/  IMAD R7, R7, 0x40, R2 ;  /* 0x0000004007077824 */ /* 0x000fe200078e0202 */
[----:B------:R-:W-:Y:S01]  /*0b50*/  LEA.HI R2, R3, R228, RZ, 0x2 ;  /* 0x000000e403027211 */ /* 0x000fe200078f10ff */
[----:B------:R-:W-:Y:S01]  /*0b60*/  IMAD.IADD R0, R9, 0x1, -R0 ;  /* 0x0000000109007824 */ /* 0x000fe200078e0a00 */
[--C-:B------:R-:W-:Y:S02]  /*0b70*/  SHF.R.S32.HI R6, RZ, 0x2, R4.reuse ;  /* 0x00000002ff067819 */ /* 0x100fe40000011404 */
[----:B------:R-:W-:Y:S01]  /*0b80*/  SHF.R.S32.HI R13, RZ, 0x1f, R4 ;  /* 0x0000001fff0d7819 */ /* 0x000fe20000011404 */
[----:B------:R-:W-:Y:S01]  /*0b90*/  IMAD R224, R0, 0x8, R7 ;  /* 0x0000000800e07824 */ /* 0x000fe200078e0207 */
[----:B------:R-:W-:-:S02]  /*0ba0*/  LOP3.LUT R7, R2, 0xfffffffc, RZ, 0xc0, !PT ;  /* 0xfffffffc02077812 */ /* 0x000fc400078ec0ff */
[----:B------:R-:W-:Y:S02]  /*0bb0*/  LEA.HI R3, R3, R228, RZ, 0x3 ;  /* 0x000000e403037211 */ /* 0x000fe400078f18ff */
[----:B------:R-:W-:Y:S01]  /*0bc0*/  LEA.HI R13, R13, R6, RZ, 0x3 ;  /* 0x000000060d0d7211 */ /* 0x000fe200078f18ff */
[C---:B------:R-:W-:Y:S01]  /*0bd0*/  IMAD.IADD R0, R228.reuse, 0x1, -R7 ;  /* 0x00000001e4007824 */ /* 0x040fe200078e0a07 */
[----:B------:R-:W-:Y:S02]  /*0be0*/  SHF.R.S32.HI R220, RZ, 0x7, R5 ;  /* 0x00000007ffdc7819 */ /* 0x000fe40000011405 */
[----:B------:R-:W-:Y:S02]  /*0bf0*/  LOP3.LUT R7, R3, 0xfffffff8, RZ, 0xc0, !PT ;  /* 0xfffffff803077812 */ /* 0x000fe400078ec0ff */
[----:B------:R-:W-:Y:S02]  /*0c00*/  LOP3.LUT R13, R13, 0xfffffff8, RZ, 0xc0, !PT ;  /* 0xfffffff80d0d7812 */ /* 0x000fe400078ec0ff */
[----:B------:R-:W-:Y:S01]  /*0c10*/  LEA.HI R11, R11, R22, RZ, 0x5 ;  /* 0x000000160b0b7211 */ /* 0x000fe200078f28ff */
[----:B------:R-:W-:Y:S01]  /*0c20*/  IMAD.IADD R18, R228, 0x1, -R7 ;  /* 0x00000001e4127824 */ /* 0x000fe200078e0a07 */
[----:B------:R-:W-:Y:S01]  /*0c30*/  LEA.HI R5, R5, R220, RZ, 0x1 ;  /* 0x000000dc05057211 */ /* 0x000fe200078f08ff */
[----:B------:R-:W-:Y:S01]  /*0c40*/  IMAD.IADD R6, R6, 0x1, -R13 ;  /* 0x0000000106067824 */ /* 0x000fe200078e0a0d */
[----:B------:R-:W-:-:S02]  /*0c50*/  LEA.HI R2, R0, R0, RZ, 0x1 ;  /* 0x0000000000027211 */ /* 0x000fc400078f08ff */
[----:B------:R-:W-:Y:S02]  /*0c60*/  SHF.R.S32.HI R11, RZ, 0x5, R11 ;  /* 0x00000005ff0b7819 */ /* 0x000fe4000001140b */
[----:B------:R-:W-:Y:S02]  /*0c70*/  LOP3.LUT R5, R5, 0x3fffffe, RZ, 0xc0, !PT ;  /* 0x03fffffe05057812 */ /* 0x000fe400078ec0ff */
[----:B------:R-:W-:Y:S01]  /*0c80*/  LOP3.LUT R9, R2, 0x1ffffffe, RZ, 0xc0, !PT ;  /* 0x1ffffffe02097812 */ /* 0x000fe200078ec0ff */
[----:B------:R-:W-:Y:S01]  /*0c90*/  IMAD.SHL.U32 R2, R18, 0x8, RZ ;  /* 0x0000000812027824 */ /* 0x000fe200078e00ff */
[----:B------:R-:W-:Y:S01]  /*0ca0*/  LOP3.LUT R13, R4, 0x7ffffffc, RZ, 0xc0, !PT ;  /* 0x7ffffffc040d7812 */ /* 0x000fe200078ec0ff */
[----:B------:R-:W-:Y:S01]  /*0cb0*/  IMAD R6, R11, 0x10, R6 ;  /* 0x000000100b067824 */ /* 0x000fe200078e0206 */
[----:B------:R-:W-:Y:S01]  /*0cc0*/  SHF.R.S32.HI R19, RZ, 0x3, R3 ;  /* 0x00000003ff137819 */ /* 0x000fe20000011403 */
[----:B------:R-:W-:Y:S01]  /*0cd0*/  IMAD.IADD R5, R220, 0x1, -R5 ;  /* 0x00000001dc057824 */ /* 0x000fe200078e0a05 */
[----:B------:R-:W-:Y:S01]  /*0ce0*/  SHF.R.S32.HI R227, RZ, 0x1f, R2 ;  /* 0x0000001fffe37819 */ /* 0x000fe20000011402 */
[----:B------:R-:W-:-:S02]  /*0cf0*/  VIADD R16, R2, 0x40 ;  /* 0x0000004002107836 */ /* 0x000fc40000000000 */
[----:B------:R-:W-:Y:S02]  /*0d00*/  VIADD R17, R2, 0x80 ;  /* 0x0000008002117836 */ /* 0x000fe40000000000 */
[----:B------:R-:W-:Y:S01]  /*0d10*/  IMAD.IADD R13, R22, 0x1, -R13 ;  /* 0x00000001160d7824 */ /* 0x000fe200078e0a0d */
[----:B------:R-:W-:Y:S01]  /*0d20*/  SHF.R.S32.HI R226, RZ, 0x1f, R16 ;  /* 0x0000001fffe27819 */ /* 0x000fe20000011410 */
[----:B------:R-:W-:Y:S01]  /*0d30*/  IMAD.IADD R0, R0, 0x1, -R9 ;  /* 0x0000000100007824 */ /* 0x000fe200078e0a09 */
[----:B------:R-:W-:Y:S01]  /*0d40*/  SHF.R.S32.HI R225, RZ, 0x1f, R17 ;  /* 0x0000001fffe17819 */ /* 0x000fe20000011411 */
[----:B------:R-:W-:Y:S02]  /*0d50*/  IMAD R221, R5, 0x40, R6 ;  /* 0x0000004005dd7824 */ /* 0x000fe400078e0206 */
[----:B------:R-:W-:Y:S02]  /*0d60*/  IMAD R222, R13, R222, 0xa0 ;  /* 0x000000a00dde7424 */ /* 0x000fe400078e02de */
[----:B------:R-:W-:-:S07]  /*0d70*/  IMAD R223, R0, 0x8, R221 ;  /* 0x0000000800df7824 */ /* 0x000fce00078e02dd */
.L_x_235:
[----:B0-2-4-:R-:W0:Y:S01]  /*0d80*/  LDC.64 R4, c[0x0][0xc88] ;  /* 0x00032200ff047b82 */ /* 0x015e220000000a00 */
[----:B------:R-:W-:Y:S01]  /*0d90*/  ULDC.64 UR6, c[0x0][0xa28] ;  /* 0x00028a0000067ab9 */ /* 0x000fe20000000a00 */
[----:B------:R-:W-:Y:S01]  /*0da0*/  ULDC.64 UR8, c[0x0][0xa20] ;  /* 0x0002880000087ab9 */ /* 0x000fe20000000a00 */
[----:B------:R-:W-:Y:S01]  /*0db0*/  ULDC UR4, c[0x0][0x424] ;  /* 0x0001090000047ab9 */ /* 0x000fe20000000800 */
[----:B0-----:R-:W-:-:S06]  /*0dc0*/  IMAD.WIDE R4, R67, 0x4, R4 ;  /* 0x0000000443047825 */ /* 0x001fcc00078e0204 */
[----:B------:R-:W2:Y:S01]  /*0dd0*/  LDG.E R4, desc[UR52][R4.64] ;  /* 0x0000003404047981 */ /* 0x000ea2000c1e1900 */
[----:B------:R-:W-:Y:S02]  /*0de0*/  UISETP.NE.U32.AND UP0, UPT, UR6, URZ, UPT ;  /* 0x0000003f0600728c */ /* 0x000fe4000bf05070 */
[----:B------:R-:W-:Y:S02]  /*0df0*/  UISETP.NE.U32.AND UP1, UPT, UR8, URZ, UPT ;  /* 0x0000003f0800728c */ /* 0x000fe4000bf25070 */
[----:B------:R-:W-:Y:S02]  /*0e00*/  UISETP.NE.AND.EX UP0, UPT, UR7, URZ, UPT, UP0 ;  /* 0x0000003f0700728c */ /* 0x000fe4000bf05300 */
[----:B------:R-:W-:-:S04]  /*0e10*/  UISETP.NE.AND.EX UP1, UPT, UR9, URZ, UPT, UP1 ;  /* 0x0000003f0900728c */ /* 0x000fc8000bf25310 */
[----:B------:R-:W-:Y:S02]  /*0e20*/  PLOP3.LUT P0, PT, PT, PT, UP0, 0x80, 0x0 ;  /* 0x000000000000781c */ /* 0x000fe40003f0f008 */
[----:B------:R-:W-:Y:S02]  /*0e30*/  PLOP3.LUT P1, PT, PT, PT, UP1, 0x80, 0x0 ;  /* 0x000000000000781c */ /* 0x000fe40003f2f018 */
[----:B--2---:R-:W-:-:S13]  /*0e40*/  R2UR UR37, R4 ;  /* 0x00000000042572ca */ /* 0x004fda00000e0000 */
[----:B------:R-:W-:Y:S02]  /*0e50*/  USHF.R.S32.HI UR38, URZ, 0x1f, UR37 ;  /* 0x0000001f3f267899 */ /* 0x000fe40008011425 */
[----:B------:R-:W-:Y:S02]  /*0e60*/  @UP0 ULEA UR6, UP2, UR37, UR6, 0x2 ;  /* 0x0000000625060291 */ /* 0x000fe4000f84103f */
[----:B------:R-:W-:Y:S02]  /*0e70*/  @UP1 ULEA UR8, UP3, UR37, UR8, 0x2 ;  /* 0x0000000825081291 */ /* 0x000fe4000f86103f */
[----:B------:R-:W-:Y:S02]  /*0e80*/  @UP0 ULEA.HI.X UR7, UR37, UR7, UR38, 0x2, UP2 ;  /* 0x0000000725070291 */ /* 0x000fe400090f1426 */
[----:B------:R-:W-:Y:S01]  /*0e90*/  @UP1 ULEA.HI.X UR9, UR37, UR9, UR38, 0x2, UP3 ;  /* 0x0000000925091291 */ /* 0x000fe200098f1426 */
[----:B------:R-:W-:Y:S02]  /*0ea0*/  IMAD.U32 R4, RZ, RZ, UR6 ;  /* 0x00000006ff047e24 */ /* 0x000fe4000f8e00ff */
[----:B------:R-:W-:-:S02]  /*0eb0*/  IMAD.U32 R6, RZ, RZ, UR8 ;  /* 0x00000008ff067e24 */ /* 0x000fc4000f8e00ff */
[----:B------:R-:W-:Y:S01]  /*0ec0*/  IMAD.U32 R5, RZ, RZ, UR7 ;  /* 0x00000007ff057e24 */ /* 0x000fe2000f8e00ff */
[----:B------:R-:W-:Y:S01]  /*0ed0*/  ULDC.64 UR6, c[0x0][0x418] ;  /* 0x0001060000067ab9 */ /* 0x000fe20000000a00 */
[----:B------:R-:W-:-:S03]  /*0ee0*/  IMAD.U32 R7, RZ, RZ, UR9 ;  /* 0x00000009ff077e24 */ /* 0x000fc6000f8e00ff */
[----:B------:R0:W2:Y:S04]  /*0ef0*/  @P0 LDG.E R4, desc[UR52][R4.64] ;  /* 0x0000003404040981 */ /* 0x0000a8000c1e1900 */
[----:B---3--:R-:W3:Y:S01]  /*0f00*/  @P1 LDG.E R6, desc[UR52][R6.64] ;  /* 0x0000003406061981 */ /* 0x008ee2000c1e1900 */
[----:B------:R-:W-:Y:S01]  /*0f10*/  UISETP.NE.U32.AND UP0, UPT, UR6, URZ, UPT ;  /* 0x0000003f0600728c */ /* 0x000fe2000bf05070 */
[----:B------:R-:W-:Y:S01]  /*0f20*/  IMAD.MOV.U32 R3, RZ, RZ, RZ ;  /* 0x000000ffff037224 */ /* 0x000fe200078e00ff */
[----:B------:R-:W-:Y:S01]  /*0f30*/  UMOV UR50, URZ ;  /* 0x0000003f00327c82 */ /* 0x000fe20008000000 */
[----:B------:R-:W-:Y:S01]  /*0f40*/  ULDC UR6, c[0x0][0x2f0] ;  /* 0x0000bc0000067ab9 */ /* 0x000fe20000000800 */
[----:B------:R-:W-:Y:S01]  /*0f50*/  UISETP.NE.AND.EX UP0, UPT, UR7, URZ, UPT, UP0 ;  /* 0x0000003f0700728c */ /* 0x000fe2000bf05300 */
[----:B------:R-:W-:Y:S01]  /*0f60*/  IMAD.MOV.U32 R0, RZ, RZ, RZ ;  /* 0x000000ffff007224 */ /* 0x000fe200078e00ff */
[----:B------:R-:W-:Y:S01]  /*0f70*/  UMOV UR39, UR5 ;  /* 0x0000000500277c82 */ /* 0x000fe20008000000 */
[----:B------:R-:W-:Y:S01]  /*0f80*/  IMAD.MOV.U32 R119, RZ, RZ, RZ ;  /* 0x000000ffff777224 */ /* 0x000fe200078e00ff */
[----:B------:R-:W-:Y:S01]  /*0f90*/  USEL UR4, UR4, 0x1, UP0 ;  /* 0x0000000104047887 */ /* 0x000fe20008000000 */
[----:B------:R-:W-:-:S02]  /*0fa0*/  CS2R R10, SRZ ;  /* 0x00000000000a7805 */ /* 0x000fc4000001ff00 */
[----:B------:R-:W-:Y:S01]  /*0fb0*/  CS2R R12, SRZ ;  /* 0x00000000000c7805 */ /* 0x000fe2000001ff00 */
[----:B0-----:R-:W-:Y:S01]  /*0fc0*/  IMAD.MOV.U32 R5, RZ, RZ, RZ ;  /* 0x000000ffff057224 */ /* 0x001fe200078e00ff */
[----:B------:R-:W-:Y:S01]  /*0fd0*/  UIMAD UR4, UR4, UR6, URZ ;  /* 0x00000006040472a4 */ /* 0x000fe2000f8e023f */
[----:B------:R-:W-:Y:S02]  /*0fe0*/  CS2R R8, SRZ ;  /* 0x0000000000087805 */ /* 0x000fe4000001ff00 */
[----:B------:R-:W-:Y:S02]  /*0ff0*/  CS2R R14, SRZ ;  /* 0x00000000000e7805 */ /* 0x000fe4000001ff00 */
[----:B-1----:R-:W-:Y:S02]  /*1000*/  CS2R R20, SRZ ;  /* 0x0000000000147805 */ /* 0x002fe4000001ff00 */
        /* <DEDUP_REMOVED lines=32> */
[----:B------:R-:W-:Y:S01]  /*1210*/  CS2R R132, SRZ ;  /* 0x0000000000847805 */ /* 0x000fe2000001ff00 */
[----:B------:R-:W-:Y:S01]  /*1220*/  IMAD.MOV.U32 R92, RZ, RZ, RZ ;  /* 0x000000ffff5c7224 */ /* 0x000fe200078e00ff */
[----:B--2---:R-:W-:Y:S02]  /*1230*/  @P0 R2UR UR50, R4 ;  /* 0x00000000043202ca */ /* 0x004fe400000e0000 */
[----:B------:R-:W-:Y:S02]  /*1240*/  PLOP3.LUT P0, PT, PT, PT, PT, 0x80, 0x0 ;  /* 0x000000000000781c */ /* 0x000fe40003f0f070 */
[----:B---3--:R-:W-:Y:S01]  /*1250*/  @P1 R2UR UR4, R6 ;  /* 0x00000000060412ca */ /* 0x008fe200000e0000 */
[----:B------:R-:W-:-:S14]  /*1260*/  @P1 BRA `(.L_x_190) ;  /* 0x0000000000341947 */ /* 0x000fdc0003800000 */
[----:B------:R-:W-:Y:S02]  /*1270*/  ULDC.64 UR6, c[0x0][0xa08] ;  /* 0x0002820000067ab9 */ /* 0x000fe40000000a00 */
[----:B------:R-:W-:-:S04]  /*1280*/  ISETP.NE.U32.AND P1, PT, RZ, UR6, PT ;  /* 0x00000006ff007c0c */ /* 0x000fc8000bf25070 */
[----:B------:R-:W-:-:S13]  /*1290*/  ISETP.NE.AND.EX P1, PT, RZ, UR7, PT, P1 ;  /* 0x00000007ff007c0c */ /* 0x000fda000bf25310 */
[----:B------:R-:W-:Y:S05]  /*12a0*/  @!P1 BRA `(.L_x_190) ;  /* 0x0000000000249947 */ /* 0x000fea0003800000 */
[----:B------:R-:W-:Y:S02]  /*12b0*/  ULDC.64 UR4, c[0x0][0xa08] ;  /* 0x0002820000047ab9 */ /* 0x000fe40000000a00 */
[----:B------:R-:W-:-:S06]  /*12c0*/  UIMAD.WIDE UR4, UR37, 0x4, UR4 ;  /* 0x00000004250478a5 */ /* 0x000fcc000f8e0204 */
[----:B------:R-:W-:Y:S02]  /*12d0*/  IMAD.U32 R6, RZ, RZ, UR4 ;  /* 0x00000004ff067e24 */ /* 0x000fe4000f8e00ff */
[----:B------:R-:W-:-:S05]  /*12e0*/  IMAD.U32 R7, RZ, RZ, UR5 ;  /* 0x00000005ff077e24 */ /* 0x000fca000f8e00ff */
[----:B------:R-:W2:Y:S04]  /*12f0*/  LDG.E R64, desc[UR52][R6.64] ;  /* 0x0000003406407981 */ /* 0x000ea8000c1e1900 */
[----:B------:R-:W3:Y:S01]  /*1300*/  LDG.E R4, desc[UR52][R6.64+0x4] ;  /* 0x0000043406047981 */ /* 0x000ee2000c1e1900 */
[----:B--2---:R-:W-:Y:S02]  /*1310*/  R2UR UR4, R64 ;  /* 0x00000000400472ca */ /* 0x004fe400000e0000 */
[----:B---3--:R-:W-:-:S13]  /*1320*/  R2UR UR5, R4 ;  /* 0x00000000040572ca */ /* 0x008fda00000e0000 */
[----:B------:R-:W-:-:S12]  /*1330*/  UIADD3 UR4, -UR4, UR5, URZ ;  /* 0x0000000504047290 */ /* 0x000fd8000fffe13f */
.L_x_190:
[----:B------:R-:W-:Y:S01]  /*1340*/  UIADD3 UR50, -UR50, UR4, URZ ;  /* 0x0000000432327290 */ /* 0x000fe2000fffe13f */
[----:B------:R-:W-:Y:S01]  /*1350*/  CS2R R134, SRZ ;  /* 0x0000000000867805 */ /* 0x000fe2000001ff00 */
[----:B------:R-:W-:Y:S01]  /*1360*/  UMOV UR40, UR46 ;  /* 0x0000002e00287c82 */ /* 0x000fe20008000000 */
[----:B------:R-:W-:Y:S01]  /*1370*/  IMAD.MOV.U32 R93, RZ, RZ, RZ ;  /* 0x000000ffff5d7224 */ /* 0x000fe200078e00ff */
[----:B------:R-:W-:Y:S01]  /*1380*/  UISETP.GE.AND UP0, UPT, UR50, 0x1, UPT ;  /* 0x000000013200788c */ /* 0x000fe2000bf06270 */
[----:B------:R-:W-:Y:S01]  /*1390*/  CS2R R96, SRZ ;  /* 0x0000000000607805 */ /* 0x000fe2000001ff00 */
[----:B------:R-:W-:Y:S01]  /*13a0*/  UIADD3 UR4, UR50, 0x9f, URZ ;  /* 0x0000009f32047890 */ /* 0x000fe2000fffe03f */
[----:B------:R-:W-:Y:S02]  /*13b0*/  CS2R R136, SRZ ;  /* 0x0000000000887805 */ /* 0x000fe4000001ff00 */
[----:B------:R-:W-:Y:S02]  /*13c0*/  CS2R R100, SRZ ;  /* 0x0000000000647805 */ /* 0x000fe4000001ff00 */
[----:B------:R-:W-:-:S02]  /*13d0*/  CS2R R138, SRZ ;  /* 0x00000000008a7805 */ /* 0x000fc4000001ff00 */
[----:B------:R-:W-:Y:S01]  /*13e0*/  PLOP3.LUT P1, PT, PT, PT, UP0, 0x80, 0x0 ;  /* 0x000000000000781c */ /* 0x000fe20003f2f008 */
[----:B------:R-:W-:Y:S01]  /*13f0*/  UIMAD.WIDE UR4, UR4, 0x66666667, URZ ;  /* 0x66666667040478a5 */ /* 0x000fe2000f8e023f */
[----:B------:R-:W-:Y:S02]  /*1400*/  CS2R R104, SRZ ;  /* 0x0000000000687805 */ /* 0x000fe4000001ff00 */
[----:B------:R-:W-:Y:S01]  /*1410*/  CS2R R140, SRZ ;  /* 0x00000000008c7805 */ /* 0x000fe2000001ff00 */
[----:B------:R-:W-:Y:S01]  /*1420*/  IMAD.MOV.U32 R108, RZ, RZ, RZ ;  /* 0x000000ffff6c7224 */ /* 0x000fe200078e00ff */
[----:B------:R-:W-:Y:S01]  /*1430*/  USHF.R.U32.HI UR49, URZ, 0x1f, UR5 ;  /* 0x0000001f3f317899 */ /* 0x000fe20008011605 */
[----:B------:R-:W-:-:S03]  /*1440*/  IMAD.MOV.U32 R142, RZ, RZ, RZ ;  /* 0x000000ffff8e7224 */ /* 0x000fc600078e00ff */
[----:B------:R-:W-:-:S03]  /*1450*/  ULEA.HI.SX32 UR49, UR5, UR49, 0x1a ;  /* 0x0000003105317291 */ /* 0x000fc6000f8fd23f */
[----:B------:R-:W-:Y:S09]  /*1460*/  @!P1 BRA `(.L_x_191) ;  /* 0x0000008800f49947 */ /* 0x000ff20003800000 */
[----:B------:R-:W0:Y:S01]  /*1470*/  SHFL.IDX PT, R0, R220, RZ, 0x1f ;  /* 0x00001fffdc007589 */ /* 0x000e2200000e0000 */
[----:B------:R-:W1:Y:S01]  /*1480*/  S2UR UR48, SR_CgaCtaId ;  /* 0x00000000003079c3 */ /* 0x000e620000008800 */
[----:B------:R-:W-:Y:S01]  /*1490*/  UMOV UR47, 0x400 ;  /* 0x00000400002f7882 */ /* 0x000fe20000000000 */
[----:B0-----:R-:W-:Y:S01]  /*14a0*/  R2UR UR41, R0 ;  /* 0x00000000002972ca */ /* 0x001fe200000e0000 */
[----:B-1----:R-:W-:-:S04]  /*14b0*/  ULEA UR47, UR48, UR47, 0x18 ;  /* 0x0000002f302f7291 */ /* 0x002fc8000f8ec03f */
[----:B------:R-:W-:-:S04]  /*14c0*/  UIADD3 UR5, UR47, 0x1e200, URZ ;  /* 0x0001e2002f057890 */ /* 0x000fc8000fffe03f */
[----:B------:R-:W-:-:S04]  /*14d0*/  ULOP3.LUT UP0, URZ, UR5, 0x9f, URZ, 0xc0, !UPT ;  /* 0x0000009f053f7892 */ /* 0x000fc8000f80c03f */
[----:B------:R-:W-:Y:S02]  /*14e0*/  ULEA.HI UR4, UR41, UR41, URZ, 0x1 ;  /* 0x0000002929047291 */ /* 0x000fe4000f8f083f */
[----:B------:R-:W-:Y:S02]  /*14f0*/  PLOP3.LUT P0, PT, PT, PT, UP0, 0x80, 0x0 ;  /* 0x000000000000781c */ /* 0x000fe40003f0f008 */
[----:B------:R-:W-:-:S04]  /*1500*/  ULOP3.LUT UR4, UR4, 0x3e, URZ, 0xc0, !UPT ;  /* 0x0000003e04047892 */ /* 0x000fc8000f8ec03f */
[----:B------:R-:W-:-:S04]  /*1510*/  UIADD3 UR4, UR41, -UR4, URZ ;  /* 0x8000000429047290 */ /* 0x000fc8000fffe03f */
[----:B------:R-:W-:-:S04]  /*1520*/  ULEA UR4, UR4, UR5, 0xc ;  /* 0x0000000504047291 */ /* 0x000fc8000f8e603f */
[----:B------:R-:W-:-:S04]  /*1530*/  USHF.R.U32.HI UR4, URZ, 0x4, UR4 ;  /* 0x000000043f047899 */ /* 0x000fc80008011604 */
[----:B------:R-:W-:Y:S01]  /*1540*/  ULOP3.LUT UR51, UR4, 0x3fff, URZ, 0xc0, !UPT ;  /* 0x00003fff04337892 */ /* 0x000fe2000f8ec03f */
[----:B------:R-:W-:Y:S11]  /*1550*/  @!P0 BRA `(.L_x_192) ;  /* 0x0000000000408947 */ /* 0x000ff60003800000 */
        /* <DEDUP_REMOVED lines=8> */
[----:B------:R-:W-:Y:S01]  /*15e0*/  MOV R7, UR5 ;  /* 0x0000000500077c02 */ /* 0x000fe20008000f00 */
[----:B------:R-:W-:Y:S02]  /*15f0*/  IMAD.U32 R6, RZ, RZ, UR4 ;  /* 0x00000004ff067e24 */ /* 0x000fe4000f8e00ff */
[----:B------:R-:W-:-:S02]  /*1600*/  IMAD.U32 R11, RZ, RZ, UR7 ;  /* 0x00000007ff0b7e24 */ /* 0x000fc4000f8e00ff */
[----:B------:R-:W-:Y:S02]  /*1610*/  IMAD.MOV.U32 R8, RZ, RZ, 0x70 ;  /* 0x00000070ff087424 */ /* 0x000fe400078e00ff */
[----:B------:R-:W-:Y:S02]  /*1620*/  IMAD.MOV.U32 R12, RZ, RZ, 0x1 ;  /* 0x00000001ff0c7424 */ /* 0x000fe400078e00ff */
[----:B0-----:R-:W-:-:S07]  /*1630*/  IMAD.MOV.U32 R13, RZ, RZ, RZ ;  /* 0x000000ffff0d7224 */ /* 0x001fce00078e00ff */
[----:B------:R-:W-:-:S07]  /*1640*/  LEPC R20, `(.L_x_192) ;  /* 0x000000001014794e */ /* 0x000fce0000000000 */
[----:B-1----:R-:W-:Y:S05]  /*1650*/  CALL.ABS.NOINC R14 ;  /* 0x000000000e007343 */ /* 0x002fea0003c00000 */
.L_x_192:
        /* <DEDUP_REMOVED lines=10> */
[----:B------:R-:W-:Y:S02]  /*1700*/  @UP0 ULDC.64 UR16, c[0x0][0x9a8] ;  /* 0x00026a0000100ab9 */ /* 0x000fe40000000a00 */
[----:B------:R-:W-:Y:S01]  /*1710*/  @UP1 ULDC.64 UR14, c[0x0][0x9b8] ;  /* 0x00026e00000e1ab9 */ /* 0x000fe20000000a00 */
[----:B------:R-:W-:Y:S02]  /*1720*/  @UP0 UIMAD UR8, UR38, UR16, URZ ;  /* 0x00000010260802a4 */ /* 0x000fe4000f8e023f */
[----:B------:R-:W-:Y:S02]  /*1730*/  @UP1 UIMAD UR9, UR38, UR14, URZ ;  /* 0x0000000e260912a4 */ /* 0x000fe4000f8e023f */
        /* <DEDUP_REMOVED lines=28> */
[----:B------:R-:W-:Y:S01]  /*1900*/  ULEA.HI UR4, UR44, UR44, URZ, 0x1 ;  /* 0x0000002c2c047291 */ /* 0x000fe2000f8f083f */
[----:B------:R-:W-:-:S03]  /*1910*/  IMAD.U32 R9, RZ, RZ, UR45 ;  /* 0x0000002dff097e24 */ /* 0x000fc6000f8e00ff */
[----:B------:R-:W-:Y:S02]  /*1920*/  ULOP3.LUT UR4, UR4, 0xfffffffe, URZ, 0xc0, !UPT ;  /* 0xfffffffe04047892 */ /* 0x000fe4000f8ec03f */
[----:B------:R-:W-:Y:S02]  /*1930*/  ISETP.NE.AND P0, PT, R9, 0x3, PT ;  /* 0x000000030900780c */ /* 0x000fe40003f05270 */
[----:B------:R-:W-:-:S06]  /*1940*/  UIADD3 UR4, UR44, -UR4, URZ ;  /* 0x800000042c047290 */ /* 0x000fcc000fffe03f */
[----:B------:R-:W-:Y:S01]  /*1950*/  IMAD.U32 R8, RZ, RZ, UR4 ;  /* 0x00000004ff087e24 */ /* 0x000fe2000f8e00ff */
[----:B------:R-:W-:-:S04]  /*1960*/  ULDC UR4, c[0x0][0x9d8] ;  /* 0x0002760000047ab9 */ /* 0x000fc80000000800 */
[----:B------:R-:W-:-:S04]  /*1970*/  SHF.L.U32 R8, R8, 0x1f, RZ ;  /* 0x0000001f08087819 */ /* 0x000fc800000006ff */
[----:B------:R-:W0:Y:S01]  /*1980*/  SYNCS.PHASECHK.TRANS64.TRYWAIT P1, [UR47+0x33400], R8 ;  /* 0x03340008ff0075a7 */ /* 0x000e22000802016f */
[----:B--2---:R-:W-:-:S04]  /*1990*/  FMUL.FTZ R0, R3, R0 ;  /* 0x0000000003007220 */ /* 0x004fc80000410000 */
[----:B------:R-:W-:Y:S01]  /*19a0*/  FMUL.FTZ R0, R0, UR4 ;  /* 0x0000000400007c20 */ /* 0x000fe20008410000 */
[----:B0-----:R-:W-:Y:S06]  /*19b0*/  @!P1 BRA `(.L_x_193) ;  /* 0x0000012000209947 */ /* 0x001fec0003800000 */
.L_x_339:
[----:B------:R-:W-:Y:S05]  /*19c0*/  @!P0 BRA `(.L_x_194) ;  /* 0x0000000000048947 */ /* 0x000fea0003800000 */
[----:B------:R-:W-:Y:S01]  /*19d0*/  BPT.TRAP 0x1 ;  /* 0x000000040000795c */ /* 0x000fe20000300000 */
.L_x_194:
[----:B0-----:R-:W-:Y:S02]  /*19e0*/  IMAD.U32 R3, RZ, RZ, UR42 ;  /* 0x0000002aff037e24 */ /* 0x001fe4000f8e00ff */
[----:B------:R-:W-:-:S03]  /*19f0*/  IMAD.U32 R4, RZ, RZ, UR43 ;  /* 0x0000002bff047e24 */ /* 0x000fc6000f8e00ff */
[----:B------:R-:W-:Y:S02]  /*1a00*/  LEA R3, R3, UR47, 0x3 ;  /* 0x0000002f03037c11 */ /* 0x000fe4000f8e18ff */
[----:B------:R-:W-:-:S04]  /*1a10*/  SHF.L.U32 R4, R4, 0x1f, RZ ;  /* 0x0000001f04047819 */ /* 0x000fc800000006ff */
[----:B------:R0:W1:Y:S01]  /*1a20*/  SYNCS.PHASECHK.TRANS64.TRYWAIT P1, [R3+URZ+0x33430], R4 ;  /* 0x03343004030075a7 */ /* 0x000062000802017f */
[----:B------:R-:W-:Y:S05]  /*1a30*/  @!P0 BRA `(.L_x_195) ;  /* 0x0000000000048947 */ /* 0x000fea0003800000 */
[----:B------:R-:W-:Y:S01]  /*1a40*/  BPT.TRAP 0x1 ;  /* 0x000000040000795c */ /* 0x000fe20000300000 */
.L_x_195:
[----:B------:R-:W-:Y:S01]  /*1a50*/  IMAD.MOV.U32 R119, RZ, RZ, RZ ;  /* 0x000000ffff777224 */ /* 0x000fe200078e00ff */
[----:B-1----:R-:W-:Y:S06]  /*1a60*/  @P1 BRA `(.L_x_196) ;  /* 0x0000000000081947 */ /* 0x002fec0003800000 */
[----:B------:R-:W1:Y:S02]  /*1a70*/  SYNCS.PHASECHK.TRANS64.TRYWAIT P1, [R3+URZ+0x33430], R4 ;  /* 0x03343004030075a7 */ /* 0x000e64000802017f */
[----:B-1----:R-:W-:Y:S05]  /*1a80*/  @!P1 BRA `(.L_x_197) ;  /* 0x0000012000049947 */ /* 0x002fea0003800000 */
.L_x_196:
        /* <DEDUP_REMOVED lines=11> */
[----:B------:R-:W-:Y:S01]  /*1b40*/  UMOV UR4, UR24 ;  /* 0x0000001800047c82 */ /* 0x000fe20008000000 */
[----:B------:R-:W-:Y:S02]  /*1b50*/  UMOV UR7, 0x80000020 ;  /* 0x8000002000077882 */ /* 0x000fe40000000000 */
        /* <DEDUP_REMOVED lines=191> */
.L_x_198:
        /* <DEDUP_REMOVED lines=11> */
[C---:B01----:R-:W-:Y:S01]  /*2800*/  FMUL.FTZ R4, R0.reuse, R91 ;  /* 0x0000005b00047220 */ /* 0x043fe20000410000 */
        /* <DEDUP_REMOVED lines=17> */
[----:B------:R-:W-:Y:S01]  /*2920*/  FMUL.FTZ R92, R0, R76 ;  /* 0x0000004c005c7220 */ /* 0x000fe20000410000 */
[----:B------:R3:W-:Y:S01]  /*2930*/  MUFU.TANH R105, R25 ;  /* 0x0000001900697308 */ /* 0x0007e20000002400 */
[----:B-1----:R-:W-:-:S02]  /*2940*/  VIADD R24, R222, UR50 ;  /* 0x00000032de187c36 */ /* 0x002fc40008000000 */
[C---:B------:R-:W-:Y:S01]  /*2950*/  FMUL.FTZ R15, R0.reuse, R102 ;  /* 0x00000066000f7220 */ /* 0x040fe20000410000 */
[C---:B------:R-:W-:Y:S01]  /*2960*/  FMUL.FTZ R93, R0.reuse, R77 ;  /* 0x0000004d005d7220 */ /* 0x040fe20000410000 */
[C---:B------:R-:W-:Y:S01]  /*2970*/  FMUL.FTZ R80, R0.reuse, R80 ;  /* 0x0000005000507220 */ /* 0x040fe20000410000 */
[C---:B------:R-:W-:Y:S01]  /*2980*/  FMUL.FTZ R81, R0.reuse, R81 ;  /* 0x0000005100517220 */ /* 0x040fe20000410000 */
[C---:B------:R-:W-:Y:S01]  /*2990*/  FMUL.FTZ R72, R0.reuse, R75 ;  /* 0x0000004b00487220 */ /* 0x040fe20000410000 */
[C---:B------:R-:W-:Y:S01]  /*29a0*/  FMUL.FTZ R76, R0.reuse, R83 ;  /* 0x00000053004c7220 */ /* 0x040fe20000410000 */
[----:B------:R-:W-:Y:S01]  /*29b0*/  MUFU.TANH R10, R10 ;  /* 0x0000000a000a7308 */ /* 0x000fe20000002400 */
[----:B---3--:R-:W-:Y:S02]  /*29c0*/  IMAD.U32 R25, RZ, RZ, UR49 ;  /* 0x00000031ff197e24 */ /* 0x008fe4000f8e00ff */
[C---:B------:R-:W-:Y:S01]  /*29d0*/  FMUL.FTZ R83, R0.reuse, R84 ;  /* 0x0000005400537220 */ /* 0x040fe20000410000 */
[C---:B------:R-:W-:Y:S01]  /*29e0*/  FMUL.FTZ R75, R0.reuse, R78 ;  /* 0x0000004e004b7220 */ /* 0x040fe20000410000 */
[----:B------:R-:W-:Y:S01]  /*29f0*/  FMUL.FTZ R77, R0, R82 ;  /* 0x00000052004d7220 */ /* 0x000fe20000410000 */
[----:B------:R-:W-:-:S02]  /*2a00*/  IMAD R114, R25, -0xa0, R24 ;  /* 0xffffff6019727824 */ /* 0x000fc400078e0218 */
[C---:B------:R-:W-:Y:S01]  /*2a10*/  FMUL.FTZ R82, R0.reuse, R85 ;  /* 0x0000005500527220 */ /* 0x040fe20000410000 */
[C---:B------:R-:W-:Y:S01]  /*2a20*/  FMUL.FTZ R84, R0.reuse, R56 ;  /* 0x0000003800547220 */ /* 0x040fe20000410000 */
[----:B------:R-:W-:Y:S01]  /*2a30*/  MUFU.TANH R11, R11 ;  /* 0x0000000b000b7308 */ /* 0x000fe20000002400 */
[----:B------:R-:W-:Y:S01]  /*2a40*/  FMUL.FTZ R85, R0, R57 ;  /* 0x0000003900557220 */ /* 0x000fe20000410000 */
[----:B------:R-:W-:Y:S01]  /*2a50*/  ISETP.GT.AND P4, PT, R114, RZ, PT ;  /* 0x000000ff7200720c */ /* 0x000fe20003f84270 */
[----:B------:R-:W-:Y:S01]  /*2a60*/  FMUL.FTZ R49, R0, R49 ;  /* 0x0000003100317220 */ /* 0x000fe20000410000 */
[----:B------:R-:W-:Y:S01]  /*2a70*/  ISETP.GT.AND P3, PT, R114, 0x1, PT ;  /* 0x000000017200780c */ /* 0x000fe20003f64270 */
[----:B------:R-:W-:Y:S01]  /*2a80*/  FMUL.FTZ R61, R0, R61 ;  /* 0x0000003d003d7220 */ /* 0x000fe20000410000 */
[----:B------:R-:W-:Y:S01]  /*2a90*/  ISETP.GT.AND P2, PT, R114, 0x8, PT ;  /* 0x000000087200780c */ /* 0x000fe20003f44270 */
[----:B------:R-:W-:Y:S01]  /*2aa0*/  FMUL.FTZ R78, R0, R87 ;  /* 0x00000057004e7220 */ /* 0x000fe20000410000 */
[----:B------:R-:W-:Y:S01]  /*2ab0*/  MUFU.TANH R20, R20 ;  /* 0x0000001400147308 */ /* 0x000fe20000002400 */
[----:B--2---:R-:W-:Y:S01]  /*2ac0*/  FSEL R24, R6, -INF , P4 ;  /* 0xff80000006187808 */ /* 0x004fe20002000000 */
[C---:B------:R-:W-:Y:S01]  /*2ad0*/  FMUL.FTZ R64, R0.reuse, R64 ;  /* 0x0000004000407220 */ /* 0x040fe20000410000 */
[----:B0-----:R-:W-:Y:S01]  /*2ae0*/  FSEL R25, R7, -INF , P3 ;  /* 0xff80000007197808 */ /* 0x001fe20001800000 */
[----:B------:R-:W-:Y:S01]  /*2af0*/  FMUL.FTZ R53, R0, R53 ;  /* 0x0000003500357220 */ /* 0x000fe20000410000 */
[----:B------:R-:W-:Y:S01]  /*2b00*/  ISETP.GT.AND P1, PT, R114, 0x9, PT ;  /* 0x000000097200780c */ /* 0x000fe20003f24270 */
[----:B------:R-:W-:Y:S01]  /*2b10*/  FMUL.FTZ R57, R0, R58 ;  /* 0x0000003a00397220 */ /* 0x000fe20000410000 */
[----:B------:R-:W-:Y:S01]  /*2b20*/  FMNMX.FTZ R7, R24, R25, !PT ;  /* 0x0000001918077209 */ /* 0x000fe20007810000 */
[----:B------:R-:W0:Y:S01]  /*2b30*/  MUFU.TANH R5, R5 ;  /* 0x0000000500057308 */ /* 0x000e220000002400 */
[----:B------:R-:W-:Y:S01]  /*2b40*/  ISETP.GT.AND P6, PT, R114, 0x10, PT ;  /* 0x000000107200780c */ /* 0x000fe20003fc4270 */
[----:B------:R-:W-:Y:S01]  /*2b50*/  FMUL.FTZ R65, R0, R65 ;  /* 0x0000004100417220 */ /* 0x000fe20000410000 */
[----:B------:R-:W-:Y:S01]  /*2b60*/  ISETP.GT.AND P5, PT, R114, 0x11, PT ;  /* 0x000000117200780c */ /* 0x000fe20003fa4270 */
[C---:B------:R-:W-:Y:S01]  /*2b70*/  FMUL.FTZ R52, R0.reuse, R52 ;  /* 0x0000003400347220 */ /* 0x040fe20000410000 */
[C---:B------:R-:W-:Y:S01]  /*2b80*/  FMUL.FTZ R56, R0.reuse, R59 ;  /* 0x0000003b00387220 */ /* 0x040fe20000410000 */
[C---:B------:R-:W-:Y:S01]  /*2b90*/  FMUL.FTZ R68, R0.reuse, R68 ;  /* 0x0000004400447220 */ /* 0x040fe20000410000 */
        /* <DEDUP_REMOVED lines=10> */
[----:B0-----:R-:W-:Y:S01]  /*2c40*/  FSEL R5, R5, -INF , P4 ;  /* 0xff80000005057808 */ /* 0x001fe20002000000 */
[----:B------:R-:W-:Y:S01]  /*2c50*/  FMUL.FTZ R50, R0, R50 ;  /* 0x0000003200327220 */ /* 0x000fe20000410000 */
[----:B------:R-:W-:Y:S01]  /*2c60*/  ISETP.GT.AND P4, PT, R114, 0x18, PT ;  /* 0x000000187200780c */ /* 0x000fe20003f84270 */
[C---:B------:R-:W-:Y:S01]  /*2c70*/  FMUL.FTZ R44, R0.reuse, R44 ;  /* 0x0000002c002c7220 */ /* 0x040fe20000410000 */
        /* <DEDUP_REMOVED lines=12> */
[----:B-1----:R-:W-:Y:S01]  /*2d40*/  FSEL R4, R4, -INF , P3 ;  /* 0xff80000004047808 */ /* 0x002fe20001800000 */
[----:B------:R-:W-:Y:S01]  /*2d50*/  FMUL.FTZ R35, R0, R35 ;  /* 0x0000002300237220 */ /* 0x000fe20000410000 */
[----:B------:R-:W-:Y:S01]  /*2d60*/  ISETP.GT.AND P3, PT, R114, 0x19, PT ;  /* 0x000000197200780c */ /* 0x000fe20003f64270 */
[C---:B------:R-:W-:Y:S01]  /*2d70*/  FMUL.FTZ R34, R0.reuse, R34 ;  /* 0x0000002200227220 */ /* 0x040fe20000410000 */
[----:B------:R-:W-:Y:S01]  /*2d80*/  ULDC UR6, c[0x0][0x988] ;  /* 0x0002620000067ab9 */ /* 0x000fe20000000800 */
[----:B------:R-:W-:Y:S01]  /*2d90*/  FMUL.FTZ R39, R0, R39 ;  /* 0x0000002700277220 */ /* 0x000fe20000410000 */
[----:B------:R-:W-:Y:S01]  /*2da0*/  P2R R104, PR, RZ, 0x1 ;  /* 0x00000001ff687803 */ /* 0x000fe20000000000 */
[----:B------:R-:W1:Y:S01]  /*2db0*/  MUFU.TANH R8, R8 ;  /* 0x0000000800087308 */ /* 0x000e620000002400 */
[----:B--2---:R-:W-:Y:S01]  /*2dc0*/  FSEL R26, R10, -INF , P2 ;  /* 0xff8000000a1a7808 */ /* 0x004fe20001000000 */
[C---:B------:R-:W-:Y:S01]  /*2dd0*/  FMUL.FTZ R38, R0.reuse, R38 ;  /* 0x0000002600267220 */ /* 0x040fe20000410000 */
[----:B0-----:R-:W-:Y:S01]  /*2de0*/  FSEL R89, R89, -INF , P4 ;  /* 0xff80000059597808 */ /* 0x001fe20002000000 */
[----:B------:R-:W-:Y:S01]  /*2df0*/  FMUL.FTZ R31, R0, R31 ;  /* 0x0000001f001f7220 */ /* 0x000fe20000410000 */
[----:B------:R-:W-:Y:S01]  /*2e00*/  FMNMX.FTZ R6, R26, R7, !PT ;  /* 0x000000071a067209 */ /* 0x000fe20007810000 */
[----:B------:R-:W-:Y:S01]  /*2e10*/  FMUL.FTZ R30, R0, R30 ;  /* 0x0000001e001e7220 */ /* 0x000fe20000410000 */
[----:B------:R-:W-:Y:S01]  /*2e20*/  R2UR UR7, R3 ;  /* 0x00000000030772ca */ /* 0x000fe200000e0000 */
[----:B------:R-:W0:Y:S01]  /*2e30*/  MUFU.TANH R88, R88 ;  /* 0x0000005800587308 */ /* 0x000e220000002400 */
[----:B------:R-:W-:Y:S01]  /*2e40*/  UISETP.GE.AND UP0, UPT, UR50, 0xa1, UPT ;  /* 0x000000a13200788c */ /* 0x000fe2000bf06270 */
[----:B------:R-:W-:-:S02]  /*2e50*/  IMAD.MOV.U32 R118, RZ, RZ, R119 ;  /* 0x000000ffff767224 */ /* 0x000fc400078e0077 */
[--C-:B------:R-:W-:Y:S02]  /*2e60*/  IMAD.MOV.U32 R117, RZ, RZ, R119.reuse ;  /* 0x000000ffff757224 */ /* 0x100fe400078e0077 */
[--C-:B------:R-:W-:Y:S02]  /*2e70*/  IMAD.MOV.U32 R116, RZ, RZ, R119.reuse ;  /* 0x000000ffff747224 */ /* 0x100fe400078e0077 */
[----:B------:R2:W-:Y:S01]  /*2e80*/  MUFU.TANH R107, R27 ;  /* 0x0000001b006b7308 */ /* 0x0005e20000002400 */
[----:B-1----:R-:W-:Y:S01]  /*2e90*/  FSEL R8, R8, -INF , P2 ;  /* 0xff80000008087808 */ /* 0x002fe20001000000 */
[----:B------:R-:W-:Y:S01]  /*2ea0*/  IMAD.MOV.U32 R115, RZ, RZ, R119 ;  /* 0x000000ffff737224 */ /* 0x000fe200078e0077 */
[----:B------:R-:W-:Y:S01]  /*2eb0*/  ISETP.GT.AND P2, PT, R114, 0x20, PT ;  /* 0x000000207200780c */ /* 0x000fe20003f44270 */
[----:B------:R-:W-:-:S04]  /*2ec0*/  UIADD3 UR7, UR7, 0x33440, URZ ;  /* 0x0003344007077890 */ /* 0x000fc8000fffe03f */
[----:B------:R-:W1:Y:S01]  /*2ed0*/  MUFU.TANH R9, R9 ;  /* 0x0000000900097308 */ /* 0x000e620000002400 */
[----:B--2---:R-:W-:Y:S01]  /*2ee0*/  FSEL R27, R11, -INF , P1 ;  /* 0xff8000000b1b7808 */ /* 0x004fe20000800000 */
[----:B------:R-:W-:Y:S01]  /*2ef0*/  UPRMT UR7, UR48, 0x654, UR7 ;  /* 0x0000065430077896 */ /* 0x000fe20008000007 */
[----:B0-----:R-:W-:Y:S02]  /*2f00*/  FSEL R88, R88, -INF , P3 ;  /* 0xff80000058587808 */ /* 0x001fe40001800000 */
[----:B------:R-:W-:-:S03]  /*2f10*/  FMNMX.FTZ R7, R27, R6, !PT ;  /* 0x000000061b077209 */ /* 0x000fc60007810000 */
[----:B------:R-:W0:Y:S03]  /*2f20*/  MUFU.TANH R90, R90 ;  /* 0x0000005a005a7308 */ /* 0x000e260000002400 */
[----:B------:R-:W-:Y:S05]  /*2f30*/  SYNCS.ARRIVE.TRANS64.RED.A1T0 RZ, [UR7], RZ ;  /* 0x000000ffffff79a7 */ /* 0x000fea0008100407 */
[----:B------:R2:W-:Y:S01]  /*2f40*/  MUFU.TANH R110, R32 ;  /* 0x00000020006e7308 */ /* 0x0005e20000002400 */
[----:B-1----:R-:W-:Y:S02]  /*2f50*/  FSEL R9, R9, -INF , P1 ;  /* 0xff80000009097808 */ /* 0x002fe40000800000 */
[----:B------:R-:W-:-:S05]  /*2f60*/  ISETP.GT.AND P1, PT, R114, 0x21, PT ;  /* 0x000000217200780c */ /* 0x000fca0003f24270 */
[----:B------:R1:W-:Y:S01]  /*2f70*/  MUFU.TANH R86, R60 ;  /* 0x0000003c00567308 */ /* 0x0003e20000002400 */
[----:B--2---:R-:W-:Y:S02]  /*2f80*/  FSEL R32, R20, -INF , P6 ;  /* 0xff80000014207808 */ /* 0x004fe40003000000 */
[----:B0-----:R-:W-:Y:S02]  /*2f90*/  FSEL R90, R90, -INF , P2 ;  /* 0xff8000005a5a7808 */ /* 0x001fe40001000000 */
[----:B------:R-:W-:-:S03]  /*2fa0*/  FMNMX.FTZ R6, R32, R7, !PT ;  /* 0x0000000720067209 */ /* 0x000fc60007810000 */
[----:B------:R-:W0:Y:S01]  /*2fb0*/  MUFU.TANH R13, R13 ;  /* 0x0000000d000d7308 */ /* 0x000e220000002400 */
[C---:B-1----:R-:W-:Y:S01]  /*2fc0*/  FMUL.FTZ R60, R0.reuse, R66 ;  /* 0x00000042003c7220 */ /* 0x042fe20000410000 */
[C---:B------:R-:W-:Y:S01]  /*2fd0*/  FMUL.FTZ R66, R0.reuse, R40 ;  /* 0x0000002800427220 */ /* 0x040fe20000410000 */
[----:B------:R-:W-:Y:S01]  /*2fe0*/  FMUL.FTZ R40, R0, R43 ;  /* 0x0000002b00287220 */ /* 0x000fe20000410000 */
[----:B------:R-:W-:-:S04]  /*2ff0*/  FSEL R43, R21, -INF , P5 ;  /* 0xff800000152b7808 */ /* 0x000fc80002800000 */
[----:B------:R-:W1:Y:S01]  /*3000*/  MUFU.TANH R91, R91 ;  /* 0x0000005b005b7308 */ /* 0x000e620000002400 */
[----:B------:R-:W-:-:S04]  /*3010*/  FMNMX.FTZ R6, R43, R6, !PT ;  /* 0x000000062b067209 */ /* 0x000fc80007810000 */
[----:B------:R-:W-:-:S03]  /*3020*/  FMNMX.FTZ R7, R89, R6, !PT ;  /* 0x0000000659077209 */ /* 0x000fc60007810000 */
[----:B------:R-:W2:Y:S01]  /*3030*/  MUFU.TANH R12, R12 ;  /* 0x0000000c000c7308 */ /* 0x000ea20000002400 */
[----:B------:R-:W-:Y:S02]  /*3040*/  FMNMX.FTZ R7, R88, R7, !PT ;  /* 0x0000000758077209 */ /* 0x000fe40007810000 */
[----:B0-----:R-:W-:Y:S02]  /*3050*/  FSEL R13, R13, -INF , P6 ;  /* 0xff8000000d0d7808 */ /* 0x001fe40003000000 */
[----:B------:R-:W-:Y:S02]  /*3060*/  ISETP.GT.AND P6, PT, R114, 0x28, PT ;  /* 0x000000287200780c */ /* 0x000fe40003fc4270 */
[----:B------:R-:W-:Y:S01]  /*3070*/  FMNMX.FTZ R6, R90, R7, !PT ;  /* 0x000000075a067209 */ /* 0x000fe20007810000 */
[----:B------:R-:W0:Y:S01]  /*3080*/  MUFU.TANH R92, R92 ;  /* 0x0000005c005c7308 */ /* 0x000e220000002400 */
[----:B-1----:R-:W-:-:S04]  /*3090*/  FSEL R91, R91, -INF , P1 ;  /* 0xff8000005b5b7808 */ /* 0x002fc80000800000 */
[----:B------:R-:W-:-:S03]  /*30a0*/  FMNMX.FTZ R7, R91, R6, !PT ;  /* 0x000000065b077209 */ /* 0x000fc60007810000 */
[----:B------:R-:W1:Y:S01]  /*30b0*/  MUFU.TANH R15, R15 ;  /* 0x0000000f000f7308 */ /* 0x000e620000002400 */
[----:B--2---:R-:W-:Y:S02]  /*30c0*/  FSEL R12, R12, -INF , P5 ;  /* 0xff8000000c0c7808 */ /* 0x004fe40002800000 */
[----:B------:R-:W-:-:S05]  /*30d0*/  ISETP.GT.AND P5, PT, R114, 0x29, PT ;  /* 0x000000297200780c */ /* 0x000fca0003fa4270 */
[----:B------:R-:W2:Y:S01]  /*30e0*/  MUFU.TANH R93, R93 ;  /* 0x0000005d005d7308 */ /* 0x000ea20000002400 */
[----:B0-----:R-:W-:-:S04]  /*30f0*/  FSEL R92, R92, -INF , P6 ;  /* 0xff8000005c5c7808 */ /* 0x001fc80003000000 */
[----:B------:R-:W-:-:S03]  /*3100*/  FMNMX.FTZ R6, R92, R7, !PT ;  /* 0x000000075c067209 */ /* 0x000fc60007810000 */
[----:B------:R-:W0:Y:S01]  /*3110*/  MUFU.TANH R14, R14 ;  /* 0x0000000e000e7308 */ /* 0x000e220000002400 */
[----:B-1----:R-:W-:Y:S02]  /*3120*/  FSEL R15, R15, -INF , P4 ;  /* 0xff8000000f0f7808 */ /* 0x002fe40002000000 */
[----:B------:R-:W-:-:S05]  /*3130*/  ISETP.GT.AND P4, PT, R114, 0x30, PT ;  /* 0x000000307200780c */ /* 0x000fca0003f84270 */
[----:B------:R-:W1:Y:S01]  /*3140*/  MUFU.TANH R80, R80 ;  /* 0x0000005000507308 */ /* 0x000e620000002400 */
[----:B--2---:R-:W-:-:S04]  /*3150*/  FSEL R93, R93, -INF , P5 ;  /* 0xff8000005d5d7808 */ /* 0x004fc80002800000 */
[----:B------:R-:W-:-:S03]  /*3160*/  FMNMX.FTZ R7, R93, R6, !PT ;  /* 0x000000065d077209 */ /* 0x000fc60007810000 */
[----:B------:R-:W2:Y:S01]  /*3170*/  MUFU.TANH R73, R73 ;  /* 0x0000004900497308 */ /* 0x000ea20000002400 */
[----:B0-----:R-:W-:Y:S02]  /*3180*/  FSEL R14, R14, -INF , P3 ;  /* 0xff8000000e0e7808 */ /* 0x001fe40001800000 */
[----:B------:R-:W-:-:S05]  /*3190*/  ISETP.GT.AND P3, PT, R114, 0x31, PT ;  /* 0x000000317200780c */ /* 0x000fca0003f64270 */
[----:B------:R-:W0:Y:S01]  /*31a0*/  MUFU.TANH R81, R81 ;  /* 0x0000005100517308 */ /* 0x000e220000002400 */
[----:B-1----:R-:W-:-:S04]  /*31b0*/  FSEL R80, R80, -INF , P4 ;  /* 0xff80000050507808 */ /* 0x002fc80002000000 */
[----:B------:R-:W-:-:S03]  /*31c0*/  FMNMX.FTZ R6, R80, R7, !PT ;  /* 0x0000000750067209 */ /* 0x000fc60007810000 */
[----:B------:R-:W1:Y:S01]  /*31d0*/  MUFU.TANH R72, R72 ;  /* 0x0000004800487308 */ /* 0x000e620000002400 */
[----:B--2---:R-:W-:Y:S02]  /*31e0*/  FSEL R73, R73, -INF , P2 ;  /* 0xff80000049497808 */ /* 0x004fe40001000000 */
[----:B------:R-:W-:-:S05]  /*31f0*/  ISETP.GT.AND P2, PT, R114, 0x38, PT ;  /* 0x000000387200780c */ /* 0x000fca0003f44270 */
[----:B------:R-:W-:Y:S01]  /*3200*/  MUFU.TANH R83, R83 ;  /* 0x0000005300537308 */ /* 0x000fe20000002400 */
[----:B0-----:R-:W-:-:S04]  /*3210*/  FSEL R81, R81, -INF , P3 ;  /* 0xff80000051517808 */ /* 0x001fc80001800000 */
[----:B------:R-:W-:-:S03]  /*3220*/  FMNMX.FTZ R6, R81, R6, !PT ;  /* 0x0000000651067209 */ /* 0x000fc60007810000 */
[----:B------:R-:W0:Y:S01]  /*3230*/  MUFU.TANH R75, R75 ;  /* 0x0000004b004b7308 */ /* 0x000e220000002400 */
[----:B-1----:R-:W-:Y:S02]  /*3240*/  FSEL R72, R72, -INF , P1 ;  /* 0xff80000048487808 */ /* 0x002fe40000800000 */
[----:B------:R-:W-:-:S05]  /*3250*/  ISETP.GT.AND P1, PT, R114, 0x39, PT ;  /* 0x000000397200780c */ /* 0x000fca0003f24270 */
[----:B------:R-:W1:Y:S08]  /*3260*/  MUFU.TANH R82, R82 ;  /* 0x0000005200527308 */ /* 0x000e700000002400 */
[----:B------:R-:W2:Y:S01]  /*3270*/  MUFU.TANH R74, R74 ;  /* 0x0000004a004a7308 */ /* 0x000ea20000002400 */
[----:B0-----:R-:W-:Y:S02]  /*3280*/  FSEL R75, R75, -INF , P6 ;  /* 0xff8000004b4b7808 */ /* 0x001fe40003000000 */
[----:B------:R-:W-:-:S05]  /*3290*/  ISETP.GT.AND P6, PT, R114, 0x40, PT ;  /* 0x000000407200780c */ /* 0x000fca0003fc4270 */
[----:B------:R-:W-:Y:S01]  /*32a0*/  MUFU.TANH R84, R84 ;  /* 0x0000005400547308 */ /* 0x000fe20000002400 */
[----:B-1----:R-:W-:-:S07]  /*32b0*/  FSEL R82, R82, -INF , P1 ;  /* 0xff80000052527808 */ /* 0x002fce0000800000 */
[----:B------:R-:W0:Y:S01]  /*32c0*/  MUFU.TANH R77, R77 ;  /* 0x0000004d004d7308 */ /* 0x000e220000002400 */
[----:B--2---:R-:W-:Y:S02]  /*32d0*/  FSEL R74, R74, -INF , P5 ;  /* 0xff8000004a4a7808 */ /* 0x004fe40002800000 */
[----:B------:R-:W-:-:S05]  /*32e0*/  ISETP.GT.AND P5, PT, R114, 0x41, PT ;  /* 0x000000417200780c */ /* 0x000fca0003fa4270 */
[----:B------:R-:W-:Y:S08]  /*32f0*/  MUFU.TANH R85, R85 ;  /* 0x0000005500557308 */ /* 0x000ff00000002400 */
[----:B------:R-:W1:Y:S01]  /*3300*/  MUFU.TANH R76, R76 ;  /* 0x0000004c004c7308 */ /* 0x000e620000002400 */
[----:B0-----:R-:W-:Y:S02]  /*3310*/  FSEL R77, R77, -INF , P4 ;  /* 0xff8000004d4d7808 */ /* 0x001fe40002000000 */
[----:B------:R-:W-:-:S05]  /*3320*/  ISETP.GT.AND P4, PT, R114, 0x48, PT ;  /* 0x000000487200780c */ /* 0x000fca0003f84270 */
[----:B------:R0:W-:Y:S08]  /*3330*/  MUFU.TANH R96, R49 ;  /* 0x0000003100607308 */ /* 0x0001f00000002400 */
[----:B------:R-:W2:Y:S01]  /*3340*/  MUFU.TANH R79, R79 ;  /* 0x0000004f004f7308 */ /* 0x000ea20000002400 */
[----:B0-----:R-:W-:Y:S02]  /*3350*/  FSEL R49, R83, -INF , P2 ;  /* 0xff80000053317808 */ /* 0x001fe40001000000 */
[----:B-1----:R-:W-:-:S02]  /*3360*/  FSEL R76, R76, -INF , P3 ;  /* 0xff8000004c4c7808 */ /* 0x002fc40001800000 */
[----:B------:R-:W-:Y:S02]  /*3370*/  FMNMX.FTZ R7, R49, R6, !PT ;  /* 0x0000000631077209 */ /* 0x000fe40007810000 */
[----:B------:R-:W-:Y:S01]  /*3380*/  ISETP.GT.AND P3, PT, R114, 0x49, PT ;  /* 0x000000497200780c */ /* 0x000fe20003f64270 */
[----:B------:R0:W-:Y:S01]  /*3390*/  MUFU.TANH R87, R61 ;  /* 0x0000003d00577308 */ /* 0x0001e20000002400 */
[----:B------:R-:W-:-:S07]  /*33a0*/  FMNMX.FTZ R6, R82, R7, !PT ;  /* 0x0000000752067209 */ /* 0x000fce0007810000 */
[----:B------:R-:W1:Y:S01]  /*33b0*/  MUFU.TANH R78, R78 ;  /* 0x0000004e004e7308 */ /* 0x000e620000002400 */
[----:B--2---:R-:W-:Y:S01]  /*33c0*/  FSEL R79, R79, -INF , P2 ;  /* 0xff8000004f4f7808 */ /* 0x004fe20001000000 */
[----:B0-----:R-:W-:Y:S01]  /*33d0*/  FMUL.FTZ R61, R0, R67 ;  /* 0x00000043003d7220 */ /* 0x001fe20000410000 */
[----:B------:R-:W-:-:S05]  /*33e0*/  ISETP.GT.AND P2, PT, R114, 0x50, PT ;  /* 0x000000507200780c */ /* 0x000fca0003f44270 */
[----:B------:R0:W-:Y:S08]  /*33f0*/  MUFU.TANH R94, R64 ;  /* 0x00000040005e7308 */ /* 0x0001f00000002400 */
[----:B------:R2:W-:Y:S01]  /*3400*/  MUFU.TANH R100, R53 ;  /* 0x0000003500647308 */ /* 0x0005e20000002400 */
[----:B-1----:R-:W-:Y:S01]  /*3410*/  FSEL R78, R78, -INF , P1 ;  /* 0xff8000004e4e7808 */ /* 0x002fe20000800000 */
[----:B0-----:R-:W-:Y:S01]  /*3420*/  FMUL.FTZ R64, R0, R42 ;  /* 0x0000002a00407220 */ /* 0x001fe20000410000 */
[----:B------:R-:W-:-:S05]  /*3430*/  ISETP.GT.AND P1, PT, R114, 0x51, PT ;  /* 0x000000517200780c */ /* 0x000fca0003f24270 */
[----:B------:R-:W0:Y:S01]  /*3440*/  MUFU.TANH R57, R57 ;  /* 0x0000003900397308 */ /* 0x000e220000002400 */
[----:B--2---:R-:W-:-:S04]  /*3450*/  FSEL R53, R84, -INF , P6 ;  /* 0xff80000054357808 */ /* 0x004fc80003000000 */
[----:B------:R-:W-:-:S03]  /*3460*/  FMNMX.FTZ R7, R53, R6, !PT ;  /* 0x0000000635077209 */ /* 0x000fc60007810000 */
[----:B------:R-:W-:Y:S08]  /*3470*/  MUFU.TANH R65, R65 ;  /* 0x0000004100417308 */ /* 0x000ff00000002400 */
[----:B------:R1:W-:Y:S01]  /*3480*/  MUFU.TANH R99, R52 ;  /* 0x0000003400637308 */ /* 0x0003e20000002400 */
[----:B0-----:R-:W-:Y:S02]  /*3490*/  FSEL R57, R57, -INF , P6 ;  /* 0xff80000039397808 */ /* 0x001fe40003000000 */
[----:B------:R-:W-:-:S05]  /*34a0*/  ISETP.GT.AND P6, PT, R114, 0x58, PT ;  /* 0x000000587200780c */ /* 0x000fca0003fc4270 */
[----:B------:R-:W0:Y:S01]  /*34b0*/  MUFU.TANH R56, R56 ;  /* 0x0000003800387308 */ /* 0x000e220000002400 */
[----:B-1----:R-:W-:-:S04]  /*34c0*/  FSEL R52, R85, -INF , P5 ;  /* 0xff80000055347808 */ /* 0x002fc80002800000 */
        /* <DEDUP_REMOVED lines=15> */
[----:B------:R-:W1:Y:S08]  /*35c0*/  MUFU.TANH R66, R66 ;  /* 0x0000004200427308 */ /* 0x000e700000002400 */
[----:B------:R2:W-:Y:S01]  /*35d0*/  MUFU.TANH R98, R51 ;  /* 0x0000003300627308 */ /* 0x0005e20000002400 */
[----:B0-----:R-:W-:Y:S02]  /*35e0*/  FSEL R59, R59, -INF , P3 ;  /* 0xff8000003b3b7808 */ /* 0x001fe40001800000 */
[----:B------:R-:W-:-:S05]  /*35f0*/  ISETP.GT.AND P3, PT, R114, 0x61, PT ;  /* 0x000000617200780c */ /* 0x000fca0003f64270 */
[----:B------:R-:W0:Y:S01]  /*3600*/  MUFU.TANH R60, R60 ;  /* 0x0000003c003c7308 */ /* 0x000e220000002400 */
[----:B--2---:R-:W-:-:S04]  /*3610*/  FSEL R51, R94, -INF , P2 ;  /* 0xff8000005e337808 */ /* 0x004fc80001000000 */
[----:B------:R-:W-:-:S03]  /*3620*/  FMNMX.FTZ R7, R51, R6, !PT ;  /* 0x0000000633077209 */ /* 0x000fc60007810000 */
[----:B------:R1:W-:Y:S08]  /*3630*/  MUFU.TANH R67, R41 ;  /* 0x0000002900437308 */ /* 0x0003f00000002400 */
[----:B------:R2:W-:Y:S01]  /*3640*/  MUFU.TANH R97, R50 ;  /* 0x0000003200617308 */ /* 0x0005e20000002400 */
[----:B-1----:R-:W-:Y:S02]  /*3650*/  FSEL R41, R66, -INF , P4 ;  /* 0xff80000042297808 */ /* 0x002fe40002000000 */
[----:B0-----:R-:W-:-:S02]  /*3660*/  FSEL R60, R60, -INF , P2 ;  /* 0xff8000003c3c7808 */ /* 0x001fc40001000000 */
[----:B------:R-:W-:-:S03]  /*3670*/  ISETP.GT.AND P2, PT, R114, 0x68, PT ;  /* 0x000000687200780c */ /* 0x000fc60003f44270 */
        /* <DEDUP_REMOVED lines=11> */
[----:B------:R-:W-:Y:S01]  /*3730*/  MUFU.TANH R45, R45 ;  /* 0x0000002d002d7308 */ /* 0x000fe20000002400 */
[----:B------:R-:W-:-:S04]  /*3740*/  FMNMX.FTZ R6, R44, R7, !PT ;  /* 0x000000072c067209 */ /* 0x000fc80007810000 */
[----:B------:R-:W-:-:S03]  /*3750*/  FMNMX.FTZ R7, R41, R6, !PT ;  /* 0x0000000629077209 */ /* 0x000fc60007810000 */
[----:B------:R-:W1:Y:S01]  /*3760*/  MUFU.TANH R63, R63 ;  /* 0x0000003f003f7308 */ /* 0x000e620000002400 */
[----:B0-----:R-:W-:Y:S02]  /*3770*/  FSEL R62, R62, -INF , P6 ;  /* 0xff8000003e3e7808 */ /* 0x001fe40003000000 */
[----:B------:R-:W-:-:S05]  /*3780*/  ISETP.GT.AND P6, PT, R114, 0x70, PT ;  /* 0x000000707200780c */ /* 0x000fca0003fc4270 */
[----:B------:R-:W0:Y:S08]  /*3790*/  MUFU.TANH R64, R64 ;  /* 0x0000004000407308 */ /* 0x000e300000002400 */
[----:B------:R2:W-:Y:S01]  /*37a0*/  MUFU.TANH R108, R28 ;  /* 0x0000001c006c7308 */ /* 0x0005e20000002400 */
[----:B-1----:R-:W-:Y:S02]  /*37b0*/  FSEL R63, R63, -INF , P5 ;  /* 0xff8000003f3f7808 */ /* 0x002fe40002800000 */
[----:B------:R-:W-:-:S05]  /*37c0*/  ISETP.GT.AND P5, PT, R114, 0x71, PT ;  /* 0x000000717200780c */ /* 0x000fca0003fa4270 */
[----:B------:R-:W1:Y:S01]  /*37d0*/  MUFU.TANH R40, R40 ;  /* 0x0000002800287308 */ /* 0x000e620000002400 */
[----:B--2---:R-:W-:-:S04]  /*37e0*/  FSEL R28, R67, -INF , P3 ;  /* 0xff800000431c7808 */ /* 0x004fc80001800000 */
[----:B------:R-:W-:-:S03]  /*37f0*/  FMNMX.FTZ R6, R28, R7, !PT ;  /* 0x000000071c067209 */ /* 0x000fc60007810000 */
[----:B------:R2:W-:Y:S08]  /*3800*/  MUFU.TANH R109, R29 ;  /* 0x0000001d006d7308 */ /* 0x0005f00000002400 */
[----:B------:R3:W4:Y:S01]  /*3810*/  MUFU.TANH R70, R46 ;  /* 0x0000002e00467308 */ /* 0x0007220000002400 */
[----:B--2---:R-:W-:Y:S02]  /*3820*/  FSEL R29, R42, -INF , P2 ;  /* 0xff8000002a1d7808 */ /* 0x004fe40001000000 */
[----:B------:R-:W-:-:S02]  /*3830*/  FSEL R42, R95, -INF , P6 ;  /* 0xff8000005f2a7808 */ /* 0x000fc40003000000 */
[----:B------:R-:W-:Y:S02]  /*3840*/  FMNMX.FTZ R7, R29, R6, !PT ;  /* 0x000000061d077209 */ /* 0x000fe40007810000 */
[----:B0-----:R-:W-:Y:S01]  /*3850*/  FSEL R6, R64, -INF , P4 ;  /* 0xff80000040067808 */ /* 0x001fe20002000000 */
[----:B------:R0:W-:Y:S01]  /*3860*/  MUFU.TANH R112, R36 ;  /* 0x0000002400707308 */ /* 0x0001e20000002400 */
[----:B------:R-:W-:Y:S02]  /*3870*/  ISETP.GT.AND P4, PT, R114, 0x78, PT ;  /* 0x000000787200780c */ /* 0x000fe40003f84270 */
[----:B---3--:R-:W-:Y:S02]  /*3880*/  FSEL R46, R96, -INF , P5 ;  /* 0xff800000602e7808 */ /* 0x008fe40002800000 */
[----:B-1----:R-:W-:Y:S02]  /*3890*/  FSEL R40, R40, -INF , P3 ;  /* 0xff80000028287808 */ /* 0x002fe40001800000 */
[----:B------:R-:W-:Y:S01]  /*38a0*/  ISETP.GT.AND P3, PT, R114, 0x79, PT ;  /* 0x000000797200780c */ /* 0x000fe20003f64270 */
[----:B------:R1:W2:Y:S01]  /*38b0*/  MUFU.TANH R102, R55 ;  /* 0x0000003700667308 */ /* 0x0002a20000002400 */
[----:B0-----:R-:W-:-:S02]  /*38c0*/  FSEL R36, R45, -INF , P1 ;  /* 0xff8000002d247808 */ /* 0x001fc40000800000 */
[----:B------:R-:W-:Y:S01]  /*38d0*/  FSEL R64, R100, -INF , P3 ;  /* 0xff80000064407808 */ /* 0x000fe20001800000 */
[----:B------:R-:W-:Y:S01]  /*38e0*/  IMAD.MOV.U32 R100, RZ, RZ, R119 ;  /* 0x000000ffff647224 */ /* 0x000fe200078e0077 */
[----:B------:R-:W-:-:S03]  /*38f0*/  FMNMX.FTZ R7, R36, R7, !PT ;  /* 0x0000000724077209 */ /* 0x000fc60007810000 */
[----:B------:R-:W0:Y:S01]  /*3900*/  MUFU.TANH R111, R33 ;  /* 0x00000021006f7308 */ /* 0x000e220000002400 */
[----:B------:R-:W-:Y:S02]  /*3910*/  FMNMX.FTZ R7, R42, R7, !PT ;  /* 0x000000072a077209 */ /* 0x000fe40007810000 */
[----:B-1----:R-:W-:Y:S01]  /*3920*/  FSEL R55, R99, -INF , P4 ;  /* 0xff80000063377808 */ /* 0x002fe20002000000 */
[----:B------:R-:W-:Y:S01]  /*3930*/  IMAD.MOV.U32 R99, RZ, RZ, R119 ;  /* 0x000000ffff637224 */ /* 0x000fe200078e0077 */
[----:B------:R-:W-:Y:S02]  /*3940*/  FMNMX.FTZ R10, R46, R7, !PT ;  /* 0x000000072e0a7209 */ /* 0x000fe40007810000 */
[----:B----4-:R-:W-:Y:S01]  /*3950*/  FSEL R7, R70, -INF , P2 ;  /* 0xff80000046077808 */ /* 0x010fe20001000000 */
[----:B------:R1:W3:Y:S01]  /*3960*/  MUFU.TANH R113, R37 ;  /* 0x0000002500717308 */ /* 0x0002e20000002400 */
[----:B------:R-:W-:Y:S02]  /*3970*/  ISETP.GT.AND P2, PT, R114, 0x80, PT ;  /* 0x000000807200780c */ /* 0x000fe40003f44270 */
[----:B------:R-:W-:-:S02]  /*3980*/  FMNMX.FTZ R11, R55, R10, !PT ;  /* 0x0000000a370b7209 */ /* 0x000fc40007810000 */
[----:B------:R-:W-:Y:S02]  /*3990*/  FSEL R10, R71, -INF , P1 ;  /* 0xff800000470a7808 */ /* 0x000fe40000800000 */
[----:B------:R-:W-:Y:S01]  /*39a0*/  ISETP.GT.AND P1, PT, R114, 0x81, PT ;  /* 0x000000817200780c */ /* 0x000fe20003f24270 */
[----:B------:R4:W-:Y:S01]  /*39b0*/  MUFU.TANH R94, R35 ;  /* 0x00000023005e7308 */ /* 0x0009e20000002400 */
[----:B------:R-:W-:Y:S01]  /*39c0*/  FSEL R65, R103, -INF , P2 ;  /* 0xff80000067417808 */ /* 0x000fe20001000000 */
[--C-:B------:R-:W-:Y:S01]  /*39d0*/  IMAD.MOV.U32 R103, RZ, RZ, R119.reuse ;  /* 0x000000ffff677224 */ /* 0x100fe200078e0077 */
[----:B------:R-:W-:Y:S02]  /*39e0*/  FMNMX.FTZ R20, R64, R11, !PT ;  /* 0x0000000b40147209 */ /* 0x000fe40007810000 */
[----:B------:R-:W-:Y:S01]  /*39f0*/  FSEL R11, R97, -INF , P6 ;  /* 0xff800000610b7808 */ /* 0x000fe20003000000 */
[--C-:B------:R-:W-:Y:S01]  /*3a00*/  IMAD.MOV.U32 R97, RZ, RZ, R119.reuse ;  /* 0x000000ffff617224 */ /* 0x100fe200078e0077 */
[----:B------:R-:W-:Y:S01]  /*3a10*/  ISETP.GT.AND P6, PT, R114, 0x88, PT ;  /* 0x000000887200780c */ /* 0x000fe20003fc4270 */
[----:B------:R-:W-:Y:S01]  /*3a20*/  MUFU.TANH R96, R39 ;  /* 0x0000002700607308 */ /* 0x000fe20000002400 */
[----:B------:R-:W-:Y:S01]  /*3a30*/  FSEL R66, R105, -INF , P1 ;  /* 0xff80000069427808 */ /* 0x000fe20000800000 */
[----:B------:R-:W-:Y:S01]  /*3a40*/  IMAD.MOV.U32 R105, RZ, RZ, R119 ;  /* 0x000000ffff697224 */ /* 0x000fe200078e0077 */
[----:B------:R-:W-:-:S02]  /*3a50*/  FMNMX.FTZ R21, R65, R20, !PT ;  /* 0x0000001441157209 */ /* 0x000fc40007810000 */
[----:B------:R-:W-:Y:S01]  /*3a60*/  FSEL R20, R98, -INF , P5 ;  /* 0xff80000062147808 */ /* 0x000fe20002800000 */
[--C-:B------:R-:W-:Y:S01]  /*3a70*/  IMAD.MOV.U32 R98, RZ, RZ, R119.reuse ;  /* 0x000000ffff627224 */ /* 0x100fe200078e0077 */
[----:B------:R-:W-:Y:S01]  /*3a80*/  ISETP.GT.AND P5, PT, R114, 0x89, PT ;  /* 0x000000897200780c */ /* 0x000fe20003fa4270 */
[----:B------:R-:W-:Y:S01]  /*3a90*/  MUFU.TANH R95, R38 ;  /* 0x00000026005f7308 */ /* 0x000fe20000002400 */
[----:B------:R-:W-:Y:S01]  /*3aa0*/  FSEL R67, R108, -INF , P6 ;  /* 0xff8000006c437808 */ /* 0x000fe20003000000 */
[--C-:B------:R-:W-:Y:S01]  /*3ab0*/  IMAD.MOV.U32 R108, RZ, RZ, R119.reuse ;  /* 0x000000ffff6c7224 */ /* 0x100fe200078e0077 */
[----:B------:R-:W-:Y:S02]  /*3ac0*/  FMNMX.FTZ R70, R66, R21, !PT ;  /* 0x0000001542467209 */ /* 0x000fe40007810000 */
[----:B------:R-:W-:Y:S01]  /*3ad0*/  FSEL R21, R101, -INF , P4 ;  /* 0xff80000065157808 */ /* 0x000fe20002000000 */
[----:B------:R-:W-:Y:S01]  /*3ae0*/  IMAD.MOV.U32 R101, RZ, RZ, R119 ;  /* 0x000000ffff657224 */ /* 0x000fe200078e0077 */
[----:B------:R-:W-:-:S02]  /*3af0*/  ISETP.GT.AND P4, PT, R114, 0x90, PT ;  /* 0x000000907200780c */ /* 0x000fc40003f84270 */
[----:B------:R-:W-:Y:S01]  /*3b00*/  FSEL R68, R109, -INF , P5 ;  /* 0xff8000006d447808 */ /* 0x000fe20002800000 */
[--C-:B------:R-:W-:Y:S01]  /*3b10*/  IMAD.MOV.U32 R109, RZ, RZ, R119.reuse ;  /* 0x000000ffff6d7224 */ /* 0x100fe200078e0077 */
[----:B-1----:R-:W-:Y:S02]  /*3b20*/  FMNMX.FTZ R37, R67, R70, !PT ;  /* 0x0000004643257209 */ /* 0x002fe40007810000 */
[----:B--2---:R-:W-:Y:S02]  /*3b30*/  FSEL R33, R102, -INF , P3 ;  /* 0xff80000066217808 */ /* 0x004fe40001800000 */
[----:B------:R-:W-:Y:S02]  /*3b40*/  ISETP.GT.AND P3, PT, R114, 0x91, PT ;  /* 0x000000917200780c */ /* 0x000fe40003f64270 */
[----:B------:R-:W-:Y:S01]  /*3b50*/  FSEL R69, R110, -INF , P4 ;  /* 0xff8000006e457808 */ /* 0x000fe20002000000 */
[----:B------:R-:W-:Y:S01]  /*3b60*/  IMAD.MOV.U32 R110, RZ, RZ, R119 ;  /* 0x000000ffff6e7224 */ /* 0x000fe200078e0077 */
[----:B------:R-:W-:-:S02]  /*3b70*/  FMNMX.FTZ R84, R68, R37, !PT ;  /* 0x0000002544547209 */ /* 0x000fc40007810000 */
[----:B------:R-:W-:Y:S01]  /*3b80*/  FSEL R37, R106, -INF , P2 ;  /* 0xff8000006a257808 */ /* 0x000fe20001000000 */
[--C-:B------:R-:W-:Y:S01]  /*3b90*/  IMAD.MOV.U32 R106, RZ, RZ, R119.reuse ;  /* 0x000000ffff6a7224 */ /* 0x100fe200078e0077 */
[C---:B------:R-:W-:Y:S02]  /*3ba0*/  ISETP.GT.AND P2, PT, R114.reuse, 0x98, PT ;  /* 0x000000987200780c */ /* 0x040fe40003f44270 */
[----:B0-----:R-:W-:Y:S01]  /*3bb0*/  FSEL R70, R111, -INF , P3 ;  /* 0xff8000006f467808 */ /* 0x001fe20001800000 */
[--C-:B------:R-:W-:Y:S01]  /*3bc0*/  IMAD.MOV.U32 R111, RZ, RZ, R119.reuse ;  /* 0x000000ffff6f7224 */ /* 0x100fe200078e0077 */
[----:B------:R-:W-:Y:S02]  /*3bd0*/  FMNMX.FTZ R83, R69, R84, !PT ;  /* 0x0000005445537209 */ /* 0x000fe40007810000 */
[----:B------:R-:W-:Y:S01]  /*3be0*/  FSEL R45, R107, -INF , P1 ;  /* 0xff8000006b2d7808 */ /* 0x000fe20000800000 */
        /* <DEDUP_REMOVED lines=9> */
[----:B----4-:R-:W-:Y:S02]  /*3c80*/  FMNMX.FTZ R35, R5, R4, !PT ;  /* 0x0000000405237209 */ /* 0x010fe40007810000 */
[----:B------:R-:W-:Y:S02]  /*3c90*/  FMNMX.FTZ R86, R83, R84, !PT ;  /* 0x0000005453567209 */ /* 0x000fe40007810000 */
[----:B------:R-:W0:Y:S01]  /*3ca0*/  MUFU.TANH R84, R30 ;  /* 0x0000001e00547308 */ /* 0x000e220000002400 */
[----:B------:R-:W-:Y:S02]  /*3cb0*/  MOV R102, R119 ;  /* 0x0000007700667202 */ /* 0x000fe40000000f00 */
[----:B------:R-:W1:Y:S01]  /*3cc0*/  SHFL.BFLY PT, R85, R86, 0x2, 0x1f ;  /* 0x0c401f0056557f89 */ /* 0x000e6200000e0000 */
[----:B0-----:R-:W-:-:S02]  /*3cd0*/  FSEL R84, R84, -INF , P6 ;  /* 0xff80000054547808 */ /* 0x001fc40003000000 */
[----:B-1----:R-:W-:Y:S01]  /*3ce0*/  FMNMX.FTZ R87, R86, R85, !PT ;  /* 0x0000005556577209 */ /* 0x002fe20007810000 */
[----:B------:R-:W-:Y:S01]  /*3cf0*/  IMAD.U32 R85, RZ, RZ, UR6 ;  /* 0x00000006ff557e24 */ /* 0x000fe2000f8e00ff */
[----:B------:R-:W0:Y:S03]  /*3d00*/  MUFU.TANH R86, R31 ;  /* 0x0000001f00567308 */ /* 0x000e260000002400 */
[----:B------:R-:W1:Y:S01]  /*3d10*/  SHFL.BFLY PT, R120, R87, 0x1, 0x1f ;  /* 0x0c201f0057787f89 */ /* 0x000e6200000e0000 */
[----:B0-----:R-:W-:Y:S02]  /*3d20*/  FSEL R86, R86, -INF , P5 ;  /* 0xff80000056567808 */ /* 0x001fe40002800000 */
[----:B-1----:R-:W-:Y:S02]  /*3d30*/  FMNMX.FTZ R120, R87, R120, !PT ;  /* 0x0000007857787209 */ /* 0x002fe40007810000 */
[----:B------:R0:W1:Y:S02]  /*3d40*/  MUFU.TANH R87, R34 ;  /* 0x0000002200577308 */ /* 0x0000640000002400 */
[C---:B------:R-:W-:Y:S01]  /*3d50*/  FSETP.NEU.FTZ.AND P0, PT, R120.reuse, -INF , PT ;  /* 0xff8000007800780b */ /* 0x040fe20003f1d000 */
[----:B------:R-:W-:-:S05]  /*3d60*/  FFMA.FTZ R85, R120, R85, -8 ;  /* 0xc100000078557423 */ /* 0x000fca0000010055 */
[----:B------:R-:W-:Y:S02]  /*3d70*/  FSEL R85, R85, RZ, P0 ;  /* 0x000000ff55557208 */ /* 0x000fe40000000000 */
[----:B0-----:R-:W-:Y:S02]  /*3d80*/  FMNMX.FTZ R34, R8, R35, !PT ;  /* 0x0000002308227209 */ /* 0x001fe40007810000 */
[----:B------:R-:W-:Y:S01]  /*3d90*/  ISETP.NE.AND P0, PT, R104, RZ, PT ;  /* 0x000000ff6800720c */ /* 0x000fe20003f05270 */
[----:B------:R-:W-:-:S01]  /*3da0*/  FFMA.FTZ R31, R43, UR6, -R85 ;  /* 0x000000062b1f7c23 */ /* 0x000fc20008010855 */
[----:B------:R-:W-:Y:S01]  /*3db0*/  FMNMX.FTZ R34, R9, R34, !PT ;  /* 0x0000002209227209 */ /* 0x000fe20007810000 */
[----:B------:R-:W-:-:S01]  /*3dc0*/  FFMA.FTZ R88, R88, UR6, -R85 ;  /* 0x0000000658587c23 */ /* 0x000fc20008010855 */
[--C-:B------:R-:W-:Y:S01]  /*3dd0*/  FFMA.FTZ R30, R32, UR6, -R85.reuse ;  /* 0x00000006201e7c23 */ /* 0x100fe20008010855 */
[----:B------:R-:W-:-:S01]  /*3de0*/  FFMA.FTZ R32, R89, UR6, -R85 ;  /* 0x0000000659207c23 */ /* 0x000fc20008010855 */
[----:B------:R-:W-:Y:S01]  /*3df0*/  FMNMX.FTZ R39, R13, R34, !PT ;  /* 0x000000220d277209 */ /* 0x000fe20007810000 */
[----:B------:R-:W-:Y:S01]  /*3e00*/  MUFU.EX2 R35, R88 ;  /* 0x0000005800237308 */ /* 0x000fe20000000800 */
[----:B------:R-:W-:-:S01]  /*3e10*/  FFMA.FTZ R90, R90, UR6, -R85 ;  /* 0x000000065a5a7c23 */ /* 0x000fc20008010855 */
[--C-:B------:R-:W-:Y:S01]  /*3e20*/  FFMA.FTZ R92, R92, UR6, -R85.reuse ;  /* 0x000000065c5c7c23 */ /* 0x100fe20008010855 */
[----:B------:R-:W-:Y:S01]  /*3e30*/  FMNMX.FTZ R38, R12, R39, !PT ;  /* 0x000000270c267209 */ /* 0x000fe20007810000 */
[--C-:B------:R-:W-:Y:S01]  /*3e40*/  FFMA.FTZ R39, R91, UR6, -R85.reuse ;  /* 0x000000065b277c23 */ /* 0x100fe20008010855 */
[----:B------:R-:W-:-:S01]  /*3e50*/  FFMA.FTZ R24, R24, UR6, -R85 ;  /* 0x0000000618187c23 */ /* 0x000fc20008010855 */
[--C-:B------:R-:W-:Y:S01]  /*3e60*/  FFMA.FTZ R25, R25, UR6, -R85.reuse ;  /* 0x0000000619197c23 */ /* 0x100fe20008010855 */
[----:B------:R-:W-:Y:S01]  /*3e70*/  FMNMX.FTZ R43, R15, R38, !PT ;  /* 0x000000260f2b7209 */ /* 0x000fe20007810000 */
[----:B------:R0:W-:Y:S01]  /*3e80*/  MUFU.EX2 R34, R90 ;  /* 0x0000005a00227308 */ /* 0x0001e20000000800 */
[----:B------:R-:W-:-:S01]  /*3e90*/  FFMA.FTZ R26, R26, UR6, -R85 ;  /* 0x000000061a1a7c23 */ /* 0x000fc20008010855 */
[--C-:B------:R-:W-:Y:S01]  /*3ea0*/  FFMA.FTZ R27, R27, UR6, -R85.reuse ;  /* 0x000000061b1b7c23 */ /* 0x100fe20008010855 */
[----:B------:R-:W-:Y:S01]  /*3eb0*/  FMNMX.FTZ R38, R14, R43, !PT ;  /* 0x0000002b0e267209 */ /* 0x000fe20007810000 */
[--C-:B------:R-:W-:Y:S01]  /*3ec0*/  FFMA.FTZ R80, R80, UR6, -R85.reuse ;  /* 0x0000000650507c23 */ /* 0x100fe20008010855 */
[----:B------:R-:W-:-:S01]  /*3ed0*/  FFMA.FTZ R81, R81, UR6, -R85 ;  /* 0x0000000651517c23 */ /* 0x000fc20008010855 */
[--C-:B------:R-:W-:Y:S01]  /*3ee0*/  FFMA.FTZ R49, R49, UR6, -R85.reuse ;  /* 0x0000000631317c23 */ /* 0x100fe20008010855 */
[----:B------:R-:W-:Y:S01]  /*3ef0*/  FMNMX.FTZ R43, R73, R38, !PT ;  /* 0x00000026492b7209 */ /* 0x000fe20007810000 */
[----:B------:R-:W-:Y:S01]  /*3f00*/  MUFU.EX2 R24, R24 ;  /* 0x0000001800187308 */ /* 0x000fe20000000800 */
[----:B0-----:R-:W-:Y:S01]  /*3f10*/  FSEL R90, R95, -INF , P2 ;  /* 0xff8000005f5a7808 */ /* 0x001fe20001000000 */
[--C-:B------:R-:W-:Y:S01]  /*3f20*/  FFMA.FTZ R82, R82, UR6, -R85.reuse ;  /* 0x0000000652527c23 */ /* 0x100fe20008010855 */
[----:B------:R-:W-:Y:S01]  /*3f30*/  FMNMX.FTZ R88, R72, R43, !PT ;  /* 0x0000002b48587209 */ /* 0x000fe20007810000 */
[--C-:B------:R-:W-:Y:S01]  /*3f40*/  FFMA.FTZ R43, R93, UR6, -R85.reuse ;  /* 0x000000065d2b7c23 */ /* 0x100fe20008010855 */
[----:B------:R-:W-:-:S01]  /*3f50*/  FFMA.FTZ R93, R44, UR6, -R85 ;  /* 0x000000062c5d7c23 */ /* 0x000fc20008010855 */
[----:B-1----:R-:W-:Y:S01]  /*3f60*/  FSEL R44, R87, -INF , P4 ;  /* 0xff800000572c7808 */ /* 0x002fe20002000000 */
[----:B------:R-:W-:-:S01]  /*3f70*/  FFMA.FTZ R53, R53, UR6, -R85 ;  /* 0x0000000635357c23 */ /* 0x000fc20008010855 */
        /* <DEDUP_REMOVED lines=15> */
[----:B------:R-:W-:Y:S01]  /*4070*/  FFMA.FTZ R29, R29, UR6, -R85 ;  /* 0x000000061d1d7c23 */ /* 0x000fe20008010855 */
[----:B------:R-:W-:Y:S01]  /*4080*/  FMNMX.FTZ R89, R79, R88, !PT ;  /* 0x000000584f597209 */ /* 0x000fe20007810000 */
[----:B------:R-:W-:Y:S01]  /*4090*/  MUFU.EX2 R25, R25 ;  /* 0x0000001900197308 */ /* 0x000fe20000000800 */
[----:B------:R-:W-:-:S02]  /*40a0*/  IMAD.MOV.U32 R104, RZ, RZ, R119 ;  /* 0x000000ffff687224 */ /* 0x000fc400078e0077 */
[----:B------:R-:W-:Y:S01]  /*40b0*/  FMNMX.FTZ R88, R78, R89, !PT ;  /* 0x000000594e587209 */ /* 0x000fe20007810000 */
[--C-:B------:R-:W-:Y:S02]  /*40c0*/  IMAD.MOV.U32 R96, RZ, RZ, R119.reuse ;  /* 0x000000ffff607224 */ /* 0x100fe400078e0077 */
[----:B------:R-:W-:Y:S01]  /*40d0*/  IMAD.MOV.U32 R95, RZ, RZ, R119 ;  /* 0x000000ffff5f7224 */ /* 0x000fe200078e0077 */
[----:B------:R-:W-:Y:S01]  /*40e0*/  FMNMX.FTZ R89, R57, R88, !PT ;  /* 0x0000005839597209 */ /* 0x000fe20007810000 */
[----:B------:R-:W-:Y:S03]  /*40f0*/  MUFU.EX2 R26, R26 ;  /* 0x0000001a001a7308 */ /* 0x000fe60000000800 */
[----:B------:R-:W-:-:S04]  /*4100*/  FMNMX.FTZ R89, R56, R89, !PT ;  /* 0x0000005938597209 */ /* 0x000fc80007810000 */
[----:B------:R-:W-:Y:S01]  /*4110*/  FMNMX.FTZ R88, R58, R89, !PT ;  /* 0x000000593a587209 */ /* 0x000fe20007810000 */
[----:B------:R-:W0:Y:S03]  /*4120*/  MUFU.EX2 R27, R27 ;  /* 0x0000001b001b7308 */ /* 0x000e260000000800 */
[----:B------:R-:W-:-:S04]  /*4130*/  FMNMX.FTZ R89, R59, R88, !PT ;  /* 0x000000583b597209 */ /* 0x000fc80007810000 */
[----:B------:R-:W-:Y:S01]  /*4140*/  FMNMX.FTZ R88, R60, R89, !PT ;  /* 0x000000593c587209 */ /* 0x000fe20007810000 */
[----:B------:R-:W-:Y:S03]  /*4150*/  MUFU.EX2 R30, R30 ;  /* 0x0000001e001e7308 */ /* 0x000fe60000000800 */
[----:B------:R-:W-:-:S04]  /*4160*/  FMNMX.FTZ R89, R61, R88, !PT ;  /* 0x000000583d597209 */ /* 0x000fc80007810000 */
[----:B------:R-:W-:Y:S01]  /*4170*/  FMNMX.FTZ R88, R62, R89, !PT ;  /* 0x000000593e587209 */ /* 0x000fe20007810000 */
[----:B------:R-:W-:Y:S01]  /*4180*/  MUFU.EX2 R31, R31 ;  /* 0x0000001f001f7308 */ /* 0x000fe20000000800 */
[----:B0-----:R-:W-:Y:S02]  /*4190*/  F2FP.SATFINITE.E4M3.F32.PACK_AB_MERGE_C R200, R27, R26, RZ ;  /* 0x0000001a1bc8723e */ /* 0x001fe400048070ff */
[----:B------:R-:W-:Y:S02]  /*41a0*/  FMNMX.FTZ R89, R63, R88, !PT ;  /* 0x000000583f597209 */ /* 0x000fe40007810000 */
[----:B------:R-:W-:Y:S02]  /*41b0*/  F2FP.SATFINITE.E4M3.F32.PACK_AB_MERGE_C R200, R25, R24, R200 ;  /* 0x0000001819c8723e */ /* 0x000fe400048070c8 */
[----:B------:R-:W-:Y:S01]  /*41c0*/  FMNMX.FTZ R89, R6, R89, !PT ;  /* 0x0000005906597209 */ /* 0x000fe20007810000 */
[----:B------:R-:W0:Y:S03]  /*41d0*/  MUFU.EX2 R32, R32 ;  /* 0x0000002000207308 */ /* 0x000e260000000800 */
[----:B------:R-:W-:-:S04]  /*41e0*/  FMNMX.FTZ R88, R40, R89, !PT ;  /* 0x0000005928587209 */ /* 0x000fc80007810000 */
[----:B------:R-:W-:Y:S01]  /*41f0*/  FMNMX.FTZ R89, R7, R88, !PT ;  /* 0x0000005807597209 */ /* 0x000fe20007810000 */
[----:B------:R-:W-:Y:S03]  /*4200*/  MUFU.EX2 R39, R39 ;  /* 0x0000002700277308 */ /* 0x000fe60000000800 */
[----:B------:R-:W-:-:S04]  /*4210*/  FMNMX.FTZ R88, R10, R89, !PT ;  /* 0x000000590a587209 */ /* 0x000fc80007810000 */
[----:B------:R-:W-:Y:S01]  /*4220*/  FMNMX.FTZ R89, R11, R88, !PT ;  /* 0x000000580b597209 */ /* 0x000fe20007810000 */
[----:B------:R-:W1:Y:S01]  /*4230*/  MUFU.EX2 R43, R43 ;  /* 0x0000002b002b7308 */ /* 0x000e620000000800 */
[----:B0-----:R-:W-:Y:S02]  /*4240*/  F2FP.SATFINITE.E4M3.F32.PACK_AB_MERGE_C R202, R35, R32, RZ ;  /* 0x0000002023ca723e */ /* 0x001fe400048070ff */
[----:B------:R-:W-:Y:S02]  /*4250*/  FMNMX.FTZ R88, R20, R89, !PT ;  /* 0x0000005914587209 */ /* 0x000fe40007810000 */
[----:B------:R-:W-:Y:S02]  /*4260*/  F2FP.SATFINITE.E4M3.F32.PACK_AB_MERGE_C R202, R31, R30, R202 ;  /* 0x0000001e1fca723e */ /* 0x000fe400048070ca */
[----:B------:R-:W-:Y:S01]  /*4270*/  FMNMX.FTZ R88, R21, R88, !PT ;  /* 0x0000005815587209 */ /* 0x000fe20007810000 */
[----:B------:R-:W-:Y:S03]  /*4280*/  MUFU.EX2 R80, R80 ;  /* 0x0000005000507308 */ /* 0x000fe60000000800 */
[----:B------:R-:W-:-:S04]  /*4290*/  FMNMX.FTZ R88, R33, R88, !PT ;  /* 0x0000005821587209 */ /* 0x000fc80007810000 */
[----:B------:R-:W-:Y:S01]  /*42a0*/  FMNMX.FTZ R88, R37, R88, !PT ;  /* 0x0000005825587209 */ /* 0x000fe20007810000 */
[----:B------:R-:W-:Y:S01]  /*42b0*/  MUFU.EX2 R81, R81 ;  /* 0x0000005100517308 */ /* 0x000fe20000000800 */
[----:B-1----:R-:W-:Y:S02]  /*42c0*/  F2FP.SATFINITE.E4M3.F32.PACK_AB_MERGE_C R204, R43, R38, RZ ;  /* 0x000000262bcc723e */ /* 0x002fe400048070ff */
[----:B------:R-:W-:Y:S02]  /*42d0*/  FMNMX.FTZ R89, R45, R88, !PT ;  /* 0x000000582d597209 */ /* 0x000fe40007810000 */
[----:B------:R-:W-:Y:S02]  /*42e0*/  F2FP.SATFINITE.E4M3.F32.PACK_AB_MERGE_C R204, R39, R34, R204 ;  /* 0x0000002227cc723e */ /* 0x000fe400048070cc */
[----:B------:R-:W-:Y:S01]  /*42f0*/  FMNMX.FTZ R89, R84, R89, !PT ;  /* 0x0000005954597209 */ /* 0x000fe20007810000 */
[----:B------:R-:W-:Y:S03]  /*4300*/  MUFU.EX2 R49, R49 ;  /* 0x0000003100317308 */ /* 0x000fe60000000800 */
[----:B------:R-:W-:-:S02]  /*4310*/  FMNMX.FTZ R91, R86, R89, !PT ;  /* 0x00000059565b7209 */ /* 0x000fc40007810000 */
[----:B------:R-:W-:Y:S02]  /*4320*/  FSEL R89, R94, -INF , P3 ;  /* 0xff8000005e597808 */ /* 0x000fe40001800000 */
[----:B------:R-:W-:Y:S01]  /*4330*/  FMNMX.FTZ R88, R44, R91, !PT ;  /* 0x0000005b2c587209 */ /* 0x000fe20007810000 */
[----:B------:R-:W0:Y:S03]  /*4340*/  MUFU.EX2 R82, R82 ;  /* 0x0000005200527308 */ /* 0x000e260000000800 */
[----:B------:R-:W-:Y:S01]  /*4350*/  FMNMX.FTZ R91, R89, R88, !PT ;  /* 0x00000058595b7209 */ /* 0x000fe20007810000 */
[--C-:B------:R-:W-:Y:S01]  /*4360*/  FFMA.FTZ R88, R36, UR6, -R85.reuse ;  /* 0x0000000624587c23 */ /* 0x100fe20008010855 */
[----:B------:R-:W-:-:S01]  /*4370*/  FFMA.FTZ R36, R42, UR6, -R85 ;  /* 0x000000062a247c23 */ /* 0x000fc20008010855 */
[--C-:B------:R-:W-:Y:S01]  /*4380*/  FFMA.FTZ R42, R55, UR6, -R85.reuse ;  /* 0x00000006372a7c23 */ /* 0x100fe20008010855 */
        /* <DEDUP_REMOVED lines=8> */
[----:B------:R-:W-:-:S01]  /*4410*/  FFMA.FTZ R66, R69, UR6, -R85 ;  /* 0x0000000645427c23 */ /* 0x000fc20008010855 */
[----:B------:R-:W1:Y:S01]  /*4420*/  SHFL.BFLY PT, R94, R93, 0x2, 0x1f ;  /* 0x0c401f005d5e7f89 */ /* 0x000e6200000e0000 */
[----:B------:R-:W-:-:S01]  /*4430*/  FFMA.FTZ R69, R70, UR6, -R85 ;  /* 0x0000000646457c23 */ /* 0x000fc20008010855 */
[--C-:B------:R-:W-:Y:S01]  /*4440*/  FFMA.FTZ R68, R71, UR6, -R85.reuse ;  /* 0x0000000647447c23 */ /* 0x100fe20008010855 */
[----:B------:R-:W-:-:S01]  /*4450*/  FFMA.FTZ R71, R83, UR6, -R85 ;  /* 0x0000000653477c23 */ /* 0x000fc20008010855 */
[----:B------:R-:W-:Y:S01]  /*4460*/  MUFU.EX2 R53, R53 ;  /* 0x0000003500357308 */ /* 0x000fe20000000800 */
[----:B0-----:R-:W-:-:S04]  /*4470*/  F2FP.SATFINITE.E4M3.F32.PACK_AB_MERGE_C R206, R82, R49, RZ ;  /* 0x0000003152ce723e */ /* 0x001fc800048070ff */
        /* <DEDUP_REMOVED lines=12> */
[----:B------:R-:W-:-:S03]  /*4540*/  IMAD.U32 R93, RZ, RZ, UR6 ;  /* 0x00000006ff5d7e24 */ /* 0x000fc6000f8e00ff */
        /* <DEDUP_REMOVED lines=23> */
[----:B------:R-:W-:Y:S01]  /*46c0*/  FADD.FTZ R60, R26, R61 ;  /* 0x0000003d1a3c7221 */ /* 0x000fe20000010000 */
[----:B------:R-:W-:-:S01]  /*46d0*/  FFMA.FTZ R75, R75, UR6, -R83 ;  /* 0x000000064b4b7c23 */ /* 0x000fc20008010853 */
[--C-:B------:R-:W-:Y:S01]  /*46e0*/  FFMA.FTZ R74, R74, UR6, -R83.reuse ;  /* 0x000000064a4a7c23 */ /* 0x100fe20008010853 */
[----:B------:R-:W-:-:S01]  /*46f0*/  FFMA.FTZ R40, R40, UR6, -R83 ;  /* 0x0000000628287c23 */ /* 0x000fc20008010853 */
[----:B------:R-:W1:Y:S01]  /*4700*/  MUFU.EX2 R70, R70 ;  /* 0x0000004600467308 */ /* 0x000e620000000800 */
[----:B------:R-:W-:-:S01]  /*4710*/  FADD.FTZ R61, R27, R60 ;  /* 0x0000003c1b3d7221 */ /* 0x000fc20000010000 */
[--C-:B------:R-:W-:Y:S01]  /*4720*/  FFMA.FTZ R79, R79, UR6, -R83.reuse ;  /* 0x000000064f4f7c23 */ /* 0x100fe20008010853 */
[----:B------:R-:W-:-:S01]  /*4730*/  FFMA.FTZ R78, R78, UR6, -R83 ;  /* 0x000000064e4e7c23 */ /* 0x000fc20008010853 */
[----:B------:R-:W-:Y:S01]  /*4740*/  FFMA.FTZ R57, R57, UR6, -R83 ;  /* 0x0000000639397c23 */ /* 0x000fe20008010853 */
[----:B------:R-:W-:-:S01]  /*4750*/  FADD.FTZ R60, R30, R61 ;  /* 0x0000003d1e3c7221 */ /* 0x000fc20000010000 */
[--C-:B------:R-:W-:Y:S01]  /*4760*/  FFMA.FTZ R56, R56, UR6, -R83.reuse ;  /* 0x0000000638387c23 */ /* 0x100fe20008010853 */
[----:B------:R-:W-:-:S01]  /*4770*/  FFMA.FTZ R62, R62, UR6, -R83 ;  /* 0x000000063e3e7c23 */ /* 0x000fc20008010853 */
[----:B------:R-:W2:Y:S01]  /*4780*/  MUFU.EX2 R85, R85 ;  /* 0x0000005500557308 */ /* 0x000ea20000000800 */
[----:B0-----:R-:W-:-:S01]  /*4790*/  FADD.FTZ R77, R5, R4 ;  /* 0x00000004054d7221 */ /* 0x001fc20000010000 */
[----:B------:R-:W-:Y:S01]  /*47a0*/  FADD.FTZ R61, R31, R60 ;  /* 0x0000003c1f3d7221 */ /* 0x000fe20000010000 */
[----:B------:R-:W-:-:S01]  /*47b0*/  FFMA.FTZ R63, R63, UR6, -R83 ;  /* 0x000000063f3f7c23 */ /* 0x000fc20008010853 */
[--C-:B------:R-:W-:Y:S01]  /*47c0*/  FFMA.FTZ R6, R6, UR6, -R83.reuse ;  /* 0x0000000606067c23 */ /* 0x100fe20008010853 */
[----:B------:R-:W-:-:S01]  /*47d0*/  FFMA.FTZ R7, R7, UR6, -R83 ;  /* 0x0000000607077c23 */ /* 0x000fc20008010853 */
[----:B------:R-:W-:Y:S01]  /*47e0*/  FADD.FTZ R60, R32, R61 ;  /* 0x0000003d203c7221 */ /* 0x000fe20000010000 */
[----:B------:R-:W-:-:S01]  /*47f0*/  FFMA.FTZ R10, R10, UR6, -R83 ;  /* 0x000000060a0a7c23 */ /* 0x000fc20008010853 */
        /* <DEDUP_REMOVED lines=8> */
[----:B------:R-:W3:Y:S01]  /*4880*/  MUFU.EX2 R9, R9 ;  /* 0x0000000900097308 */ /* 0x000ee20000000800 */
[----:B------:R-:W-:-:S01]  /*4890*/  FFMA.FTZ R86, R86, UR6, -R83 ;  /* 0x0000000656567c23 */ /* 0x000fc20008010853 */
[--C-:B------:R-:W-:Y:S01]  /*48a0*/  FFMA.FTZ R44, R44, UR6, -R83.reuse ;  /* 0x000000062c2c7c23 */ /* 0x100fe20008010853 */
[----:B------:R-:W-:-:S01]  /*48b0*/  FFMA.FTZ R89, R89, UR6, -R83 ;  /* 0x0000000659597c23 */ /* 0x000fc20008010853 */
[----:B------:R-:W-:-:S04]  /*48c0*/  FFMA.FTZ R90, R90, UR6, -R83 ;  /* 0x000000065a5a7c23 */ /* 0x000fc80008010853 */
[----:B------:R4:W5:Y:S08]  /*48d0*/  MUFU.EX2 R93, R15 ;  /* 0x0000000f005d7308 */ /* 0x0009700000000800 */
[----:B------:R-:W5:Y:S01]  /*48e0*/  MUFU.EX2 R94, R94 ;  /* 0x0000005e005e7308 */ /* 0x000f620000000800 */
[----:B----4-:R-:W-:-:S01]  /*48f0*/  FFMA.FTZ R15, R76, UR6, -R83 ;  /* 0x000000064c0f7c23 */ /* 0x010fc20008010853 */
[----:B-1----:R-:W-:Y:S01]  /*4900*/  FADD.FTZ R76, R70, R77 ;  /* 0x0000004d464c7221 */ /* 0x002fe20000010000 */
[----:B--2---:R-:W-:Y:S01]  /*4910*/  F2FP.SATFINITE.E4M3.F32.PACK_AB_MERGE_C R70, R85, R70, RZ ;  /* 0x000000465546723e */ /* 0x004fe200048070ff */
[----:B------:R-:W-:Y:S01]  /*4920*/  FFMA.FTZ R83, R92, UR6, -R83 ;  /* 0x000000065c537c23 */ /* 0x000fe20008010853 */
[----:B------:R-:W-:-:S02]  /*4930*/  IMAD.MOV.U32 R92, RZ, RZ, R119 ;  /* 0x000000ffff5c7224 */ /* 0x000fc400078e0077 */
[----:B------:R-:W-:Y:S01]  /*4940*/  FADD.FTZ R77, R85, R76 ;  /* 0x0000004c554d7221 */ /* 0x000fe20000010000 */
[----:B------:R-:W-:Y:S01]  /*4950*/  F2FP.SATFINITE.E4M3.F32.PACK_AB_MERGE_C R201, R4, R5, R70 ;  /* 0x0000000504c9723e */ /* 0x000fe20004807046 */
[----:B------:R-:W1:Y:S01]  /*4960*/  MUFU.EX2 R12, R12 ;  /* 0x0000000c000c7308 */ /* 0x000e620000000800 */
[----:B------:R-:W-:Y:S02]  /*4970*/  IMAD.MOV.U32 R85, RZ, RZ, R119 ;  /* 0x000000ffff557224 */ /* 0x000fe400078e0077 */
[----:B0-----:R-:W-:Y:S01]  /*4980*/  FADD.FTZ R76, R8, R77 ;  /* 0x0000004d084c7221 */ /* 0x001fe20000010000 */
[----:B------:R-:W-:-:S01]  /*4990*/  FADD.FTZ R77, R35, R60 ;  /* 0x0000003c234d7221 */ /* 0x000fc20000010000 */
[----:B------:R-:W-:Y:S02]  /*49a0*/  IMAD.MOV.U32 R70, RZ, RZ, R119 ;  /* 0x000000ffff467224 */ /* 0x000fe400078e0077 */
[----:B---3--:R-:W-:-:S01]  /*49b0*/  FADD.FTZ R76, R9, R76 ;  /* 0x0000004c094c7221 */ /* 0x008fc20000010000 */
[----:B------:R-:W-:Y:S01]  /*49c0*/  FADD.FTZ R60, R34, R77 ;  /* 0x0000004d223c7221 */ /* 0x000fe20000010000 */
[----:B------:R-:W0:Y:S01]  /*49d0*/  MUFU.EX2 R13, R13 ;  /* 0x0000000d000d7308 */ /* 0x000e220000000800 */
[----:B------:R-:W-:-:S02]  /*49e0*/  IMAD.MOV.U32 R34, RZ, RZ, R119 ;  /* 0x000000ffff227224 */ /* 0x000fc400078e0077 */
[----:B-----5:R-:W-:Y:S01]  /*49f0*/  FADD.FTZ R61, R93, R76 ;  /* 0x0000004c5d3d7221 */ /* 0x020fe20000010000 */
[C---:B------:R-:W-:Y:S01]  /*4a00*/  F2FP.SATFINITE.E4M3.F32.PACK_AB_MERGE_C R93, R94.reuse, R93, RZ ;  /* 0x0000005d5e5d723e */ /* 0x040fe200048070ff */
[----:B------:R-:W-:Y:S02]  /*4a10*/  IMAD.MOV.U32 R76, RZ, RZ, R119 ;  /* 0x000000ffff4c7224 */ /* 0x000fe400078e0077 */
[----:B------:R-:W-:-:S01]  /*4a20*/  FADD.FTZ R61, R94, R61 ;  /* 0x0000003d5e3d7221 */ /* 0x000fc20000010000 */
[----:B------:R-:W-:Y:S01]  /*4a30*/  F2FP.SATFINITE.E4M3.F32.PACK_AB_MERGE_C R203, R9, R8, R93 ;  /* 0x0000000809cb723e */ /* 0x000fe2000480705d */
[----:B------:R-:W2:Y:S01]  /*4a40*/  MUFU.EX2 R75, R75 ;  /* 0x0000004b004b7308 */ /* 0x000ea20000000800 */
[--C-:B------:R-:W-:Y:S02]  /*4a50*/  IMAD.MOV.U32 R94, RZ, RZ, R119.reuse ;  /* 0x000000ffff5e7224 */ /* 0x100fe400078e0077 */
[----:B------:R-:W-:-:S05]  /*4a60*/  IMAD.MOV.U32 R93, RZ, RZ, R119 ;  /* 0x000000ffff5d7224 */ /* 0x000fca00078e0077 */
[----:B------:R-:W3:Y:S08]  /*4a70*/  MUFU.EX2 R74, R74 ;  /* 0x0000004a004a7308 */ /* 0x000ef00000000800 */
[----:B------:R-:W4:Y:S08]  /*4a80*/  MUFU.EX2 R14, R14 ;  /* 0x0000000e000e7308 */ /* 0x000f300000000800 */
[----:B------:R1:W-:Y:S08]  /*4a90*/  MUFU.EX2 R3, R40 ;  /* 0x0000002800037308 */ /* 0x0003f00000000800 */
[----:B------:R-:W5:Y:S01]  /*4aa0*/  MUFU.EX2 R15, R15 ;  /* 0x0000000f000f7308 */ /* 0x000f620000000800 */
[----:B-1----:R-:W-:-:S01]  /*4ab0*/  FADD.FTZ R40, R12, R61 ;  /* 0x0000003d0c287221 */ /* 0x002fc20000010000 */
[----:B------:R-:W-:Y:S01]  /*4ac0*/  FADD.FTZ R61, R39, R60 ;  /* 0x0000003c273d7221 */ /* 0x000fe20000010000 */
[----:B------:R-:W-:-:S02]  /*4ad0*/  IMAD.MOV.U32 R39, RZ, RZ, R119 ;  /* 0x000000ffff277224 */ /* 0x000fc400078e0077 */
[----:B0-----:R-:W-:Y:S01]  /*4ae0*/  FADD.FTZ R40, R13, R40 ;  /* 0x000000280d287221 */ /* 0x001fe20000010000 */
[----:B------:R-:W-:-:S02]  /*4af0*/  FADD.FTZ R60, R38, R61 ;  /* 0x0000003d263c7221 */ /* 0x000fc40000010000 */
[----:B------:R-:W0:Y:S01]  /*4b00*/  MUFU.EX2 R79, R79 ;  /* 0x0000004f004f7308 */ /* 0x000e220000000800 */
[----:B--2---:R-:W-:-:S01]  /*4b10*/  FADD.FTZ R61, R75, R40 ;  /* 0x000000284b3d7221 */ /* 0x004fc20000010000 */
[----:B------:R-:W-:Y:S01]  /*4b20*/  FADD.FTZ R77, R43, R60 ;  /* 0x0000003c2b4d7221 */ /* 0x000fe20000010000 */
[----:B------:R-:W-:Y:S02]  /*4b30*/  IMAD.MOV.U32 R43, RZ, RZ, R119 ;  /* 0x000000ffff2b7224 */ /* 0x000fe400078e0077 */
[----:B---3--:R-:W-:Y:S01]  /*4b40*/  FADD.FTZ R61, R74, R61 ;  /* 0x0000003d4a3d7221 */ /* 0x008fe20000010000 */
        /* <DEDUP_REMOVED lines=22> */
[----:B------:R-:W-:-:S01]  /*4cb0*/  FADD.FTZ R27, R47, R32 ;  /* 0x000000202f1b7221 */ /* 0x000fc20000010000 */
[----:B------:R-:W-:Y:S01]  /*4cc0*/  F2FP.SATFINITE.E4M3.F32.PACK_AB_MERGE_C R207, R15, R14, R78 ;  /* 0x0000000e0fcf723e */ /* 0x000fe2000480704e */
[----:B------:R-:W1:Y:S01]  /*4cd0*/  MUFU.EX2 R72, R72 ;  /* 0x0000004800487308 */ /* 0x000e620000000800 */
[----:B--2---:R-:W-:-:S01]  /*4ce0*/  FADD.FTZ R35, R57, R26 ;  /* 0x0000001a39237221 */ /* 0x004fc20000010000 */
[----:B------:R-:W-:Y:S01]  /*4cf0*/  FADD.FTZ R54, R54, R27 ;  /* 0x0000001b36367221 */ /* 0x000fe20000010000 */
[--C-:B------:R-:W-:Y:S02]  /*4d00*/  IMAD.MOV.U32 R78, RZ, RZ, R119.reuse ;  /* 0x000000ffff4e7224 */ /* 0x100fe400078e0077 */
[--C-:B------:R-:W-:Y:S02]  /*4d10*/  IMAD.MOV.U32 R77, RZ, RZ, R119.reuse ;  /* 0x000000ffff4d7224 */ /* 0x100fe400078e0077 */
        /* <DEDUP_REMOVED lines=8> */
[----:B------:R-:W-:Y:S01]  /*4da0*/  FADD.FTZ R35, R51, R54 ;  /* 0x0000003633237221 */ /* 0x000fe20000010000 */
[--C-:B------:R-:W-:Y:S02]  /*4db0*/  IMAD.MOV.U32 R54, RZ, RZ, R119.reuse ;  /* 0x000000ffff367224 */ /* 0x100fe400078e0077 */
[----:B------:R-:W-:Y:S02]  /*4dc0*/  IMAD.MOV.U32 R49, RZ, RZ, R119 ;  /* 0x000000ffff317224 */ /* 0x000fe400078e0077 */
[----:B------:R-:W-:-:S01]  /*4dd0*/  FADD.FTZ R35, R50, R35 ;  /* 0x0000002332237221 */ /* 0x000fc20000010000 */
[----:B------:R-:W-:Y:S01]  /*4de0*/  IMAD.MOV.U32 R47, RZ, RZ, R119 ;  /* 0x000000ffff2f7224 */ /* 0x000fe200078e0077 */
[----:B------:R-:W1:Y:S01]  /*4df0*/  MUFU.EX2 R59, R59 ;  /* 0x0000003b003b7308 */ /* 0x000e620000000800 */
[----:B--2---:R-:W-:-:S01]  /*4e00*/  FADD.FTZ R27, R73, R32 ;  /* 0x00000020491b7221 */ /* 0x004fc20000010000 */
[----:B------:R-:W-:Y:S01]  /*4e10*/  FADD.FTZ R38, R48, R35 ;  /* 0x0000002330267221 */ /* 0x000fe20000010000 */
[----:B------:R-:W-:Y:S01]  /*4e20*/  F2FP.SATFINITE.E4M3.F32.PACK_AB_MERGE_C R72, R73, R72, RZ ;  /* 0x000000484948723e */ /* 0x000fe200048070ff */
[----:B------:R-:W-:Y:S01]  /*4e30*/  IMAD.MOV.U32 R73, RZ, RZ, R119 ;  /* 0x000000ffff497224 */ /* 0x000fe200078e0077 */
[C---:B------:R-:W-:Y:S01]  /*4e40*/  F2FP.SATFINITE.E4M3.F32.PACK_AB_MERGE_C R48, R87.reuse, R48, RZ ;  /* 0x000000305730723e */ /* 0x040fe200048070ff */
[----:B------:R-:W-:Y:S01]  /*4e50*/  FADD.FTZ R38, R87, R38 ;  /* 0x0000002657267221 */ /* 0x000fe20000010000 */
[----:B------:R-:W-:Y:S01]  /*4e60*/  F2FP.SATFINITE.E4M3.F32.PACK_AB_MERGE_C R209, R56, R57, R72 ;  /* 0x0000003938d1723e */ /* 0x000fe20004807048 */
[----:B------:R-:W2:Y:S01]  /*4e70*/  MUFU.EX2 R62, R62 ;  /* 0x0000003e003e7308 */ /* 0x000ea20000000800 */
[----:B0-----:R-:W-:-:S01]  /*4e80*/  FADD.FTZ R32, R58, R27 ;  /* 0x0000001b3a207221 */ /* 0x001fc20000010000 */
[----:B------:R-:W-:Y:S01]  /*4e90*/  FADD.FTZ R25, R41, R38 ;  /* 0x0000002629197221 */ /* 0x000fe20000010000 */
[----:B------:R-:W-:Y:S01]  /*4ea0*/  F2FP.SATFINITE.E4M3.F32.PACK_AB_MERGE_C R210, R50, R51, R48 ;  /* 0x0000003332d2723e */ /* 0x000fe20004807030 */
[----:B------:R-:W-:-:S02]  /*4eb0*/  IMAD.MOV.U32 R87, RZ, RZ, R119 ;  /* 0x000000ffff577224 */ /* 0x000fc400078e0077 */
[----:B------:R-:W-:Y:S02]  /*4ec0*/  IMAD.MOV.U32 R72, RZ, RZ, R119 ;  /* 0x000000ffff487224 */ /* 0x000fe400078e0077 */
[----:B------:R-:W0:Y:S01]  /*4ed0*/  MUFU.EX2 R63, R63 ;  /* 0x0000003f003f7308 */ /* 0x000e220000000800 */
[----:B-1----:R-:W-:-:S01]  /*4ee0*/  FADD.FTZ R27, R59, R32 ;  /* 0x000000203b1b7221 */ /* 0x002fc20000010000 */
[--C-:B------:R-:W-:Y:S02]  /*4ef0*/  IMAD.MOV.U32 R57, RZ, RZ, R119.reuse ;  /* 0x000000ffff397224 */ /* 0x100fe400078e0077 */
[--C-:B------:R-:W-:Y:S02]  /*4f00*/  IMAD.MOV.U32 R56, RZ, RZ, R119.reuse ;  /* 0x000000ffff387224 */ /* 0x100fe400078e0077 */
[----:B------:R-:W-:Y:S02]  /*4f10*/  IMAD.MOV.U32 R51, RZ, RZ, R119 ;  /* 0x000000ffff337224 */ /* 0x000fe400078e0077 */
[----:B------:R-:W1:Y:S01]  /*4f20*/  MUFU.EX2 R6, R6 ;  /* 0x0000000600067308 */ /* 0x000e620000000800 */
[----:B--2---:R-:W-:-:S01]  /*4f30*/  FADD.FTZ R24, R62, R27 ;  /* 0x0000001b3e187221 */ /* 0x004fc20000010000 */
[----:B------:R-:W-:-:S02]  /*4f40*/  IMAD.MOV.U32 R50, RZ, RZ, R119 ;  /* 0x000000ffff327224 */ /* 0x000fc400078e0077 */
[--C-:B------:R-:W-:Y:S02]  /*4f50*/  IMAD.MOV.U32 R48, RZ, RZ, R119.reuse ;  /* 0x000000ffff307224 */ /* 0x100fe400078e0077 */
[--C-:B------:R-:W-:Y:S02]  /*4f60*/  IMAD.MOV.U32 R40, RZ, RZ, R119.reuse ;  /* 0x000000ffff287224 */ /* 0x100fe400078e0077 */
[----:B------:R-:W2:Y:S01]  /*4f70*/  MUFU.EX2 R28, R28 ;  /* 0x0000001c001c7308 */ /* 0x000ea20000000800 */
[C---:B0-----:R-:W-:Y:S01]  /*4f80*/  F2FP.SATFINITE.E4M3.F32.PACK_AB_MERGE_C R62, R63.reuse, R62, RZ ;  /* 0x0000003e3f3e723e */ /* 0x041fe200048070ff */
[----:B------:R-:W-:Y:S01]  /*4f90*/  FADD.FTZ R63, R63, R24 ;  /* 0x000000183f3f7221 */ /* 0x000fe20000010000 */
[--C-:B------:R-:W-:Y:S02]  /*4fa0*/  IMAD.MOV.U32 R38, RZ, RZ, R119.reuse ;  /* 0x000000ffff267224 */ /* 0x100fe400078e0077 */
[----:B------:R-:W-:Y:S01]  /*4fb0*/  F2FP.SATFINITE.E4M3.F32.PACK_AB_MERGE_C R211, R59, R58, R62 ;  /* 0x0000003a3bd3723e */ /* 0x000fe2000480703e */
[----:B------:R-:W-:-:S02]  /*4fc0*/  IMAD.MOV.U32 R62, RZ, RZ, R119 ;  /* 0x000000ffff3e7224 */ /* 0x000fc400078e0077 */
[----:B------:R-:W0:Y:S01]  /*4fd0*/  MUFU.EX2 R29, R29 ;  /* 0x0000001d001d7308 */ /* 0x000e220000000800 */
[----:B-1----:R-:W-:-:S01]  /*4fe0*/  FADD.FTZ R24, R6, R63 ;  /* 0x0000003f06187221 */ /* 0x002fc20000010000 */
[--C-:B------:R-:W-:Y:S02]  /*4ff0*/  IMAD.MOV.U32 R63, RZ, RZ, R119.reuse ;  /* 0x000000ffff3f7224 */ /* 0x100fe400078e0077 */
[--C-:B------:R-:W-:Y:S02]  /*5000*/  IMAD.MOV.U32 R59, RZ, RZ, R119.reuse ;  /* 0x000000ffff3b7224 */ /* 0x100fe400078e0077 */
[----:B------:R-:W-:Y:S01]  /*5010*/  FADD.FTZ R24, R3, R24 ;  /* 0x0000001803187221 */ /* 0x000fe20000010000 */
[----:B------:R-:W-:Y:S01]  /*5020*/  IMAD.MOV.U32 R58, RZ, RZ, R119 ;  /* 0x000000ffff3a7224 */ /* 0x000fe200078e0077 */
[----:B------:R-:W1:Y:S01]  /*5030*/  MUFU.EX2 R7, R7 ;  /* 0x0000000700077308 */ /* 0x000e620000000800 */
[----:B--2---:R-:W-:-:S01]  /*5040*/  FADD.FTZ R30, R28, R25 ;  /* 0x000000191c1e7221 */ /* 0x004fc20000010000 */
[----:B------:R-:W-:-:S06]  /*5050*/  IMAD.MOV.U32 R35, RZ, RZ, R119 ;  /* 0x000000ffff237224 */ /* 0x000fcc00078e0077 */
[----:B------:R-:W2:Y:S01]  /*5060*/  MUFU.EX2 R10, R10 ;  /* 0x0000000a000a7308 */ /* 0x000ea20000000800 */
[----:B0-----:R-:W-:-:S07]  /*5070*/  FADD.FTZ R27, R29, R30 ;  /* 0x0000001e1d1b7221 */ /* 0x001fce0000010000 */
[----:B------:R-:W0:Y:S01]  /*5080*/  MUFU.EX2 R88, R88 ;  /* 0x0000005800587308 */ /* 0x000e220000000800 */
[----:B-1----:R-:W-:-:S07]  /*5090*/  FADD.FTZ R31, R7, R24 ;  /* 0x00000018071f7221 */ /* 0x002fce0000010000 */
[----:B------:R-:W1:Y:S01]  /*50a0*/  MUFU.EX2 R36, R36 ;  /* 0x0000002400247308 */ /* 0x000e620000000800 */
[C---:B--2---:R-:W-:Y:S01]  /*50b0*/  F2FP.SATFINITE.E4M3.F32.PACK_AB_MERGE_C R30, R10.reuse, R7, RZ ;  /* 0x000000070a1e723e */ /* 0x044fe200048070ff */
[----:B------:R-:W-:Y:S01]  /*50c0*/  FADD.FTZ R10, R10, R31 ;  /* 0x0000001f0a0a7221 */ /* 0x000fe20000010000 */
[--C-:B------:R-:W-:Y:S02]  /*50d0*/  IMAD.MOV.U32 R31, RZ, RZ, R119.reuse ;  /* 0x000000ffff1f7224 */ /* 0x100fe400078e0077 */
[----:B------:R-:W-:Y:S01]  /*50e0*/  F2FP.SATFINITE.E4M3.F32.PACK_AB_MERGE_C R213, R3, R6, R30 ;  /* 0x0000000603d5723e */ /* 0x000fe2000480701e */
[----:B------:R-:W-:Y:S02]  /*50f0*/  IMAD.MOV.U32 R30, RZ, RZ, R119 ;  /* 0x000000ffff1e7224 */ /* 0x000fe400078e0077 */
[----:B------:R-:W2:Y:S01]  /*5100*/  MUFU.EX2 R11, R11 ;  /* 0x0000000b000b7308 */ /* 0x000ea20000000800 */
[----:B0-----:R-:W-:-:S01]  /*5110*/  FADD.FTZ R27, R88, R27 ;  /* 0x0000001b581b7221 */ /* 0x001fc20000010000 */
[----:B------:R-:W-:Y:S01]  /*5120*/  F2FP.SATFINITE.E4M3.F32.PACK_AB_MERGE_C R29, R88, R29, RZ ;  /* 0x0000001d581d723e */ /* 0x000fe200048070ff */
[----:B------:R-:W-:-:S03]  /*5130*/  IMAD.MOV.U32 R88, RZ, RZ, R119 ;  /* 0x000000ffff587224 */ /* 0x000fc600078e0077 */
[----:B------:R-:W-:Y:S01]  /*5140*/  F2FP.SATFINITE.E4M3.F32.PACK_AB_MERGE_C R212, R28, R41, R29 ;  /* 0x000000291cd4723e */ /* 0x000fe2000480701d */
[----:B------:R-:W-:Y:S01]  /*5150*/  IMAD.MOV.U32 R41, RZ, RZ, R119 ;  /* 0x000000ffff297224 */ /* 0x000fe200078e0077 */
[----:B------:R-:W0:Y:S01]  /*5160*/  MUFU.EX2 R91, R91 ;  /* 0x0000005b005b7308 */ /* 0x000e220000000800 */
[----:B-1----:R-:W-:-:S01]  /*5170*/  FADD.FTZ R24, R36, R27 ;  /* 0x0000001b24187221 */ /* 0x002fc20000010000 */
[----:B------:R-:W-:Y:S01]  /*5180*/  IMAD.MOV.U32 R29, RZ, RZ, R119 ;  /* 0x000000ffff1d7224 */ /* 0x000fe200078e0077 */
[----:B------:R-:W-:-:S05]  /*5190*/  MOV R28, R119 ;  /* 0x00000077001c7202 */ /* 0x000fca0000000f00 */
[----:B------:R-:W1:Y:S01]  /*51a0*/  MUFU.EX2 R20, R20 ;  /* 0x0000001400147308 */ /* 0x000e620000000800 */
[----:B--2---:R-:W-:-:S07]  /*51b0*/  FADD.FTZ R7, R11, R10 ;  /* 0x0000000a0b077221 */ /* 0x004fce0000010000 */
[----:B------:R-:W-:Y:S01]  /*51c0*/  MUFU.EX2 R42, R42 ;  /* 0x0000002a002a7308 */ /* 0x000fe20000000800 */
[----:B0-----:R-:W-:-:S07]  /*51d0*/  FADD.FTZ R27, R91, R24 ;  /* 0x000000185b1b7221 */ /* 0x001fce0000010000 */
[----:B------:R-:W0:Y:S01]  /*51e0*/  MUFU.EX2 R55, R55 ;  /* 0x0000003700377308 */ /* 0x000e220000000800 */
[----:B-1----:R-:W-:-:S07]  /*51f0*/  FADD.FTZ R10, R20, R7 ;  /* 0x00000007140a7221 */ /* 0x002fce0000010000 */
[----:B------:R-:W1:Y:S08]  /*5200*/  MUFU.EX2 R21, R21 ;  /* 0x0000001500157308 */ /* 0x000e700000000800 */
[----:B------:R2:W3:Y:S01]  /*5210*/  MUFU.EX2 R26, R33 ;  /* 0x00000021001a7308 */ /* 0x0004e20000000800 */
[----:B0-----:R-:W-:Y:S01]  /*5220*/  F2FP.SATFINITE.E4M3.F32.PACK_AB_MERGE_C R24, R55, R42, RZ ;  /* 0x0000002a3718723e */ /* 0x001fe200048070ff */
[----:B------:R-:W-:Y:S01]  /*5230*/  FADD.FTZ R42, R42, R27 ;  /* 0x0000001b2a2a7221 */ /* 0x000fe20000010000 */
[----:B------:R-:W-:-:S02]  /*5240*/  IMAD.MOV.U32 R27, RZ, RZ, R119 ;  /* 0x000000ffff1b7224 */ /* 0x000fc400078e0077 */
[----:B------:R-:W-:Y:S01]  /*5250*/  F2FP.SATFINITE.E4M3.F32.PACK_AB_MERGE_C R214, R91, R36, R24 ;  /* 0x000000245bd6723e */ /* 0x000fe20004807018 */
[----:B------:R-:W-:-:S01]  /*5260*/  FADD.FTZ R55, R55, R42 ;  /* 0x0000002a37377221 */ /* 0x000fc20000010000 */
[----:B------:R-:W-:Y:S01]  /*5270*/  IMAD.MOV.U32 R91, RZ, RZ, R119 ;  /* 0x000000ffff5b7224 */ /* 0x000fe200078e0077 */
[----:B------:R-:W-:Y:S01]  /*5280*/  MUFU.EX2 R64, R64 ;  /* 0x0000004000407308 */ /* 0x000fe20000000800 */
[----:B-1----:R-:W-:-:S01]  /*5290*/  FADD.FTZ R7, R21, R10 ;  /* 0x0000000a15077221 */ /* 0x002fc20000010000 */
[--C-:B------:R-:W-:Y:S02]  /*52a0*/  IMAD.MOV.U32 R42, RZ, RZ, R119.reuse ;  /* 0x000000ffff2a7224 */ /* 0x100fe400078e0077 */
[--C-:B------:R-:W-:Y:S02]  /*52b0*/  IMAD.MOV.U32 R36, RZ, RZ, R119.reuse ;  /* 0x000000ffff247224 */ /* 0x100fe400078e0077 */
[----:B--2---:R-:W-:Y:S02]  /*52c0*/  IMAD.MOV.U32 R33, RZ, RZ, R119 ;  /* 0x000000ffff217224 */ /* 0x004fe400078e0077 */
[----:B------:R-:W0:Y:S01]  /*52d0*/  MUFU.EX2 R67, R67 ;  /* 0x0000004300437308 */ /* 0x000e220000000800 */
[C---:B---3--:R-:W-:Y:S01]  /*52e0*/  F2FP.SATFINITE.E4M3.F32.PACK_AB_MERGE_C R21, R26.reuse, R21, RZ ;  /* 0x000000151a15723e */ /* 0x048fe200048070ff */
[----:B------:R-:W-:Y:S01]  /*52f0*/  FADD.FTZ R26, R26, R7 ;  /* 0x000000071a1a7221 */ /* 0x000fe20000010000 */
[----:B------:R-:W-:-:S02]  /*5300*/  IMAD.MOV.U32 R24, RZ, RZ, R119 ;  /* 0x000000ffff187224 */ /* 0x000fc400078e0077 */
[----:B------:R-:W-:-:S03]  /*5310*/  F2FP.SATFINITE.E4M3.F32.PACK_AB_MERGE_C R215, R20, R11, R21 ;  /* 0x0000000b14d7723e */ /* 0x000fc60004807015 */
[----:B------:R-:W1:Y:S08]  /*5320*/  MUFU.EX2 R46, R46 ;  /* 0x0000002e002e7308 */ /* 0x000e700000000800 */
[----:B------:R-:W2:Y:S01]  /*5330*/  MUFU.EX2 R37, R37 ;  /* 0x0000002500257308 */ /* 0x000ea20000000800 */
[----:B0-----:R-:W-:-:S07]  /*5340*/  F2FP.SATFINITE.E4M3.F32.PACK_AB_MERGE_C R7, R67, R64, RZ ;  /* 0x000000404307723e */ /* 0x001fce00048070ff */
[----:B------:R-:W0:Y:S01]  /*5350*/  MUFU.EX2 R65, R65 ;  /* 0x0000004100417308 */ /* 0x000e220000000800 */
[----:B-1----:R-:W-:-:S01]  /*5360*/  FADD.FTZ R4, R46, R55 ;  /* 0x000000372e047221 */ /* 0x002fc20000010000 */
[----:B------:R-:W-:-:S06]  /*5370*/  IMAD.MOV.U32 R55, RZ, RZ, R119 ;  /* 0x000000ffff377224 */ /* 0x000fcc00078e0077 */
[----:B------:R1:W3:Y:S01]  /*5380*/  MUFU.EX2 R32, R45 ;  /* 0x0000002d00207308 */ /* 0x0002e20000000800 */
[----:B--2---:R-:W-:-:S01]  /*5390*/  FADD.FTZ R5, R37, R26 ;  /* 0x0000001a25057221 */ /* 0x004fc20000010000 */
[----:B------:R-:W-:-:S06]  /*53a0*/  IMAD.MOV.U32 R26, RZ, RZ, R119 ;  /* 0x000000ffff1a7224 */ /* 0x000fcc00078e0077 */
[----:B------:R-:W2:Y:S01]  /*53b0*/  MUFU.EX2 R84, R84 ;  /* 0x0000005400547308 */ /* 0x000ea20000000800 */
[C---:B0-----:R-:W-:Y:S01]  /*53c0*/  F2FP.SATFINITE.E4M3.F32.PACK_AB_MERGE_C R216, R65.reuse, R46, R7 ;  /* 0x0000002e41d8723e */ /* 0x041fe20004807007 */
[----:B------:R-:W-:Y:S01]  /*53d0*/  FADD.FTZ R65, R65, R4 ;  /* 0x0000000441417221 */ /* 0x000fe20000010000 */
[--C-:B------:R-:W-:Y:S02]  /*53e0*/  IMAD.MOV.U32 R46, RZ, RZ, R119.reuse ;  /* 0x000000ffff2e7224 */ /* 0x100fe400078e0077 */
[----:B-1----:R-:W-:Y:S02]  /*53f0*/  IMAD.MOV.U32 R45, RZ, RZ, R119 ;  /* 0x000000ffff2d7224 */ /* 0x002fe400078e0077 */
[----:B------:R-:W-:-:S01]  /*5400*/  FADD.FTZ R64, R64, R65 ;  /* 0x0000004140407221 */ /* 0x000fc20000010000 */
[----:B------:R-:W-:Y:S01]  /*5410*/  MOV R65, R119 ;  /* 0x0000007700417202 */ /* 0x000fe20000000f00 */
[----:B------:R0:W1:Y:S01]  /*5420*/  MUFU.EX2 R25, R86 ;  /* 0x0000005600197308 */ /* 0x0000620000000800 */
[----:B---3--:R-:W-:-:S01]  /*5430*/  FADD.FTZ R5, R32, R5 ;  /* 0x0000000520057221 */ /* 0x008fc20000010000 */
[----:B------:R-:W-:Y:S01]  /*5440*/  FADD.FTZ R67, R67, R64 ;  /* 0x0000004043437221 */ /* 0x000fe20000010000 */
[----:B------:R-:W-:-:S05]  /*5450*/  IMAD.MOV.U32 R64, RZ, RZ, R119 ;  /* 0x000000ffff407224 */ /* 0x000fca00078e0077 */
[----:B------:R-:W-:Y:S01]  /*5460*/  MUFU.EX2 R68, R68 ;  /* 0x0000004400447308 */ /* 0x000fe20000000800 */
[----:B--2---:R-:W-:-:S01]  /*5470*/  FADD.FTZ R4, R84, R5 ;  /* 0x0000000554047221 */ /* 0x004fc20000010000 */
[----:B0-----:R-:W-:-:S06]  /*5480*/  IMAD.MOV.U32 R86, RZ, RZ, R119 ;  /* 0x000000ffff567224 */ /* 0x001fcc00078e0077 */
[----:B------:R-:W0:Y:S01]  /*5490*/  MUFU.EX2 R71, R71 ;  /* 0x0000004700477308 */ /* 0x000e220000000800 */
[C---:B-1----:R-:W-:Y:S01]  /*54a0*/  F2FP.SATFINITE.E4M3.F32.PACK_AB_MERGE_C R84, R25.reuse, R84, RZ ;  /* 0x000000541954723e */ /* 0x042fe200048070ff */
[----:B------:R-:W-:-:S03]  /*54b0*/  FADD.FTZ R25, R25, R4 ;  /* 0x0000000419197221 */ /* 0x000fc60000010000 */
[----:B------:R-:W-:Y:S01]  /*54c0*/  F2FP.SATFINITE.E4M3.F32.PACK_AB_MERGE_C R217, R32, R37, R84 ;  /* 0x0000002520d9723e */ /* 0x000fe20004807054 */
[--C-:B------:R-:W-:Y:S02]  /*54d0*/  IMAD.MOV.U32 R84, RZ, RZ, R119.reuse ;  /* 0x000000ffff547224 */ /* 0x100fe400078e0077 */
[----:B------:R-:W1:Y:S01]  /*54e0*/  MUFU.EX2 R66, R66 ;  /* 0x0000004200427308 */ /* 0x000e620000000800 */
[--C-:B------:R-:W-:Y:S02]  /*54f0*/  IMAD.MOV.U32 R37, RZ, RZ, R119.reuse ;  /* 0x000000ffff257224 */ /* 0x100fe400078e0077 */
[----:B------:R-:W-:-:S05]  /*5500*/  IMAD.MOV.U32 R32, RZ, RZ, R119 ;  /* 0x000000ffff207224 */ /* 0x000fca00078e0077 */
[----:B------:R-:W2:Y:S01]  /*5510*/  MUFU.EX2 R44, R44 ;  /* 0x0000002c002c7308 */ /* 0x000ea20000000800 */
[----:B0-----:R-:W-:-:S07]  /*5520*/  F2FP.SATFINITE.E4M3.F32.PACK_AB_MERGE_C R5, R71, R68, RZ ;  /* 0x000000444705723e */ /* 0x001fce00048070ff */
[----:B------:R-:W0:Y:S01]  /*5530*/  MUFU.EX2 R69, R69 ;  /* 0x0000004500457308 */ /* 0x000e220000000800 */
[----:B-1----:R-:W-:-:S01]  /*5540*/  FADD.FTZ R4, R66, R67 ;  /* 0x0000004342047221 */ /* 0x002fc20000010000 */
[----:B------:R-:W-:-:S06]  /*5550*/  IMAD.MOV.U32 R67, RZ, RZ, R119 ;  /* 0x000000ffff437224 */ /* 0x000fcc00078e0077 */
        /* <DEDUP_REMOVED lines=74> */
[----:B------:R-:W-:-:S02]  /*5a00*/  UMOV UR51, UR43 ;  /* 0x0000002b00337c82 */ /* 0x000fc40008000000 */
[----:B------:R-:W-:Y:S01]  /*5a10*/  UMOV UR49, UR42 ;  /* 0x0000002a00317c82 */ /* 0x000fe20008000000 */
[----:B------:R-:W-:-:S08]  /*5a20*/  ULDC UR48, c[0x0][0x988] ;  /* 0x0002620000307ab9 */ /* 0x000fd00000000800 */
.L_x_210:
[----:B------:R-:W-:Y:S01]  /*5a30*/  ISETP.NE.AND P2, PT, RZ, UR41, PT ;  /* 0x00000029ff007c0c */ /* 0x000fe2000bf45270 */
[----:B------:R-:W-:-:S04]  /*5a40*/  UISETP.NE.AND UP0, UPT, UR49, 0x1, UPT ;  /* 0x000000013100788c */ /* 0x000fc8000bf05270 */
[----:B------:R-:W-:-:S04]  /*5a50*/  USEL UR43, URZ, 0x1, UP0 ;  /* 0x000000013f2b7887 */ /* 0x000fc80008000000 */
[----:B------:R-:W-:-:S04]  /*5a60*/  ULOP3.LUT UR43, UR51, UR43, URZ, 0x3c, !UPT ;  /* 0x0000002b332b7292 */ /* 0x000fc8000f8e3c3f */
[----:B------:R-:W-:Y:S08]  /*5a70*/  @P2 BRA `(.L_x_200) ;  /* 0x0000000000442947 */ /* 0x000ff00003800000 */
[----:B------:R-:W-:Y:S05]  /*5a80*/  @!P0 BRA `(.L_x_201) ;  /* 0x0000000000048947 */ /* 0x000fea0003800000 */
[----:B------:R-:W-:Y:S01]  /*5a90*/  BPT.TRAP 0x1 ;  /* 0x000000040000795c */ /* 0x000fe20000300000 */
.L_x_201:
[----:B------:R-:W0:Y:S01]  /*5aa0*/  S2UR UR10, SR_CgaCtaId ;  /* 0x00000000000a79c3 */ /* 0x000e220000008800 */
[----:B------:R-:W-:Y:S01]  /*5ab0*/  UIADD3 UR6, UR49, 0x1, URZ ;  /* 0x0000000131067890 */ /* 0x000fe2000fffe03f */
[----:B------:R-:W-:Y:S01]  /*5ac0*/  IMAD.U32 R7, RZ, RZ, UR43 ;  /* 0x0000002bff077e24 */ /* 0x000fe2000f8e00ff */
[----:B------:R-:W-:Y:S02]  /*5ad0*/  UMOV UR7, 0x400 ;  /* 0x0000040000077882 */ /* 0x000fe40000000000 */
[----:B------:R-:W-:Y:S02]  /*5ae0*/  UISETP.NE.AND UP0, UPT, UR6, 0x2, UPT ;  /* 0x000000020600788c */ /* 0x000fe4000bf05270 */
[----:B------:R-:W-:Y:S02]  /*5af0*/  SHF.L.U32 R7, R7, 0x1f, RZ ;  /* 0x0000001f07077819 */ /* 0x000fe400000006ff */
[----:B------:R-:W-:Y:S02]  /*5b00*/  USEL UR6, UR6, URZ, UP0 ;  /* 0x0000003f06067287 */ /* 0x000fe40008000000 */
[----:B0-----:R-:W-:-:S04]  /*5b10*/  ULEA UR7, UR10, UR7, 0x18 ;  /* 0x000000070a077291 */ /* 0x001fc8000f8ec03f */
[----:B------:R-:W-:-:S09]  /*5b20*/  ULEA UR6, UR6, UR7, 0x3 ;  /* 0x0000000706067291 */ /* 0x000fd2000f8e183f */
[----:B------:R0:W1:Y:S01]  /*5b30*/  SYNCS.PHASECHK.TRANS64.TRYWAIT P1, [UR6+0x33430], R7 ;  /* 0x03343007ff0075a7 */ /* 0x0000620008020146 */
[----:B------:R-:W-:Y:S05]  /*5b40*/  @!P0 BRA `(.L_x_202) ;  /* 0x0000000000048947 */ /* 0x000fea0003800000 */
[----:B------:R-:W-:Y:S01]  /*5b50*/  BPT.TRAP 0x1 ;  /* 0x000000040000795c */ /* 0x000fe20000300000 */
.L_x_202:
[----:B-1----:R-:W-:Y:S05]  /*5b60*/  @P1 BRA `(.L_x_200) ;  /* 0x0000000000081947 */ /* 0x002fea0003800000 */
[----:B------:R-:W1:Y:S02]  /*5b70*/  SYNCS.PHASECHK.TRANS64.TRYWAIT P1, [UR6+0x33430], R7 ;  /* 0x03343007ff0075a7 */ /* 0x000e640008020146 */
[----:B-1----:R-:W-:Y:S05]  /*5b80*/  @!P1 BRA `(.L_x_203) ;  /* 0x000000dc00d89947 */ /* 0x002fea0003800000 */
.L_x_200:
        /* <DEDUP_REMOVED lines=189> */
.L_x_205:
[----:B------:R-:W0:Y:S01]  /*6760*/  S2UR UR7, SR_CgaCtaId ;  /* 0x00000000000779c3 */ /* 0x000e220000008800 */
[----:B------:R-:W-:Y:S01]  /*6770*/  UMOV UR6, 0x400 ;  /* 0x0000040000067882 */ /* 0x000fe20000000000 */
[----:B------:R-:W-:-:S05]  /*6780*/  IMAD.U32 R7, RZ, RZ, UR51 ;  /* 0x00000033ff077e24 */ /* 0x000fca000f8e00ff */
[----:B------:R-:W-:Y:S01]  /*6790*/  SHF.L.U32 R7, R7, 0x1f, RZ ;  /* 0x0000001f07077819 */ /* 0x000fe200000006ff */
[----:B0-----:R-:W-:-:S04]  /*67a0*/  ULEA UR6, UR7, UR6, 0x18 ;  /* 0x0000000607067291 */ /* 0x001fc8000f8ec03f */
[----:B------:R-:W-:-:S09]  /*67b0*/  ULEA UR6, UR49, UR6, 0x3 ;  /* 0x0000000631067291 */ /* 0x000fd2000f8e183f */
[----:B------:R0:W1:Y:S01]  /*67c0*/  SYNCS.PHASECHK.TRANS64.TRYWAIT P1, [UR6+0x33450], R7 ;  /* 0x03345007ff0075a7 */ /* 0x0000620008020146 */
[----:B------:R-:W-:Y:S05]  /*67d0*/  @!P0 BRA `(.L_x_206) ;  /* 0x0000000000048947 */ /* 0x000fea0003800000 */
[----:B------:R-:W-:Y:S01]  /*67e0*/  BPT.TRAP 0x1 ;  /* 0x000000040000795c */ /* 0x000fe20000300000 */
.L_x_206:
[----:B-1----:R-:W-:Y:S05]  /*67f0*/  @P1 BRA `(.L_x_204) ;  /* 0x0000000000081947 */ /* 0x002fea0003800000 */
[----:B------:R-:W1:Y:S02]  /*6800*/  SYNCS.PHASECHK.TRANS64.TRYWAIT P1, [UR6+0x33450], R7 ;  /* 0x03345007ff0075a7 */ /* 0x000e640008020146 */
[----:B-1----:R-:W-:Y:S05]  /*6810*/  @!P1 BRA `(.L_x_207) ;  /* 0x000000d000cc9947 */ /* 0x002fea0003800000 */
.L_x_204:
[----:B------:R-:W2:Y:S01]  /*6820*/  S2UR UR11, SR_CgaCtaId ;  /* 0x00000000000b79c3 */ /* 0x000ea20000008800 */
[----:B------:R-:W-:Y:S01]  /*6830*/  UMOV UR6, 0x400 ;  /* 0x0000040000067882 */ /* 0x000fe20000000000 */
[----:B------:R-:W-:Y:S01]  /*6840*/  WARPGROUP.ARRIVE ;  /* 0x00000000000079c5 */ /* 0x000fe20000000000 */
[----:B------:R-:W-:Y:S01]  /*6850*/  UMOV UR7, 0xc0000010 ;  /* 0xc000001000077882 */ /* 0x000fe20000000000 */
[----:B01----:R-:W-:Y:S01]  /*6860*/  IADD3 R7, -R23, 0xb, RZ ;  /* 0x0000000b17077810 */ /* 0x003fe20007ffe1ff */
[----:B--2---:R-:W-:-:S04]  /*6870*/  ULEA UR14, UR11, UR6, 0x18 ;  /* 0x000000060b0e7291 */ /* 0x004fc8000f8ec03f */
[----:B------:R-:W-:-:S04]  /*6880*/  UIADD3 UR6, UR14, 0x200, URZ ;  /* 0x000002000e067890 */ /* 0x000fc8000fffe03f */
        /* <DEDUP_REMOVED lines=30> */
.L_x_208:
        /* <DEDUP_REMOVED lines=505> */
.L_x_209:
        /* <DEDUP_REMOVED lines=148> */
.L_x_199:
[----:B------:R-:W-:Y:S06]  /*9340*/  BAR.ARV 0x8, 0x180 ;  /* 0x0206000000007b1d */ /* 0x000fec0000002000 */
[----:B------:R-:W-:Y:S05]  /*9350*/  @!P0 BRA `(.L_x_211) ;  /* 0x0000000000048947 */ /* 0x000fea0003800000 */
[----:B------:R-:W-:Y:S01]  /*9360*/  BPT.TRAP 0x1 ;  /* 0x000000040000795c */ /* 0x000fe20000300000 */
.L_x_211:
        /* <DEDUP_REMOVED lines=9> */
.L_x_212:
[----:B-1----:R-:W-:Y:S05]  /*9400*/  @P1 BRA `(.L_x_213) ;  /* 0x0000000000081947 */ /* 0x002fea0003800000 */
[----:B------:R-:W1:Y:S02]  /*9410*/  SYNCS.PHASECHK.TRANS64.TRYWAIT P1, [UR16+0x33450], R0 ;  /* 0x03345000ff0075a7 */ /* 0x000e640008020150 */
[----:B-1----:R-:W-:Y:S05]  /*9420*/  @!P1 BRA `(.L_x_214) ;  /* 0x000000a400e09947 */ /* 0x002fea0003800000 */
.L_x_213:
[----:B------:R-:W-:Y:S01]  /*9430*/  UIADD3 UR4, UR4, 0x200, URZ ;  /* 0x0000020004047890 */ /* 0x000fe2000fffe03f */
[----:B------:R-:W-:Y:S01]  /*9440*/  WARPGROUP.ARRIVE ;  /* 0x00000000000079c5 */ /* 0x000fe20000000000 */
[----:B------:R-:W-:Y:S01]  /*9450*/  UMOV UR11, 0xc0000010 ;  /* 0xc0000010000b7882 */ /* 0x000fe20000000000 */
[----:B------:R-:W-:Y:S01]  /*9460*/  UMOV UR15, 0xc0000010 ;  /* 0xc0000010000f7882 */ /* 0x000fe20000000000 */
[----:B------:R-:W-:Y:S01]  /*9470*/  USHF.R.U32.HI UR4, URZ, 0x4, UR4 ;  /* 0x000000043f047899 */ /* 0x000fe20008011604 */
[----:B------:R-:W-:Y:S01]  /*9480*/  IMAD.MOV.U32 R5, RZ, RZ, 0x3f800000 ;  /* 0x3f800000ff057424 */ /* 0x000fe200078e00ff */
[----:B------:R-:W-:Y:S02]  /*9490*/  ULDC.64 UR8, c[0x0][0x9a0] ;  /* 0x0002680000087ab9 */ /* 0x000fe40000000a00 */
[----:B------:R-:W-:Y:S02]  /*94a0*/  ULOP3.LUT UR4, UR4, 0x3fff, URZ, 0xc0, !UPT ;  /* 0x00003fff04047892 */ /* 0x000fe4000f8ec03f */
[----:B------:R-:W-:-:S02]  /*94b0*/  UISETP.NE.U32.AND UP0, UPT, UR8, URZ, UPT ;  /* 0x0000003f0800728c */ /* 0x000fc4000bf05070 */
[----:B------:R-:W-:Y:S02]  /*94c0*/  ULOP3.LUT UR4, UR4, 0x10000, URZ, 0xfc, !UPT ;  /* 0x0001000004047892 */ /* 0x000fe4000f8efc3f */
[----:B------:R-:W-:Y:S02]  /*94d0*/  UISETP.NE.AND.EX UP0, UPT, UR9, URZ, UPT, UP0 ;  /* 0x0000003f0900728c */ /* 0x000fe4000bf05300 */
[----:B------:R-:W-:-:S04]  /*94e0*/  UIMAD UR10, UR42, 0x780, UR4 ;  /* 0x000007802a0a78a4 */ /* 0x000fc8000f8e0204 */
[----:B------:R-:W-:Y:S01]  /*94f0*/  UIADD3 UR4, UR10, 0x180, URZ ;  /* 0x000001800a047890 */ /* 0x000fe2000fffe03f */
[----:B------:R-:W-:-:S04]  /*9500*/  PLOP3.LUT P1, PT, PT, PT, UP0, 0x80, 0x0 ;  /* 0x000000000000781c */ /* 0x000fc80003f2f008 */
[----:B------:R-:W-:Y:S01]  /*9510*/  QGMMA.64x192x32.F32.E4M3.E4M3 R24, R200, gdesc[UR8], R24, gsb0 ;  /* 0x02e00008c8187df3 */ /* 0x000fe20008000818 */
[----:B------:R-:W-:Y:S01]  /*9520*/  @UP0 ULDC.64 UR12, c[0x0][0x9c8] ;  /* 0x00027200000c0ab9 */ /* 0x000fe20000000a00 */
[----:B------:R-:W-:Y:S01]  /*9530*/  UMOV UR14, UR4 ;  /* 0x00000004000e7c82 */ /* 0x000fe20008000000 */
[----:B------:R-:W-:Y:S02]  /*9540*/  UIADD3 UR4, UR10, 0x300, URZ ;  /* 0x000003000a047890 */ /* 0x000fe4000fffe03f */
[----:B------:R-:W-:Y:S02]  /*9550*/  @UP0 UIMAD UR7, UR38, UR12, URZ ;  /* 0x0000000c260702a4 */ /* 0x000fe4000f8e023f */
[----:B------:R-:W-:Y:S02]  /*9560*/  @UP0 USHF.R.S32.HI UR11, URZ, 0x1f, UR46 ;  /* 0x0000001f3f0b0899 */ /* 0x000fe4000801142e */
[----:B------:R-:W-:Y:S01]  /*9570*/  @UP0 UIMAD UR7, UR37, UR13, UR7 ;  /* 0x0000000d250702a4 */ /* 0x000fe2000f8e0207 */
[----:B------:R-:W-:-:S02]  /*9580*/  WARPGROUP.DEPBAR.LE gsb0, 0x0 ;  /* 0x00008000000079c5 */ /* 0x000fc40000010000 */
[----:B------:R-:W-:-:S08]  /*9590*/  WARPGROUP.ARRIVE ;  /* 0x00000000000079c5 */ /* 0x000fd00000000000 */
[----:B------:R-:W-:Y:S01]  /*95a0*/  QGMMA.64x192x32.F32.E4M3.E4M3 R24, R204, gdesc[UR12], R24, gsb0 ;  /* 0x02e0000ccc187df3 */ /* 0x000fe20008000818 */
[----:B------:R-:W-:Y:S01]  /*95b0*/  UMOV UR14, UR4 ;  /* 0x00000004000e7c82 */ /* 0x000fe20008000000 */
[----:B------:R-:W-:Y:S01]  /*95c0*/  UMOV UR15, 0xc0000010 ;  /* 0xc0000010000f7882 */ /* 0x000fe20000000000 */
[----:B------:R-:W-:-:S03]  /*95d0*/  @UP0 UIMAD.WIDE.U32 UR4, UR37, UR12, URZ ;  /* 0x0000000c250402a5 */ /* 0x000fc6000f8e003f */
[----:B------:R-:W-:Y:S01]  /*95e0*/  @UP0 ULDC.64 UR12, c[0x0][0x9d0] ;  /* 0x00027400000c0ab9 */ /* 0x000fe20000000a00 */
[----:B------:R-:W-:Y:S02]  /*95f0*/  @UP0 UIADD3 UR5, UR5, UR7, URZ ;  /* 0x0000000705050290 */ /* 0x000fe4000fffe03f */
[----:B------:R-:W-:Y:S02]  /*9600*/  @UP0 UIMAD UR7, UR11, UR12, URZ ;  /* 0x0000000c0b0702a4 */ /* 0x000fe4000f8e023f */
[----:B------:R-:W-:Y:S02]  /*9610*/  @UP0 UIMAD.WIDE.U32 UR4, UR46, UR12, UR4 ;  /* 0x0000000c2e0402a5 */ /* 0x000fe4000f8e0004 */
        /* <DEDUP_REMOVED lines=8> */
[----:B------:R-:W-:Y:S02]  /*96a0*/  WARPGROUP.DEPBAR.LE gsb0, 0x0 ;  /* 0x00008000000079c5 */ /* 0x000fe40000010000 */
[----:B------:R-:W-:-:S06]  /*96b0*/  WARPGROUP.ARRIVE ;  /* 0x00000000000079c5 */ /* 0x000fcc0000000000 */
[----:B------:R-:W-:Y:S01]  /*96c0*/  QGMMA.64x192x32.F32.E4M3.E4M3 R24, R208, gdesc[UR12], R24, gsb0 ;  /* 0x02e0000cd0187df3 */ /* 0x000fe20008000818 */
[----:B------:R-:W-:Y:S01]  /*96d0*/  UMOV UR14, UR4 ;  /* 0x00000004000e7c82 */ /* 0x000fe20008000000 */
[----:B------:R-:W-:Y:S01]  /*96e0*/  UMOV UR15, 0xc0000010 ;  /* 0xc0000010000f7882 */ /* 0x000fe20000000000 */
[----:B------:R-:W-:Y:S01]  /*96f0*/  UIADD3 UR10, UR10, 0x600, URZ ;  /* 0x000006000a0a7890 */ /* 0x000fe2000fffe03f */
[----:B------:R-:W-:Y:S01]  /*9700*/  UMOV UR11, 0xc0000010 ;  /* 0xc0000010000b7882 */ /* 0x000fe20000000000 */
[----:B-1----:R-:W1:Y:S04]  /*9710*/  SHFL.BFLY PT, R3, R4, 0x2, 0x1f ;  /* 0x0c401f0004037f89 */ /* 0x002e6800000e0000 */
[----:B------:R-:W4:Y:S01]  /*9720*/  SHFL.BFLY PT, R7, R6, 0x2, 0x1f ;  /* 0x0c401f0006077f89 */ /* 0x000f2200000e0000 */
[----:B------:R-:W-:-:S02]  /*9730*/  WARPGROUP.DEPBAR.LE gsb0, 0x0 ;  /* 0x00008000000079c5 */ /* 0x000fc40000010000 */
[----:B------:R-:W-:-:S08]  /*9740*/  WARPGROUP.ARRIVE ;  /* 0x00000000000079c5 */ /* 0x000fd00000000000 */
[----:B------:R-:W-:Y:S01]  /*9750*/  QGMMA.64x192x32.F32.E4M3.E4M3 R24, R212, gdesc[UR12], R24, gsb0 ;  /* 0x02e0000cd4187df3 */ /* 0x000fe20008000818 */
[----:B-1----:R-:W-:-:S01]  /*9760*/  FADD.FTZ R3, R3, R4 ;  /* 0x0000000403037221 */ /* 0x002fc20000010000 */
[----:B----4-:R-:W-:-:S04]  /*9770*/  FADD.FTZ R7, R7, R6 ;  /* 0x0000000607077221 */ /* 0x010fc80000010000 */
[----:B0-----:R-:W0:Y:S04]  /*9780*/  SHFL.BFLY PT, R0, R3, 0x1, 0x1f ;  /* 0x0c201f0003007f89 */ /* 0x001e2800000e0000 */
[----:B--2---:R-:W1:Y:S01]  /*9790*/  SHFL.BFLY PT, R8, R7, 0x1, 0x1f ;  /* 0x0c201f0007087f89 */ /* 0x004e6200000e0000 */
[----:B------:R-:W-:Y:S02]  /*97a0*/  IMAD.MOV.U32 R4, RZ, RZ, RZ ;  /* 0x000000ffff047224 */ /* 0x000fe400078e00ff */
        /* <DEDUP_REMOVED lines=10> */
[----:B------:R-:W0:Y:S08]  /*9850*/  @P2 MUFU.LG2 R6, R12 ;  /* 0x0000000c00062308 */ /* 0x000e300000000c00 */
[----:B------:R-:W1:Y:S08]  /*9860*/  @P3 MUFU.LG2 R9, R13 ;  /* 0x0000000d00093308 */ /* 0x000e700000000c00 */
[----:B------:R-:W2:Y:S01]  /*9870*/  @P1 MUFU.RCP R8, R11 ;  /* 0x0000000b00081308 */ /* 0x000ea20000001000 */
[----:B------:R-:W-:Y:S01]  /*9880*/  IMAD.U32 R7, RZ, RZ, UR6 ;  /* 0x00000006ff077e24 */ /* 0x000fe2000f8e00ff */
[----:B------:R-:W-:-:S02]  /*9890*/  WARPGROUP.DEPBAR.LE gsb0, 0x0 ;  /* 0x00008000000079c5 */ /* 0x000fc40000010000 */
[----:B------:R-:W-:-:S06]  /*98a0*/  WARPGROUP.ARRIVE ;  /* 0x00000000000079c5 */ /* 0x000fcc0000000000 */
[----:B------:R-:W-:Y:S01]  /*98b0*/  QGMMA.64x192x32.F32.E4M3.E4M3 R24, R216, gdesc[UR8], R24, gsb0 ;  /* 0x02e00008d8187df3 */ /* 0x000fe20008000818 */
[----:B------:R-:W-:Y:S02]  /*98c0*/  IMAD.U32 R14, RZ, RZ, UR6 ;  /* 0x00000006ff0e7e24 */ /* 0x000fe4000f8e00ff */
[----:B------:R-:W-:Y:S01]  /*98d0*/  @P2 FMUL.FTZ R7, R7, 0.69314718246459960938 ;  /* 0x3f31721807072820 */ /* 0x000fe20000410000 */
[----:B0-----:R-:W-:Y:S01]  /*98e0*/  @P2 FMUL.FTZ R6, R6, 0.69314718246459960938 ;  /* 0x3f31721806062820 */ /* 0x001fe20000410000 */
[----:B-1----:R-:W-:Y:S01]  /*98f0*/  @P3 FMUL.FTZ R9, R9, 0.69314718246459960938 ;  /* 0x3f31721809093820 */ /* 0x002fe20000410000 */
[----:B------:R-:W-:Y:S01]  /*9900*/  @P3 FMUL.FTZ R10, R14, 0.69314718246459960938 ;  /* 0x3f3172180e0a3820 */ /* 0x000fe20000410000 */
[----:B------:R-:W-:Y:S02]  /*9910*/  IMAD.MOV.U32 R0, RZ, RZ, -0x800000 ;  /* 0xff800000ff007424 */ /* 0x000fe400078e00ff */
[----:B------:R-:W-:-:S01]  /*9920*/  @P2 FFMA.FTZ R0, R7, R120, R6 ;  /* 0x0000007807002223 */ /* 0x000fc20000010006 */
[----:B------:R-:W-:-:S02]  /*9930*/  IMAD.MOV.U32 R3, RZ, RZ, -0x800000 ;  /* 0xff800000ff037424 */ /* 0x000fc400078e00ff */
[----:B------:R-:W-:-:S01]  /*9940*/  @P3 FFMA.FTZ R3, R10, R122, R9 ;  /* 0x0000007a0a033223 */ /* 0x000fc20000010009 */
[-C--:B---3--:R-:W-:Y:S01]  /*9950*/  FMUL.FTZ R4, R4, R5.reuse ;  /* 0x0000000504047220 */ /* 0x088fe20000410000 */
[----:B--2---:R-:W-:Y:S01]  /*9960*/  FMUL.FTZ R6, R8, R5 ;  /* 0x0000000508067220 */ /* 0x004fe20000410000 */
[----:B------:R-:W-:Y:S02]  /*9970*/  WARPGROUP.DEPBAR.LE gsb0, 0x0 ;  /* 0x00008000000079c5 */ /* 0x000fe40000010000 */
[----:B------:R-:W-:Y:S05]  /*9980*/  @!P0 BRA `(.L_x_215) ;  /* 0x0000000000048947 */ /* 0x000fea0003800000 */
[----:B------:R-:W-:Y:S01]  /*9990*/  BPT.TRAP 0x1 ;  /* 0x000000040000795c */ /* 0x000fe20000300000 */
.L_x_215:
[----:B------:R-:W-:Y:S01]  /*99a0*/  UIADD3 UR4, UR16, 0x33460, URZ ;  /* 0x0003346010047890 */ /* 0x000fe2000fffe03f */
[-C--:B------:R-:W-:Y:S01]  /*99b0*/  FMUL.FTZ R140, R25, R4.reuse ;  /* 0x00000004198c7220 */ /* 0x080fe20000410000 */
[----:B------:R-:W-:Y:S01]  /*99c0*/  UIADD3 UR42, UR42, 0x1, URZ ;  /* 0x000000012a2a7890 */ /* 0x000fe2000fffe03f */
[-C--:B------:R-:W-:Y:S01]  /*99d0*/  FMUL.FTZ R141, R28, R4.reuse ;  /* 0x000000041c8d7220 */ /* 0x080fe20000410000 */
[----:B------:R-:W-:Y:S01]  /*99e0*/  UPRMT UR4, UR17, 0x654, UR4 ;  /* 0x0000065411047896 */ /* 0x000fe20008000004 */
[-C--:B------:R-:W-:Y:S01]  /*99f0*/  FMUL.FTZ R139, R29, R4.reuse ;  /* 0x000000041d8b7220 */ /* 0x080fe20000410000 */
[----:B------:R-:W-:Y:S01]  /*9a00*/  UISETP.NE.AND UP0, UPT, UR42, 0x2, UPT ;  /* 0x000000022a00788c */ /* 0x000fe2000bf05270 */
        /* <DEDUP_REMOVED lines=36> */
[----:B------:R-:W-:Y:S01]  /*9c50*/  SYNCS.ARRIVE.TRANS64.RED.A1T0 RZ, [UR4], RZ ;  /* 0x000000ffffff79a7 */ /* 0x000fe20008100404 */
        /* <DEDUP_REMOVED lines=22> */
[----:B------:R-:W-:Y:S01]  /*9dc0*/  USEL UR4, URZ, 0x1, UP0 ;  /* 0x000000013f047887 */ /* 0x000fe20008000000 */
        /* <DEDUP_REMOVED lines=30> */
[----:B------:R-:W-:Y:S01]  /*9fb0*/  PLOP3.LUT P0, PT, PT, PT, PT, 0x8, 0x0 ;  /* 0x000000000000781c */ /* 0x000fe20003f0e170 */
[-C--:B------:R-:W-:Y:S01]  /*9fc0*/  FMUL.FTZ R13, R111, R6.reuse ;  /* 0x000000066f0d7220 */ /* 0x080fe20000410000 */
[-C--:B------:R-:W-:Y:S01]  /*9fd0*/  FMUL.FTZ R14, R114, R6.reuse ;  /* 0x00000006720e7220 */ /* 0x080fe20000410000 */
[-C--:B------:R-:W-:Y:S01]  /*9fe0*/  FMUL.FTZ R10, R115, R6.reuse ;  /* 0x00000006730a7220 */ /* 0x080fe20000410000 */
[-C--:B------:R-:W-:Y:S01]  /*9ff0*/  FMUL.FTZ R9, R118, R6.reuse ;  /* 0x0000000676097220 */ /* 0x080fe20000410000 */
[----:B------:R-:W-:Y:S01]  /*a000*/  FMUL.FTZ R119, R119, R6 ;  /* 0x0000000677777220 */ /* 0x000fe20000410000 */
[----:B------:R-:W-:-:S02]  /*a010*/  UIADD3 UR44, UR44, 0x1, URZ ;  /* 0x000000012c2c7890 */ /* 0x000fc4000fffe03f */
[----:B------:R-:W-:Y:S02]  /*a020*/  USEL UR42, UR42, URZ, UP0 ;  /* 0x0000003f2a2a7287 */ /* 0x000fe40008000000 */
[----:B------:R-:W-:-:S12]  /*a030*/  ULOP3.LUT UR43, UR43, UR4, URZ, 0x3c, !UPT ;  /* 0x000000042b2b7292 */ /* 0x000fd8000f8e3c3f */
.L_x_191:
[----:B------:R-:W0:Y:S01]  /*a040*/  S2R R7, SR_CgaCtaId ;  /* 0x0000000000077919 */ /* 0x000e220000008800 */
[----:B------:R-:W-:Y:S01]  /*a050*/  MOV R4, 0x400 ;  /* 0x0000040000047802 */ /* 0x000fe20000000f00 */
[----:B------:R-:W-:Y:S01]  /*a060*/  BSSY B0, `(.L_x_216) ;  /* 0x0000312000007945 */ /* 0x000fe20003800000 */
[----:B------:R-:W-:Y:S02]  /*a070*/  BAR.SYNC.DEFER_BLOCKING 0x5, 0x180 ;  /* 0x0146000000007b1d */ /* 0x000fe40000010000 */
[----:B0-----:R-:W-:-:S05]  /*a080*/  LEA R4, R7, R4, 0x18 ;  /* 0x0000000407047211 */ /* 0x001fca00078ec0ff */
[----:B------:R-:W0:Y:S02]  /*a090*/  LDS.128 R64, [R4+0x334d0] ;  /* 0x0334d00004407984 */ /* 0x000e240000000c00 */
[----:B0-----:R-:W-:Y:S02]  /*a0a0*/  R2UR UR5, R65 ;  /* 0x00000000410572ca */ /* 0x001fe400000e0000 */
[----:B------:R-:W-:Y:S01]  /*a0b0*/  R2UR UR46, R66 ;  /* 0x00000000422e72ca */ /* 0x000fe200000e0000 */
[----:B------:R-:W-:Y:S06]  /*a0c0*/  BAR.ARV 0x4, 0x180 ;  /* 0x0106000000007b1d */ /* 0x000fec0000002000 */
[----:B------:R-:W-:Y:S08]  /*a0d0*/  @P0 BRA `(.L_x_217) ;  /* 0x0000002400000947 */ /* 0x000ff00003800000 */
[----:B------:R-:W0:Y:S01]  /*a0e0*/  S2R R70, SR_TID.X ;  /* 0x0000000000467919 */ /* 0x000e220000002100 */
[----:B------:R-:W-:Y:S01]  /*a0f0*/  ULDC.64 UR6, c[0x4][0x38] ;  /* 0x01000e0000067ab9 */ /* 0x000fe20000000a00 */
[----:B0-----:R-:W-:-:S05]  /*a100*/  IMAD.SHL.U32 R6, R70, 0x4, RZ ;  /* 0x0000000446067824 */ /* 0x001fca00078e00ff */
[----:B------:R-:W-:-:S04]  /*a110*/  LOP3.LUT R6, R6, 0xc, RZ, 0xc0, !PT ;  /* 0x0000000c06067812 */ /* 0x000fc800078ec0ff */
[----:B------:R-:W-:-:S05]  /*a120*/  IADD3 R6, P0, R6, UR6, RZ ;  /* 0x0000000606067c10 */ /* 0x000fca000ff1e0ff */
[----:B------:R-:W-:Y:S01]  /*a130*/  IMAD.X R7, RZ, RZ, UR7, P0 ;  /* 0x00000007ff077e24 */ /* 0x000fe200080e06ff */
[----:B------:R-:W-:Y:S01]  /*a140*/  F2FP.BF16.F32.PACK_AB R24, R13, R24 ;  /* 0x000000180d18723e */ /* 0x000fe200000010ff */
[----:B------:R-:W-:-:S03]  /*a150*/  ULDC.64 UR6, c[0x0][0xc00] ;  /* 0x0003000000067ab9 */ /* 0x000fc60000000a00 */
[----:B------:R0:W2:Y:S01]  /*a160*/  LDG.E.CONSTANT R6, desc[UR52][R6.64] ;  /* 0x0000003406067981 */ /* 0x0000a2000c1e9900 */
[----:B------:R-:W-:Y:S01]  /*a170*/  F2FP.BF16.F32.PACK_AB R73, R73, R76 ;  /* 0x0000004c4949723e */ /* 0x000fe200000010ff */
[----:B------:R-:W-:Y:S01]  /*a180*/  UISETP.NE.U32.AND UP0, UPT, UR6, URZ, UPT ;  /* 0x0000003f0600728c */ /* 0x000fe2000bf05070 */
[----:B------:R-:W-:Y:S01]  /*a190*/  F2FP.BF16.F32.PACK_AB R72, R69, R72 ;  /* 0x000000484548723e */ /* 0x000fe200000010ff */
[----:B------:R-:W1:Y:S01]  /*a1a0*/  S2R R13, SR_SWINHI ;  /* 0x00000000000d7919 */ /* 0x000e620000002f00 */
[----:B------:R-:W-:Y:S01]  /*a1b0*/  F2FP.BF16.F32.PACK_AB R63, R63, R68 ;  /* 0x000000443f3f723e */ /* 0x000fe200000010ff */
[----:B------:R-:W-:Y:S01]  /*a1c0*/  USHF.L.U32 UR8, UR37, 0x2, URZ ;  /* 0x0000000225087899 */ /* 0x000fe2000800063f */
[----:B------:R-:W-:Y:S01]  /*a1d0*/  F2FP.BF16.F32.PACK_AB R62, R59, R62 ;  /* 0x0000003e3b3e723e */ /* 0x000fe200000010ff */
[----:B------:R-:W-:Y:S01]  /*a1e0*/  UISETP.NE.AND.EX UP0, UPT, UR7, URZ, UPT, UP0 ;  /* 0x0000003f0700728c */ /* 0x000fe2000bf05300 */
[----:B------:R-:W-:Y:S01]  /*a1f0*/  F2FP.BF16.F32.PACK_AB R25, R25, R28 ;  /* 0x0000001c1919723e */ /* 0x000fe200000010ff */
[----:B------:R-:W-:Y:S01]  /*a200*/  USHF.L.U64.HI UR9, UR37, 0x2, UR38 ;  /* 0x0000000225097899 */ /* 0x000fe20008010226 */
[----:B0-----:R-:W-:Y:S01]  /*a210*/  LOP3.LUT P0, R7, R70, 0x3, RZ, 0xc0, !PT ;  /* 0x0000000346077812 */ /* 0x001fe2000780c0ff */
[----:B------:R-:W-:Y:S01]  /*a220*/  UIADD3 UR4, UP1, UR8, UR6, URZ ;  /* 0x0000000608047290 */ /* 0x000fe2000ff3e03f */
[----:B------:R-:W-:-:S02]  /*a230*/  F2FP.BF16.F32.PACK_AB R8, R15, R8 ;  /* 0x000000080f08723e */ /* 0x000fc400000010ff */
[----:B------:R-:W-:Y:S01]  /*a240*/  ISETP.EQ.OR P0, PT, R7, 0x3, !P0 ;  /* 0x000000030700780c */ /* 0x000fe20004702670 */
[----:B------:R-:W-:Y:S01]  /*a250*/  UIADD3.X UR6, UR9, UR7, URZ, UP1, !UPT ;  /* 0x0000000709067290 */ /* 0x000fe20008ffe43f */
[----:B------:R-:W-:Y:S02]  /*a260*/  F2FP.BF16.F32.PACK_AB R55, R55, R58 ;  /* 0x0000003a3737723e */ /* 0x000fe400000010ff */
[----:B------:R-:W-:Y:S02]  /*a270*/  F2FP.BF16.F32.PACK_AB R54, R51, R54 ;  /* 0x000000363336723e */ /* 0x000fe400000010ff */
[----:B------:R-:W-:Y:S02]  /*a280*/  SEL R79, R73, R72, P0 ;  /* 0x00000048494f7207 */ /* 0x000fe40000000000 */
[----:B------:R-:W-:Y:S02]  /*a290*/  SEL R72, R72, R73, P0 ;  /* 0x0000004948487207 */ /* 0x000fe40000000000 */
[----:B------:R-:W-:-:S02]  /*a2a0*/  F2FP.BF16.F32.PACK_AB R120, R61, R120 ;  /* 0x000000783d78723e */ /* 0x000fc400000010ff */
[----:B------:R-:W-:Y:S02]  /*a2b0*/  F2FP.BF16.F32.PACK_AB R47, R47, R50 ;  /* 0x000000322f2f723e */ /* 0x000fe400000010ff */
[----:B------:R-:W-:Y:S02]  /*a2c0*/  F2FP.BF16.F32.PACK_AB R46, R43, R46 ;  /* 0x0000002e2b2e723e */ /* 0x000fe400000010ff */
[----:B------:R-:W-:Y:S02]  /*a2d0*/  F2FP.BF16.F32.PACK_AB R41, R41, R44 ;  /* 0x0000002c2929723e */ /* 0x000fe400000010ff */
[----:B------:R-:W-:Y:S02]  /*a2e0*/  SEL R73, R63, R62, P0 ;  /* 0x0000003e3f497207 */ /* 0x000fe40000000000 */
[----:B------:R-:W-:Y:S02]  /*a2f0*/  F2FP.BF16.F32.PACK_AB R14, R9, R14 ;  /* 0x0000000e090e723e */ /* 0x000fe400000010ff */
[----:B------:R-:W-:-:S02]  /*a300*/  SEL R61, R25, R8, P0 ;  /* 0x00000008193d7207 */ /* 0x000fc40000000000 */
[----:B------:R-:W-:Y:S02]  /*a310*/  SEL R44, R8, R25, P0 ;  /* 0x00000019082c7207 */ /* 0x000fe40000000000 */
[----:B------:R-:W-:Y:S02]  /*a320*/  SEL R62, R62, R63, P0 ;  /* 0x0000003f3e3e7207 */ /* 0x000fe40000000000 */
[----:B------:R-:W-:Y:S02]  /*a330*/  F2FP.BF16.F32.PACK_AB R39, R39, R42 ;  /* 0x0000002a2727723e */ /* 0x000fe400000010ff */
[----:B------:R-:W-:Y:S02]  /*a340*/  F2FP.BF16.F32.PACK_AB R38, R35, R38 ;  /* 0x000000262326723e */ /* 0x000fe400000010ff */
[----:B------:R-:W-:Y:S02]  /*a350*/  SEL R63, R55, R54, P0 ;  /* 0x00000036373f7207 */ /* 0x000fe40000000000 */
[----:B------:R-:W-:-:S02]  /*a360*/  MOV R8, R4 ;  /* 0x0000000400087202 */ /* 0x000fc40000000f00 */
[----:B-1----:R-:W-:Y:S02]  /*a370*/  MOV R9, R13 ;  /* 0x0000000d00097202 */ /* 0x002fe40000000f00 */
[----:B------:R-:W-:Y:S02]  /*a380*/  SEL R54, R54, R55, P0 ;  /* 0x0000003736367207 */ /* 0x000fe40000000000 */
[----:B------:R-:W-:Y:S02]  /*a390*/  SEL R55, R47, R46, P0 ;  /* 0x0000002e2f377207 */ /* 0x000fe40000000000 */
[----:B------:R-:W-:Y:S02]  /*a3a0*/  SEL R46, R46, R47, P0 ;  /* 0x0000002f2e2e7207 */ /* 0x000fe40000000000 */
[----:B------:R-:W-:Y:S02]  /*a3b0*/  F2FP.BF16.F32.PACK_AB R89, R89, R92 ;  /* 0x0000005c5959723e */ /* 0x000fe400000010ff */
[----:B------:R-:W-:-:S02]  /*a3c0*/  F2FP.BF16.F32.PACK_AB R88, R85, R88 ;  /* 0x000000585558723e */ /* 0x000fc400000010ff */
[----:B------:R-:W-:Y:S02]  /*a3d0*/  SEL R47, R39, R38, P0 ;  /* 0x00000026272f7207 */ /* 0x000fe40000000000 */
[----:B------:R-:W-:Y:S01]  /*a3e0*/  SEL R58, R38, R39, P0 ;  /* 0x00000027263a7207 */ /* 0x000fe20000000000 */
[----:B------:R-:W-:Y:S01]  /*a3f0*/  IMAD.WIDE R38, R224, 0x2, R8 ;  /* 0x00000002e0267825 */ /* 0x000fe200078e0208 */
[----:B------:R-:W-:Y:S02]  /*a400*/  SEL R75, R89, R88, P0 ;  /* 0x00000058594b7207 */ /* 0x000fe40000000000 */
[----:B------:R-:W-:Y:S02]  /*a410*/  F2FP.BF16.F32.PACK_AB R11, R11, R20 ;  /* 0x000000140b0b723e */ /* 0x000fe400000010ff */
[----:B------:R-:W-:Y:S02]  /*a420*/  F2FP.BF16.F32.PACK_AB R12, R12, R5 ;  /* 0x000000050c0c723e */ /* 0x000fe400000010ff */
[----:B------:R-:W-:-:S02]  /*a430*/  SEL R88, R88, R89, P0 ;  /* 0x0000005958587207 */ /* 0x000fc40000000000 */
[----:B------:R-:W-:Y:S02]  /*a440*/  IADD3 R89, P5, R38, 0x40, RZ ;  /* 0x0000004026597810 */ /* 0x000fe40007fbe0ff */
[----:B------:R-:W-:Y:S02]  /*a450*/  SEL R65, R11, R12, P0 ;  /* 0x0000000c0b417207 */ /* 0x000fe40000000000 */
[----:B------:R-:W-:Y:S01]  /*a460*/  SEL R50, R12, R11, P0 ;  /* 0x0000000b0c327207 */ /* 0x000fe20000000000 */
[----:B------:R-:W-:Y:S01]  /*a470*/  IMAD.X R35, RZ, RZ, R39, P5 ;  /* 0x000000ffff237224 */ /* 0x000fe200028e0627 */
[----:B------:R-:W-:Y:S02]  /*a480*/  LOP3.LUT R12, R89, 0x380, RZ, 0xc0, !PT ;  /* 0x00000380590c7812 */ /* 0x000fe400078ec0ff */
[----:B------:R-:W-:Y:S02]  /*a490*/  F2FP.BF16.F32.PACK_AB R57, R57, R60 ;  /* 0x0000003c3939723e */ /* 0x000fe400000010ff */
[----:B------:R-:W-:-:S02]  /*a4a0*/  F2FP.BF16.F32.PACK_AB R56, R53, R56 ;  /* 0x000000383538723e */ /* 0x000fc400000010ff */
[----:B------:R-:W-:Y:S02]  /*a4b0*/  F2FP.BF16.F32.PACK_AB R119, R119, R10 ;  /* 0x0000000a7777723e */ /* 0x000fe400000010ff */
[C---:B------:R-:W-:Y:S02]  /*a4c0*/  IADD3 R87, P4, R38.reuse, 0x20, RZ ;  /* 0x0000002026577810 */ /* 0x040fe40007f9e0ff */
[----:B------:R-:W-:Y:S02]  /*a4d0*/  F2FP.BF16.F32.PACK_AB R49, R49, R52 ;  /* 0x000000343131723e */ /* 0x000fe400000010ff */
[----:B------:R-:W-:Y:S02]  /*a4e0*/  F2FP.BF16.F32.PACK_AB R48, R45, R48 ;  /* 0x000000302d30723e */ /* 0x000fe400000010ff */
[----:B------:R-:W-:Y:S02]  /*a4f0*/  IADD3 R91, P6, R38, 0x60, RZ ;  /* 0x00000060265b7810 */ /* 0x000fe40007fde0ff */
[----:B------:R-:W-:-:S02]  /*a500*/  SHF.R.U64 R12, R12, 0x3, RZ ;  /* 0x000000030c0c7819 */ /* 0x000fc400000012ff */
[----:B------:R-:W-:Y:S02]  /*a510*/  IADD3 R95, P2, R38, 0x4020, RZ ;  /* 0x00004020265f7810 */ /* 0x000fe40007f5e0ff */
[----:B------:R-:W-:Y:S01]  /*a520*/  F2FP.BF16.F32.PACK_AB R40, R37, R40 ;  /* 0x000000282528723e */ /* 0x000fe200000010ff */
[----:B------:R-:W-:Y:S01]  /*a530*/  IMAD.X R37, RZ, RZ, R39, P4 ;  /* 0x000000ffff257224 */ /* 0x000fe200020e0627 */
[----:B------:R-:W-:Y:S02]  /*a540*/  SEL R59, R57, R56, P0 ;  /* 0x00000038393b7207 */ /* 0x000fe40000000000 */
[----:B------:R-:W-:Y:S02]  /*a550*/  F2FP.BF16.F32.PACK_AB R97, R97, R100 ;  /* 0x000000646161723e */ /* 0x000fe400000010ff */
[----:B------:R-:W-:Y:S02]  /*a560*/  F2FP.BF16.F32.PACK_AB R96, R93, R96 ;  /* 0x000000605d60723e */ /* 0x000fe400000010ff */
[----:B------:R-:W-:-:S02]  /*a570*/  F2FP.BF16.F32.PACK_AB R31, R31, R34 ;  /* 0x000000221f1f723e */ /* 0x000fc400000010ff */
[----:B------:R-:W-:Y:S02]  /*a580*/  SEL R56, R56, R57, P0 ;  /* 0x0000003938387207 */ /* 0x000fe40000000000 */
[----:B------:R-:W-:Y:S02]  /*a590*/  SEL R85, R14, R119, P0 ;  /* 0x000000770e557207 */ /* 0x000fe40000000000 */
[----:B------:R-:W-:Y:S02]  /*a5a0*/  SEL R74, R119, R14, P0 ;  /* 0x0000000e774a7207 */ /* 0x000fe40000000000 */
[----:B------:R-:W-:Y:S02]  /*a5b0*/  LOP3.LUT R10, R87, 0x380, RZ, 0xc0, !PT ;  /* 0x00000380570a7812 */ /* 0x000fe400078ec0ff */
[----:B------:R-:W-:Y:S02]  /*a5c0*/  F2FP.BF16.F32.PACK_AB R33, R33, R36 ;  /* 0x000000242121723e */ /* 0x000fe400000010ff */
[----:B------:R-:W-:-:S02]  /*a5d0*/  F2FP.BF16.F32.PACK_AB R32, R29, R32 ;  /* 0x000000201d20723e */ /* 0x000fc400000010ff */
[----:B------:R-:W-:Y:S02]  /*a5e0*/  SEL R57, R49, R48, P0 ;  /* 0x0000003031397207 */ /* 0x000fe40000000000 */
[----:B------:R-:W-:Y:S02]  /*a5f0*/  LOP3.LUT R14, R91, 0x380, RZ, 0xc0, !PT ;  /* 0x000003805b0e7812 */ /* 0x000fe400078ec0ff */
[----:B------:R-:W-:Y:S02]  /*a600*/  LOP3.LUT R34, R12, R89, RZ, 0x3c, !PT ;  /* 0x000000590c227212 */ /* 0x000fe400078e3cff */
[----:B------:R-:W-:Y:S02]  /*a610*/  SEL R48, R48, R49, P0 ;  /* 0x0000003130307207 */ /* 0x000fe40000000000 */
[----:B------:R-:W-:Y:S02]  /*a620*/  LOP3.LUT R12, R95, 0x380, RZ, 0xc0, !PT ;  /* 0x000003805f0c7812 */ /* 0x000fe400078ec0ff */
[----:B------:R-:W-:-:S02]  /*a630*/  SEL R49, R41, R40, P0 ;  /* 0x0000002829317207 */ /* 0x000fc40000000000 */
[----:B------:R-:W-:Y:S02]  /*a640*/  SEL R40, R40, R41, P0 ;  /* 0x0000002928287207 */ /* 0x000fe40000000000 */
[----:B------:R-:W-:Y:S02]  /*a650*/  SEL R71, R97, R96, P0 ;  /* 0x0000006061477207 */ /* 0x000fe40000000000 */
[----:B------:R-:W-:Y:S02]  /*a660*/  SHF.R.U64 R10, R10, 0x3, RZ ;  /* 0x000000030a0a7819 */ /* 0x000fe400000012ff */
[----:B------:R-:W-:Y:S02]  /*a670*/  SEL R41, R33, R32, P0 ;  /* 0x0000002021297207 */ /* 0x000fe40000000000 */
[----:B------:R-:W-:Y:S01]  /*a680*/  SEL R42, R32, R33, P0 ;  /* 0x00000021202a7207 */ /* 0x000fe20000000000 */
[----:B------:R-:W-:Y:S01]  /*a690*/  IMAD.X R33, RZ, RZ, R39, P6 ;  /* 0x000000ffff217224 */ /* 0x000fe200030e0627 */
[----:B------:R-:W-:-:S02]  /*a6a0*/  SEL R96, R96, R97, P0 ;  /* 0x0000006160607207 */ /* 0x000fc40000000000 */
[----:B------:R-:W-:Y:S02]  /*a6b0*/  IADD3 R93, P1, R38, 0x4000, RZ ;  /* 0x00004000265d7810 */ /* 0x000fe40007f3e0ff */
[----:B------:R-:W-:Y:S02]  /*a6c0*/  SHF.R.U64 R14, R14, 0x3, RZ ;  /* 0x000000030e0e7819 */ /* 0x000fe400000012ff */
[----:B------:R-:W-:Y:S02]  /*a6d0*/  IADD3 R97, P3, R38, 0x4040, RZ ;  /* 0x0000404026617810 */ /* 0x000fe40007f7e0ff */
[----:B------:R-:W-:Y:S02]  /*a6e0*/  SHF.R.U64 R12, R12, 0x3, RZ ;  /* 0x000000030c0c7819 */ /* 0x000fe400000012ff */
[----:B------:R-:W-:Y:S01]  /*a6f0*/  IADD3 R103, P6, R38, 0x8020, RZ ;  /* 0x0000802026677810 */ /* 0x000fe20007fde0ff */
[----:B------:R-:W-:Y:S01]  /*a700*/  IMAD.X R29, RZ, RZ, R39, P3 ;  /* 0x000000ffff1d7224 */ /* 0x000fe200018e0627 */
[----:B------:R-:W-:-:S02]  /*a710*/  LOP3.LUT R36, R10, R87, RZ, 0x3c, !PT ;  /* 0x000000570a247212 */ /* 0x000fc400078e3cff */
[----:B------:R-:W-:Y:S01]  /*a720*/  F2FP.BF16.F32.PACK_AB R21, R21, R26 ;  /* 0x0000001a1515723e */ /* 0x000fe200000010ff */
[----:B------:R-:W-:Y:S01]  /*a730*/  IMAD.X R15, RZ, RZ, R39, P6 ;  /* 0x000000ffff0f7224 */ /* 0x000fe200030e0627 */
[----:B------:R-:W-:Y:S02]  /*a740*/  LOP3.LUT R32, R14, R91, RZ, 0x3c, !PT ;  /* 0x0000005b0e207212 */ /* 0x000fe400078e3cff */
[----:B------:R-:W-:Y:S02]  /*a750*/  LOP3.LUT R10, R93, 0x380, RZ, 0xc0, !PT ;  /* 0x000003805d0a7812 */ /* 0x000fe400078ec0ff */
[----:B------:R-:W-:Y:S02]  /*a760*/  F2FP.BF16.F32.PACK_AB R81, R81, R84 ;  /* 0x000000545151723e */ /* 0x000fe400000010ff */
[----:B------:R-:W-:Y:S02]  /*a770*/  F2FP.BF16.F32.PACK_AB R80, R77, R80 ;  /* 0x000000504d50723e */ /* 0x000fe400000010ff */
[----:B------:R-:W-:-:S02]  /*a780*/  LOP3.LUT R14, R97, 0x380, RZ, 0xc0, !PT ;  /* 0x00000380610e7812 */ /* 0x000fc400078ec0ff */
[----:B------:R-:W-:Y:S02]  /*a790*/  LOP3.LUT R26, R12, R95, RZ, 0x3c, !PT ;  /* 0x0000005f0c1a7212 */ /* 0x000fe400078e3cff */
[----:B------:R-:W-:Y:S02]  /*a7a0*/  LOP3.LUT R12, R103, 0x380, RZ, 0xc0, !PT ;  /* 0x00000380670c7812 */ /* 0x000fe400078ec0ff */
[----:B------:R-:W-:Y:S01]  /*a7b0*/  F2FP.BF16.F32.PACK_AB R30, R27, R30 ;  /* 0x0000001e1b1e723e */ /* 0x000fe200000010ff */
[----:B------:R-:W-:Y:S01]  /*a7c0*/  IMAD.X R27, RZ, RZ, R39, P2 ;  /* 0x000000ffff1b7224 */ /* 0x000fe200010e0627 */
[----:B------:R-:W-:Y:S02]  /*a7d0*/  F2FP.BF16.F32.PACK_AB R104, R101, R104 ;  /* 0x000000686568723e */ /* 0x000fe400000010ff */
[----:B------:R-:W-:Y:S02]  /*a7e0*/  IADD3 R99, P4, R38, 0x4060, RZ ;  /* 0x0000406026637810 */ /* 0x000fe40007f9e0ff */
[----:B------:R-:W-:-:S02]  /*a7f0*/  SHF.R.U64 R10, R10, 0x3, RZ ;  /* 0x000000030a0a7819 */ /* 0x000fc400000012ff */
[----:B------:R-:W-:Y:S01]  /*a800*/  SEL R77, R81, R80, P0 ;  /* 0x00000050514d7207 */ /* 0x000fe20000000000 */
[----:B------:R-:W-:Y:S01]  /*a810*/  IMAD.X R25, RZ, RZ, R39, P4 ;  /* 0x000000ffff197224 */ /* 0x000fe200020e0627 */
[----:B------:R-:W-:Y:S02]  /*a820*/  IADD3 R101, P5, R38, 0x8000, RZ ;  /* 0x0000800026657810 */ /* 0x000fe40007fbe0ff */
[----:B------:R-:W-:Y:S02]  /*a830*/  SHF.R.U64 R14, R14, 0x3, RZ ;  /* 0x000000030e0e7819 */ /* 0x000fe400000012ff */
[----:B------:R-:W-:Y:S02]  /*a840*/  SEL R80, R80, R81, P0 ;  /* 0x0000005150507207 */ /* 0x000fe40000000000 */
[----:B------:R-:W-:Y:S02]  /*a850*/  IADD3 R107, P2, R38, 0x8060, RZ ;  /* 0x00008060266b7810 */ /* 0x000fe40007f5e0ff */
[----:B------:R-:W-:-:S02]  /*a860*/  SHF.R.U64 R12, R12, 0x3, RZ ;  /* 0x000000030c0c7819 */ /* 0x000fc400000012ff */
[----:B------:R-:W-:Y:S02]  /*a870*/  F2FP.BF16.F32.PACK_AB R141, R141, R142 ;  /* 0x0000008e8d8d723e */ /* 0x000fe400000010ff */
[----:B------:R-:W-:Y:S02]  /*a880*/  F2FP.BF16.F32.PACK_AB R140, R139, R140 ;  /* 0x0000008c8b8c723e */ /* 0x000fe400000010ff */
[----:B------:R-:W-:Y:S02]  /*a890*/  SEL R81, R31, R30, P0 ;  /* 0x0000001e1f517207 */ /* 0x000fe40000000000 */
[----:B------:R-:W-:Y:S01]  /*a8a0*/  SEL R64, R30, R31, P0 ;  /* 0x0000001f1e407207 */ /* 0x000fe20000000000 */
[----:B------:R-:W-:Y:S01]  /*a8b0*/  IMAD.X R31, RZ, RZ, R39, P1 ;  /* 0x000000ffff1f7224 */ /* 0x000fe200008e0627 */
[----:B------:R-:W-:Y:S02]  /*a8c0*/  LOP3.LUT R11, R38, 0x380, RZ, 0xc0, !PT ;  /* 0x00000380260b7812 */ /* 0x000fe400078ec0ff */
[----:B------:R-:W-:-:S02]  /*a8d0*/  LOP3.LUT R20, R99, 0x380, RZ, 0xc0, !PT ;  /* 0x0000038063147812 */ /* 0x000fc400078ec0ff */
[----:B------:R-:W-:Y:S02]  /*a8e0*/  LOP3.LUT R30, R10, R93, RZ, 0x3c, !PT ;  /* 0x0000005d0a1e7212 */ /* 0x000fe400078e3cff */
[----:B------:R-:W-:Y:S02]  /*a8f0*/  F2FP.BF16.F32.PACK_AB R105, R105, R108 ;  /* 0x0000006c6969723e */ /* 0x000fe400000010ff */
[----:B------:R-:W-:Y:S02]  /*a900*/  LOP3.LUT R28, R14, R97, RZ, 0x3c, !PT ;  /* 0x000000610e1c7212 */ /* 0x000fe400078e3cff */
[----:B------:R-:W-:Y:S02]  /*a910*/  LOP3.LUT R10, R101, 0x380, RZ, 0xc0, !PT ;  /* 0x00000380650a7812 */ /* 0x000fe400078ec0ff */
[----:B------:R-:W-:Y:S02]  /*a920*/  LOP3.LUT R60, R107, 0x380, RZ, 0xc0, !PT ;  /* 0x000003806b3c7812 */ /* 0x000fe400078ec0ff */
[----:B------:R-:W-:-:S02]  /*a930*/  LOP3.LUT R14, R12, R103, RZ, 0x3c, !PT ;  /* 0x000000670c0e7212 */ /* 0x000fc400078e3cff */
[----:B------:R-:W-:Y:S02]  /*a940*/  SEL R5, R141, R140, P0 ;  /* 0x0000008c8d057207 */ /* 0x000fe40000000000 */
[----:B------:R-:W-:Y:S02]  /*a950*/  F2FP.BF16.F32.PACK_AB R137, R137, R138 ;  /* 0x0000008a8989723e */ /* 0x000fe400000010ff */
[----:B------:R-:W-:Y:S02]  /*a960*/  F2FP.BF16.F32.PACK_AB R136, R135, R136 ;  /* 0x000000888788723e */ /* 0x000fe400000010ff */
[----:B------:R-:W-:Y:S02]  /*a970*/  SHF.R.U64 R11, R11, 0x3, RZ ;  /* 0x000000030b0b7819 */ /* 0x000fe400000012ff */
[----:B------:R-:W-:Y:S02]  /*a980*/  SHF.R.U64 R20, R20, 0x3, RZ ;  /* 0x0000000314147819 */ /* 0x000fe400000012ff */
[----:B------:R-:W-:-:S02]  /*a990*/  SEL R69, R105, R104, P0 ;  /* 0x0000006869457207 */ /* 0x000fc40000000000 */
[----:B------:R-:W-:Y:S02]  /*a9a0*/  SHF.R.U64 R10, R10, 0x3, RZ ;  /* 0x000000030a0a7819 */ /* 0x000fe400000012ff */
[----:B------:R-:W-:Y:S02]  /*a9b0*/  F2FP.BF16.F32.PACK_AB R133, R133, R134 ;  /* 0x000000868585723e */ /* 0x000fe400000010ff */
[----:B------:R-:W-:Y:S02]  /*a9c0*/  F2FP.BF16.F32.PACK_AB R132, R131, R132 ;  /* 0x000000848384723e */ /* 0x000fe400000010ff */
[----:B------:R-:W-:Y:S02]  /*a9d0*/  SEL R104, R104, R105, P0 ;  /* 0x0000006968687207 */ /* 0x000fe40000000000 */
[----:B------:R-:W-:Y:S02]  /*a9e0*/  SHF.R.U64 R60, R60, 0x3, RZ ;  /* 0x000000033c3c7819 */ /* 0x000fe400000012ff */
[----:B------:R-:W-:-:S02]  /*a9f0*/  F2FP.BF16.F32.PACK_AB R129, R129, R130 ;  /* 0x000000828181723e */ /* 0x000fc400000010ff */
[----:B------:R-:W-:Y:S02]  /*aa00*/  F2FP.BF16.F32.PACK_AB R128, R127, R128 ;  /* 0x000000807f80723e */ /* 0x000fe400000010ff */
[----:B------:R-:W-:Y:S02]  /*aa10*/  SEL R83, R21, R24, P0 ;  /* 0x0000001815537207 */ /* 0x000fe40000000000 */
[----:B------:R-:W-:Y:S01]  /*aa20*/  SEL R68, R24, R21, P0 ;  /* 0x0000001518447207 */ /* 0x000fe20000000000 */
[--C-:B------:R-:W-:Y:S01]  /*aa30*/  IMAD.X R21, RZ, RZ, R39.reuse, P5 ;  /* 0x000000ffff157224 */ /* 0x100fe200028e0627 */
[----:B------:R-:W-:Y:S02]  /*aa40*/  IADD3 R105, P1, R38, 0x8040, RZ ;  /* 0x0000804026697810 */ /* 0x000fe40007f3e0ff */
[----:B------:R-:W-:Y:S02]  /*aa50*/  MOV R84, R14 ;  /* 0x0000000e00547202 */ /* 0x000fe40000000f00 */
[----:B------:R-:W-:Y:S01]  /*aa60*/  F2FP.BF16.F32.PACK_AB R125, R125, R126 ;  /* 0x0000007e7d7d723e */ /* 0x000fe200000010ff */
[----:B------:R-:W-:Y:S01]  /*aa70*/  IMAD.X R13, RZ, RZ, R39, P1 ;  /* 0x000000ffff0d7224 */ /* 0x000fe200008e0627 */
[----:B------:R-:W-:-:S02]  /*aa80*/  F2FP.BF16.F32.PACK_AB R124, R123, R124 ;  /* 0x0000007c7b7c723e */ /* 0x000fc400000010ff */
[----:B------:R-:W-:Y:S02]  /*aa90*/  SEL R7, R137, R136, P0 ;  /* 0x0000008889077207 */ /* 0x000fe40000000000 */
[----:B------:R-:W-:Y:S02]  /*aaa0*/  LOP3.LUT R38, R11, R38, RZ, 0x3c, !PT ;  /* 0x000000260b267212 */ /* 0x000fe400078e3cff */
[----:B------:R-:W-:Y:S02]  /*aab0*/  LOP3.LUT R24, R20, R99, RZ, 0x3c, !PT ;  /* 0x0000006314187212 */ /* 0x000fe400078e3cff */
[----:B------:R-:W-:Y:S02]  /*aac0*/  F2FP.BF16.F32.PACK_AB R121, R121, R122 ;  /* 0x0000007a7979723e */ /* 0x000fe400000010ff */
[----:B------:R-:W-:Y:S02]  /*aad0*/  SEL R140, R140, R141, P0 ;  /* 0x0000008d8c8c7207 */ /* 0x000fe40000000000 */
[----:B------:R-:W-:-:S02]  /*aae0*/  IADD3.X R11, RZ, R39, RZ, P2, !PT ;  /* 0x00000027ff0b7210 */ /* 0x000fc400017fe4ff */
[----:B------:R-:W-:Y:S02]  /*aaf0*/  LOP3.LUT R20, R10, R101, RZ, 0x3c, !PT ;  /* 0x000000650a147212 */ /* 0x000fe400078e3cff */
[----:B------:R-:W-:Y:S02]  /*ab00*/  SEL R136, R136, R137, P0 ;  /* 0x0000008988887207 */ /* 0x000fe40000000000 */
[----:B------:R-:W-:Y:S02]  /*ab10*/  SEL R43, R133, R132, P0 ;  /* 0x00000084852b7207 */ /* 0x000fe40000000000 */
[----:B------:R-:W-:Y:S02]  /*ab20*/  LOP3.LUT R10, R60, R107, RZ, 0x3c, !PT ;  /* 0x0000006b3c0a7212 */ /* 0x000fe400078e3cff */
[----:B------:R-:W-:Y:S02]  /*ab30*/  SEL R132, R132, R133, P0 ;  /* 0x0000008584847207 */ /* 0x000fe40000000000 */
[----:B------:R-:W-:-:S02]  /*ab40*/  SEL R45, R129, R128, P0 ;  /* 0x00000080812d7207 */ /* 0x000fc40000000000 */
[----:B------:R-:W-:Y:S02]  /*ab50*/  SEL R128, R128, R129, P0 ;  /* 0x0000008180807207 */ /* 0x000fe40000000000 */
[----:B------:R-:W-:Y:S02]  /*ab60*/  SEL R51, R125, R124, P0 ;  /* 0x0000007c7d337207 */ /* 0x000fe40000000000 */
[----:B------:R-:W-:Y:S02]  /*ab70*/  LOP3.LUT R52, R105, 0x380, RZ, 0xc0, !PT ;  /* 0x0000038069347812 */ /* 0x000fe400078ec0ff */
[----:B------:R-:W-:Y:S02]  /*ab80*/  MOV R91, R26 ;  /* 0x0000001a005b7202 */ /* 0x000fe40000000f00 */
[----:B------:R-:W-:Y:S02]  /*ab90*/  SEL R124, R124, R125, P0 ;  /* 0x0000007d7c7c7207 */ /* 0x000fe40000000000 */
[----:B------:R-:W-:-:S02]  /*aba0*/  SEL R53, R121, R120, P0 ;  /* 0x0000007879357207 */ /* 0x000fc40000000000 */
[----:B------:R-:W-:Y:S02]  /*abb0*/  SEL R120, R120, R121, P0 ;  /* 0x0000007978787207 */ /* 0x000fe40000000000 */
[----:B------:R-:W-:Y:S02]  /*abc0*/  MOV R78, R10 ;  /* 0x0000000a004e7202 */ /* 0x000fe40000000f00 */
[----:B------:R-:W-:Y:S02]  /*abd0*/  SHF.R.U64 R52, R52, 0x3, RZ ;  /* 0x0000000334347819 */ /* 0x000fe400000012ff */
[----:B------:R-:W-:Y:S02]  /*abe0*/  MOV R86, R20 ;  /* 0x0000001400567202 */ /* 0x000fe40000000f00 */
[----:B------:R-:W-:Y:S01]  /*abf0*/  LOP3.LUT R12, R52, R105, RZ, 0x3c, !PT ;  /* 0x00000069340c7212 */ /* 0x000fe200078e3cff */
[----:B--2---:R0:W-:Y:S01]  /*ac00*/  SHFL.IDX PT, R14, R5, R6, 0x1c1f ;  /* 0x001c1f06050e7589 */ /* 0x0041e200000e0000 */
[----:B------:R-:W-:-:S02]  /*ac10*/  MOV R89, R24 ;  /* 0x0000001800597202 */ /* 0x000fc40000000f00 */
[----:B------:R-:W-:Y:S01]  /*ac20*/  MOV R82, R12 ;  /* 0x0000000c00527202 */ /* 0x000fe20000000f00 */
[----:B------:R-:W-:Y:S01]  /*ac30*/  SHFL.IDX PT, R26, R7, R6, 0x1c1f ;  /* 0x001c1f06071a7589 */ /* 0x000fe200000e0000 */
[----:B------:R-:W-:Y:S02]  /*ac40*/  MOV R97, R38 ;  /* 0x0000002600617202 */ /* 0x000fe40000000f00 */
[----:B------:R-:W-:Y:S01]  /*ac50*/  MOV R95, R36 ;  /* 0x00000024005f7202 */ /* 0x000fe20000000f00 */
[----:B------:R-:W-:Y:S01]  /*ac60*/  SHFL.IDX PT, R69, R69, R6, 0x1c1f ;  /* 0x001c1f0645457589 */ /* 0x000fe200000e0000 */
[----:B------:R-:W-:Y:S02]  /*ac70*/  MOV R92, R30 ;  /* 0x0000001e005c7202 */ /* 0x000fe40000000f00 */
[----:B0-----:R-:W-:Y:S01]  /*ac80*/  LOP3.LUT R5, R6, 0x2, RZ, 0x3c, !PT ;  /* 0x0000000206057812 */ /* 0x001fe200078e3cff */
[----:B------:R-:W-:Y:S01]  /*ac90*/  SHFL.IDX PT, R71, R71, R6, 0x1c1f ;  /* 0x001c1f0647477589 */ /* 0x000fe200000e0000 */
[----:B------:R-:W-:-:S02]  /*aca0*/  MOV R90, R28 ;  /* 0x0000001c005a7202 */ /* 0x000fc40000000f00 */
[----:B------:R-:W-:Y:S01]  /*acb0*/  MOV R94, R34 ;  /* 0x00000022005e7202 */ /* 0x000fe20000000f00 */
[----:B------:R-:W0:Y:S01]  /*acc0*/  SHFL.IDX PT, R7, R140, R5, 0x1c1f ;  /* 0x001c1f058c077589 */ /* 0x000e2200000e0000 */
[----:B------:R-:W-:Y:S02]  /*acd0*/  MOV R93, R32 ;  /* 0x00000020005d7202 */ /* 0x000fe40000000f00 */
[----:B------:R-:W-:Y:S01]  /*ace0*/  PLOP3.LUT P2, PT, PT, PT, UP0, 0x80, 0x0 ;  /* 0x000000000000781c */ /* 0x000fe20003f4f008 */
[----:B------:R-:W1:Y:S04]  /*acf0*/  SHFL.IDX PT, R11, R136, R5, 0x1c1f ;  /* 0x001c1f05880b7589 */ /* 0x000e6800000e0000 */
[----:B------:R-:W2:Y:S04]  /*ad00*/  SHFL.IDX PT, R104, R104, R5, 0x1c1f ;  /* 0x001c1f0568687589 */ /* 0x000ea800000e0000 */
[----:B------:R-:W3:Y:S04]  /*ad10*/  SHFL.IDX PT, R96, R96, R5, 0x1c1f ;  /* 0x001c1f0560607589 */ /* 0x000ee800000e0000 */
[----:B------:R-:W-:Y:S04]  /*ad20*/  SHFL.IDX PT, R43, R43, R6, 0x1c1f ;  /* 0x001c1f062b2b7589 */ /* 0x000fe800000e0000 */
[----:B------:R-:W-:Y:S04]  /*ad30*/  SHFL.IDX PT, R75, R75, R6, 0x1c1f ;  /* 0x001c1f064b4b7589 */ /* 0x000fe800000e0000 */
[----:B------:R-:W4:Y:S01]  /*ad40*/  SHFL.IDX PT, R132, R132, R5, 0x1c1f ;  /* 0x001c1f0584847589 */ /* 0x000f2200000e0000 */
[----:B0-----:R-:W-:-:S02]  /*ad50*/  SEL R12, R14, R7, P0 ;  /* 0x000000070e0c7207 */ /* 0x001fc40000000000 */
[----:B------:R-:W-:Y:S01]  /*ad60*/  SEL R14, R7, R14, P0 ;  /* 0x0000000e070e7207 */ /* 0x000fe20000000000 */
[----:B------:R-:W0:Y:S01]  /*ad70*/  SHFL.IDX PT, R88, R88, R5, 0x1c1f ;  /* 0x001c1f0558587589 */ /* 0x000e2200000e0000 */
[----:B-1----:R-:W-:Y:S01]  /*ad80*/  SEL R24, R26, R11, P0 ;  /* 0x0000000b1a187207 */ /* 0x002fe20000000000 */
[----:B------:R-:W-:Y:S01]  /*ad90*/  IMAD.U32 R7, RZ, RZ, UR6 ;  /* 0x00000006ff077e24 */ /* 0x000fe2000f8e00ff */
[----:B------:R-:W-:Y:S01]  /*ada0*/  SEL R26, R11, R26, P0 ;  /* 0x0000001a0b1a7207 */ /* 0x000fe20000000000 */
[----:B------:R-:W-:Y:S01]  /*adb0*/  SHFL.IDX PT, R45, R45, R6, 0x1c1f ;  /* 0x001c1f062d2d7589 */ /* 0x000fe200000e0000 */
[----:B--2---:R-:W-:Y:S01]  /*adc0*/  SEL R13, R69, R104, P0 ;  /* 0x00000068450d7207 */ /* 0x004fe20000000000 */
[----:B------:R-:W-:Y:S01]  /*add0*/  ULDC.64 UR6, c[0x0][0xc08] ;  /* 0x0003020000067ab9 */ /* 0x000fe20000000a00 */
[----:B------:R-:W-:Y:S01]  /*ade0*/  SEL R15, R104, R69, P0 ;  /* 0x00000045680f7207 */ /* 0x000fe20000000000 */
[----:B------:R-:W-:Y:S01]  /*adf0*/  SHFL.IDX PT, R77, R77, R6, 0x1c1f ;  /* 0x001c1f064d4d7589 */ /* 0x000fe200000e0000 */
[----:B---3--:R-:W-:-:S02]  /*ae00*/  SEL R25, R71, R96, P0 ;  /* 0x0000006047197207 */ /* 0x008fc40000000000 */
[----:B------:R-:W-:Y:S01]  /*ae10*/  SEL R27, R96, R71, P0 ;  /* 0x00000047601b7207 */ /* 0x000fe20000000000 */
[----:B------:R-:W1:Y:S04]  /*ae20*/  SHFL.IDX PT, R128, R128, R5, 0x1c1f ;  /* 0x001c1f0580807589 */ /* 0x000e6800000e0000 */
[----:B------:R-:W2:Y:S04]  /*ae30*/  SHFL.IDX PT, R80, R80, R5, 0x1c1f ;  /* 0x001c1f0550507589 */ /* 0x000ea800000e0000 */
[----:B------:R-:W-:Y:S01]  /*ae40*/  SHFL.IDX PT, R51, R51, R6, 0x1c1f ;  /* 0x001c1f0633337589 */ /* 0x000fe200000e0000 */
[----:B----4-:R-:W-:-:S02]  /*ae50*/  SEL R28, R43, R132, P0 ;  /* 0x000000842b1c7207 */ /* 0x010fc40000000000 */
[----:B------:R-:W-:Y:S01]  /*ae60*/  SEL R30, R132, R43, P0 ;  /* 0x0000002b841e7207 */ /* 0x000fe20000000000 */
[----:B------:R-:W-:Y:S01]  /*ae70*/  SHFL.IDX PT, R79, R79, R6, 0x1c1f ;  /* 0x001c1f064f4f7589 */ /* 0x000fe200000e0000 */
[----:B0-----:R-:W-:Y:S02]  /*ae80*/  SEL R29, R75, R88, P0 ;  /* 0x000000584b1d7207 */ /* 0x001fe40000000000 */
[----:B------:R-:W-:Y:S01]  /*ae90*/  SEL R31, R88, R75, P0 ;  /* 0x0000004b581f7207 */ /* 0x000fe20000000000 */
[----:B------:R-:W0:Y:S04]  /*aea0*/  SHFL.IDX PT, R124, R124, R5, 0x1c1f ;  /* 0x001c1f057c7c7589 */ /* 0x000e2800000e0000 */
[----:B------:R-:W3:Y:S04]  /*aeb0*/  SHFL.IDX PT, R72, R72, R5, 0x1c1f ;  /* 0x001c1f0548487589 */ /* 0x000ee800000e0000 */
[----:B------:R-:W-:Y:S01]  /*aec0*/  SHFL.IDX PT, R53, R53, R6, 0x1c1f ;  /* 0x001c1f0635357589 */ /* 0x000fe200000e0000 */
[----:B-1----:R-:W-:-:S02]  /*aed0*/  SEL R32, R45, R128, P0 ;  /* 0x000000802d207207 */ /* 0x002fc40000000000 */
[----:B------:R-:W-:Y:S01]  /*aee0*/  SEL R34, R128, R45, P0 ;  /* 0x0000002d80227207 */ /* 0x000fe20000000000 */
[----:B------:R-:W-:Y:S01]  /*aef0*/  SHFL.IDX PT, R73, R73, R6, 0x1c1f ;  /* 0x001c1f0649497589 */ /* 0x000fe200000e0000 */
[----:B--2---:R-:W-:Y:S02]  /*af00*/  SEL R33, R77, R80, P0 ;  /* 0x000000504d217207 */ /* 0x004fe40000000000 */
[----:B------:R-:W-:Y:S01]  /*af10*/  SEL R35, R80, R77, P0 ;  /* 0x0000004d50237207 */ /* 0x000fe20000000000 */
[----:B------:R-:W-:Y:S04]  /*af20*/  SHFL.IDX PT, R120, R120, R5, 0x1c1f ;  /* 0x001c1f0578787589 */ /* 0x000fe800000e0000 */
[----:B------:R-:W1:Y:S01]  /*af30*/  SHFL.IDX PT, R62, R62, R5, 0x1c1f ;  /* 0x001c1f053e3e7589 */ /* 0x000e6200000e0000 */
[----:B------:R-:W-:Y:S01]  /*af40*/  BAR.SYNC.DEFER_BLOCKING 0x1, 0x100 ;  /* 0x0044000000007b1d */ /* 0x000fe20000010000 */
[----:B0-----:R-:W-:-:S02]  /*af50*/  SEL R36, R51, R124, P0 ;  /* 0x0000007c33247207 */ /* 0x001fc40000000000 */
[----:B------:R-:W-:Y:S02]  /*af60*/  SEL R38, R124, R51, P0 ;  /* 0x000000337c267207 */ /* 0x000fe40000000000 */
[----:B---3--:R-:W-:Y:S02]  /*af70*/  SEL R37, R79, R72, P0 ;  /* 0x000000484f257207 */ /* 0x008fe40000000000 */
[----:B------:R-:W-:Y:S01]  /*af80*/  SEL R39, R72, R79, P0 ;  /* 0x0000004f48277207 */ /* 0x000fe20000000000 */
[----:B------:R-:W-:Y:S04]  /*af90*/  SHFL.IDX PT, R59, R59, R6, 0x1c1f ;  /* 0x001c1f063b3b7589 */ /* 0x000fe800000e0000 */
[----:B------:R-:W-:Y:S04]  /*afa0*/  SHFL.IDX PT, R63, R63, R6, 0x1c1f ;  /* 0x001c1f063f3f7589 */ /* 0x000fe800000e0000 */
[----:B------:R-:W-:Y:S04]  /*afb0*/  SHFL.IDX PT, R56, R56, R5, 0x1c1f ;  /* 0x001c1f0538387589 */ /* 0x000fe800000e0000 */
[----:B------:R-:W0:Y:S01]  /*afc0*/  SHFL.IDX PT, R54, R54, R5, 0x1c1f ;  /* 0x001c1f0536367589 */ /* 0x000e2200000e0000 */
[----:B-1----:R-:W-:-:S03]  /*afd0*/  SEL R43, R62, R73, P0 ;  /* 0x000000493e2b7207 */ /* 0x002fc60000000000 */
[----:B------:R-:W-:Y:S04]  /*afe0*/  SHFL.IDX PT, R57, R57, R6, 0x1c1f ;  /* 0x001c1f0639397589 */ /* 0x000fe800000e0000 */
[----:B------:R-:W-:Y:S04]  /*aff0*/  SHFL.IDX PT, R55, R55, R6, 0x1c1f ;  /* 0x001c1f0637377589 */ /* 0x000fe800000e0000 */
[----:B------:R-:W1:Y:S04]  /*b000*/  SHFL.IDX PT, R48, R48, R5, 0x1c1f ;  /* 0x001c1f0530307589 */ /* 0x000e6800000e0000 */
[----:B------:R2:W3:Y:S04]  /*b010*/  SHFL.IDX PT, R52, R46, R5, 0x1c1f ;  /* 0x001c1f052e347589 */ /* 0x0004e800000e0000 */
[----:B------:R-:W-:Y:S04]  /*b020*/  SHFL.IDX PT, R49, R49, R6, 0x1c1f ;  /* 0x001c1f0631317589 */ /* 0x000fe800000e0000 */
[----:B------:R4:W-:Y:S01]  /*b030*/  SHFL.IDX PT, R10, R41, R6, 0x1c1f ;  /* 0x001c1f06290a7589 */ /* 0x0009e200000e0000 */
[----:B0-----:R-:W-:-:S02]  /*b040*/  SEL R45, R63, R54, P0 ;  /* 0x000000363f2d7207 */ /* 0x001fc40000000000 */
[----:B--2---:R-:W-:Y:S01]  /*b050*/  SEL R46, R56, R59, P0 ;  /* 0x0000003b382e7207 */ /* 0x004fe20000000000 */
[----:B------:R-:W-:Y:S04]  /*b060*/  SHFL.IDX PT, R61, R61, R6, 0x1c1f ;  /* 0x001c1f063d3d7589 */ /* 0x000fe800000e0000 */
[----:B------:R-:W-:Y:S01]  /*b070*/  SHFL.IDX PT, R65, R65, R6, 0x1c1f ;  /* 0x001c1f0641417589 */ /* 0x000fe200000e0000 */
[----:B----4-:R-:W-:-:S03]  /*b080*/  SEL R41, R73, R62, P0 ;  /* 0x0000003e49297207 */ /* 0x010fc60000000000 */
[----:B------:R0:W-:Y:S04]  /*b090*/  SHFL.IDX PT, R60, R47, R6, 0x1c1f ;  /* 0x001c1f062f3c7589 */ /* 0x0001e800000e0000 */
[----:B------:R-:W-:Y:S04]  /*b0a0*/  SHFL.IDX PT, R66, R81, R6, 0x1c1f ;  /* 0x001c1f0651427589 */ /* 0x000fe800000e0000 */
[----:B------:R-:W-:Y:S01]  /*b0b0*/  SHFL.IDX PT, R70, R83, R6, 0x1c1f ;  /* 0x001c1f0653467589 */ /* 0x000fe200000e0000 */
[----:B0-----:R-:W-:-:S03]  /*b0c0*/  SEL R47, R54, R63, P0 ;  /* 0x0000003f362f7207 */ /* 0x001fc60000000000 */
[----:B------:R-:W-:Y:S04]  /*b0d0*/  SHFL.IDX PT, R76, R85, R6, 0x1c1f ;  /* 0x001c1f06554c7589 */ /* 0x000fe800000e0000 */
[----:B------:R0:W2:Y:S04]  /*b0e0*/  SHFL.IDX PT, R6, R40, R5, 0x1c1f ;  /* 0x001c1f0528067589 */ /* 0x0000a800000e0000 */
[----:B------:R-:W4:Y:S04]  /*b0f0*/  SHFL.IDX PT, R81, R58, R5, 0x1c1f ;  /* 0x001c1f053a517589 */ /* 0x000f2800000e0000 */
[----:B------:R1:W4:Y:S01]  /*b100*/  SHFL.IDX PT, R21, R42, R5, 0x1c1f ;  /* 0x001c1f052a157589 */ /* 0x00032200000e0000 */
[----:B0-----:R-:W-:-:S03]  /*b110*/  SEL R40, R53, R120, P0 ;  /* 0x0000007835287207 */ /* 0x001fc60000000000 */
[----:B------:R-:W0:Y:S04]  /*b120*/  SHFL.IDX PT, R83, R64, R5, 0x1c1f ;  /* 0x001c1f0540537589 */ /* 0x000e2800000e0000 */
[----:B------:R3:W-:Y:S01]  /*b130*/  SHFL.IDX PT, R20, R44, R5, 0x1c1f ;  /* 0x001c1f052c147589 */ /* 0x0007e200000e0000 */
[----:B-1----:R-:W-:-:S03]  /*b140*/  SEL R42, R120, R53, P0 ;  /* 0x00000035782a7207 */ /* 0x002fc60000000000 */
[----:B------:R-:W-:Y:S04]  /*b150*/  SHFL.IDX PT, R85, R68, R5, 0x1c1f ;  /* 0x001c1f0544557589 */ /* 0x000fe800000e0000 */
[----:B------:R-:W-:Y:S04]  /*b160*/  SHFL.IDX PT, R50, R50, R5, 0x1c1f ;  /* 0x001c1f0532327589 */ /* 0x000fe800000e0000 */
[----:B------:R-:W1:Y:S01]  /*b170*/  SHFL.IDX PT, R87, R74, R5, 0x1c1f ;  /* 0x001c1f054a577589 */ /* 0x000e6200000e0000 */
[----:B---3--:R-:W-:Y:S01]  /*b180*/  SEL R44, R59, R56, P0 ;  /* 0x000000383b2c7207 */ /* 0x008fe20000000000 */
[----:B------:R-:W-:Y:S01]  /*b190*/  UISETP.NE.U32.AND UP1, UPT, UR6, URZ, UPT ;  /* 0x0000003f0600728c */ /* 0x000fe2000bf25070 */
[----:B------:R-:W3:Y:S01]  /*b1a0*/  LDC R64, c[0x0][0xbe8] ;  /* 0x0002fa00ff407b82 */ /* 0x000ee20000000800 */
[----:B------:R2:W-:Y:S04]  /*b1b0*/  STSM.16.M88.4 [R97], R12 ;  /* 0x0000000c61007844 */ /* 0x0005e80000000200 */
[----:B------:R4:W-:Y:S04]  /*b1c0*/  STSM.16.M88.4 [R95], R24 ;  /* 0x000000185f007844 */ /* 0x0009e80000000200 */
[----:B------:R0:W-:Y:S04]  /*b1d0*/  STSM.16.M88.4 [R94], R28 ;  /* 0x0000001c5e007844 */ /* 0x0001e80000000200 */
[----:B------:R1:W-:Y:S01]  /*b1e0*/  STSM.16.M88.4 [R93], R32 ;  /* 0x000000205d007844 */ /* 0x0003e20000000200 */
[----:B--2---:R-:W-:-:S03]  /*b1f0*/  SEL R12, R57, R48, P0 ;  /* 0x00000030390c7207 */ /* 0x004fc60000000000 */
[----:B------:R-:W-:Y:S01]  /*b200*/  STSM.16.M88.4 [R92], R36 ;  /* 0x000000245c007844 */ /* 0x000fe20000000200 */
[----:B------:R-:W-:Y:S02]  /*b210*/  SEL R14, R48, R57, P0 ;  /* 0x00000039300e7207 */ /* 0x000fe40000000000 */
[----:B------:R-:W-:Y:S01]  /*b220*/  SEL R13, R55, R52, P0 ;  /* 0x00000034370d7207 */ /* 0x000fe20000000000 */
[----:B------:R-:W-:Y:S01]  /*b230*/  STSM.16.M88.4 [R91], R40 ;  /* 0x000000285b007844 */ /* 0x000fe20000000200 */
[----:B------:R-:W-:Y:S02]  /*b240*/  SEL R15, R52, R55, P0 ;  /* 0x00000037340f7207 */ /* 0x000fe40000000000 */
[----:B----4-:R-:W-:Y:S01]  /*b250*/  SEL R24, R49, R6, P0 ;  /* 0x0000000631187207 */ /* 0x010fe20000000000 */
[----:B------:R-:W-:Y:S01]  /*b260*/  STSM.16.M88.4 [R90], R44 ;  /* 0x0000002c5a007844 */ /* 0x000fe20000000200 */
[----:B------:R-:W-:Y:S01]  /*b270*/  SEL R26, R6, R49, P0 ;  /* 0x00000031061a7207 */ /* 0x000fe20000000000 */
[----:B------:R-:W-:Y:S01]  /*b280*/  IMAD.U32 R6, RZ, RZ, UR4 ;  /* 0x00000004ff067e24 */ /* 0x000fe2000f8e00ff */
[----:B------:R-:W-:Y:S01]  /*b290*/  SEL R25, R60, R81, P0 ;  /* 0x000000513c197207 */ /* 0x000fe20000000000 */
[----:B------:R2:W-:Y:S01]  /*b2a0*/  STSM.16.M88.4 [R89], R12 ;  /* 0x0000000c59007844 */ /* 0x0005e20000000200 */
[----:B------:R-:W-:-:S02]  /*b2b0*/  SEL R27, R81, R60, P0 ;  /* 0x0000003c511b7207 */ /* 0x000fc40000000000 */
[----:B0-----:R-:W-:Y:S02]  /*b2c0*/  SEL R28, R10, R21, P0 ;  /* 0x000000150a1c7207 */ /* 0x001fe40000000000 */
[----:B------:R-:W-:Y:S01]  /*b2d0*/  SEL R30, R21, R10, P0 ;  /* 0x0000000a151e7207 */ /* 0x000fe20000000000 */
[----:B------:R-:W-:Y:S01]  /*b2e0*/  STSM.16.M88.4 [R86], R24 ;  /* 0x0000001856007844 */ /* 0x000fe20000000200 */
[----:B------:R-:W-:Y:S02]  /*b2f0*/  SEL R29, R66, R83, P0 ;  /* 0x00000053421d7207 */ /* 0x000fe40000000000 */
[----:B------:R-:W-:Y:S02]  /*b300*/  SEL R31, R83, R66, P0 ;  /* 0x00000042531f7207 */ /* 0x000fe40000000000 */
[----:B-1----:R-:W-:Y:S02]  /*b310*/  SEL R33, R76, R87, P0 ;  /* 0x000000574c217207 */ /* 0x002fe40000000000 */
[----:B------:R-:W-:Y:S01]  /*b320*/  SEL R35, R87, R76, P0 ;  /* 0x0000004c57237207 */ /* 0x000fe20000000000 */
[----:B------:R-:W-:Y:S01]  /*b330*/  STSM.16.M88.4 [R84], R28 ;  /* 0x0000001c54007844 */ /* 0x000fe20000000200 */
[----:B------:R-:W-:-:S02]  /*b340*/  SEL R32, R65, R50, P0 ;  /* 0x0000003241207207 */ /* 0x000fc40000000000 */
[----:B--2---:R-:W-:Y:S02]  /*b350*/  SEL R12, R61, R20, P0 ;  /* 0x000000143d0c7207 */ /* 0x004fe40000000000 */
[----:B------:R-:W-:Y:S02]  /*b360*/  SEL R14, R20, R61, P0 ;  /* 0x0000003d140e7207 */ /* 0x000fe40000000000 */
[----:B------:R-:W-:Y:S02]  /*b370*/  SEL R13, R70, R85, P0 ;  /* 0x00000055460d7207 */ /* 0x000fe40000000000 */
[----:B------:R-:W-:Y:S02]  /*b380*/  SEL R15, R85, R70, P0 ;  /* 0x00000046550f7207 */ /* 0x000fe40000000000 */
[----:B------:R-:W-:-:S03]  /*b390*/  SEL R34, R50, R65, P0 ;  /* 0x0000004132227207 */ /* 0x000fc60000000000 */
[----:B------:R0:W-:Y:S04]  /*b3a0*/  STSM.16.M88.4 [R82], R12 ;  /* 0x0000000c52007844 */ /* 0x0001e80000000200 */
[----:B------:R1:W-:Y:S01]  /*b3b0*/  STSM.16.M88.4 [R78], R32 ;  /* 0x000000204e007844 */ /* 0x0003e20000000200 */
[----:B------:R-:W-:Y:S06]  /*b3c0*/  BAR.SYNC.DEFER_BLOCKING 0x1, 0x100 ;  /* 0x0044000000007b1d */ /* 0x000fec0000010000 */
[----:B------:R-:W2:Y:S01]  /*b3d0*/  @P2 LDG.E R5, desc[UR52][R6.64] ;  /* 0x0000003406052981 */ /* 0x000ea2000c1e1900 */
[----:B------:R-:W-:Y:S01]  /*b3e0*/  UISETP.NE.AND.EX UP1, UPT, UR7, URZ, UPT, UP1 ;  /* 0x0000003f0700728c */ /* 0x000fe2000bf25310 */
[----:B---3--:R-:W-:Y:S01]  /*b3f0*/  ISETP.NE.AND P1, PT, R64, 0x1, PT ;  /* 0x000000014000780c */ /* 0x008fe20003f25270 */
[----:B------:R-:W-:Y:S01]  /*b400*/  UMOV UR4, URZ ;  /* 0x0000003f00047c82 */ /* 0x000fe20008000000 */
[----:B0-----:R-:W-:-:S03]  /*b410*/  IMAD.U32 R14, RZ, RZ, UR39 ;  /* 0x00000027ff0e7e24 */ /* 0x001fc6000f8e00ff */
[----:B------:R-:W-:-:S05]  /*b420*/  PLOP3.LUT P0, PT, PT, PT, UP1, 0x80, 0x0 ;  /* 0x000000000000781c */ /* 0x000fca0003f0f018 */
[----:B------:R-:W-:-:S03]  /*b430*/  @UP1 UIADD3 UR6, UP2, UR8, UR6, URZ ;  /* 0x0000000608061290 */ /* 0x000fc6000ff5e03f */
[----:B------:R-:W-:Y:S01]  /*b440*/  ULDC UR8, c[0x0][0xa88] ;  /* 0x0002a20000087ab9 */ /* 0x000fe20000000800 */
[----:B------:R-:W-:Y:S01]  /*b450*/  @UP1 UIADD3.X UR7, UR9, UR7, URZ, UP2, !UPT ;  /* 0x0000000709071290 */ /* 0x000fe200097fe43f */
[----:B------:R-:W0:Y:S01]  /*b460*/  @P1 LDC R10, c[0x0][0xbec] ;  /* 0x0002fb00ff0a1b82 */ /* 0x000e220000000800 */
[----:B------:R-:W-:-:S04]  /*b470*/  IMAD.U32 R12, RZ, RZ, UR6 ;  /* 0x00000006ff0c7e24 */ /* 0x000fc8000f8e00ff */
[----:B------:R-:W-:-:S03]  /*b480*/  IMAD.U32 R13, RZ, RZ, UR7 ;  /* 0x00000007ff0d7e24 */ /* 0x000fc6000f8e00ff */
[----:B------:R-:W3:Y:S01]  /*b490*/  @P1 LDC R20, c[0x0][0xbf0] ;  /* 0x0002fc00ff141b82 */ /* 0x000ee20000000800 */
[----:B--2---:R-:W-:Y:S01]  /*b4a0*/  @P2 R2UR UR4, R5 ;  /* 0x00000000050422ca */ /* 0x004fe200000e0000 */
[----:B------:R-:W-:-:S06]  /*b4b0*/  IMAD.U32 R5, RZ, RZ, UR8 ;  /* 0x00000008ff057e24 */ /* 0x000fcc000f8e00ff */
[----:B------:R1:W5:Y:S01]  /*b4c0*/  @P0 LDG.E R5, desc[UR52][R12.64] ;  /* 0x000000340c050981 */ /* 0x000362000c1e1900 */
[----:B0--3--:R-:W-:Y:S07]  /*b4d0*/  @P0 BRA `(.L_x_218) ;  /* 0x0000000000100947 */ /* 0x009fee0003800000 */
[----:B------:R-:W-:Y:S05]  /*b4e0*/  @!P2 BRA `(.L_x_218) ;  /* 0x00000000000ca947 */ /* 0x000fea0003800000 */
[----:B-1----:R-:W2:Y:S04]  /*b4f0*/  LDG.E R12, desc[UR52][R6.64] ;  /* 0x00000034060c7981 */ /* 0x002ea8000c1e1900 */
[----:B-----5:R-:W2:Y:S02]  /*b500*/  LDG.E R5, desc[UR52][R6.64+0x4] ;  /* 0x0000043406057981 */ /* 0x020ea4000c1e1900 */
[----:B--2---:R-:W-:-:S07]  /*b510*/  IMAD.IADD R5, R5, 0x1, -R12 ;  /* 0x0000000105057824 */ /* 0x004fce00078e0a0c */
.L_x_218:
[----:B------:R-:W-:Y:S01]  /*b520*/  USHF.R.S32.HI UR14, URZ, 0x1f, UR40 ;  /* 0x0000001f3f0e7899 */ /* 0x000fe20008011428 */
[----:B-1----:R-:W-:Y:S01]  /*b530*/  IMAD R13, R14, 0x80, R223 ;  /* 0x000000800e0d7824 */ /* 0x002fe200078e02df */
[----:B------:R-:W-:Y:S01]  /*b540*/  ULDC.64 UR12, c[0x0][0xb90] ;  /* 0x0002e400000c7ab9 */ /* 0x000fe20000000a00 */
[----:B------:R-:W-:Y:S01]  /*b550*/  USHF.R.S32.HI UR9, URZ, 0x1f, UR4 ;  /* 0x0000001f3f097899 */ /* 0x000fe20008011404 */
[----:B------:R-:W-:Y:S01]  /*b560*/  IMAD.U32 R30, RZ, RZ, UR39 ;  /* 0x00000027ff1e7e24 */ /* 0x000fe2000f8e00ff */
[----:B------:R-:W-:Y:S01]  /*b570*/  UIMAD UR10, UR14, UR12, URZ ;  /* 0x0000000c0e0a72a4 */ /* 0x000fe2000f8e023f */
[----:B------:R-:W-:Y:S01]  /*b580*/  @P1 IMAD.HI.U32 R7, R13, R10, RZ ;  /* 0x0000000a0d071227 */ /* 0x000fe200078e00ff */
[----:B------:R-:W-:Y:S01]  /*b590*/  UMOV UR8, UR4 ;  /* 0x0000000400087c82 */ /* 0x000fe20008000000 */
[----:B------:R-:W-:Y:S02]  /*b5a0*/  USEL UR38, UR38, URZ, !UP0 ;  /* 0x0000003f26267287 */ /* 0x000fe4000c000000 */
[----:B------:R-:W-:Y:S01]  /*b5b0*/  UIMAD.WIDE.U32 UR6, UR40, UR12, UR8 ;  /* 0x0000000c280672a5 */ /* 0x000fe2000f8e0008 */
[----:B------:R-:W-:Y:S01]  /*b5c0*/  IMAD.MOV.U32 R6, RZ, RZ, R13 ;  /* 0x000000ffff067224 */ /* 0x000fe200078e000d */
[----:B------:R-:W-:Y:S01]  /*b5d0*/  UIMAD UR10, UR40, UR13, UR10 ;  /* 0x0000000d280a72a4 */ /* 0x000fe2000f8e020a */
[----:B------:R-:W-:Y:S01]  /*b5e0*/  @P1 SHF.R.U32.HI R6, RZ, R20, R7 ;  /* 0x00000014ff061219 */ /* 0x000fe20000011607 */
[----:B------:R-:W-:Y:S01]  /*b5f0*/  USEL UR37, UR37, URZ, !UP0 ;  /* 0x0000003f25257287 */ /* 0x000fe2000c000000 */
[----:B------:R-:W-:Y:S01]  /*b600*/  IMAD R7, R19, 0x40, R2 ;  /* 0x0000004013077824 */ /* 0x000fe200078e0202 */
[----:B------:R-:W-:Y:S01]  /*b610*/  ULDC.64 UR12, c[0x0][0xb98] ;  /* 0x0002e600000c7ab9 */ /* 0x000fe20000000a00 */
[----:B------:R-:W-:Y:S01]  /*b620*/  UIADD3 UR7, UR7, UR10, URZ ;  /* 0x0000000a07077290 */ /* 0x000fe2000fffe03f */
[----:B------:R-:W-:Y:S01]  /*b630*/  IMAD.MOV R11, RZ, RZ, -R6 ;  /* 0x000000ffff0b7224 */ /* 0x000fe200078e0a06 */
[----:B------:R-:W-:Y:S01]  /*b640*/  UIMAD UR8, UR38, UR12, URZ ;  /* 0x0000000c260872a4 */ /* 0x000fe2000f8e023f */
[----:B------:R-:W-:Y:S01]  /*b650*/  IMAD.WIDE R8, R7, 0x2, R8 ;  /* 0x0000000207087825 */ /* 0x000fe200078e0208 */
[----:B------:R-:W-:Y:S01]  /*b660*/  UIMAD.WIDE.U32 UR6, UR37, UR12, UR6 ;  /* 0x0000000c250672a5 */ /* 0x000fe2000f8e0006 */
[----:B------:R-:W-:Y:S01]  /*b670*/  SHF.R.S32.HI R7, RZ, 0x1f, R6 ;  /* 0x0000001fff077819 */ /* 0x000fe20000011406 */
[----:B------:R-:W-:Y:S01]  /*b680*/  UIMAD UR8, UR37, UR13, UR8 ;  /* 0x0000000d250872a4 */ /* 0x000fe2000f8e0208 */
[----:B------:R-:W-:Y:S01]  /*b690*/  IMAD R11, R64, R11, R13 ;  /* 0x0000000b400b7224 */ /* 0x000fe200078e020d */
[----:B------:R-:W-:Y:S01]  /*b6a0*/  IADD3 R15, P6, R8, 0x2000, RZ ;  /* 0x00002000080f7810 */ /* 0x000fe20007fde0ff */
[----:B------:R-:W-:Y:S01]  /*b6b0*/  IMAD R30, R30, 0x80, R221 ;  /* 0x000000801e1e7824 */ /* 0x000fe200078e02dd */
[----:B------:R-:W-:Y:S01]  /*b6c0*/  IADD3 R6, P0, R6, UR6, RZ ;  /* 0x0000000606067c10 */ /* 0x000fe2000ff1e0ff */
[----:B-----5:R-:W-:Y:S01]  /*b6d0*/  IMAD R65, R5, R64, RZ ;  /* 0x0000004005417224 */ /* 0x020fe200078e02ff */
[----:B------:R-:W-:Y:S01]  /*b6e0*/  LOP3.LUT R12, R15, 0x380, RZ, 0xc0, !PT ;  /* 0x000003800f0c7812 */ /* 0x000fe200078ec0ff */
[----:B------:R-:W-:Y:S01]  /*b6f0*/  IMAD.U32 R10, RZ, RZ, UR8 ;  /* 0x00000008ff0a7e24 */ /* 0x000fe2000f8e00ff */
[----:B------:R-:W-:Y:S01]  /*b700*/  IADD3 R25, P2, R8, 0x1000, RZ ;  /* 0x0000100008197810 */ /* 0x000fe20007f5e0ff */
[----:B------:R-:W-:Y:S01]  /*b710*/  ULDC.64 UR10, c[0x0][0xaa0] ;  /* 0x0002a800000a7ab9 */ /* 0x000fe20000000a00 */
[----:B------:R-:W-:-:S02]  /*b720*/  SHF.R.U64 R12, R12, 0x3, RZ ;  /* 0x000000030c0c7819 */ /* 0x000fc400000012ff */
[----:B------:R-:W-:Y:S01]  /*b730*/  IADD3.X R7, R7, UR7, R10, P0, !PT ;  /* 0x0000000707077c10 */ /* 0x000fe200087fe40a */
[----:B------:R-:W-:Y:S01]  /*b740*/  ULDC.64 UR6, c[0x0][0xb88] ;  /* 0x0002e20000067ab9 */ /* 0x000fe20000000a00 */
[----:B------:R-:W-:Y:S02]  /*b750*/  SHF.R.S32.HI R10, RZ, 0x1f, R11 ;  /* 0x0000001fff0a7819 */ /* 0x000fe4000001140b */
[----:B------:R-:W-:Y:S01]  /*b760*/  LOP3.LUT R12, R12, R15, RZ, 0x3c, !PT ;  /* 0x0000000f0c0c7212 */ /* 0x000fe200078e3cff */
[----:B------:R-:W-:Y:S01]  /*b770*/  IMAD.WIDE.U32 R6, R11, UR6, R6 ;  /* 0x000000060b067c25 */ /* 0x000fe2000f8e0006 */
[----:B------:R-:W-:Y:S02]  /*b780*/  LOP3.LUT R24, R25, 0x380, RZ, 0xc0, !PT ;  /* 0x0000038019187812 */ /* 0x000fe400078ec0ff */
[----:B------:R-:W-:Y:S01]  /*b790*/  IADD3 R45, P0, R8, 0x5000, RZ ;  /* 0x00005000082d7810 */ /* 0x000fe20007f1e0ff */
[----:B------:R-:W-:Y:S01]  /*b7a0*/  IMAD R14, R10, UR6, RZ ;  /* 0x000000060a0e7c24 */ /* 0x000fe2000f8e02ff */
[----:B------:R-:W-:-:S02]  /*b7b0*/  SHF.R.U64 R24, R24, 0x3, RZ ;  /* 0x0000000318187819 */ /* 0x000fc400000012ff */
[----:B------:R-:W-:Y:S01]  /*b7c0*/  LOP3.LUT R44, R45, 0x380, RZ, 0xc0, !PT ;  /* 0x000003802d2c7812 */ /* 0x000fe200078ec0ff */
[----:B------:R-:W-:Y:S01]  /*b7d0*/  IMAD R15, R11, UR7, R14 ;  /* 0x000000070b0f7c24 */ /* 0x000fe2000f8e020e */
[----:B------:R-:W-:Y:S01]  /*b7e0*/  ULDC.64 UR6, c[0x0][0xb50] ;  /* 0x0002d40000067ab9 */ /* 0x000fe20000000a00 */
[----:B------:R-:W-:Y:S01]  /*b7f0*/  LOP3.LUT R24, R24, R25, RZ, 0x3c, !PT ;  /* 0x0000001918187212 */ /* 0x000fe200078e3cff */
[----:B------:R-:W-:Y:S01]  /*b800*/  IMAD.X R25, RZ, RZ, R9, P2 ;  /* 0x000000ffff197224 */ /* 0x000fe200010e0609 */
[----:B------:R-:W-:Y:S01]  /*b810*/  IADD3 R29, P2, R8, 0x7000, RZ ;  /* 0x00007000081d7810 */ /* 0x000fe20007f5e0ff */
[----:B------:R-:W-:Y:S01]  /*b820*/  IMAD.IADD R7, R7, 0x1, R15 ;  /* 0x0000000107077824 */ /* 0x000fe200078e020f */
[----:B------:R-:W-:Y:S01]  /*b830*/  LEA R15, P3, R6, UR6, 0x2 ;  /* 0x00000006060f7c11 */ /* 0x000fe2000f8610ff */
[----:B------:R-:W-:Y:S01]  /*b840*/  VIADD R14, R30, 0x8 ;  /* 0x000000081e0e7836 */ /* 0x000fe20000000000 */
[----:B------:R-:W-:Y:S02]  /*b850*/  SHF.R.U64 R44, R44, 0x3, RZ ;  /* 0x000000032c2c7819 */ /* 0x000fe400000012ff */
[----:B------:R-:W-:Y:S01]  /*b860*/  LEA.HI.X R27, R6, UR7, R7, 0x2, P3 ;  /* 0x00000007061b7c11 */ /* 0x000fe200098f1407 */
[----:B------:R-:W-:Y:S01]  /*b870*/  SHFL.IDX PT, R20, R15, 0x1, 0x1c1f ;  /* 0x003c1f000f147f89 */ /* 0x000fe200000e0000 */
[----:B------:R-:W-:-:S02]  /*b880*/  IADD3 R37, P3, R8, 0x6000, RZ ;  /* 0x0000600008257810 */ /* 0x000fc40007f7e0ff */
[----:B------:R-:W-:Y:S01]  /*b890*/  LOP3.LUT R28, R29, 0x380, RZ, 0xc0, !PT ;  /* 0x000003801d1c7812 */ /* 0x000fe200078ec0ff */
[----:B------:R-:W-:Y:S01]  /*b8a0*/  SHFL.IDX PT, R6, R15, RZ, 0x1c1f ;  /* 0x001c1fff0f067589 */ /* 0x000fe200000e0000 */
[----:B------:R-:W-:Y:S02]  /*b8b0*/  LOP3.LUT R36, R37, 0x380, RZ, 0xc0, !PT ;  /* 0x0000038025247812 */ /* 0x000fe400078ec0ff */
[----:B------:R-:W-:Y:S01]  /*b8c0*/  LOP3.LUT R44, R44, R45, RZ, 0x3c, !PT ;  /* 0x0000002d2c2c7212 */ /* 0x000fe200078e3cff */
[----:B------:R-:W0:Y:S01]  /*b8d0*/  SHFL.IDX PT, R7, R27, RZ, 0x1c1f ;  /* 0x001c1fff1b077589 */ /* 0x000e2200000e0000 */
[----:B------:R-:W-:Y:S01]  /*b8e0*/  SHF.R.U64 R36, R36, 0x3, RZ ;  /* 0x0000000324247819 */ /* 0x000fe200000012ff */
[--C-:B------:R-:W-:Y:S01]  /*b8f0*/  IMAD.X R45, RZ, RZ, R9.reuse, P0 ;  /* 0x000000ffff2d7224 */ /* 0x100fe200000e0609 */
[----:B------:R-:W-:Y:S01]  /*b900*/  SHF.R.U64 R28, R28, 0x3, RZ ;  /* 0x000000031c1c7819 */ /* 0x000fe200000012ff */
[----:B------:R-:W1:Y:S01]  /*b910*/  SHFL.IDX PT, R21, R27, 0x1, 0x1c1f ;  /* 0x003c1f001b157f89 */ /* 0x000e6200000e0000 */
[----:B------:R-:W-:Y:S01]  /*b920*/  LOP3.LUT R36, R36, R37, RZ, 0x3c, !PT ;  /* 0x0000002524247212 */ /* 0x000fe200078e3cff */
[----:B------:R-:W-:Y:S01]  /*b930*/  IMAD.X R37, RZ, RZ, R9, P3 ;  /* 0x000000ffff257224 */ /* 0x000fe200018e0609 */
[----:B------:R-:W-:-:S02]  /*b940*/  IADD3 R26, P3, R8, 0xb000, RZ ;  /* 0x0000b000081a7810 */ /* 0x000fc40007f7e0ff */
[----:B------:R-:W-:Y:S02]  /*b950*/  LOP3.LUT P0, RZ, R22, 0x3, RZ, 0xc0, !PT ;  /* 0x0000000316ff7812 */ /* 0x000fe4000780c0ff */
[----:B------:R-:W-:Y:S01]  /*b960*/  LOP3.LUT R28, R28, R29, RZ, 0x3c, !PT ;  /* 0x0000001d1c1c7212 */ /* 0x000fe200078e3cff */
[--C-:B------:R-:W-:Y:S01]  /*b970*/  IMAD.X R29, RZ, RZ, R9.reuse, P2 ;  /* 0x000000ffff1d7224 */ /* 0x100fe200010e0609 */
[----:B------:R-:W-:Y:S01]  /*b980*/  LOP3.LUT R5, R26, 0x380, RZ, 0xc0, !PT ;  /* 0x000003801a057812 */ /* 0x000fe200078ec0ff */
[----:B------:R-:W-:Y:S01]  /*b990*/  UIMAD UR8, UR9, UR10, URZ ;  /* 0x0000000a090872a4 */ /* 0x000fe2000f8e023f */
[-C--:B------:R-:W-:Y:S02]  /*b9a0*/  ISETP.GE.OR P2, PT, R30, R65.reuse, P0 ;  /* 0x000000411e00720c */ /* 0x080fe40000746670 */
[C---:B------:R-:W-:Y:S02]  /*b9b0*/  IADD3 R13, P5, R8.reuse, 0x3000, RZ ;  /* 0x00003000080d7810 */ /* 0x040fe40007fbe0ff */
[----:B------:R-:W-:Y:S01]  /*b9c0*/  IADD3 R49, P4, R8, 0x4000, RZ ;  /* 0x0000400008317810 */ /* 0x000fe20007f9e0ff */
[----:B------:R-:W-:Y:S01]  /*b9d0*/  UIMAD.WIDE.U32 UR6, UR4, UR10, URZ ;  /* 0x0000000a040672a5 */ /* 0x000fe2000f8e003f */
[----:B------:R-:W-:Y:S01]  /*b9e0*/  SHF.R.U64 R5, R5, 0x3, RZ ;  /* 0x0000000305057819 */ /* 0x000fe200000012ff */
[----:B------:R-:W-:Y:S01]  /*b9f0*/  UIMAD UR8, UR4, UR11, UR8 ;  /* 0x0000000b040872a4 */ /* 0x000fe2000f8e0208 */
[----:B------:R-:W-:Y:S01]  /*ba00*/  ISETP.GE.OR P0, PT, R14, R65, P0 ;  /* 0x000000410e00720c */ /* 0x000fe20000706670 */
[--C-:B------:R-:W-:Y:S01]  /*ba10*/  IMAD.X R11, RZ, RZ, R9.reuse, P5 ;  /* 0x000000ffff0b7224 */ /* 0x100fe200028e0609 */
[----:B------:R-:W-:Y:S01]  /*ba20*/  LOP3.LUT R40, R5, R26, RZ, 0x3c, !PT ;  /* 0x0000001a05287212 */ /* 0x000fe200078e3cff */
[----:B------:R-:W-:Y:S01]  /*ba30*/  ULDC.64 UR10, c[0x0][0xae8] ;  /* 0x0002ba00000a7ab9 */ /* 0x000fe20000000a00 */
[----:B------:R-:W2:Y:S01]  /*ba40*/  @P1 LDC R5, c[0x0][0xbec] ;  /* 0x0002fb00ff051b82 */ /* 0x000ea20000000800 */
[----:B0-----:R0:W-:Y:S01]  /*ba50*/  @!P2 ST.E desc[UR52][R6.64], R0 ;  /* 0x000000000600a985 */ /* 0x0011e2000c101934 */
[----:B------:R-:W-:Y:S01]  /*ba60*/  LOP3.LUT R10, R13, 0x380, RZ, 0xc0, !PT ;  /* 0x000003800d0a7812 */ /* 0x000fe200078ec0ff */
[--C-:B------:R-:W-:Y:S01]  /*ba70*/  IMAD.X R41, RZ, RZ, R9.reuse, P3 ;  /* 0x000000ffff297224 */ /* 0x100fe200018e0609 */
[----:B------:R-:W-:Y:S01]  /*ba80*/  LOP3.LUT R48, R49, 0x380, RZ, 0xc0, !PT ;  /* 0x0000038031307812 */ /* 0x000fe200078ec0ff */
[----:B------:R-:W-:Y:S01]  /*ba90*/  UIADD3 UR7, UR7, UR8, URZ ;  /* 0x0000000807077290 */ /* 0x000fe2000fffe03f */
[----:B------:R-:W-:Y:S01]  /*baa0*/  SHF.R.U64 R10, R10, 0x3, RZ ;  /* 0x000000030a0a7819 */ /* 0x000fe200000012ff */
[----:B------:R-:W-:Y:S01]  /*bab0*/  UIMAD UR4, UR14, UR10, URZ ;  /* 0x0000000a0e0472a4 */ /* 0x000fe2000f8e023f */
[----:B------:R-:W-:Y:S01]  /*bac0*/  SHF.R.U64 R48, R48, 0x3, RZ ;  /* 0x0000000330307819 */ /* 0x000fe200000012ff */
[----:B-1----:R1:W-:Y:S01]  /*bad0*/  @!P0 ST.E desc[UR52][R20.64], R3 ;  /* 0x0000000314008985 */ /* 0x0023e2000c101934 */
[----:B------:R-:W-:Y:S01]  /*bae0*/  LOP3.LUT R10, R10, R13, RZ, 0x3c, !PT ;  /* 0x0000000d0a0a7212 */ /* 0x000fe200078e3cff */
[----:B------:R-:W-:Y:S01]  /*baf0*/  IMAD.X R13, RZ, RZ, R9, P6 ;  /* 0x000000ffff0d7224 */ /* 0x000fe200030e0609 */
[----:B------:R-:W-:Y:S01]  /*bb00*/  LOP3.LUT R48, R48, R49, RZ, 0x3c, !PT ;  /* 0x0000003130307212 */ /* 0x000fe200078e3cff */
[----:B0-----:R-:W0:Y:S01]  /*bb10*/  @P1 LDC R7, c[0x0][0xbf0] ;  /* 0x0002fc00ff071b82 */ /* 0x001e220000000800 */
[----:B------:R-:W-:Y:S01]  /*bb20*/  IMAD R0, R18, 0x20, R19 ;  /* 0x0000002012007824 */ /* 0x000fe200078e0213 */
[----:B------:R-:W-:Y:S01]  /*bb30*/  UIMAD UR4, UR40, UR11, UR4 ;  /* 0x0000000b280472a4 */ /* 0x000fe2000f8e0204 */
[----:B------:R-:W-:Y:S01]  /*bb40*/  IMAD.X R49, RZ, RZ, R9, P4 ;  /* 0x000000ffff317224 */ /* 0x000fe200020e0609 */
[----:B------:R-:W-:Y:S01]  /*bb50*/  UIMAD.WIDE.U32 UR6, UR40, UR10, UR6 ;  /* 0x0000000a280672a5 */ /* 0x000fe2000f8e0006 */
[C---:B------:R-:W-:Y:S01]  /*bb60*/  IADD3 R61, P6, R8.reuse, 0x8000, RZ ;  /* 0x00008000083d7810 */ /* 0x040fe20007fde0ff */
[----:B------:R-:W-:Y:S01]  /*bb70*/  ULDC.64 UR8, c[0x0][0xaf0] ;  /* 0x0002bc0000087ab9 */ /* 0x000fe20000000a00 */
[C---:B------:R-:W-:Y:S01]  /*bb80*/  IADD3 R57, P5, R8.reuse, 0x9000, RZ ;  /* 0x0000900008397810 */ /* 0x040fe20007fbe0ff */
[----:B-1----:R-:W-:Y:S01]  /*bb90*/  IMAD.U32 R3, RZ, RZ, UR39 ;  /* 0x00000027ff037e24 */ /* 0x002fe2000f8e00ff */
[----:B------:R-:W-:Y:S01]  /*bba0*/  IADD3 R53, P4, R8, 0xa000, RZ ;  /* 0x0000a00008357810 */ /* 0x000fe20007f9e0ff */
[----:B------:R-:W-:Y:S01]  /*bbb0*/  UIADD3 UR7, UR7, UR4, URZ ;  /* 0x0000000407077290 */ /* 0x000fe2000fffe03f */
[----:B------:R-:W-:Y:S01]  /*bbc0*/  LOP3.LUT R60, R61, 0x380, RZ, 0xc0, !PT ;  /* 0x000003803d3c7812 */ /* 0x000fe200078ec0ff */
[----:B------:R-:W-:Y:S01]  /*bbd0*/  IMAD R20, R3, 0x80, R0 ;  /* 0x0000008003147824 */ /* 0x000fe200078e0200 */
[----:B------:R-:W-:Y:S01]  /*bbe0*/  LOP3.LUT R56, R57, 0x380, RZ, 0xc0, !PT ;  /* 0x0000038039387812 */ /* 0x000fe200078ec0ff */
[----:B------:R-:W-:Y:S01]  /*bbf0*/  UIMAD UR4, UR38, UR8, URZ ;  /* 0x00000008260472a4 */ /* 0x000fe2000f8e023f */
[----:B------:R-:W-:Y:S01]  /*bc00*/  LOP3.LUT R52, R53, 0x380, RZ, 0xc0, !PT ;  /* 0x0000038035347812 */ /* 0x000fe200078ec0ff */
[----:B--2---:R-:W-:Y:S01]  /*bc10*/  @P1 IMAD.HI.U32 R0, R20, R5, RZ ;  /* 0x0000000514001227 */ /* 0x004fe200078e00ff */
[----:B------:R-:W-:Y:S01]  /*bc20*/  LOP3.LUT R33, R8, 0x380, RZ, 0xc0, !PT ;  /* 0x0000038008217812 */ /* 0x000fe200078ec0ff */
[----:B------:R-:W-:Y:S01]  /*bc30*/  UIMAD.WIDE.U32 UR6, UR37, UR8, UR6 ;  /* 0x00000008250672a5 */ /* 0x000fe2000f8e0006 */
[----:B------:R-:W-:Y:S01]  /*bc40*/  SHF.R.U64 R60, R60, 0x3, RZ ;  /* 0x000000033c3c7819 */ /* 0x000fe200000012ff */
[----:B------:R-:W-:Y:S01]  /*bc50*/  IMAD.MOV.U32 R3, RZ, RZ, R20 ;  /* 0x000000ffff037224 */ /* 0x000fe200078e0014 */
[----:B------:R-:W-:Y:S01]  /*bc60*/  SHF.R.U64 R56, R56, 0x3, RZ ;  /* 0x0000000338387819 */ /* 0x000fe200000012ff */
[----:B------:R-:W-:Y:S01]  /*bc70*/  UIMAD UR4, UR37, UR9, UR4 ;  /* 0x00000009250472a4 */ /* 0x000fe2000f8e0204 */
[----:B------:R-:W-:Y:S01]  /*bc80*/  SHF.R.U64 R52, R52, 0x3, RZ ;  /* 0x0000000334347819 */ /* 0x000fe200000012ff */
[----:B------:R-:W5:Y:S01]  /*bc90*/  LD.E.128 R24, desc[UR52][R24.64] ;  /* 0x0000003418187980 */ /* 0x000f62000c101d00 */
[----:B0-----:R-:W-:-:S02]  /*bca0*/  @P1 SHF.R.U32.HI R3, RZ, R7, R0 ;  /* 0x00000007ff031219 */ /* 0x001fc40000011600 */
[----:B------:R-:W-:Y:S01]  /*bcb0*/  SHF.R.U64 R33, R33, 0x3, RZ ;  /* 0x0000000321217819 */ /* 0x000fe200000012ff */
[----:B------:R-:W-:Y:S01]  /*bcc0*/  UIADD3 UR4, UR7, UR4, URZ ;  /* 0x0000000407047290 */ /* 0x000fe2000fffe03f */
[----:B------:R-:W-:Y:S01]  /*bcd0*/  SHF.R.S32.HI R0, RZ, 0x1f, R3 ;  /* 0x0000001fff007819 */ /* 0x000fe20000011403 */
[----:B------:R-:W5:Y:S01]  /*bce0*/  LD.E.128 R12, desc[UR52][R12.64] ;  /* 0x000000340c0c7980 */ /* 0x000f62000c101d00 */
[----:B------:R-:W-:Y:S01]  /*bcf0*/  IADD3 R5, -R3, RZ, RZ ;  /* 0x000000ff03057210 */ /* 0x000fe20007ffe1ff */
[----:B------:R-:W-:Y:S01]  /*bd00*/  IMAD.U32 R6, RZ, RZ, UR6 ;  /* 0x00000006ff067e24 */ /* 0x000fe2000f8e00ff */
[----:B------:R-:W-:Y:S01]  /*bd10*/  LOP3.LUT R60, R60, R61, RZ, 0x3c, !PT ;  /* 0x0000003d3c3c7212 */ /* 0x000fe200078e3cff */
[--C-:B------:R-:W-:Y:S01]  /*bd20*/  IMAD.X R61, RZ, RZ, R9.reuse, P6 ;  /* 0x000000ffff3d7224 */ /* 0x100fe200030e0609 */
[----:B------:R-:W-:Y:S01]  /*bd30*/  LOP3.LUT R56, R56, R57, RZ, 0x3c, !PT ;  /* 0x0000003938387212 */ /* 0x000fe200078e3cff */
[--C-:B------:R-:W-:Y:S01]  /*bd40*/  IMAD.X R57, RZ, RZ, R9.reuse, P5 ;  /* 0x000000ffff397224 */ /* 0x100fe200028e0609 */
[----:B------:R-:W-:Y:S01]  /*bd50*/  LOP3.LUT R52, R52, R53, RZ, 0x3c, !PT ;  /* 0x0000003534347212 */ /* 0x000fe200078e3cff */
[--C-:B------:R-:W-:Y:S01]  /*bd60*/  IMAD.X R53, RZ, RZ, R9.reuse, P4 ;  /* 0x000000ffff357224 */ /* 0x100fe200020e0609 */
[----:B------:R-:W-:Y:S01]  /*bd70*/  LOP3.LUT R32, R33, R8, RZ, 0x3c, !PT ;  /* 0x0000000821207212 */ /* 0x000fe200078e3cff */
[----:B------:R-:W-:Y:S01]  /*bd80*/  IMAD.MOV.U32 R33, RZ, RZ, R9 ;  /* 0x000000ffff217224 */ /* 0x000fe200078e0009 */
[----:B------:R-:W5:Y:S01]  /*bd90*/  LD.E.128 R48, desc[UR52][R48.64] ;  /* 0x0000003430307980 */ /* 0x000f62000c101d00 */
[----:B------:R-:W-:Y:S01]  /*bda0*/  IMAD.U32 R7, RZ, RZ, UR7 ;  /* 0x00000007ff077e24 */ /* 0x000fe2000f8e00ff */
[----:B------:R-:W-:Y:S01]  /*bdb0*/  ULDC.64 UR6, c[0x0][0xae0] ;  /* 0x0002b80000067ab9 */ /* 0x000fe20000000a00 */
[----:B------:R-:W-:Y:S01]  /*bdc0*/  IMAD R5, R64, R5, R20 ;  /* 0x0000000540057224 */ /* 0x000fe200078e0214 */
[----:B------:R-:W5:Y:S01]  /*bdd0*/  LD.E.128 R8, desc[UR52][R10.64] ;  /* 0x000000340a087980 */ /* 0x000f62000c101d00 */
[----:B------:R-:W-:-:S02]  /*bde0*/  IMAD R0, R0, UR6, RZ ;  /* 0x0000000600007c24 */ /* 0x000fc4000f8e02ff */
[----:B------:R-:W-:Y:S01]  /*bdf0*/  IMAD.U32 R7, RZ, RZ, UR4 ;  /* 0x00000004ff077e24 */ /* 0x000fe2000f8e00ff */
[----:B------:R-:W5:Y:S01]  /*be00*/  LD.E.128 R32, desc[UR52][R32.64] ;  /* 0x0000003420207980 */ /* 0x000f62000c101d00 */
[C---:B------:R-:W-:Y:S01]  /*be10*/  IMAD R21, R3.reuse, UR7, R0 ;  /* 0x0000000703157c24 */ /* 0x040fe2000f8e0200 */
[----:B------:R-:W-:Y:S02]  /*be20*/  SHF.R.S32.HI R0, RZ, 0x1f, R5 ;  /* 0x0000001fff007819 */ /* 0x000fe40000011405 */
[----:B------:R-:W5:Y:S01]  /*be30*/  LD.E.128 R44, desc[UR52][R44.64] ;  /* 0x000000342c2c7980 */ /* 0x000f62000c101d00 */
[----:B------:R-:W-:Y:S01]  /*be40*/  IMAD.WIDE.U32 R6, R3, UR6, R6 ;  /* 0x0000000603067c25 */ /* 0x000fe2000f8e0006 */
[----:B------:R-:W-:Y:S02]  /*be50*/  ULDC.64 UR6, c[0x0][0xad8] ;  /* 0x0002b60000067ab9 */ /* 0x000fe40000000a00 */
[----:B------:R-:W5:Y:S04]  /*be60*/  LD.E.128 R36, desc[UR52][R36.64] ;  /* 0x0000003424247980 */ /* 0x000f68000c101d00 */
[----:B------:R-:W5:Y:S04]  /*be70*/  LD.E.128 R28, desc[UR52][R28.64] ;  /* 0x000000341c1c7980 */ /* 0x000f68000c101d00 */
[----:B------:R-:W5:Y:S04]  /*be80*/  LD.E.128 R60, desc[UR52][R60.64] ;  /* 0x000000343c3c7980 */ /* 0x000f68000c101d00 */
[----:B------:R-:W5:Y:S04]  /*be90*/  LD.E.128 R56, desc[UR52][R56.64] ;  /* 0x0000003438387980 */ /* 0x000f68000c101d00 */
[----:B------:R-:W5:Y:S04]  /*bea0*/  LD.E.128 R52, desc[UR52][R52.64] ;  /* 0x0000003434347980 */ /* 0x000f68000c101d00 */
[----:B------:R-:W5:Y:S01]  /*beb0*/  LD.E.128 R40, desc[UR52][R40.64] ;  /* 0x0000003428287980 */ /* 0x000f62000c101d00 */
[----:B------:R-:W-:Y:S01]  /*bec0*/  IMAD.U32 R66, RZ, RZ, UR39 ;  /* 0x00000027ff427e24 */ /* 0x000fe2000f8e00ff */
[----:B------:R-:W-:Y:S01]  /*bed0*/  @!PT LDS RZ, [RZ] ;  /* 0x00000000fffff984 */ /* 0x000fe20000000800 */
[----:B------:R-:W-:Y:S01]  /*bee0*/  @!PT LDS RZ, [RZ] ;  /* 0x00000000fffff984 */ /* 0x000fe20000000800 */
[----:B------:R-:W-:Y:S01]  /*bef0*/  @!PT LDS RZ, [RZ] ;  /* 0x00000000fffff984 */ /* 0x000fe20000000800 */
[----:B------:R-:W-:Y:S01]  /*bf00*/  @!PT LDS RZ, [RZ] ;  /* 0x00000000fffff984 */ /* 0x000fe20000000800 */
[----:B------:R0:W-:Y:S06]  /*bf10*/  MEMBAR.ALL.CTA ;  /* 0x0000000000007992 */ /* 0x0001ec0000008000 */
[----:B0-----:R-:W0:Y:S01]  /*bf20*/  FENCE.VIEW.ASYNC.S ;  /* 0x00000000000073c6 */ /* 0x001e220000000000 */
[----:B------:R-:W-:-:S02]  /*bf30*/  IMAD.IADD R7, R7, 0x1, R21 ;  /* 0x0000000107077824 */ /* 0x000fc400078e0215 */
[----:B------:R-:W-:Y:S02]  /*bf40*/  IMAD R20, R0, UR6, RZ ;  /* 0x0000000600147c24 */ /* 0x000fe4000f8e02ff */
[----:B------:R-:W-:Y:S02]  /*bf50*/  IMAD R66, R66, 0x80, R19 ;  /* 0x0000008042427824 */ /* 0x000fe400078e0213 */
[C---:B------:R-:W-:Y:S02]  /*bf60*/  IMAD R3, R5.reuse, UR7, R20 ;  /* 0x0000000705037c24 */ /* 0x040fe4000f8e0214 */
[----:B------:R-:W-:Y:S01]  /*bf70*/  IMAD.WIDE.U32 R6, R5, UR6, R6 ;  /* 0x0000000605067c25 */ /* 0x000fe2000f8e0006 */
[C---:B------:R-:W-:Y:S01]  /*bf80*/  ISETP.GE.AND P2, PT, R66.reuse, R65, PT ;  /* 0x000000414200720c */ /* 0x040fe20003f46270 */
[----:B------:R-:W-:Y:S02]  /*bf90*/  ULDC.64 UR6, c[0x0][0xa80] ;  /* 0x0002a00000067ab9 */ /* 0x000fe40000000a00 */
[----:B------:R-:W-:Y:S01]  /*bfa0*/  VIADD R0, R66, 0x20 ;  /* 0x0000002042007836 */ /* 0x000fe20000000000 */
[----:B------:R-:W-:Y:S01]  /*bfb0*/  LEA R64, P3, R6, UR6, 0x1 ;  /* 0x0000000606407c11 */ /* 0x000fe2000f8608ff */
[----:B------:R-:W-:-:S02]  /*bfc0*/  IMAD.IADD R3, R7, 0x1, R3 ;  /* 0x0000000107037824 */ /* 0x000fc400078e0203 */
[----:B------:R-:W-:Y:S01]  /*bfd0*/  VIADD R4, R4, 0x33420 ;  /* 0x0003342004047836 */ /* 0x000fe20000000000 */
[-C--:B------:R-:W-:Y:S01]  /*bfe0*/  ISETP.GE.AND P1, PT, R0, R65.reuse, PT ;  /* 0x000000410000720c */ /* 0x080fe20003f26270 */
[----:B------:R-:W-:Y:S01]  /*bff0*/  VIADD R0, R66, 0x40 ;  /* 0x0000004042007836 */ /* 0x000fe20000000000 */
[----:B------:R-:W-:Y:S02]  /*c000*/  LEA.HI.X R3, R6, UR7, R3, 0x1, P3 ;  /* 0x0000000706037c11 */ /* 0x000fe400098f0c03 */
[----:B------:R-:W-:Y:S01]  /*c010*/  PRMT R4, RZ, 0x654, R4 ;  /* 0x00000654ff047816 */ /* 0x000fe20000000004 */
[----:B0-----:R0:W1:Y:S01]  /*c020*/  SHFL.IDX PT, R21, R64, RZ, 0x181f ;  /* 0x00181fff40157589 */ /* 0x00106200000e0000 */
[----:B------:R-:W-:Y:S01]  /*c030*/  ISETP.GE.AND P0, PT, R0, R65, PT ;  /* 0x000000410000720c */ /* 0x000fe20003f06270 */
[----:B------:R-:W-:Y:S01]  /*c040*/  BSSY B1, `(.L_x_219) ;  /* 0x0000011000017945 */ /* 0x000fe20003800000 */
[----:B------:R0:W-:Y:S01]  /*c050*/  SYNCS.ARRIVE.TRANS64.RED.A1T0 RZ, [R4+URZ], RZ ;  /* 0x000000ff04ff79a7 */ /* 0x0001e2000810043f */
[----:B------:R0:W2:Y:S02]  /*c060*/  SHFL.IDX PT, R0, R3, RZ, 0x181f ;  /* 0x00181fff03007589 */ /* 0x0000a400000e0000 */
[----:B------:R-:W-:Y:S08]  /*c070*/  @P2 BRA `(.L_x_220) ;  /* 0x0000000000342947 */ /* 0x000ff00003800000 */
[----:B------:R-:W-:Y:S02]  /*c080*/  ULDC UR4, c[0x0][0xac8] ;  /* 0x0002b20000047ab9 */ /* 0x000fe40000000800 */
[----:B------:R-:W-:Y:S02]  /*c090*/  ISETP.GE.AND P4, PT, R2, UR4, PT ;  /* 0x0000000402007c0c */ /* 0x000fe4000bf86270 */
[----:B------:R-:W-:Y:S02]  /*c0a0*/  ISETP.GE.AND P3, PT, R16, UR4, PT ;  /* 0x0000000410007c0c */ /* 0x000fe4000bf66270 */
[----:B------:R-:W-:-:S09]  /*c0b0*/  ISETP.GE.AND P2, PT, R17, UR4, PT ;  /* 0x0000000411007c0c */ /* 0x000fd2000bf46270 */
[-C--:B01----:R-:W-:Y:S02]  /*c0c0*/  @!P4 LEA R4, P6, R2, R21.reuse, 0x1 ;  /* 0x000000150204c211 */ /* 0x083fe400078c08ff */
[-C--:B------:R-:W-:Y:S02]  /*c0d0*/  @!P3 LEA R6, P5, R16, R21.reuse, 0x1 ;  /* 0x000000151006b211 */ /* 0x080fe400078a08ff */
[-C--:B--2---:R-:W-:Y:S02]  /*c0e0*/  @!P4 LEA.HI.X R5, R2, R0.reuse, R227, 0x1, P6 ;  /* 0x000000000205c211 */ /* 0x084fe400030f0ce3 */
[C---:B------:R-:W-:Y:S02]  /*c0f0*/  @!P2 LEA R20, P6, R17.reuse, R21, 0x1 ;  /* 0x000000151114a211 */ /* 0x040fe400078c08ff */
[-C--:B------:R-:W-:Y:S01]  /*c100*/  @!P3 LEA.HI.X R7, R16, R0.reuse, R226, 0x1, P5 ;  /* 0x000000001007b211 */ /* 0x080fe200028f0ce2 */
[----:B-----5:R3:W-:Y:S01]  /*c110*/  @!P4 ST.E.128 desc[UR52][R4.64], R32 ;  /* 0x000000200400c985 */ /* 0x0207e2000c101d34 */
[----:B------:R-:W-:-:S03]  /*c120*/  @!P2 LEA.HI.X R21, R17, R0, R225, 0x1, P6 ;  /* 0x000000001115a211 */ /* 0x000fc600030f0ce1 */
[----:B------:R3:W-:Y:S04]  /*c130*/  @!P3 ST.E.128 desc[UR52][R6.64], R48 ;  /* 0x000000300600b985 */ /* 0x0007e8000c101d34 */
[----:B------:R3:W-:Y:S02]  /*c140*/  @!P2 ST.E.128 desc[UR52][R20.64], R60 ;  /* 0x0000003c1400a985 */ /* 0x0007e4000c101d34 */
.L_x_220:
[----:B------:R-:W-:Y:S05]  /*c150*/  BSYNC B1 ;  /* 0x0000000000017941 */ /* 0x000fea0003800000 */
.L_x_219:
[----:B--2---:R2:W4:Y:S01]  /*c160*/  SHFL.IDX PT, R0, R3, 0x1, 0x181f ;  /* 0x00381f0003007f89 */ /* 0x00452200000e0000 */
[----:B------:R-:W-:Y:S03]  /*c170*/  BSSY B1, `(.L_x_221) ;  /* 0x0000010000017945 */ /* 0x000fe60003800000 */
[----:B-1-3--:R2:W1:Y:S01]  /*c180*/  SHFL.IDX PT, R21, R64, 0x1, 0x181f ;  /* 0x00381f0040157f89 */ /* 0x00a46200000e0000 */
[----:B------:R-:W-:Y:S05]  /*c190*/  @P1 BRA `(.L_x_222) ;  /* 0x0000000000341947 */ /* 0x000fea0003800000 */
[----:B------:R-:W-:Y:S02]  /*c1a0*/  ULDC UR4, c[0x0][0xac8] ;  /* 0x0002b20000047ab9 */ /* 0x000fe40000000800 */
[----:B------:R-:W-:Y:S02]  /*c1b0*/  ISETP.GE.AND P4, PT, R2, UR4, PT ;  /* 0x0000000402007c0c */ /* 0x000fe4000bf86270 */
[----:B------:R-:W-:Y:S02]  /*c1c0*/  ISETP.GE.AND P5, PT, R16, UR4, PT ;  /* 0x0000000410007c0c */ /* 0x000fe4000bfa6270 */
[----:B------:R-:W-:-:S09]  /*c1d0*/  ISETP.GE.AND P6, PT, R17, UR4, PT ;  /* 0x0000000411007c0c */ /* 0x000fd2000bfc6270 */
[-C--:B01----:R-:W-:Y:S02]  /*c1e0*/  @!P4 LEA R4, P1, R2, R21.reuse, 0x1 ;  /* 0x000000150204c211 */ /* 0x083fe400078208ff */
[-C--:B------:R-:W-:Y:S02]  /*c1f0*/  @!P5 LEA R6, P2, R16, R21.reuse, 0x1 ;  /* 0x000000151006d211 */ /* 0x080fe400078408ff */
[C---:B------:R-:W-:Y:S02]  /*c200*/  @!P6 LEA R20, P3, R17.reuse, R21, 0x1 ;  /* 0x000000151114e211 */ /* 0x040fe400078608ff */
[-C--:B----4-:R-:W-:Y:S02]  /*c210*/  @!P4 LEA.HI.X R5, R2, R0.reuse, R227, 0x1, P1 ;  /* 0x000000000205c211 */ /* 0x090fe400008f0ce3 */
[-C--:B------:R-:W-:Y:S02]  /*c220*/  @!P5 LEA.HI.X R7, R16, R0.reuse, R226, 0x1, P2 ;  /* 0x000000001007d211 */ /* 0x080fe400010f0ce2 */
[----:B------:R-:W-:Y:S01]  /*c230*/  @!P6 LEA.HI.X R21, R17, R0, R225, 0x1, P3 ;  /* 0x000000001115e211 */ /* 0x000fe200018f0ce1 */
[----:B-----5:R3:W-:Y:S04]  /*c240*/  @!P4 ST.E.128 desc[UR52][R4.64], R24 ;  /* 0x000000180400c985 */ /* 0x0207e8000c101d34 */
[----:B------:R3:W-:Y:S04]  /*c250*/  @!P5 ST.E.128 desc[UR52][R6.64], R44 ;  /* 0x0000002c0600d985 */ /* 0x0007e8000c101d34 */
[----:B------:R3:W-:Y:S02]  /*c260*/  @!P6 ST.E.128 desc[UR52][R20.64], R56 ;  /* 0x000000381400e985 */ /* 0x0007e4000c101d34 */
.L_x_222:
[----:B------:R-:W-:Y:S05]  /*c270*/  BSYNC B1 ;  /* 0x0000000000017941 */ /* 0x000fea0003800000 */
.L_x_221:
[----:B----4-:R4:W0:Y:S01]  /*c280*/  SHFL.IDX PT, R0, R3, 0x2, 0x181f ;  /* 0x00581f0003007f89 */ /* 0x01082200000e0000 */
        /* <DEDUP_REMOVED lines=10> */
[-C--:B------:R-:W-:Y:S02]  /*c330*/  @!P3 LEA.HI.X R5, R2, R0.reuse, R227, 0x1, P0 ;  /* 0x000000000205b211 */ /* 0x080fe400000f0ce3 */
[-C--:B------:R-:W-:Y:S02]  /*c340*/  @!P4 LEA.HI.X R7, R16, R0.reuse, R226, 0x1, P1 ;  /* 0x000000001007c211 */ /* 0x080fe400008f0ce2 */
[----:B------:R-:W-:Y:S01]  /*c350*/  @!P5 LEA.HI.X R21, R17, R0, R225, 0x1, P2 ;  /* 0x000000001115d211 */ /* 0x000fe200010f0ce1 */
[----:B-----5:R3:W-:Y:S04]  /*c360*/  @!P3 ST.E.128 desc[UR52][R4.64], R12 ;  /* 0x0000000c0400b985 */ /* 0x0207e8000c101d34 */
[----:B------:R3:W-:Y:S04]  /*c370*/  @!P4 ST.E.128 desc[UR52][R6.64], R36 ;  /* 0x000000240600c985 */ /* 0x0007e8000c101d34 */
[----:B------:R3:W-:Y:S02]  /*c380*/  @!P5 ST.E.128 desc[UR52][R20.64], R52 ;  /* 0x000000341400d985 */ /* 0x0007e4000c101d34 */
.L_x_224:
[----:B------:R-:W-:Y:S05]  /*c390*/  BSYNC B1 ;  /* 0x0000000000017941 */ /* 0x000fea0003800000 */
.L_x_223:
[----:B0-----:R-:W-:Y:S01]  /*c3a0*/  VIADD R0, R66, 0x60 ;  /* 0x0000006042007836 */ /* 0x001fe20000000000 */
[----:B--2-4-:R-:W0:Y:S04]  /*c3b0*/  SHFL.IDX PT, R3, R3, 0x3, 0x181f ;  /* 0x00781f0003037f89 */ /* 0x014e2800000e0000 */
[----:B------:R-:W-:Y:S01]  /*c3c0*/  ISETP.GE.AND P0, PT, R0, R65, PT ;  /* 0x000000410000720c */ /* 0x000fe20003f06270 */
[----:B---3-5:R2:W3:-:S12]  /*c3d0*/  SHFL.IDX PT, R13, R64, 0x3, 0x181f ;  /* 0x00781f00400d7f89 */ /* 0x0284d800000e0000 */
[----:B--2---:R-:W-:Y:S05]  /*c3e0*/  @P0 BRA `(.L_x_225) ;  /* 0x0000000c00640947 */ /* 0x004fea0003800000 */
[----:B------:R-:W-:Y:S02]  /*c3f0*/  ULDC UR4, c[0x0][0xac8] ;  /* 0x0002b20000047ab9 */ /* 0x000fe40000000800 */
[----:B------:R-:W-:Y:S02]  /*c400*/  ISETP.GE.AND P2, PT, R2, UR4, PT ;  /* 0x0000000402007c0c */ /* 0x000fe4000bf46270 */
[----:B------:R-:W-:-:S11]  /*c410*/  ISETP.GE.AND P3, PT, R16, UR4, PT ;  /* 0x0000000410007c0c */ /* 0x000fd6000bf66270 */
[-C--:B---3--:R-:W-:Y:S02]  /*c420*/  @!P2 LEA R4, P0, R2, R13.reuse, 0x1 ;  /* 0x0000000d0204a211 */ /* 0x088fe400078008ff */
[----:B------:R-:W-:Y:S02]  /*c430*/  @!P3 LEA R6, P1, R16, R13, 0x1 ;  /* 0x0000000d1006b211 */ /* 0x000fe400078208ff */
[-C--:B0-----:R-:W-:Y:S02]  /*c440*/  @!P2 LEA.HI.X R5, R2, R3.reuse, R227, 0x1, P0 ;  /* 0x000000030205a211 */ /* 0x081fe400000f0ce3 */
[----:B------:R-:W-:Y:S02]  /*c450*/  @!P3 LEA.HI.X R7, R16, R3, R226, 0x1, P1 ;  /* 0x000000031007b211 */ /* 0x000fe400008f0ce2 */
[----:B------:R-:W-:Y:S01]  /*c460*/  ISETP.GE.AND P0, PT, R17, UR4, PT ;  /* 0x0000000411007c0c */ /* 0x000fe2000bf06270 */
[----:B------:R2:W-:Y:S04]  /*c470*/  @!P2 ST.E.128 desc[UR52][R4.64], R8 ;  /* 0x000000080400a985 */ /* 0x0005e8000c101d34 */
[----:B------:R2:W-:Y:S08]  /*c480*/  @!P3 ST.E.128 desc[UR52][R6.64], R28 ;  /* 0x0000001c0600b985 */ /* 0x0005f0000c101d34 */
[----:B------:R-:W-:Y:S05]  /*c490*/  @P0 BRA `(.L_x_225) ;  /* 0x0000000c00380947 */ /* 0x000fea0003800000 */
[----:B--2---:R-:W-:-:S04]  /*c4a0*/  LEA R4, P0, R17, R13, 0x1 ;  /* 0x0000000d11047211 */ /* 0x004fc800078008ff */
[----:B------:R-:W-:-:S05]  /*c4b0*/  LEA.HI.X R5, R17, R3, R225, 0x1, P0 ;  /* 0x0000000311057211 */ /* 0x000fca00000f0ce1 */
[----:B------:R4:W-:Y:S01]  /*c4c0*/  ST.E.128 desc[UR52][R4.64], R40 ;  /* 0x0000002804007985 */ /* 0x0009e2000c101d34 */
[----:B------:R-:W-:Y:S05]  /*c4d0*/  BRA `(.L_x_225) ;  /* 0x0000000c00287947 */ /* 0x000fea0003800000 */
.L_x_217:
[----:B------:R-:W-:Y:S01]  /*c4e0*/  ULDC.64 UR6, c[0x0][0xc00] ;  /* 0x0003000000067ab9 */ /* 0x000fe20000000a00 */
[----:B------:R-:W-:Y:S01]  /*c4f0*/  ULDC UR4, c[0x0][0xa88] ;  /* 0x0002a20000047ab9 */ /* 0x000fe20000000800 */
[----:B------:R-:W-:Y:S01]  /*c500*/  UISETP.NE.U32.AND UP0, UPT, UR6, URZ, UPT ;  /* 0x0000003f0600728c */ /* 0x000fe2000bf05070 */
[----:B------:R-:W0:Y:S03]  /*c510*/  LDC R11, c[0x0][0xbe8] ;  /* 0x0002fa00ff0b7b82 */ /* 0x000e260000000800 */
[----:B------:R-:W-:-:S03]  /*c520*/  UISETP.NE.AND.EX UP0, UPT, UR7, URZ, UPT, UP0 ;  /* 0x0000003f0700728c */ /* 0x000fc6000bf05300 */
[----:B------:R-:W-:Y:S02]  /*c530*/  ULDC.64 UR6, c[0x0][0xc00] ;  /* 0x0003000000067ab9 */ /* 0x000fe40000000a00 */
[----:B------:R-:W-:Y:S01]  /*c540*/  UIMAD.WIDE UR6, UR37, 0x4, UR6 ;  /* 0x00000004250678a5 */ /* 0x000fe2000f8e0206 */
[----:B------:R-:W-:-:S05]  /*c550*/  PLOP3.LUT P2, PT, PT, PT, UP0, 0x80, 0x0 ;  /* 0x000000000000781c */ /* 0x000fca0003f4f008 */
[----:B------:R-:W-:Y:S02]  /*c560*/  IMAD.U32 R4, RZ, RZ, UR6 ;  /* 0x00000006ff047e24 */ /* 0x000fe4000f8e00ff */
[----:B------:R-:W-:Y:S01]  /*c570*/  IMAD.U32 R5, RZ, RZ, UR7 ;  /* 0x00000007ff057e24 */ /* 0x000fe2000f8e00ff */
[----:B------:R-:W-:Y:S02]  /*c580*/  ULDC.64 UR6, c[0x0][0xc08] ;  /* 0x0003020000067ab9 */ /* 0x000fe40000000a00 */
[----:B------:R-:W-:-:S03]  /*c590*/  UISETP.NE.U32.AND UP1, UPT, UR6, URZ, UPT ;  /* 0x0000003f0600728c */ /* 0x000fc6000bf25070 */
[----:B------:R-:W2:Y:S01]  /*c5a0*/  @P2 LDG.E R3, desc[UR52][R4.64] ;  /* 0x0000003404032981 */ /* 0x000ea2000c1e1900 */
[----:B------:R-:W-:Y:S01]  /*c5b0*/  UISETP.NE.AND.EX UP1, UPT, UR7, URZ, UPT, UP1 ;  /* 0x0000003f0700728c */ /* 0x000fe2000bf25310 */
[----:B------:R-:W-:-:S05]  /*c5c0*/  IMAD.U32 R0, RZ, RZ, UR4 ;  /* 0x00000004ff007e24 */ /* 0x000fca000f8e00ff */
[----:B------:R-:W-:-:S05]  /*c5d0*/  PLOP3.LUT P3, PT, PT, PT, UP1, 0x80, 0x0 ;  /* 0x000000000000781c */ /* 0x000fca0003f6f018 */
[----:B------:R-:W-:Y:S02]  /*c5e0*/  @UP1 ULDC.64 UR6, c[0x0][0xc08] ;  /* 0x0003020000061ab9 */ /* 0x000fe40000000a00 */
[----:B------:R-:W-:-:S06]  /*c5f0*/  @UP1 UIMAD.WIDE UR6, UR37, 0x4, UR6 ;  /* 0x00000004250618a5 */ /* 0x000fcc000f8e0206 */
[----:B------:R-:W-:Y:S02]  /*c600*/  IMAD.U32 R6, RZ, RZ, UR6 ;  /* 0x00000006ff067e24 */ /* 0x000fe4000f8e00ff */
[----:B------:R-:W-:-:S05]  /*c610*/  IMAD.U32 R7, RZ, RZ, UR7 ;  /* 0x00000007ff077e24 */ /* 0x000fca000f8e00ff */
[----:B------:R1:W5:Y:S01]  /*c620*/  @P3 LDG.E R0, desc[UR52][R6.64] ;  /* 0x0000003406003981 */ /* 0x000362000c1e1900 */
[----:B0-----:R-:W-:Y:S01]  /*c630*/  ISETP.NE.AND P0, PT, R11, 0x1, PT ;  /* 0x000000010b00780c */ /* 0x001fe20003f05270 */
[----:B------:R-:W-:Y:S01]  /*c640*/  UMOV UR4, URZ ;  /* 0x0000003f00047c82 */ /* 0x000fe20008000000 */
[----:B------:R-:W-:Y:S01]  /*c650*/  USHF.R.S32.HI UR10, URZ, 0x1f, UR40 ;  /* 0x0000001f3f0a7899 */ /* 0x000fe20008011428 */
[----:B------:R-:W-:-:S10]  /*c660*/  ISETP.GE.AND P1, PT, R228, 0x80, PT ;  /* 0x00000080e400780c */ /* 0x000fd40003f26270 */
[----:B------:R-:W0:Y:S01]  /*c670*/  @P0 LDC R9, c[0x0][0xbec] ;  /* 0x0002fb00ff090b82 */ /* 0x000e220000000800 */
[----:B--2---:R-:W-:-:S13]  /*c680*/  @P2 R2UR UR4, R3 ;  /* 0x00000000030422ca */ /* 0x004fda00000e0000 */
[----:B------:R-:W-:Y:S01]  /*c690*/  USHF.R.S32.HI UR9, URZ, 0x1f, UR4 ;  /* 0x0000001f3f097899 */ /* 0x000fe20008011404 */
[----:B01----:R-:W-:Y:S11]  /*c6a0*/  @P3 BRA `(.L_x_226) ;  /* 0x0000000000103947 */ /* 0x003ff60003800000 */
[----:B------:R-:W-:Y:S05]  /*c6b0*/  @!P2 BRA `(.L_x_226) ;  /* 0x00000000000ca947 */ /* 0x000fea0003800000 */
[----:B------:R-:W2:Y:S04]  /*c6c0*/  LDG.E R3, desc[UR52][R4.64] ;  /* 0x0000003404037981 */ /* 0x000ea8000c1e1900 */
[----:B-----5:R-:W2:Y:S02]  /*c6d0*/  LDG.E R0, desc[UR52][R4.64+0x4] ;  /* 0x0000043404007981 */ /* 0x020ea4000c1e1900 */
[----:B--2---:R-:W-:-:S07]  /*c6e0*/  IMAD.IADD R0, R0, 0x1, -R3 ;  /* 0x0000000100007824 */ /* 0x004fce00078e0a03 */
.L_x_226:
[----:B------:R-:W-:Y:S01]  /*c6f0*/  USEL UR37, UR37, URZ, !UP0 ;  /* 0x0000003f25257287 */ /* 0x000fe2000c000000 */
[----:B------:R-:W-:Y:S01]  /*c700*/  BSSY B1, `(.L_x_227) ;  /* 0x000002d000017945 */ /* 0x000fe20003800000 */
[----:B------:R-:W-:-:S03]  /*c710*/  USEL UR38, UR38, URZ, !UP0 ;  /* 0x0000003f26267287 */ /* 0x000fc6000c000000 */
[----:B------:R-:W-:Y:S09]  /*c720*/  @P1 BRA `(.L_x_228) ;  /* 0x0000000000a81947 */ /* 0x000ff20003800000 */
[----:B------:R-:W0:Y:S01]  /*c730*/  S2R R4, SR_TID.X ;  /* 0x0000000000047919 */ /* 0x000e220000002100 */
[----:B------:R-:W1:Y:S01]  /*c740*/  LDC R6, c[0x0][0xbe8] ;  /* 0x0002fa00ff067b82 */ /* 0x000e620000000800 */
[----:B------:R-:W-:-:S04]  /*c750*/  IMAD.U32 R3, RZ, RZ, UR39 ;  /* 0x00000027ff037e24 */ /* 0x000fc8000f8e00ff */
[----:B0-----:R-:W-:Y:S02]  /*c760*/  IMAD R3, R3, 0x80, R4 ;  /* 0x0000008003037824 */ /* 0x001fe400078e0204 */
[----:B-1---5:R-:W-:Y:S02]  /*c770*/  IMAD R4, R0, R6, RZ ;  /* 0x0000000600047224 */ /* 0x022fe400078e02ff */
[----:B------:R-:W-:-:S05]  /*c780*/  VIADD R5, R3, 0xffffff80 ;  /* 0xffffff8003057836 */ /* 0x000fca0000000000 */
[----:B------:R-:W-:-:S13]  /*c790*/  ISETP.GE.AND P1, PT, R5, R4, PT ;  /* 0x000000040500720c */ /* 0x000fda0003f26270 */
[----:B------:R-:W-:Y:S05]  /*c7a0*/  @P1 BRA `(.L_x_228) ;  /* 0x0000000000881947 */ /* 0x000fea0003800000 */
[----:B------:R-:W-:Y:S01]  /*c7b0*/  ISETP.NE.AND P1, PT, R6, 0x1, PT ;  /* 0x000000010600780c */ /* 0x000fe20003f25270 */
[----:B------:R-:W-:Y:S01]  /*c7c0*/  ULDC.64 UR12, c[0x0][0xb90] ;  /* 0x0002e400000c7ab9 */ /* 0x000fe20000000a00 */
[----:B------:R-:W-:Y:S01]  /*c7d0*/  UMOV UR6, UR4 ;  /* 0x0000000400067c82 */ /* 0x000fe20008000000 */
[----:B------:R-:W-:Y:S01]  /*c7e0*/  UIMAD UR8, UR10, UR12, URZ ;  /* 0x0000000c0a0872a4 */ /* 0x000fe2000f8e023f */
[----:B------:R-:W-:Y:S02]  /*c7f0*/  UMOV UR7, UR9 ;  /* 0x0000000900077c82 */ /* 0x000fe40008000000 */
[----:B------:R-:W-:Y:S02]  /*c800*/  UIMAD.WIDE.U32 UR6, UR40, UR12, UR6 ;  /* 0x0000000c280672a5 */ /* 0x000fe4000f8e0006 */
[----:B------:R-:W-:-:S03]  /*c810*/  UIMAD UR8, UR40, UR13, UR8 ;  /* 0x0000000d280872a4 */ /* 0x000fc6000f8e0208 */
[----:B------:R-:W-:Y:S02]  /*c820*/  ULDC.64 UR12, c[0x0][0xb98] ;  /* 0x0002e600000c7ab9 */ /* 0x000fe40000000a00 */
[----:B------:R-:W0:Y:S01]  /*c830*/  @P1 LDC R4, c[0x0][0xbec] ;  /* 0x0002fb00ff041b82 */ /* 0x000e220000000800 */
[----:B------:R-:W-:Y:S02]  /*c840*/  UIADD3 UR7, UR7, UR8, URZ ;  /* 0x0000000807077290 */ /* 0x000fe4000fffe03f */
[----:B------:R-:W-:Y:S02]  /*c850*/  UIMAD UR8, UR38, UR12, URZ ;  /* 0x0000000c260872a4 */ /* 0x000fe4000f8e023f */
[----:B------:R-:W-:Y:S02]  /*c860*/  UIMAD.WIDE.U32 UR6, UR37, UR12, UR6 ;  /* 0x0000000c250672a5 */ /* 0x000fe4000f8e0006 */
[----:B------:R-:W-:Y:S01]  /*c870*/  UIMAD UR8, UR37, UR13, UR8 ;  /* 0x0000000d250872a4 */ /* 0x000fe2000f8e0208 */
[----:B------:R-:W1:Y:S02]  /*c880*/  @P1 LDC R8, c[0x0][0xbf0] ;  /* 0x0002fc00ff081b82 */ /* 0x000e640000000800 */
[----:B------:R-:W-:Y:S01]  /*c890*/  ULDC.64 UR12, c[0x0][0xb88] ;  /* 0x0002e200000c7ab9 */ /* 0x000fe20000000a00 */
[----:B0-----:R-:W-:-:S04]  /*c8a0*/  @P1 IMAD.HI.U32 R3, R5, R4, RZ ;  /* 0x0000000405031227 */ /* 0x001fc800078e00ff */
[----:B------:R-:W-:Y:S01]  /*c8b0*/  IMAD.MOV.U32 R4, RZ, RZ, R5 ;  /* 0x000000ffff047224 */ /* 0x000fe200078e0005 */
[----:B-1----:R-:W-:Y:S01]  /*c8c0*/  @P1 SHF.R.U32.HI R4, RZ, R8, R3 ;  /* 0x00000008ff041219 */ /* 0x002fe20000011603 */
[----:B------:R-:W-:-:S04]  /*c8d0*/  IMAD.U32 R8, RZ, RZ, UR8 ;  /* 0x00000008ff087e24 */ /* 0x000fc8000f8e00ff */
[----:B------:R-:W-:-:S04]  /*c8e0*/  IMAD.MOV R3, RZ, RZ, -R4 ;  /* 0x000000ffff037224 */ /* 0x000fc800078e0a04 */
[----:B------:R-:W-:Y:S01]  /*c8f0*/  IMAD R3, R6, R3, R5 ;  /* 0x0000000306037224 */ /* 0x000fe200078e0205 */
[----:B------:R-:W-:Y:S02]  /*c900*/  SHF.R.S32.HI R5, RZ, 0x1f, R4 ;  /* 0x0000001fff057819 */ /* 0x000fe40000011404 */
[----:B------:R-:W-:Y:S02]  /*c910*/  IADD3 R4, P1, R4, UR6, RZ ;  /* 0x0000000604047c10 */ /* 0x000fe4000ff3e0ff */
[----:B------:R-:W-:Y:S02]  /*c920*/  SHF.R.S32.HI R6, RZ, 0x1f, R3 ;  /* 0x0000001fff067819 */ /* 0x000fe40000011403 */
[----:B------:R-:W-:Y:S01]  /*c930*/  IADD3.X R5, R5, UR7, R8, P1, !PT ;  /* 0x0000000705057c10 */ /* 0x000fe20008ffe408 */
[----:B------:R-:W-:Y:S02]  /*c940*/  ULDC.64 UR6, c[0x0][0xb50] ;  /* 0x0002d40000067ab9 */ /* 0x000fe40000000a00 */
[----:B------:R-:W-:-:S02]  /*c950*/  IMAD R6, R6, UR12, RZ ;  /* 0x0000000c06067c24 */ /* 0x000fc4000f8e02ff */
[----:B------:R-:W-:-:S04]  /*c960*/  IMAD.WIDE.U32 R4, R3, UR12, R4 ;  /* 0x0000000c03047c25 */ /* 0x000fc8000f8e0004 */
[----:B------:R-:W-:Y:S01]  /*c970*/  IMAD R7, R3, UR13, R6 ;  /* 0x0000000d03077c24 */ /* 0x000fe2000f8e0206 */
[----:B------:R-:W-:-:S03]  /*c980*/  LEA R6, P1, R4, UR6, 0x2 ;  /* 0x0000000604067c11 */ /* 0x000fc6000f8210ff */
[----:B------:R-:W-:-:S05]  /*c990*/  IMAD.IADD R3, R5, 0x1, R7 ;  /* 0x0000000105037824 */ /* 0x000fca00078e0207 */
[----:B------:R-:W-:Y:S01]  /*c9a0*/  LEA.HI.X R7, R4, UR7, R3, 0x2, P1 ;  /* 0x0000000704077c11 */ /* 0x000fe200088f1403 */
[----:B------:R-:W-:-:S05]  /*c9b0*/  IMAD.MOV.U32 R3, RZ, RZ, -0x800000 ;  /* 0xff800000ff037424 */ /* 0x000fca00078e00ff */
[----:B------:R0:W-:Y:S02]  /*c9c0*/  STG.E desc[UR52][R6.64], R3 ;  /* 0x0000000306007986 */ /* 0x0001e4000c101934 */
.L_x_228:
[----:B------:R-:W-:Y:S05]  /*c9d0*/  BSYNC B1 ;  /* 0x0000000000017941 */ /* 0x000fea0003800000 */
.L_x_227:
[----:B------:R-:W1:Y:S01]  /*c9e0*/  @P0 LDC R5, c[0x0][0xbf0] ;  /* 0x0002fc00ff050b82 */ /* 0x000e620000000800 */
[----:B------:R-:W-:Y:S01]  /*c9f0*/  ULDC.64 UR12, c[0x0][0xaa0] ;  /* 0x0002a800000c7ab9 */ /* 0x000fe20000000a00 */
[----:B0-----:R-:W-:Y:S01]  /*ca00*/  IMAD R3, R18, 0x20, R19 ;  /* 0x0000002012037824 */ /* 0x001fe200078e0213 */
[----:B------:R-:W-:Y:S01]  /*ca10*/  UIMAD UR8, UR9, UR12, URZ ;  /* 0x0000000c090872a4 */ /* 0x000fe2000f8e023f */
[----:B------:R-:W-:Y:S01]  /*ca20*/  IMAD.U32 R8, RZ, RZ, UR39 ;  /* 0x00000027ff087e24 */ /* 0x000fe2000f8e00ff */
[----:B------:R-:W-:Y:S01]  /*ca30*/  UIMAD.WIDE.U32 UR6, UR4, UR12, URZ ;  /* 0x0000000c040672a5 */ /* 0x000fe2000f8e003f */
[----:B------:R-:W-:Y:S01]  /*ca40*/  BSSY B1, `(.L_x_229) ;  /* 0x000003d000017945 */ /* 0x000fe20003800000 */
[----:B------:R-:W-:Y:S01]  /*ca50*/  UIMAD UR8, UR4, UR13, UR8 ;  /* 0x0000000d040872a4 */ /* 0x000fe2000f8e0208 */
[----:B------:R-:W-:Y:S02]  /*ca60*/  IMAD R8, R8, 0x80, R3 ;  /* 0x0000008008087824 */ /* 0x000fe400078e0203 */
[----:B------:R-:W-:Y:S01]  /*ca70*/  ULDC.64 UR12, c[0x0][0xae8] ;  /* 0x0002ba00000c7ab9 */ /* 0x000fe20000000a00 */
[----:B------:R-:W-:Y:S01]  /*ca80*/  UIADD3 UR7, UR7, UR8, URZ ;  /* 0x0000000807077290 */ /* 0x000fe2000fffe03f */
[----:B------:R-:W-:Y:S01]  /*ca90*/  @P0 IMAD.HI.U32 R4, R8, R9, RZ ;  /* 0x0000000908040227 */ /* 0x000fe200078e00ff */
[----:B------:R-:W-:-:S02]  /*caa0*/  UIMAD UR4, UR10, UR12, URZ ;  /* 0x0000000c0a0472a4 */ /* 0x000fc4000f8e023f */
[----:B------:R-:W-:Y:S01]  /*cab0*/  UIMAD.WIDE.U32 UR6, UR40, UR12, UR6 ;  /* 0x0000000c280672a5 */ /* 0x000fe2000f8e0006 */
[----:B------:R-:W-:Y:S01]  /*cac0*/  IMAD.MOV.U32 R3, RZ, RZ, R8 ;  /* 0x000000ffff037224 */ /* 0x000fe200078e0008 */
[----:B------:R-:W-:Y:S01]  /*cad0*/  UIMAD UR4, UR40, UR13, UR4 ;  /* 0x0000000d280472a4 */ /* 0x000fe2000f8e0204 */
[----:B------:R-:W-:-:S03]  /*cae0*/  ULDC.64 UR8, c[0x0][0xaf0] ;  /* 0x0002bc0000087ab9 */ /* 0x000fc60000000a00 */
[----:B------:R-:W-:Y:S02]  /*caf0*/  UIADD3 UR7, UR7, UR4, URZ ;  /* 0x0000000407077290 */ /* 0x000fe4000fffe03f */
[----:B------:R-:W-:Y:S01]  /*cb00*/  UIMAD UR4, UR38, UR8, URZ ;  /* 0x00000008260472a4 */ /* 0x000fe2000f8e023f */
[----:B-1----:R-:W-:Y:S01]  /*cb10*/  @P0 SHF.R.U32.HI R3, RZ, R5, R4 ;  /* 0x00000005ff030219 */ /* 0x002fe20000011604 */
[----:B------:R-:W-:Y:S02]  /*cb20*/  UIMAD.WIDE.U32 UR6, UR37, UR8, UR6 ;  /* 0x00000008250672a5 */ /* 0x000fe4000f8e0006 */
[----:B------:R-:W-:Y:S01]  /*cb30*/  UIMAD UR4, UR37, UR9, UR4 ;  /* 0x00000009250472a4 */ /* 0x000fe2000f8e0204 */
[--C-:B------:R-:W-:Y:S01]  /*cb40*/  SHF.R.S32.HI R4, RZ, 0x1f, R3.reuse ;  /* 0x0000001fff047819 */ /* 0x100fe20000011403 */
[----:B------:R-:W-:Y:S01]  /*cb50*/  IMAD.MOV R7, RZ, RZ, -R3 ;  /* 0x000000ffff077224 */ /* 0x000fe200078e0a03 */
[----:B------:R-:W-:Y:S01]  /*cb60*/  ULDC.64 UR8, c[0x0][0xae0] ;  /* 0x0002b80000087ab9 */ /* 0x000fe20000000a00 */
[----:B------:R-:W-:-:S02]  /*cb70*/  UIADD3 UR4, UR7, UR4, URZ ;  /* 0x0000000407047290 */ /* 0x000fc4000fffe03f */
[----:B------:R-:W-:Y:S02]  /*cb80*/  IMAD.U32 R5, RZ, RZ, UR7 ;  /* 0x00000007ff057e24 */ /* 0x000fe4000f8e00ff */
[----:B------:R-:W-:Y:S02]  /*cb90*/  IMAD R6, R4, UR8, RZ ;  /* 0x0000000804067c24 */ /* 0x000fe4000f8e02ff */
[----:B------:R-:W-:Y:S01]  /*cba0*/  IMAD.U32 R4, RZ, RZ, UR6 ;  /* 0x00000006ff047e24 */ /* 0x000fe2000f8e00ff */
[----:B------:R-:W-:Y:S01]  /*cbb0*/  ULDC.64 UR6, c[0x0][0xad8] ;  /* 0x0002b60000067ab9 */ /* 0x000fe20000000a00 */
[----:B------:R-:W-:Y:S02]  /*cbc0*/  IMAD.U32 R5, RZ, RZ, UR4 ;  /* 0x00000004ff057e24 */ /* 0x000fe4000f8e00ff */
[----:B------:R-:W-:Y:S02]  /*cbd0*/  IMAD R7, R11, R7, R8 ;  /* 0x000000070b077224 */ /* 0x000fe400078e0208 */
[----:B------:R-:W-:-:S02]  /*cbe0*/  IMAD R9, R3, UR9, R6 ;  /* 0x0000000903097c24 */ /* 0x000fc4000f8e0206 */
[----:B------:R-:W-:Y:S01]  /*cbf0*/  IMAD.WIDE.U32 R4, R3, UR8, R4 ;  /* 0x0000000803047c25 */ /* 0x000fe2000f8e0004 */
[----:B------:R-:W-:-:S03]  /*cc00*/  SHF.R.S32.HI R3, RZ, 0x1f, R7 ;  /* 0x0000001fff037819 */ /* 0x000fc60000011407 */
[----:B------:R-:W-:Y:S02]  /*cc10*/  IMAD.U32 R8, RZ, RZ, UR39 ;  /* 0x00000027ff087e24 */ /* 0x000fe4000f8e00ff */
[----:B------:R-:W-:Y:S02]  /*cc20*/  IMAD.IADD R5, R5, 0x1, R9 ;  /* 0x0000000105057824 */ /* 0x000fe400078e0209 */
[----:B------:R-:W-:Y:S02]  /*cc30*/  IMAD R6, R3, UR6, RZ ;  /* 0x0000000603067c24 */ /* 0x000fe4000f8e02ff */
[----:B------:R-:W-:Y:S02]  /*cc40*/  IMAD R8, R8, 0x80, R19 ;  /* 0x0000008008087824 */ /* 0x000fe400078e0213 */
[----:B-----5:R-:W-:Y:S02]  /*cc50*/  IMAD R11, R0, R11, RZ ;  /* 0x0000000b000b7224 */ /* 0x020fe400078e02ff */
[----:B------:R-:W-:-:S02]  /*cc60*/  IMAD R3, R7, UR7, R6 ;  /* 0x0000000707037c24 */ /* 0x000fc4000f8e0206 */
[----:B------:R-:W-:Y:S01]  /*cc70*/  IMAD.WIDE.U32 R4, R7, UR6, R4 ;  /* 0x0000000607047c25 */ /* 0x000fe2000f8e0004 */
[C---:B------:R-:W-:Y:S01]  /*cc80*/  ISETP.GE.AND P2, PT, R8.reuse, R11, PT ;  /* 0x0000000b0800720c */ /* 0x040fe20003f46270 */
[----:B------:R-:W-:Y:S02]  /*cc90*/  ULDC.64 UR6, c[0x0][0xa80] ;  /* 0x0002a00000067ab9 */ /* 0x000fe40000000a00 */
[----:B------:R-:W-:Y:S01]  /*cca0*/  VIADD R0, R8, 0x20 ;  /* 0x0000002008007836 */ /* 0x000fe20000000000 */
[----:B------:R-:W-:Y:S02]  /*ccb0*/  IADD3 R3, R5, R3, RZ ;  /* 0x0000000305037210 */ /* 0x000fe40007ffe0ff */
[----:B------:R-:W-:Y:S02]  /*ccc0*/  LEA R6, P3, R4, UR6, 0x1 ;  /* 0x0000000604067c11 */ /* 0x000fe4000f8608ff */
[-C--:B------:R-:W-:Y:S01]  /*ccd0*/  ISETP.GE.AND P1, PT, R0, R11.reuse, PT ;  /* 0x0000000b0000720c */ /* 0x080fe20003f26270 */
[----:B------:R-:W-:Y:S01]  /*cce0*/  VIADD R0, R8, 0x40 ;  /* 0x0000004008007836 */ /* 0x000fe20000000000 */
[----:B------:R-:W-:Y:S01]  /*ccf0*/  LEA.HI.X R3, R4, UR7, R3, 0x1, P3 ;  /* 0x0000000704037c11 */ /* 0x000fe200098f0c03 */
[----:B------:R0:W1:Y:S03]  /*cd00*/  SHFL.IDX PT, R5, R6, RZ, 0x181f ;  /* 0x00181fff06057589 */ /* 0x00006600000e0000 */
[----:B------:R-:W-:-:S02]  /*cd10*/  ISETP.GE.AND P0, PT, R0, R11, PT ;  /* 0x0000000b0000720c */ /* 0x000fc40003f06270 */
[----:B------:R0:W2:Y:S01]  /*cd20*/  SHFL.IDX PT, R0, R3, RZ, 0x181f ;  /* 0x00181fff03007589 */ /* 0x0000a200000e0000 */
[----:B------:R-:W-:Y:S10]  /*cd30*/  @P2 BRA `(.L_x_230) ;  /* 0x0000000000342947 */ /* 0x000ff40003800000 */
[----:B------:R-:W-:Y:S02]  /*cd40*/  ULDC UR4, c[0x0][0xac8] ;  /* 0x0002b20000047ab9 */ /* 0x000fe40000000800 */
[----:B------:R-:W-:Y:S02]  /*cd50*/  ISETP.GE.AND P4, PT, R2, UR4, PT ;  /* 0x0000000402007c0c */ /* 0x000fe4000bf86270 */
[----:B------:R-:W-:Y:S02]  /*cd60*/  ISETP.GE.AND P3, PT, R16, UR4, PT ;  /* 0x0000000410007c0c */ /* 0x000fe4000bf66270 */
[----:B------:R-:W-:-:S09]  /*cd70*/  ISETP.GE.AND P2, PT, R17, UR4, PT ;  /* 0x0000000411007c0c */ /* 0x000fd2000bf46270 */
[-C--:B-1----:R-:W-:Y:S02]  /*cd80*/  @!P4 LEA R12, P6, R2, R5.reuse, 0x1 ;  /* 0x00000005020cc211 */ /* 0x082fe400078c08ff */
[-C--:B------:R-:W-:Y:S02]  /*cd90*/  @!P3 LEA R14, P5, R16, R5.reuse, 0x1 ;  /* 0x00000005100eb211 */ /* 0x080fe400078a08ff */
[-C--:B--2---:R-:W-:Y:S02]  /*cda0*/  @!P4 LEA.HI.X R13, R2, R0.reuse, R227, 0x1, P6 ;  /* 0x00000000020dc211 */ /* 0x084fe400030f0ce3 */
[C---:B------:R-:W-:Y:S02]  /*cdb0*/  @!P2 LEA R4, P6, R17.reuse, R5, 0x1 ;  /* 0x000000051104a211 */ /* 0x040fe400078c08ff */
[-C--:B------:R-:W-:Y:S01]  /*cdc0*/  @!P3 LEA.HI.X R15, R16, R0.reuse, R226, 0x1, P5 ;  /* 0x00000000100fb211 */ /* 0x080fe200028f0ce2 */
[----:B------:R3:W-:Y:S01]  /*cdd0*/  @!P4 ST.E.128 desc[UR52][R12.64], RZ ;  /* 0x000000ff0c00c985 */ /* 0x0007e2000c101d34 */
[----:B------:R-:W-:-:S03]  /*cde0*/  @!P2 LEA.HI.X R5, R17, R0, R225, 0x1, P6 ;  /* 0x000000001105a211 */ /* 0x000fc600030f0ce1 */
[----:B------:R3:W-:Y:S04]  /*cdf0*/  @!P3 ST.E.128 desc[UR52][R14.64], RZ ;  /* 0x000000ff0e00b985 */ /* 0x0007e8000c101d34 */
[----:B------:R3:W-:Y:S02]  /*ce00*/  @!P2 ST.E.128 desc[UR52][R4.64], RZ ;  /* 0x000000ff0400a985 */ /* 0x0007e4000c101d34 */
.L_x_230:
[----:B------:R-:W-:Y:S05]  /*ce10*/  BSYNC B1 ;  /* 0x0000000000017941 */ /* 0x000fea0003800000 */
.L_x_229:
        /* <DEDUP_REMOVED lines=8> */
[-C--:B-1----:R-:W-:Y:S02]  /*cea0*/  @!P4 LEA R12, P1, R2, R5.reuse, 0x1 ;  /* 0x00000005020cc211 */ /* 0x082fe400078208ff */
[-C--:B------:R-:W-:Y:S02]  /*ceb0*/  @!P5 LEA R14, P2, R16, R5.reuse, 0x1 ;  /* 0x00000005100ed211 */ /* 0x080fe400078408ff */
[C---:B------:R-:W-:Y:S02]  /*cec0*/  @!P6 LEA R4, P3, R17.reuse, R5, 0x1 ;  /* 0x000000051104e211 */ /* 0x040fe400078608ff */
[-C--:B----4-:R-:W-:Y:S02]  /*ced0*/  @!P4 LEA.HI.X R13, R2, R0.reuse, R227, 0x1, P1 ;  /* 0x00000000020dc211 */ /* 0x090fe400008f0ce3 */
[-C--:B------:R-:W-:Y:S02]  /*cee0*/  @!P5 LEA.HI.X R15, R16, R0.reuse, R226, 0x1, P2 ;  /* 0x00000000100fd211 */ /* 0x080fe400010f0ce2 */
[----:B------:R-:W-:Y:S01]  /*cef0*/  @!P6 LEA.HI.X R5, R17, R0, R225, 0x1, P3 ;  /* 0x000000001105e211 */ /* 0x000fe200018f0ce1 */
[----:B------:R3:W-:Y:S04]  /*cf00*/  @!P4 ST.E.128 desc[UR52][R12.64], RZ ;  /* 0x000000ff0c00c985 */ /* 0x0007e8000c101d34 */
[----:B------:R3:W-:Y:S04]  /*cf10*/  @!P5 ST.E.128 desc[UR52][R14.64], RZ ;  /* 0x000000ff0e00d985 */ /* 0x0007e8000c101d34 */
[----:B------:R3:W-:Y:S02]  /*cf20*/  @!P6 ST.E.128 desc[UR52][R4.64], RZ ;  /* 0x000000ff0400e985 */ /* 0x0007e4000c101d34 */
.L_x_232:
[----:B------:R-:W-:Y:S05]  /*cf30*/  BSYNC B1 ;  /* 0x0000000000017941 */ /* 0x000fea0003800000 */
.L_x_231:
        /* <DEDUP_REMOVED lines=11> */
[-C--:B0-----:R-:W-:Y:S02]  /*cff0*/  @!P3 LEA.HI.X R13, R2, R0.reuse, R227, 0x1, P0 ;  /* 0x00000000020db211 */ /* 0x081fe400000f0ce3 */
[-C--:B------:R-:W-:Y:S02]  /*d000*/  @!P4 LEA.HI.X R15, R16, R0.reuse, R226, 0x1, P1 ;  /* 0x00000000100fc211 */ /* 0x080fe400008f0ce2 */
[----:B------:R-:W-:Y:S01]  /*d010*/  @!P5 LEA.HI.X R5, R17, R0, R225, 0x1, P2 ;  /* 0x000000001105d211 */ /* 0x000fe200010f0ce1 */
[----:B------:R3:W-:Y:S04]  /*d020*/  @!P3 ST.E.128 desc[UR52][R12.64], RZ ;  /* 0x000000ff0c00b985 */ /* 0x0007e8000c101d34 */
[----:B------:R3:W-:Y:S04]  /*d030*/  @!P4 ST.E.128 desc[UR52][R14.64], RZ ;  /* 0x000000ff0e00c985 */ /* 0x0007e8000c101d34 */
[----:B------:R3:W-:Y:S02]  /*d040*/  @!P5 ST.E.128 desc[UR52][R4.64], RZ ;  /* 0x000000ff0400d985 */ /* 0x0007e4000c101d34 */
.L_x_234:
[----:B------:R-:W-:Y:S05]  /*d050*/  BSYNC B1 ;  /* 0x0000000000017941 */ /* 0x000fea0003800000 */
.L_x_233:
[----:B0-----:R-:W-:Y:S01]  /*d060*/  VIADD R0, R8, 0x60 ;  /* 0x0000006008007836 */ /* 0x001fe20000000000 */
[----:B--2-4-:R-:W0:Y:S04]  /*d070*/  SHFL.IDX PT, R3, R3, 0x3, 0x181f ;  /* 0x00781f0003037f89 */ /* 0x014e2800000e0000 */
[----:B------:R-:W-:Y:S01]  /*d080*/  ISETP.GE.AND P0, PT, R0, R11, PT ;  /* 0x0000000b0000720c */ /* 0x000fe20003f06270 */
[----:B-1-3--:R1:W2:-:S12]  /*d090*/  SHFL.IDX PT, R5, R6, 0x3, 0x181f ;  /* 0x00781f0006057f89 */ /* 0x00a29800000e0000 */
[----:B-1----:R-:W-:Y:S05]  /*d0a0*/  @P0 BRA `(.L_x_225) ;  /* 0x0000000000340947 */ /* 0x002fea0003800000 */
[----:B------:R-:W-:Y:S02]  /*d0b0*/  ULDC UR4, c[0x0][0xac8] ;  /* 0x0002b20000047ab9 */ /* 0x000fe40000000800 */
[----:B------:R-:W-:Y:S02]  /*d0c0*/  ISETP.GE.AND P3, PT, R2, UR4, PT ;  /* 0x0000000402007c0c */ /* 0x000fe4000bf66270 */
[----:B------:R-:W-:Y:S02]  /*d0d0*/  ISETP.GE.AND P4, PT, R16, UR4, PT ;  /* 0x0000000410007c0c */ /* 0x000fe4000bf86270 */
[----:B------:R-:W-:-:S09]  /*d0e0*/  ISETP.GE.AND P5, PT, R17, UR4, PT ;  /* 0x0000000411007c0c */ /* 0x000fd2000bfa6270 */
[-C--:B--2---:R-:W-:Y:S02]  /*d0f0*/  @!P3 LEA R6, P0, R2, R5.reuse, 0x1 ;  /* 0x000000050206b211 */ /* 0x084fe400078008ff */
        /* <DEDUP_REMOVED lines=8> */
.L_x_225:
[----:B------:R-:W-:Y:S05]  /*d180*/  BSYNC B0 ;  /* 0x0000000000007941 */ /* 0x000fea0003800000 */
.L_x_216:
[----:B------:R-:W-:Y:S02]  /*d190*/  ULDC UR4, c[0x0][0xc3c] ;  /* 0x00030f0000047ab9 */ /* 0x000fe40000000800 */
[----:B------:R-:W-:-:S13]  /*d1a0*/  ISETP.GE.AND P0, PT, R67, UR4, PT ;  /* 0x0000000443007c0c */ /* 0x000fda000bf06270 */
[----:B------:R-:W-:Y:S05]  /*d1b0*/  @!P0 BRA `(.L_x_235) ;  /* 0xffffff3800f08947 */ /* 0x000fea000383ffff */
[----:B------:R-:W-:Y:S05]  /*d1c0*/  EXIT ;  /* 0x000000000000794d */ /* 0x000fea0003800000 */
.L_x_188:
[----:B------:R-:W-:-:S08]  /*d1d0*/  NOP ;  /* 0x0000000000007918 */ /* 0x000fd00000000000 */
[----:B------:R-:W0:-:S00]  /*d1e0*/  USETMAXREG.DEALLOC.CTAPOOL 0x28 ;  /* 0x00000028000079c8 */ /* 0x000e0000080e0500 */
[----:B0-----:R-:W-:Y:S02]  /*d1f0*/  LOP3.LUT R0, R0, 0x3, RZ, 0xc0, !PT ;  /* 0x0000000300007812 */ /* 0x001fe400078ec0ff */
[----:B------:R-:W-:-:S04]  /*d200*/  LOP3.LUT R32, R32, 0xfffffeff, RZ, 0xc0, !PT ;  /* 0xfffffeff20207812 */ /* 0x000fc800078ec0ff */
[----:B------:R-:W0:Y:S02]  /*d210*/  SHFL.IDX PT, R0, R0, RZ, 0x1f ;  /* 0x00001fff00007589 */ /* 0x000e2400000e0000 */
[----:B0-----:R-:W-:-:S13]  /*d220*/  ISETP.NE.AND P0, PT, R0, RZ, PT ;  /* 0x000000ff0000720c */ /* 0x001fda0003f05270 */
[----:B------:R-:W-:Y:S01]  /*d230*/  @P0 BAR.SYNC.DEFER_BLOCKING 0x5, 0x180 ;  /* 0x0146000000000b1d */ /* 0x000fe20000010000 */
[----:B------:R-:W-:Y:S02]  /*d240*/  @P0 MOV R3, 0x400 ;  /* 0x0000040000030802 */ /* 0x000fe40000000f00 */
[----:B------:R-:W-:Y:S02]  /*d250*/  @P0 LOP3.LUT R32, R32, 0x100, RZ, 0xfc, !PT ;  /* 0x0000010020200812 */ /* 0x000fe400078efcff */
[----:B------:R-:W-:-:S05]  /*d260*/  @P0 LEA R2, R2, R3, 0x18 ;  /* 0x0000000302020211 */ /* 0x000fca00078ec0ff */
[----:B------:R-:W0:Y:S02]  /*d270*/  @P0 LDS.128 R16, [R2+0x334d0] ;  /* 0x0334d00002100984 */ /* 0x000e240000000c00 */
[----:B0-----:R-:W-:Y:S01]  /*d280*/  @P0 R2UR UR40, R19 ;  /* 0x00000000132802ca */ /* 0x001fe200000e0000 */
[----:B------:R-:W-:Y:S06]  /*d290*/  @P0 BAR.ARV 0x4, 0x180 ;  /* 0x0106000000000b1d */ /* 0x000fec0000002000 */
[----:B------:R-:W-:Y:S08]  /*d2a0*/  @P0 BRA `(.L_x_236) ;  /* 0x00000008000c0947 */ /* 0x000ff00003800000 */
[----:B------:R-:W0:Y:S01]  /*d2b0*/  S2R R4, SR_TID.X ;  /* 0x0000000000047919 */ /* 0x000e220000002100 */
[----:B------:R-:W-:Y:S01]  /*d2c0*/  ULDC UR4, c[0x0][0xc3c] ;  /* 0x00030f0000047ab9 */ /* 0x000fe20000000800 */
[----:B------:R-:W-:Y:S01]  /*d2d0*/  IMAD.MOV.U32 R0, RZ, RZ, RZ ;  /* 0x000000ffff007224 */ /* 0x000fe200078e00ff */
[----:B------:R-:W1:Y:S01]  /*d2e0*/  LDC R11, c[0x0][0xc38] ;  /* 0x00030e00ff0b7b82 */ /* 0x000e620000000800 */
[----:B0-----:R-:W-:-:S04]  /*d2f0*/  LOP3.LUT R5, R4, 0x1f, RZ, 0xc0, !PT ;  /* 0x0000001f04057812 */ /* 0x001fc800078ec0ff */
[----:B------:R-:W-:-:S04]  /*d300*/  ISETP.NE.AND P0, PT, R5, 0x1f, PT ;  /* 0x0000001f0500780c */ /* 0x000fc80003f05270 */
[----:B------:R-:W-:-:S13]  /*d310*/  ISETP.GE.OR P1, PT, R5, UR4, !P0 ;  /* 0x0000000405007c0c */ /* 0x000fda000c726670 */
[----:B------:R-:W0:Y:S02]  /*d320*/  @!P1 LDC.64 R2, c[0x0][0xc80] ;  /* 0x00032000ff029b82 */ /* 0x000e240000000a00 */
[----:B0-----:R-:W-:-:S05]  /*d330*/  @!P1 IMAD.WIDE.U32 R2, R5, 0x4, R2 ;  /* 0x0000000405029825 */ /* 0x001fca00078e0002 */
[----:B------:R-:W2:Y:S01]  /*d340*/  @!P1 LDG.E R0, desc[UR52][R2.64] ;  /* 0x0000003402009981 */ /* 0x000ea2000c1e1900 */
[C---:B------:R-:W-:Y:S01]  /*d350*/  ISETP.NE.AND P1, PT, R5.reuse, RZ, PT ;  /* 0x000000ff0500720c */ /* 0x040fe20003f25270 */
[----:B------:R-:W-:Y:S01]  /*d360*/  UMOV UR4, URZ ;  /* 0x0000003f00047c82 */ /* 0x000fe20008000000 */
[C---:B------:R-:W-:Y:S01]  /*d370*/  ISETP.GE.U32.AND P2, PT, R5.reuse, 0x2, PT ;  /* 0x000000020500780c */ /* 0x040fe20003f46070 */
[----:B------:R-:W-:Y:S01]  /*d380*/  IMAD.MOV.U32 R16, RZ, RZ, RZ ;  /* 0x000000ffff107224 */ /* 0x000fe200078e00ff */
[C---:B------:R-:W-:Y:S02]  /*d390*/  ISETP.GE.U32.AND P3, PT, R5.reuse, 0x4, PT ;  /* 0x000000040500780c */ /* 0x040fe40003f66070 */
[C---:B------:R-:W-:Y:S02]  /*d3a0*/  ISETP.GE.U32.AND P4, PT, R5.reuse, 0x8, PT ;  /* 0x000000080500780c */ /* 0x040fe40003f86070 */
[----:B------:R-:W-:Y:S01]  /*d3b0*/  ISETP.GE.U32.AND P5, PT, R5, 0x10, PT ;  /* 0x000000100500780c */ /* 0x000fe20003fa6070 */
[----:B--2---:R-:W0:Y:S02]  /*d3c0*/  SHFL.UP PT, R4, R0, 0x1, RZ ;  /* 0x0420000000047989 */ /* 0x004e2400000e00ff */
[----:B0-----:R-:W-:-:S05]  /*d3d0*/  SEL R7, R4, RZ, P1 ;  /* 0x000000ff04077207 */ /* 0x001fca0000800000 */
[----:B------:R-:W-:-:S05]  /*d3e0*/  IMAD.IADD R7, R0, 0x1, R7 ;  /* 0x0000000100077824 */ /* 0x000fca00078e0207 */
[----:B------:R-:W0:Y:S02]  /*d3f0*/  SHFL.UP PT, R4, R7, 0x2, RZ ;  /* 0x0440000007047989 */ /* 0x000e2400000e00ff */
        /* <DEDUP_REMOVED lines=10> */
[----:B------:R-:W-:Y:S02]  /*d4a0*/  IMAD.IADD R6, R2, 0x1, R7 ;  /* 0x0000000102067824 */ /* 0x000fe400078e0207 */
[----:B------:R-:W0:Y:S03]  /*d4b0*/  S2R R7, SR_CTAID.X ;  /* 0x0000000000077919 */ /* 0x000e260000002500 */
[----:B------:R-:W1:Y:S02]  /*d4c0*/  SHFL.IDX PT, R4, R6, 0x1f, 0x1f ;  /* 0x03e01f0006047f89 */ /* 0x000e6400000e0000 */
[----:B-1----:R-:W-:-:S04]  /*d4d0*/  IMAD R4, R4, R11, RZ ;  /* 0x0000000b04047224 */ /* 0x002fc800078e02ff */
[----:B------:R-:W-:Y:S01]  /*d4e0*/  IMAD.MOV.U32 R3, RZ, RZ, R4 ;  /* 0x000000ffff037224 */ /* 0x000fe200078e0004 */
[----:B0-----:R-:W-:-:S13]  /*d4f0*/  ISETP.GT.AND P6, PT, R4, R7, PT ;  /* 0x000000070400720c */ /* 0x001fda0003fc4270 */
[----:B------:R-:W-:Y:S05]  /*d500*/  @P6 BRA `(.L_x_237) ;  /* 0x0000000000946947 */ /* 0x000fea0003800000 */
[----:B------:R-:W-:Y:S01]  /*d510*/  IMAD.MOV.U32 R4, RZ, RZ, R3 ;  /* 0x000000ffff047224 */ /* 0x000fe200078e0003 */
[----:B------:R-:W-:Y:S01]  /*d520*/  UMOV UR4, URZ ;  /* 0x0000003f00047c82 */ /* 0x000fe20008000000 */
[----:B------:R-:W-:-:S05]  /*d530*/  ULDC UR5, c[0x0][0xc3c] ;  /* 0x00030f0000057ab9 */ /* 0x000fca0000000800 */
.L_x_241:
[----:B------:R-:W-:-:S04]  /*d540*/  UIADD3 UR4, UR4, 0x1f, URZ ;  /* 0x0000001f04047890 */ /* 0x000fc8000fffe03f */
[----:B------:R-:W-:-:S06]  /*d550*/  UISETP.GE.AND UP0, UPT, UR4, UR5, UPT ;  /* 0x000000050400728c */ /* 0x000fcc000bf06270 */
[----:B------:R-:W-:-:S13]  /*d560*/  PLOP3.LUT P6, PT, PT, PT, UP0, 0x40, 0x0 ;  /* 0x000000000000781c */ /* 0x000fda0003fce808 */
[----:B------:R-:W-:Y:S05]  /*d570*/  @!P6 BRA `(.L_x_238) ;  /* 0x00000004002ce947 */ /* 0x000fea0003800000 */
[----:B------:R-:W-:Y:S01]  /*d580*/  VIADD R9, R5, UR4 ;  /* 0x0000000405097c36 */ /* 0x000fe20008000000 */
[----:B------:R-:W-:Y:S01]  /*d590*/  BSSY B0, `(.L_x_239) ;  /* 0x0000007000007945 */ /* 0x000fe20003800000 */
[----:B------:R-:W-:-:S03]  /*d5a0*/  IMAD.MOV.U32 R0, RZ, RZ, RZ ;  /* 0x000000ffff007224 */ /* 0x000fc600078e00ff */
[----:B------:R-:W-:-:S13]  /*d5b0*/  ISETP.GE.OR P6, PT, R9, UR5, !P0 ;  /* 0x0000000509007c0c */ /* 0x000fda000c7c6670 */
[----:B------:R-:W-:Y:S05]  /*d5c0*/  @P6 BRA `(.L_x_240) ;  /* 0x00000000000c6947 */ /* 0x000fea0003800000 */
[----:B------:R-:W0:Y:S02]  /*d5d0*/  LDC.64 R2, c[0x0][0xc80] ;  /* 0x00032000ff027b82 */ /* 0x000e240000000a00 */
[----:B0-----:R-:W-:-:S05]  /*d5e0*/  IMAD.WIDE R2, R9, 0x4, R2 ;  /* 0x0000000409027825 */ /* 0x001fca00078e0202 */
[----:B------:R0:W5:Y:S02]  /*d5f0*/  LDG.E R0, desc[UR52][R2.64] ;  /* 0x0000003402007981 */ /* 0x000164000c1e1900 */
.L_x_240:
[----:B------:R-:W-:Y:S05]  /*d600*/  BSYNC B0 ;  /* 0x0000000000007941 */ /* 0x000fea0003800000 */
.L_x_239:
[----:B0----5:R-:W0:Y:S02]  /*d610*/  SHFL.UP PT, R2, R0, 0x1, RZ ;  /* 0x0420000000027989 */ /* 0x021e2400000e00ff */
        /* <DEDUP_REMOVED lines=14> */
[----:B------:R-:W0:Y:S03]  /*d700*/  LDC R11, c[0x0][0xc38] ;  /* 0x00030e00ff0b7b82 */ /* 0x000e260000000800 */
[----:B------:R-:W0:Y:S02]  /*d710*/  SHFL.IDX PT, R3, R6, 0x1f, 0x1f ;  /* 0x03e01f0006037f89 */ /* 0x000e2400000e0000 */
[----:B0-----:R-:W-:-:S04]  /*d720*/  IMAD R3, R3, R11, RZ ;  /* 0x0000000b03037224 */ /* 0x001fc800078e02ff */
[----:B------:R-:W-:-:S05]  /*d730*/  IMAD.IADD R4, R3, 0x1, R4 ;  /* 0x0000000103047824 */ /* 0x000fca00078e0204 */
[----:B------:R-:W-:-:S13]  /*d740*/  ISETP.GT.AND P6, PT, R4, R7, PT ;  /* 0x000000070400720c */ /* 0x000fda0003fc4270 */
[----:B------:R-:W-:Y:S05]  /*d750*/  @!P6 BRA `(.L_x_241) ;  /* 0xfffffffc0078e947 */ /* 0x000fea000383ffff */
.L_x_237:
[----:B------:R-:W-:-:S04]  /*d760*/  IMAD.IADD R8, R4, 0x1, -R3 ;  /* 0x0000000104087824 */ /* 0x000fc800078e0a03 */
[----:B------:R-:W-:-:S05]  /*d770*/  IMAD R2, R6, R11, R8 ;  /* 0x0000000b06027224 */ /* 0x000fca00078e0208 */
[----:B------:R-:W-:-:S13]  /*d780*/  ISETP.GT.AND P0, PT, R2, R7, PT ;  /* 0x000000070200720c */ /* 0x000fda0003f04270 */
[----:B------:R-:W-:Y:S02]  /*d790*/  VOTEU.ANY UR5, UPT, !P0 ;  /* 0x0000000000057886 */ /* 0x000fe400040e0100 */
[----:B------:R-:W-:Y:S02]  /*d7a0*/  UPOPC UR40, UR5 ;  /* 0x00000005002872bf */ /* 0x000fe40008000000 */
[----:B------:R-:W-:-:S04]  /*d7b0*/  ISETP.NE.AND P0, PT, RZ, UR5, PT ;  /* 0x00000005ff007c0c */ /* 0x000fc8000bf05270 */
[----:B------:R-:W-:-:S05]  /*d7c0*/  IMAD.U32 R13, RZ, RZ, UR40 ;  /* 0x00000028ff0d7e24 */ /* 0x000fca000f8e00ff */
[----:B------:R-:W0:Y:S02]  /*d7d0*/  SHFL.IDX PT, R10, R0, R13, 0x1f ;  /* 0x00001f0d000a7589 */ /* 0x000e2400000e0000 */
[----:B0-----:R-:W-:-:S04]  /*d7e0*/  IABS R9, R10 ;  /* 0x0000000a00097213 */ /* 0x001fc80000000000 */
[----:B------:R-:W0:Y:S08]  /*d7f0*/  I2F.RP R4, R9 ;  /* 0x0000000900047306 */ /* 0x000e300000209400 */
[----:B0-----:R-:W0:Y:S02]  /*d800*/  MUFU.RCP R4, R4 ;  /* 0x0000000400047308 */ /* 0x001e240000001000 */
[----:B0-----:R-:W-:-:S06]  /*d810*/  VIADD R2, R4, 0xffffffe ;  /* 0x0ffffffe04027836 */ /* 0x001fcc0000000000 */
[----:B------:R0:W1:Y:S01]  /*d820*/  F2I.FTZ.U32.TRUNC.NTZ R3, R2 ;  /* 0x0000000200037305 */ /* 0x000062000021f000 */
[----:B------:R-:W-:Y:S05]  /*d830*/  @!P0 BRA `(.L_x_242) ;  /* 0x00000000000c8947 */ /* 0x000fea0003800000 */
[----:B------:R-:W-:-:S06]  /*d840*/  UIADD3 UR5, UR40, -0x1, URZ ;  /* 0xffffffff28057890 */ /* 0x000fcc000fffe03f */
[----:B------:R-:W-:-:S05]  /*d850*/  IMAD.U32 R13, RZ, RZ, UR5 ;  /* 0x00000005ff0d7e24 */ /* 0x000fca000f8e00ff */
[----:B------:R2:W3:Y:S02]  /*d860*/  SHFL.IDX PT, R16, R6, R13, 0x1f ;  /* 0x00001f0d06107589 */ /* 0x0004e400000e0000 */
.L_x_242:
[----:B---3--:R-:W-:Y:S01]  /*d870*/  IMAD R16, R16, R11, R8 ;  /* 0x0000000b10107224 */ /* 0x008fe200078e0208 */
[----:B0-----:R-:W-:Y:S01]  /*d880*/  IABS R2, R10 ;  /* 0x0000000a00027213 */ /* 0x001fe20000000000 */
[----:B-1----:R-:W-:Y:S01]  /*d890*/  IMAD.MOV R0, RZ, RZ, -R3 ;  /* 0x000000ffff007224 */ /* 0x002fe200078e0a03 */
[----:B------:R-:W-:Y:S01]  /*d8a0*/  UIADD3 UR40, UR40, UR4, URZ ;  /* 0x0000000428287290 */ /* 0x000fe2000fffe03f */
[----:B------:R-:W-:Y:S02]  /*d8b0*/  IMAD.IADD R11, R7, 0x1, -R16 ;  /* 0x00000001070b7824 */ /* 0x000fe400078e0a10 */
[----:B------:R-:W-:Y:S02]  /*d8c0*/  IMAD.MOV R4, RZ, RZ, -R2 ;  /* 0x000000ffff047224 */ /* 0x000fe400078e0a02 */
[----:B------:R-:W-:Y:S01]  /*d8d0*/  IMAD R7, R0, R9, RZ ;  /* 0x0000000900077224 */ /* 0x000fe200078e02ff */
[----:B------:R-:W-:Y:S01]  /*d8e0*/  IABS R0, R11 ;  /* 0x0000000b00007213 */ /* 0x000fe20000000000 */
[----:B------:R-:W-:-:S04]  /*d8f0*/  IMAD.MOV.U32 R2, RZ, RZ, RZ ;  /* 0x000000ffff027224 */ /* 0x000fc800078e00ff */
[----:B------:R-:W-:-:S04]  /*d900*/  IMAD.HI.U32 R2, R3, R7, R2 ;  /* 0x0000000703027227 */ /* 0x000fc800078e0002 */
[----:B------:R-:W-:Y:S02]  /*d910*/  IMAD.MOV.U32 R3, RZ, RZ, R0 ;  /* 0x000000ffff037224 */ /* 0x000fe400078e0000 */
[----:B------:R-:W-:Y:S02]  /*d920*/  IMAD.MOV.U32 R0, RZ, RZ, R4 ;  /* 0x000000ffff007224 */ /* 0x000fe400078e0004 */
[----:B------:R-:W-:-:S04]  /*d930*/  IMAD.HI.U32 R2, R2, R3, RZ ;  /* 0x0000000302027227 */ /* 0x000fc800078e00ff */
[----:B------:R-:W-:-:S05]  /*d940*/  IMAD R0, R2, R0, R3 ;  /* 0x0000000002007224 */ /* 0x000fca00078e0203 */
[----:B------:R-:W-:-:S13]  /*d950*/  ISETP.GT.U32.AND P1, PT, R9, R0, PT ;  /* 0x000000000900720c */ /* 0x000fda0003f24070 */
[----:B------:R-:W-:Y:S02]  /*d960*/  @!P1 IMAD.IADD R0, R0, 0x1, -R9 ;  /* 0x0000000100009824 */ /* 0x000fe400078e0a09 */
[----:B------:R-:W-:Y:S01]  /*d970*/  @!P1 VIADD R2, R2, 0x1 ;  /* 0x0000000102029836 */ /* 0x000fe20000000000 */
[----:B------:R-:W-:Y:S02]  /*d980*/  ISETP.NE.AND P1, PT, R10, RZ, PT ;  /* 0x000000ff0a00720c */ /* 0x000fe40003f25270 */
[----:B------:R-:W-:Y:S02]  /*d990*/  ISETP.GE.U32.AND P0, PT, R0, R9, PT ;  /* 0x000000090000720c */ /* 0x000fe40003f06070 */
[----:B------:R-:W-:-:S04]  /*d9a0*/  LOP3.LUT R0, R11, R10, RZ, 0x3c, !PT ;  /* 0x0000000a0b007212 */ /* 0x000fc800078e3cff */
[----:B------:R-:W-:-:S07]  /*d9b0*/  ISETP.GE.AND P2, PT, R0, RZ, PT ;  /* 0x000000ff0000720c */ /* 0x000fce0003f46270 */
[----:B------:R-:W-:-:S06]  /*d9c0*/  @P0 VIADD R2, R2, 0x1 ;  /* 0x0000000102020836 */ /* 0x000fcc0000000000 */
[----:B------:R-:W-:Y:S01]  /*d9d0*/  @!P2 IMAD.MOV R2, RZ, RZ, -R2 ;  /* 0x000000ffff02a224 */ /* 0x000fe200078e0a02 */
[----:B------:R-:W-:-:S05]  /*d9e0*/  @!P1 LOP3.LUT R2, RZ, R10, RZ, 0x33, !PT ;  /* 0x0000000aff029212 */ /* 0x000fca00078e33ff */
[--C-:B------:R-:W-:Y:S02]  /*d9f0*/  IMAD.MOV R17, RZ, RZ, -R2.reuse ;  /* 0x000000ffff117224 */ /* 0x100fe400078e0a02 */
[----:B------:R-:W-:Y:S02]  /*da00*/  IMAD.MOV.U32 R18, RZ, RZ, R2 ;  /* 0x000000ffff127224 */ /* 0x000fe400078e0002 */
[----:B------:R-:W-:Y:S01]  /*da10*/  IMAD R17, R10, R17, R11 ;  /* 0x000000110a117224 */ /* 0x000fe200078e020b */
[----:B------:R-:W-:Y:S06]  /*da20*/  BRA `(.L_x_243) ;  /* 0x0000000000107947 */ /* 0x000fec0003800000 */
.L_x_238:
[----:B------:R-:W-:Y:S01]  /*da30*/  IMAD.MOV.U32 R16, RZ, RZ, R7 ;  /* 0x000000ffff107224 */ /* 0x000fe200078e0007 */
[----:B------:R-:W-:Y:S01]  /*da40*/  MOV R17, RZ ;  /* 0x000000ff00117202 */ /* 0x000fe20000000f00 */
[----:B------:R-:W-:Y:S01]  /*da50*/  IMAD.MOV.U32 R18, RZ, RZ, RZ ;  /* 0x000000ffff127224 */ /* 0x000fe200078e00ff */
[----:B------:R-:W-:-:S06]  /*da60*/  ULDC UR40, c[0x0][0xc3c] ;  /* 0x00030f0000287ab9 */ /* 0x000fcc0000000800 */
.L_x_243:
[----:B------:R-:W-:Y:S01]  /*da70*/  ISETP.NE.AND P0, PT, R5, RZ, PT ;  /* 0x000000ff0500720c */ /* 0x000fe20003f05270 */
[----:B------:R-:W-:-:S12]  /*da80*/  IMAD.U32 R19, RZ, RZ, UR40 ;  /* 0x00000028ff137e24 */ /* 0x000fd8000f8e00ff */
[----:B------:R-:W0:Y:S01]  /*da90*/  @!P0 S2R R3, SR_CgaCtaId ;  /* 0x0000000000038919 */ /* 0x000e220000008800 */
[----:B------:R-:W-:-:S04]  /*daa0*/  @!P0 MOV R0, 0x400 ;  /* 0x0000040000008802 */ /* 0x000fc80000000f00 */
[----:B0-----:R-:W-:-:S05]  /*dab0*/  @!P0 LEA R0, R3, R0, 0x18 ;  /* 0x0000000003008211 */ /* 0x001fca00078ec0ff */
[----:B------:R0:W-:Y:S01]  /*dac0*/  @!P0 STS.128 [R0+0x334d0], R16 ;  /* 0x0334d01000008388 */ /* 0x0001e20000000c00 */
[----:B------:R-:W-:Y:S06]  /*dad0*/  BAR.ARV 0x5, 0x180 ;  /* 0x0146000000007b1d */ /* 0x000fec0000002000 */
.L_x_236:
[----:B------:R-:W-:Y:S01]  /*dae0*/  ULDC UR4, c[0x0][0xc3c] ;  /* 0x00030f0000047ab9 */ /* 0x000fe20000000800 */
[----:B------:R1:W-:Y:S01]  /*daf0*/  STL [R1+0x14], RZ ;  /* 0x000014ff01007387 */ /* 0x0003e20000100800 */
[----:B------:R-:W-:Y:S01]  /*db00*/  UISETP.GE.AND UP0, UPT, UR40, UR4, UPT ;  /* 0x000000042800728c */ /* 0x000fe2000bf06270 */
[----:B------:R-:W-:Y:S02]  /*db10*/  IMAD.MOV.U32 R31, RZ, RZ, 0x1 ;  /* 0x00000001ff1f7424 */ /* 0x000fe400078e00ff */
[----:B------:R-:W-:-:S03]  /*db20*/  IMAD.MOV.U32 R28, RZ, RZ, RZ ;  /* 0x000000ffff1c7224 */ /* 0x000fc600078e00ff */
[----:B------:R-:W-:-:S13]  /*db30*/  PLOP3.LUT P0, PT, PT, PT, UP0, 0x80, 0x0 ;  /* 0x000000000000781c */ /* 0x000fda0003f0f008 */
[----:B-1----:R-:W-:Y:S05]  /*db40*/  @P0 BRA `(.L_x_244) ;  /* 0x0000005800b40947 */ /* 0x002fea0003800000 */
[----:B------:R-:W0:Y:S01]  /*db50*/  S2R R10, SR_TID.X ;  /* 0x00000000000a7919 */ /* 0x000e220000002100 */
[----:B------:R-:W1:Y:S01]  /*db60*/  S2UR UR4, SR_CgaCtaId ;  /* 0x00000000000479c3 */ /* 0x000e620000008800 */
[----:B------:R-:W-:Y:S01]  /*db70*/  MOV R22, 0x400 ;  /* 0x0000040000167802 */ /* 0x000fe20000000f00 */
[----:B------:R-:W-:Y:S01]  /*db80*/  IMAD.MOV.U32 R31, RZ, RZ, 0x1 ;  /* 0x00000001ff1f7424 */ /* 0x000fe200078e00ff */
[----:B------:R-:W-:Y:S01]  /*db90*/  ULOP3.LUT UR46, UR36, 0x2, URZ, 0xfc, !UPT ;  /* 0x00000002242e7892 */ /* 0x000fe2000f8efc3f */
[----:B------:R-:W-:Y:S01]  /*dba0*/  IMAD.MOV.U32 R28, RZ, RZ, RZ ;  /* 0x000000ffff1c7224 */ /* 0x000fe200078e00ff */
[----:B------:R-:W-:Y:S01]  /*dbb0*/  ULOP3.LUT UR47, UR36, 0x1, URZ, 0xfc, !UPT ;  /* 0x00000001242f7892 */ /* 0x000fe2000f8efc3f */
[----:B------:R-:W-:Y:S01]  /*dbc0*/  ULDC UR48, c[0x0][0xc] ;  /* 0x0000030000307ab9 */ /* 0x000fe20000000800 */
[----:B-1----:R-:W-:-:S05]  /*dbd0*/  IMAD.U32 R37, RZ, RZ, UR4 ;  /* 0x00000004ff257e24 */ /* 0x002fca000f8e00ff */
[----:B------:R-:W-:Y:S01]  /*dbe0*/  LEA R22, R37, R22, 0x18 ;  /* 0x0000001625167211 */ /* 0x000fe200078ec0ff */
[C---:B0-----:R-:W-:Y:S01]  /*dbf0*/  IMAD.SHL.U32 R0, R10.reuse, 0x40, RZ ;  /* 0x000000400a007824 */ /* 0x041fe200078e00ff */
[----:B------:R-:W-:Y:S01]  /*dc00*/  SHF.R.U32.HI R3, RZ, 0x1, R10 ;  /* 0x00000001ff037819 */ /* 0x000fe2000001160a */
[C---:B------:R-:W-:Y:S02]  /*dc10*/  IMAD.SHL.U32 R4, R10.reuse, 0x20, RZ ;  /* 0x000000200a047824 */ /* 0x040fe400078e00ff */
[----:B------:R-:W-:Y:S01]  /*dc20*/  IMAD.SHL.U32 R33, R10, 0x10, RZ ;  /* 0x000000100a217824 */ /* 0x000fe200078e00ff */
[----:B------:R-:W-:Y:S01]  /*dc30*/  LOP3.LUT R2, R0, 0x180, RZ, 0xc0, !PT ;  /* 0x0000018000027812 */ /* 0x000fe200078ec0ff */
[----:B------:R-:W-:Y:S01]  /*dc40*/  IMAD.SHL.U32 R8, R10, 0x4, RZ ;  /* 0x000000040a087824 */ /* 0x000fe200078e00ff */
[----:B------:R-:W-:Y:S01]  /*dc50*/  LOP3.LUT R5, R4, 0x80, RZ, 0xc0, !PT ;  /* 0x0000008004057812 */ /* 0x000fe200078ec0ff */
[----:B------:R-:W-:Y:S01]  /*dc60*/  IMAD.SHL.U32 R9, R10, 0x2, RZ ;  /* 0x000000020a097824 */ /* 0x000fe200078e00ff */
[----:B------:R-:W-:Y:S01]  /*dc70*/  LOP3.LUT R2, R2, 0x30, R3, 0xf8, !PT ;  /* 0x0000003002027812 */ /* 0x000fe200078ef803 */
[----:B------:R-:W-:Y:S01]  /*dc80*/  IMAD.SHL.U32 R3, R10, 0x8, RZ ;  /* 0x000000080a037824 */ /* 0x000fe200078e00ff */
[----:B------:R-:W-:-:S02]  /*dc90*/  LOP3.LUT R7, R33, 0x600, RZ, 0xc0, !PT ;  /* 0x0000060021077812 */ /* 0x000fc400078ec0ff */
[----:B------:R-:W-:Y:S02]  /*dca0*/  LOP3.LUT R5, R5, 0x10, R10, 0xf8, !PT ;  /* 0x0000001005057812 */ /* 0x000fe400078ef80a */
[----:B------:R-:W-:Y:S02]  /*dcb0*/  LOP3.LUT R7, R7, 0x60, R4, 0xf8, !PT ;  /* 0x0000006007077812 */ /* 0x000fe400078ef804 */
[----:B------:R-:W-:Y:S02]  /*dcc0*/  LOP3.LUT R3, R2, 0x30, R3, 0x78, !PT ;  /* 0x0000003002037812 */ /* 0x000fe400078e7803 */
[----:B------:R-:W-:Y:S02]  /*dcd0*/  LOP3.LUT R5, R5, 0x10, R8, 0x78, !PT ;  /* 0x0000001005057812 */ /* 0x000fe400078e7808 */
[----:B------:R-:W-:Y:S02]  /*dce0*/  LOP3.LUT R2, R7, 0x100, R4, 0xf8, !PT ;  /* 0x0000010007027812 */ /* 0x000fe400078ef804 */
[----:B------:R-:W-:-:S02]  /*dcf0*/  LOP3.LUT R0, R3, 0x640, R0, 0xf8, !PT ;  /* 0x0000064003007812 */ /* 0x000fc400078ef800 */
[----:B--2---:R-:W-:Y:S02]  /*dd00*/  LOP3.LUT R6, R33, 0x1b0, RZ, 0xc0, !PT ;  /* 0x000001b021067812 */ /* 0x004fe400078ec0ff */
[----:B------:R-:W-:Y:S01]  /*dd10*/  LOP3.LUT R2, R2, R5, RZ, 0xfc, !PT ;  /* 0x0000000502027212 */ /* 0x000fe200078efcff */
[----:B------:R0:W-:Y:S01]  /*dd20*/  STL [R1+0x8], R0 ;  /* 0x0000080001007387 */ /* 0x0001e20000100800 */
[----:B------:R-:W-:-:S03]  /*dd30*/  LOP3.LUT R6, R6, 0x30, R9, 0x78, !PT ;  /* 0x0000003006067812 */ /* 0x000fc600078e7809 */
[----:B------:R1:W-:Y:S04]  /*dd40*/  STL [R1+0x4], R2 ;  /* 0x0000040201007387 */ /* 0x0003e80000100800 */
[----:B------:R-:W-:Y:S01]  /*dd50*/  STL [R1+0x14], RZ ;  /* 0x000014ff01007387 */ /* 0x000fe20000100800 */
[----:B0-----:R-:W-:-:S04]  /*dd60*/  LOP3.LUT R0, R10, 0x7f, RZ, 0xc0, !PT ;  /* 0x0000007f0a007812 */ /* 0x001fc800078ec0ff */
[----:B-1----:R-:W-:Y:S02]  /*dd70*/  SHF.R.U32.HI R2, RZ, 0x2, R0 ;  /* 0x00000002ff027819 */ /* 0x002fe40000011600 */
[----:B------:R-:W-:Y:S02]  /*dd80*/  LOP3.LUT R0, R6, 0x640, R33, 0xf8, !PT ;  /* 0x0000064006007812 */ /* 0x000fe400078ef821 */
[----:B------:R-:W-:Y:S02]  /*dd90*/  LOP3.LUT R33, R33, 0x30, RZ, 0xc0, !PT ;  /* 0x0000003021217812 */ /* 0x000fe400078ec0ff */
[----:B------:R-:W-:Y:S01]  /*dda0*/  LOP3.LUT R2, R2, 0x60, R4, 0xf8, !PT ;  /* 0x0000006002027812 */ /* 0x000fe200078ef804 */
[----:B------:R0:W-:Y:S01]  /*ddb0*/  STL [R1], R0 ;  /* 0x0000000001007387 */ /* 0x0001e20000100800 */
[C---:B------:R-:W-:Y:S02]  /*ddc0*/  LOP3.LUT R4, R33.reuse, 0x40, RZ, 0xfc, !PT ;  /* 0x0000004021047812 */ /* 0x040fe400078efcff */
[----:B------:R-:W-:-:S02]  /*ddd0*/  LOP3.LUT R3, R33, 0x80, RZ, 0xfc, !PT ;  /* 0x0000008021037812 */ /* 0x000fc400078efcff */
[----:B------:R-:W-:Y:S01]  /*dde0*/  LOP3.LUT R2, R2, 0x80, RZ, 0xfc, !PT ;  /* 0x0000008002027812 */ /* 0x000fe200078efcff */
[----:B0-----:R-:W-:-:S05]  /*ddf0*/  IMAD.IADD R0, R22, 0x1, R0 ;  /* 0x0000000116007824 */ /* 0x001fca00078e0200 */
[----:B------:R0:W-:Y:S02]  /*de00*/  STL [R1+0xc], R0 ;  /* 0x00000c0001007387 */ /* 0x0001e40000100800 */
.L_x_321:
[----:B------:R-:W-:Y:S01]  /*de10*/  ULDC.64 UR4, c[0x0][0xc88] ;  /* 0x0003220000047ab9 */ /* 0x000fe20000000a00 */
[----:B------:R-:W-:Y:S01]  /*de20*/  ULDC.64 UR6, c[0x0][0xa00] ;  /* 0x0002800000067ab9 */ /* 0x000fe20000000a00 */
[----:B------:R-:W-:Y:S01]  /*de30*/  UIMAD.WIDE UR4, UR40, 0x4, UR4 ;  /* 0x00000004280478a5 */ /* 0x000fe2000f8e0204 */
[----:B------:R-:W-:-:S05]  /*de40*/  ULDC.64 UR8, c[0x0][0xa18] ;  /* 0x0002860000087ab9 */ /* 0x000fca0000000a00 */
[----:B0-----:R-:W-:Y:S02]  /*de50*/  IMAD.U32 R2, RZ, RZ, UR4 ;  /* 0x00000004ff027e24 */ /* 0x001fe4000f8e00ff */
[----:B--2---:R-:W-:Y:S01]  /*de60*/  IMAD.U32 R3, RZ, RZ, UR5 ;  /* 0x00000005ff037e24 */ /* 0x004fe2000f8e00ff */
[----:B------:R-:W-:-:S04]  /*de70*/  ULDC.64 UR4, c[0x0][0xa28] ;  /* 0x00028a0000047ab9 */ /* 0x000fc80000000a00 */
[----:B------:R-:W2:Y:S01]  /*de80*/  LDG.E R2, desc[UR52][R2.64] ;  /* 0x0000003402027981 */ /* 0x000ea2000c1e1900 */
[----:B------:R-:W-:-:S04]  /*de90*/  UISETP.NE.U32.AND UP0, UPT, UR4, URZ, UPT ;  /* 0x0000003f0400728c */ /* 0x000fc8000bf05070 */
[----:B------:R-:W-:Y:S02]  /*dea0*/  UISETP.NE.AND.EX UP1, UPT, UR5, URZ, UPT, UP0 ;  /* 0x0000003f0500728c */ /* 0x000fe4000bf25300 */
[----:B------:R-:W-:-:S04]  /*deb0*/  UISETP.NE.U32.AND UP0, UPT, UR6, URZ, UPT ;  /* 0x0000003f0600728c */ /* 0x000fc8000bf05070 */
[----:B------:R-:W-:Y:S01]  /*dec0*/  UISETP.NE.AND.EX UP3, UPT, UR7, URZ, UPT, UP0 ;  /* 0x0000003f0700728c */ /* 0x000fe2000bf65300 */
[----:B------:R-:W-:Y:S01]  /*ded0*/  PLOP3.LUT P0, PT, PT, PT, UP1, 0x80, 0x0 ;  /* 0x000000000000781c */ /* 0x000fe20003f0f018 */
[----:B------:R-:W-:Y:S02]  /*dee0*/  IMAD.MOV.U32 R25, RZ, RZ, RZ ;  /* 0x000000ffff197224 */ /* 0x000fe400078e00ff */
[----:B------:R-:W-:Y:S02]  /*def0*/  UP2UR UR45, UPR, URZ, 0x8 ;  /* 0x000000083f2d7883 */ /* 0x000fe40008000000 */
[----:B------:R-:W-:Y:S02]  /*df00*/  PLOP3.LUT P1, PT, PT, PT, UP3, 0x80, 0x0 ;  /* 0x000000000000781c */ /* 0x000fe40003f2f038 */
[----:B--2---:R-:W-:-:S13]  /*df10*/  R2UR UR44, R2 ;  /* 0x00000000022c72ca */ /* 0x004fda00000e0000 */
[----:B------:R-:W-:Y:S02]  /*df20*/  USHF.R.S32.HI UR43, URZ, 0x1f, UR44 ;  /* 0x0000001f3f2b7899 */ /* 0x000fe4000801142c */
[----:B------:R-:W-:Y:S02]  /*df30*/  USHF.L.U32 UR38, UR44, 0x2, URZ ;  /* 0x000000022c267899 */ /* 0x000fe4000800063f */
[----:B------:R-:W-:Y:S02]  /*df40*/  @UP1 ULEA UR4, UP2, UR44, UR4, 0x2 ;  /* 0x000000042c041291 */ /* 0x000fe4000f84103f */
[----:B------:R-:W-:Y:S02]  /*df50*/  USHF.L.U64.HI UR39, UR44, 0x2, UR43 ;  /* 0x000000022c277899 */ /* 0x000fe4000801022b */
[----:B------:R-:W-:Y:S02]  /*df60*/  UIADD3 UR6, UP0, UR38, UR6, URZ ;  /* 0x0000000626067290 */ /* 0x000fe4000ff1e03f */
[----:B------:R-:W-:Y:S01]  /*df70*/  IMAD.U32 R2, RZ, RZ, UR4 ;  /* 0x00000004ff027e24 */ /* 0x000fe2000f8e00ff */
[----:B------:R-:W-:-:S02]  /*df80*/  @UP1 ULEA.HI.X UR5, UR44, UR5, UR43, 0x2, UP2 ;  /* 0x000000052c051291 */ /* 0x000fc400090f142b */
[----:B------:R-:W-:Y:S02]  /*df90*/  UIADD3.X UR4, UR39, UR7, URZ, UP0, !UPT ;  /* 0x0000000727047290 */ /* 0x000fe400087fe43f */
[----:B------:R-:W-:Y:S02]  /*dfa0*/  UISETP.NE.U32.AND UP0, UPT, UR8, URZ, UPT ;  /* 0x0000003f0800728c */ /* 0x000fe4000bf05070 */
[----:B------:R-:W-:Y:S02]  /*dfb0*/  IMAD.U32 R3, RZ, RZ, UR5 ;  /* 0x00000005ff037e24 */ /* 0x000fe4000f8e00ff */
[----:B------:R-:W-:-:S03]  /*dfc0*/  UISETP.NE.AND.EX UP0, UPT, UR9, URZ, UPT, UP0 ;  /* 0x0000003f0900728c */ /* 0x000fc6000bf05300 */
[----:B0-----:R0:W5:Y:S02]  /*dfd0*/  @P0 LDG.E R0, desc[UR52][R2.64] ;  /* 0x0000003402000981 */ /* 0x001164000c1e1900 */
[----:B0-----:R-:W-:Y:S02]  /*dfe0*/  IMAD.U32 R2, RZ, RZ, UR6 ;  /* 0x00000006ff027e24 */ /* 0x001fe4000f8e00ff */
[----:B------:R-:W-:-:S04]  /*dff0*/  IMAD.U32 R3, RZ, RZ, UR4 ;  /* 0x00000004ff037e24 */ /* 0x000fc8000f8e00ff */
[----:B------:R-:W-:Y:S01]  /*e000*/  @UP0 UIADD3 UR4, UP1, UR38, UR8, URZ ;  /* 0x0000000826040290 */ /* 0x000fe2000ff3e03f */
[----:B------:R0:W5:Y:S01]  /*e010*/  @P1 LDG.E R25, desc[UR52][R2.64] ;  /* 0x0000003402191981 */ /* 0x000162000c1e1900 */
[----:B------:R-:W-:Y:S02]  /*e020*/  PLOP3.LUT P1, PT, PT, PT, UP0, 0x80, 0x0 ;  /* 0x000000000000781c */ /* 0x000fe40003f2f008 */
[----:B------:R-:W-:Y:S02]  /*e030*/  @UP0 UIADD3.X UR5, UR39, UR9, URZ, UP1, !UPT ;  /* 0x0000000927050290 */ /* 0x000fe40008ffe43f */
[----:B------:R-:W-:-:S04]  /*e040*/  IMAD.U32 R4, RZ, RZ, UR4 ;  /* 0x00000004ff047e24 */ /* 0x000fc8000f8e00ff */
[----:B------:R-:W-:-:S05]  /*e050*/  IMAD.U32 R5, RZ, RZ, UR5 ;  /* 0x00000005ff057e24 */ /* 0x000fca000f8e00ff */
[----:B-1----:R0:W5:Y:S01]  /*e060*/  @P1 LDG.E R35, desc[UR52][R4.64] ;  /* 0x0000003404231981 */ /* 0x002162000c1e1900 */
[----:B------:R-:W-:Y:S05]  /*e070*/  @P1 BRA `(.L_x_245) ;  /* 0x00000000001c1947 */ /* 0x000fea0003800000 */
[----:B------:R-:W-:Y:S01]  /*e080*/  UISETP.NE.AND UP0, UPT, UR45, URZ, UPT ;  /* 0x0000003f2d00728c */ /* 0x000fe2000bf05270 */
[----:B-----5:R-:W1:Y:S05]  /*e090*/  LDC R35, c[0x0][0x288] ;  /* 0x0000a200ff237b82 */ /* 0x020e6a0000000800 */
[----:B------:R-:W-:-:S13]  /*e0a0*/  PLOP3.LUT P1, PT, PT, PT, UP0, 0x40, 0x0 ;  /* 0x000000000000781c */ /* 0x000fda0003f2e808 */
[----:B------:R-:W-:Y:S05]  /*e0b0*/  @P1 BRA `(.L_x_245) ;  /* 0x00000000000c1947 */ /* 0x000fea0003800000 */
[----:B0-----:R-:W2:Y:S04]  /*e0c0*/  LDG.E R4, desc[UR52][R2.64] ;  /* 0x0000003402047981 */ /* 0x001ea8000c1e1900 */
[----:B-1----:R-:W2:Y:S02]  /*e0d0*/  LDG.E R35, desc[UR52][R2.64+0x4] ;  /* 0x0000043402237981 */ /* 0x002ea4000c1e1900 */
[----:B--2---:R-:W-:-:S07]  /*e0e0*/  IMAD.IADD R35, R35, 0x1, -R4 ;  /* 0x0000000123237824 */ /* 0x004fce00078e0a04 */
.L_x_245:
[----:B------:R-:W-:Y:S01]  /*e0f0*/  UMOV UR37, URZ ;  /* 0x0000003f00257c82 */ /* 0x000fe20008000000 */
[----:B------:R-:W-:Y:S01]  /*e100*/  ULDC.64 UR6, c[0x0][0xa20] ;  /* 0x0002880000067ab9 */ /* 0x000fe20000000a00 */
[----:B-----5:R-:W-:Y:S01]  /*e110*/  @P0 R2UR UR37, R0 ;  /* 0x00000000002502ca */ /* 0x020fe200000e0000 */
[----:B------:R-:W-:Y:S01]  /*e120*/  ULDC.64 UR4, c[0x0][0x418] ;  /* 0x0001060000047ab9 */ /* 0x000fe20000000a00 */
[----:B------:R-:W-:Y:S01]  /*e130*/  ISETP.NE.U32.AND P0, PT, RZ, UR6, PT ;  /* 0x00000006ff007c0c */ /* 0x000fe2000bf05070 */
[----:B------:R-:W-:Y:S01]  /*e140*/  UISETP.NE.U32.AND UP0, UPT, UR4, URZ, UPT ;  /* 0x0000003f0400728c */ /* 0x000fe2000bf05070 */
[----:B------:R-:W-:Y:S01]  /*e150*/  IMAD.U32 R30, RZ, RZ, UR44 ;  /* 0x0000002cff1e7e24 */ /* 0x000fe2000f8e00ff */
[----:B------:R-:W-:Y:S01]  /*e160*/  ULDC UR41, c[0x0][0x2f0] ;  /* 0x0000bc0000297ab9 */ /* 0x000fe20000000800 */
[----:B------:R-:W-:Y:S01]  /*e170*/  ISETP.NE.AND.EX P0, PT, RZ, UR7, PT, P0 ;  /* 0x00000007ff007c0c */ /* 0x000fe2000bf05300 */
[----:B------:R-:W-:Y:S01]  /*e180*/  UISETP.NE.AND.EX UP0, UPT, UR5, URZ, UPT, UP0 ;  /* 0x0000003f0500728c */ /* 0x000fe2000bf05300 */
[----:B------:R-:W-:-:S03]  /*e190*/  ULDC UR4, c[0x0][0x424] ;  /* 0x0001090000047ab9 */ /* 0x000fc60000000800 */
[----:B------:R-:W-:-:S04]  /*e1a0*/  USEL UR4, UR4, 0x1, UP0 ;  /* 0x0000000104047887 */ /* 0x000fc80008000000 */
[----:B------:R-:W-:-:S04]  /*e1b0*/  UIMAD UR41, UR4, UR41, URZ ;  /* 0x00000029042972a4 */ /* 0x000fc8000f8e023f */
[----:B------:R-:W-:Y:S08]  /*e1c0*/  @!P0 BRA `(.L_x_246) ;  /* 0x00000000001c8947 */ /* 0x000ff00003800000 */
[----:B------:R-:W-:-:S04]  /*e1d0*/  UIADD3 UR4, UP0, UR38, UR6, URZ ;  /* 0x0000000626047290 */ /* 0x000fc8000ff1e03f */
[----:B------:R-:W-:Y:S02]  /*e1e0*/  UIADD3.X UR5, UR39, UR7, URZ, UP0, !UPT ;  /* 0x0000000727057290 */ /* 0x000fe400087fe43f */
[----:B0-----:R-:W-:-:S04]  /*e1f0*/  IMAD.U32 R2, RZ, RZ, UR4 ;  /* 0x00000004ff027e24 */ /* 0x001fc8000f8e00ff */
[----:B------:R-:W-:-:S05]  /*e200*/  IMAD.U32 R3, RZ, RZ, UR5 ;  /* 0x00000005ff037e24 */ /* 0x000fca000f8e00ff */
[----:B------:R-:W2:Y:S02]  /*e210*/  LDG.E R2, desc[UR52][R2.64] ;  /* 0x0000003402027981 */ /* 0x000ea4000c1e1900 */
[----:B--2---:R-:W-:Y:S01]  /*e220*/  R2UR UR41, R2 ;  /* 0x00000000022972ca */ /* 0x004fe200000e0000 */
[----:B------:R-:W-:-:S14]  /*e230*/  BRA `(.L_x_247) ;  /* 0x00000000002c7947 */ /* 0x000fdc0003800000 */
.L_x_246:
[----:B------:R-:W-:Y:S02]  /*e240*/  ULDC.64 UR4, c[0x0][0xa08] ;  /* 0x0002820000047ab9 */ /* 0x000fe40000000a00 */
[----:B------:R-:W-:-:S04]  /*e250*/  ISETP.NE.U32.AND P0, PT, RZ, UR4, PT ;  /* 0x00000004ff007c0c */ /* 0x000fc8000bf05070 */
[----:B------:R-:W-:-:S13]  /*e260*/  ISETP.NE.AND.EX P0, PT, RZ, UR5, PT, P0 ;  /* 0x00000005ff007c0c */ /* 0x000fda000bf05300 */
[----:B------:R-:W-:Y:S05]  /*e270*/  @!P0 BRA `(.L_x_247) ;  /* 0x00000000001c8947 */ /* 0x000fea0003800000 */
[----:B0-----:R-:W0:Y:S02]  /*e280*/  LDC.64 R2, c[0x0][0xa08] ;  /* 0x00028200ff027b82 */ /* 0x001e240000000a00 */
[----:B0-----:R-:W-:-:S05]  /*e290*/  IMAD.WIDE R2, R30, 0x4, R2 ;  /* 0x000000041e027825 */ /* 0x001fca00078e0202 */
[----:B------:R-:W2:Y:S04]  /*e2a0*/  LDG.E R4, desc[UR52][R2.64] ;  /* 0x0000003402047981 */ /* 0x000ea8000c1e1900 */
[----:B------:R-:W3:Y:S01]  /*e2b0*/  LDG.E R0, desc[UR52][R2.64+0x4] ;  /* 0x0000043402007981 */ /* 0x000ee2000c1e1900 */
[----:B--2---:R-:W-:Y:S02]  /*e2c0*/  R2UR UR41, R4 ;  /* 0x00000000042972ca */ /* 0x004fe400000e0000 */
[----:B---3--:R-:W-:-:S13]  /*e2d0*/  R2UR UR4, R0 ;  /* 0x00000000000472ca */ /* 0x008fda00000e0000 */
[----:B------:R-:W-:-:S12]  /*e2e0*/  UIADD3 UR41, -UR41, UR4, URZ ;  /* 0x0000000429297290 */ /* 0x000fd8000fffe13f */
.L_x_247:
[----:B------:R-:W-:Y:S01]  /*e2f0*/  UIADD3 UR41, -UR37, UR41, URZ ;  /* 0x0000002925297290 */ /* 0x000fe2000fffe13f */
[----:B------:R-:W-:Y:S03]  /*e300*/  BSSY B7, `(.L_x_248) ;  /* 0x000049c000077945 */ /* 0x000fe60003800000 */
[----:B------:R-:W-:Y:S02]  /*e310*/  UIADD3 UR4, UR41, 0x9f, URZ ;  /* 0x0000009f29047890 */ /* 0x000fe4000fffe03f */
[----:B------:R-:W-:Y:S02]  /*e320*/  ISETP.LT.AND P0, PT, RZ, UR41, PT ;  /* 0x00000029ff007c0c */ /* 0x000fe4000bf01270 */
[----:B------:R-:W-:-:S04]  /*e330*/  UIMAD.WIDE UR4, UR4, 0x66666667, URZ ;  /* 0x66666667040478a5 */ /* 0x000fc8000f8e023f */
[----:B------:R-:W-:-:S04]  /*e340*/  USHF.R.U32.HI UR42, URZ, 0x1f, UR5 ;  /* 0x0000001f3f2a7899 */ /* 0x000fc80008011605 */
[----:B------:R-:W-:-:S03]  /*e350*/  ULEA.HI.SX32 UR42, UR5, UR42, 0x1a ;  /* 0x0000002a052a7291 */ /* 0x000fc6000f8fd23f */
[----:B------:R-:W-:Y:S09]  /*e360*/  @P0 BRA `(.L_x_249) ;  /* 0x0000000000440947 */ /* 0x000ff20003800000 */
[----:B------:R-:W2:Y:S02]  /*e370*/  S2R R0, SR_TID.X ;  /* 0x0000000000007919 */ /* 0x000ea40000002100 */
[----:B--2---:R-:W-:-:S04]  /*e380*/  LOP3.LUT R0, R0, 0x7f, RZ, 0xc0, !PT ;  /* 0x0000007f00007812 */ /* 0x004fc800078ec0ff */
[----:B------:R-:W-:-:S13]  /*e390*/  ISETP.NE.AND P0, PT, R0, RZ, PT ;  /* 0x000000ff0000720c */ /* 0x000fda0003f05270 */
[----:B------:R-:W-:Y:S05]  /*e3a0*/  @P0 BRA `(.L_x_250) ;  /* 0x0000004800440947 */ /* 0x000fea0003800000 */
[----:B0-----:R-:W0:Y:S01]  /*e3b0*/  S2R R5, SR_LANEID ;  /* 0x0000000000057919 */ /* 0x001e220000000000 */
[----:B------:R-:W-:Y:S01]  /*e3c0*/  VOTEU.ANY UR4, UPT, PT ;  /* 0x0000000000047886 */ /* 0x000fe200038e0100 */
[----:B------:R-:W2:Y:S01]  /*e3d0*/  LDC.64 R2, c[0x0][0xc60] ;  /* 0x00031800ff027b82 */ /* 0x000ea20000000a00 */
[----:B------:R-:W0:Y:S02]  /*e3e0*/  FLO.U32 R0, UR4 ;  /* 0x0000000400007d00 */ /* 0x000e2400080e0000 */
[----:B0-----:R-:W-:-:S06]  /*e3f0*/  ISETP.EQ.U32.AND P0, PT, R0, R5, PT ;  /* 0x000000050000720c */ /* 0x001fcc0003f02070 */
[----:B------:R-:W2:Y:S07]  /*e400*/  POPC R5, UR4 ;  /* 0x0000000400057d09 */ /* 0x000eae0008000000 */
[----:B--2---:R-:W2:Y:S01]  /*e410*/  @P0 ATOMG.E.ADD.STRONG.GPU PT, R3, desc[UR52][R2.64], R5 ;  /* 0x00000005020309a8 */ /* 0x004ea200081ee1f4 */
[----:B------:R-:W0:Y:S02]  /*e420*/  S2R R4, SR_LTMASK ;  /* 0x0000000000047919 */ /* 0x000e240000003900 */
[----:B0-----:R-:W-:-:S04]  /*e430*/  LOP3.LUT R4, R4, UR4, RZ, 0xc0, !PT ;  /* 0x0000000404047c12 */ /* 0x001fc8000f8ec0ff */
[----:B------:R-:W0:Y:S01]  /*e440*/  POPC R7, R4 ;  /* 0x0000000400077309 */ /* 0x000e220000000000 */
[----:B--2---:R-:W0:Y:S02]  /*e450*/  SHFL.IDX PT, R0, R3, R0, 0x1f ;  /* 0x00001f0003007589 */ /* 0x004e2400000e0000 */
[----:B0-----:R-:W-:Y:S01]  /*e460*/  IADD3 R16, R0, UR48, R7 ;  /* 0x0000003000107c10 */ /* 0x001fe2000fffe007 */
[----:B------:R-:W-:Y:S06]  /*e470*/  BRA `(.L_x_250) ;  /* 0x0000004800107947 */ /* 0x000fec0003800000 */
.L_x_249:
[----:B------:R-:W-:Y:S01]  /*e480*/  VIADD R0, R22, 0x24200 ;  /* 0x0002420016007836 */ /* 0x000fe20000000000 */
[----:B------:R-:W-:Y:S04]  /*e490*/  BSSY B6, `(.L_x_251) ;  /* 0x0000013000067945 */ /* 0x000fe80003800000 */
[----:B------:R-:W-:-:S13]  /*e4a0*/  LOP3.LUT P0, RZ, R0, 0x1bf, RZ, 0xc0, !PT ;  /* 0x000001bf00ff7812 */ /* 0x000fda000780c0ff */
[----:B------:R-:W-:Y:S05]  /*e4b0*/  @!P0 BRA `(.L_x_252) ;  /* 0x0000000000408947 */ /* 0x000fea0003800000 */
[----:B0-----:R-:W-:Y:S01]  /*e4c0*/  MOV R2, 0x0 ;  /* 0x0000000000027802 */ /* 0x001fe20000000f00 */
[----:B------:R-:W-:Y:S01]  /*e4d0*/  ULDC.64 UR6, c[0x4][0xc0] ;  /* 0x0100300000067ab9 */ /* 0x000fe20000000a00 */
[----:B------:R-:W-:Y:S01]  /*e4e0*/  ULDC.64 UR8, c[0x4][0xc8] ;  /* 0x0100320000087ab9 */ /* 0x000fe20000000a00 */
[----:B------:R-:W-:Y:S01]  /*e4f0*/  ULDC.64 UR4, c[0x4][0x8] ;  /* 0x0100020000047ab9 */ /* 0x000fe20000000a00 */
[----:B------:R-:W-:Y:S01]  /*e500*/  IMAD.U32 R4, RZ, RZ, UR6 ;  /* 0x00000006ff047e24 */ /* 0x000fe2000f8e00ff */
[----:B------:R-:W-:Y:S01]  /*e510*/  MOV R12, 0x1 ;  /* 0x00000001000c7802 */ /* 0x000fe20000000f00 */
[----:B------:R-:W0:Y:S01]  /*e520*/  LDC.64 R2, c[0x4][R2] ;  /* 0x0100000002027b82 */ /* 0x000e220000000a00 */
[----:B------:R-:W-:Y:S02]  /*e530*/  IMAD.U32 R5, RZ, RZ, UR7 ;  /* 0x00000007ff057e24 */ /* 0x000fe4000f8e00ff */
[----:B------:R-:W-:Y:S02]  /*e540*/  IMAD.U32 R6, RZ, RZ, UR8 ;  /* 0x00000008ff067e24 */ /* 0x000fe4000f8e00ff */
[----:B------:R-:W-:-:S02]  /*e550*/  IMAD.U32 R7, RZ, RZ, UR9 ;  /* 0x00000009ff077e24 */ /* 0x000fc4000f8e00ff */
[----:B------:R-:W-:Y:S02]  /*e560*/  IMAD.U32 R10, RZ, RZ, UR4 ;  /* 0x00000004ff0a7e24 */ /* 0x000fe4000f8e00ff */
[----:B------:R-:W-:Y:S02]  /*e570*/  IMAD.U32 R11, RZ, RZ, UR5 ;  /* 0x00000005ff0b7e24 */ /* 0x000fe4000f8e00ff */
[----:B------:R-:W-:Y:S02]  /*e580*/  IMAD.MOV.U32 R8, RZ, RZ, 0x70 ;  /* 0x00000070ff087424 */ /* 0x000fe400078e00ff */
[----:B------:R-:W-:-:S07]  /*e590*/  IMAD.MOV.U32 R13, RZ, RZ, RZ ;  /* 0x000000ffff0d7224 */ /* 0x000fce00078e00ff */
[----:B------:R-:W-:-:S07]  /*e5a0*/  LEPC R20, `(.L_x_252) ;  /* 0x000000001014794e */ /* 0x000fce0000000000 */
[----:B01----:R-:W-:Y:S05]  /*e5b0*/  CALL.ABS.NOINC R2 ;  /* 0x0000000002007343 */ /* 0x003fea0003c00000 */
.L_x_252:
[----:B------:R-:W-:Y:S05]  /*e5c0*/  BSYNC B6 ;  /* 0x0000000000067941 */ /* 0x000fea0003800000 */
.L_x_251:
[----:B------:R-:W-:Y:S01]  /*e5d0*/  VIADD R0, R22, 0xf200 ;  /* 0x0000f20016007836 */ /* 0x000fe20000000000 */
[----:B------:R-:W-:Y:S01]  /*e5e0*/  LOP3.LUT R32, R32, 0xfffffffe, RZ, 0xc0, !PT ;  /* 0xfffffffe20207812 */ /* 0x000fe200078ec0ff */
[----:B------:R-:W-:Y:S03]  /*e5f0*/  BSSY B6, `(.L_x_253) ;  /* 0x0000014000067945 */ /* 0x000fe60003800000 */
[----:B------:R-:W-:-:S13]  /*e600*/  LOP3.LUT P0, RZ, R0, 0x1bf, RZ, 0xc0, !PT ;  /* 0x000001bf00ff7812 */ /* 0x000fda000780c0ff */
[----:B------:R-:W-:Y:S01]  /*e610*/  @P0 LOP3.LUT R32, R32, 0x1, RZ, 0xfc, !PT ;  /* 0x0000000120200812 */ /* 0x000fe200078efcff */
[----:B------:R-:W-:Y:S06]  /*e620*/  @!P0 BRA `(.L_x_254) ;  /* 0x0000000000408947 */ /* 0x000fec0003800000 */
[----:B0-----:R-:W-:Y:S01]  /*e630*/  MOV R2, 0x0 ;  /* 0x0000000000027802 */ /* 0x001fe20000000f00 */
[----:B------:R-:W-:Y:S01]  /*e640*/  ULDC.64 UR6, c[0x4][0xc0] ;  /* 0x0100300000067ab9 */ /* 0x000fe20000000a00 */
[----:B------:R-:W-:Y:S01]  /*e650*/  ULDC.64 UR8, c[0x4][0xc8] ;  /* 0x0100320000087ab9 */ /* 0x000fe20000000a00 */
[----:B------:R-:W-:Y:S01]  /*e660*/  ULDC.64 UR4, c[0x4][0x10] ;  /* 0x0100040000047ab9 */ /* 0x000fe20000000a00 */
[----:B------:R-:W-:Y:S02]  /*e670*/  IMAD.U32 R4, RZ, RZ, UR6 ;  /* 0x00000006ff047e24 */ /* 0x000fe4000f8e00ff */
[----:B------:R-:W0:Y:S01]  /*e680*/  LDC.64 R2, c[0x4][R2] ;  /* 0x0100000002027b82 */ /* 0x000e220000000a00 */
[----:B------:R-:W-:Y:S02]  /*e690*/  IMAD.U32 R5, RZ, RZ, UR7 ;  /* 0x00000007ff057e24 */ /* 0x000fe4000f8e00ff */
        /* <DEDUP_REMOVED lines=8> */
[----:B01----:R-:W-:Y:S05]  /*e720*/  CALL.ABS.NOINC R2 ;  /* 0x0000000002007343 */ /* 0x003fea0003c00000 */
.L_x_254:
[----:B------:R-:W-:Y:S05]  /*e730*/  BSYNC B6 ;  /* 0x0000000000067941 */ /* 0x000fea0003800000 */
.L_x_253:
        /* <DEDUP_REMOVED lines=20> */
.L_x_256:
[----:B------:R-:W-:Y:S05]  /*e880*/  BSYNC B6 ;  /* 0x0000000000067941 */ /* 0x000fea0003800000 */
.L_x_255:
[----:B------:R-:W-:Y:S01]  /*e890*/  LOP3.LUT P6, RZ, R32, 0x1, RZ, 0xc0, !PT ;  /* 0x0000000120ff7812 */ /* 0x000fe200078cc0ff */
[----:B------:R-:W-:-:S12]  /*e8a0*/  BSSY B6, `(.L_x_257) ;  /* 0x0000012000067945 */ /* 0x000fd80003800000 */
        /* <DEDUP_REMOVED lines=17> */
.L_x_258:
[----:B------:R-:W-:Y:S05]  /*e9c0*/  BSYNC B6 ;  /* 0x0000000000067941 */ /* 0x000fea0003800000 */
.L_x_257:
[----:B------:R-:W-:Y:S01]  /*e9d0*/  ULDC.64 UR4, c[0x0][0x9f8] ;  /* 0x00027e0000047ab9 */ /* 0x000fe20000000a00 */
[----:B------:R-:W2:Y:S01]  /*e9e0*/  LDC R19, c[0x0][0x430] ;  /* 0x00010c00ff137b82 */ /* 0x000ea20000000800 */
[----:B------:R-:W-:-:S04]  /*e9f0*/  UISETP.NE.U32.AND UP0, UPT, UR4, URZ, UPT ;  /* 0x0000003f0400728c */ /* 0x000fc8000bf05070 */
[----:B------:R-:W-:-:S06]  /*ea00*/  UISETP.NE.AND.EX UP0, UPT, UR5, URZ, UPT, UP0 ;  /* 0x0000003f0500728c */ /* 0x000fcc000bf05300 */
[----:B------:R-:W-:-:S05]  /*ea10*/  PLOP3.LUT P0, PT, PT, PT, UP0, 0x80, 0x0 ;  /* 0x000000000000781c */ /* 0x000fca0003f0f008 */
[----:B------:R-:W-:-:S04]  /*ea20*/  @UP0 UIADD3 UR4, UP1, UR38, UR4, URZ ;  /* 0x0000000426040290 */ /* 0x000fc8000ff3e03f */
[----:B------:R-:W-:Y:S02]  /*ea30*/  @UP0 UIADD3.X UR5, UR39, UR5, URZ, UP1, !UPT ;  /* 0x0000000527050290 */ /* 0x000fe40008ffe43f */
[----:B0-----:R-:W-:-:S04]  /*ea40*/  IMAD.U32 R2, RZ, RZ, UR4 ;  /* 0x00000004ff027e24 */ /* 0x001fc8000f8e00ff */
[----:B------:R-:W-:-:S05]  /*ea50*/  IMAD.U32 R3, RZ, RZ, UR5 ;  /* 0x00000005ff037e24 */ /* 0x000fca000f8e00ff */
[----:B------:R0:W5:Y:S01]  /*ea60*/  @P0 LDG.E R30, desc[UR52][R2.64] ;  /* 0x00000034021e0981 */ /* 0x000162000c1e1900 */
[----:B--2---:R-:W-:Y:S01]  /*ea70*/  ISETP.NE.AND P1, PT, R19, 0x1, PT ;  /* 0x000000011300780c */ /* 0x004fe20003f25270 */
[----:B------:R-:W-:Y:S01]  /*ea80*/  UMOV UR4, 0xffffffff ;  /* 0xffffffff00047882 */ /* 0x000fe20000000000 */
[----:B------:R-:W-:-:S11]  /*ea90*/  LOP3.LUT R32, R32, 0xffffffbf, RZ, 0xc0, !PT ;  /* 0xffffffbf20207812 */ /* 0x000fd600078ec0ff */
[----:B------:R-:W-:Y:S01]  /*eaa0*/  @P1 LOP3.LUT R32, R32, 0x40, RZ, 0xfc, !PT ;  /* 0x0000004020201812 */ /* 0x000fe200078efcff */
[----:B0-----:R-:W-:Y:S06]  /*eab0*/  BRA.DIV UR4, `(.L_x_259) ;  /* 0x0000005204547947 */ /* 0x001fec000b800000 */
.L_x_341:
[----:B------:R-:W0:Y:S01]  /*eac0*/  S2R R0, SR_TID.X ;  /* 0x0000000000007919 */ /* 0x000e220000002100 */
[----:B------:R-:W-:Y:S01]  /*ead0*/  UMOV UR4, 0xa0 ;  /* 0x000000a000047882 */ /* 0x000fe20000000000 */
[----:B------:R-:W2:Y:S01]  /*eae0*/  @P1 LDC R7, c[0x0][0x438] ;  /* 0x00010e00ff071b82 */ /* 0x000ea20000000800 */
[----:B------:R-:W-:Y:S01]  /*eaf0*/  UIMAD UR4, UR42, UR4, -0xa0 ;  /* 0xffffff602a0474a4 */ /* 0x000fe2000f8e0204 */
[----:B------:R-:W3:Y:S01]  /*eb00*/  S2R R2, SR_TID.X ;  /* 0x0000000000027919 */ /* 0x000ee20000002100 */
[----:B-----5:R-:W-:-:S05]  /*eb10*/  SHF.R.S32.HI R36, RZ, 0x1f, R30 ;  /* 0x0000001fff247819 */ /* 0x020fca000001141e */
[----:B------:R-:W4:Y:S01]  /*eb20*/  @P1 LDC R5, c[0x0][0x434] ;  /* 0x00010d00ff051b82 */ /* 0x000f220000000800 */
[----:B0-----:R-:W-:Y:S01]  /*eb30*/  LOP3.LUT R0, R0, 0x7f, RZ, 0xc0, !PT ;  /* 0x0000007f00007812 */ /* 0x001fe200078ec0ff */
[----:B---3--:R-:W-:-:S03]  /*eb40*/  IMAD.SHL.U32 R14, R2, 0x20, RZ ;  /* 0x00000020020e7824 */ /* 0x008fc600078e00ff */
[----:B------:R-:W-:Y:S01]  /*eb50*/  SHF.R.U32.HI R3, RZ, 0x2, R0 ;  /* 0x00000002ff037819 */ /* 0x000fe20000011600 */
[----:B------:R-:W-:Y:S02]  /*eb60*/  IMAD.SHL.U32 R2, R2, 0x20, RZ ;  /* 0x0000002002027824 */ /* 0x000fe400078e00ff */
[----:B------:R-:W0:Y:S01]  /*eb70*/  @P1 LDC R0, c[0x0][0x434] ;  /* 0x00010d00ff001b82 */ /* 0x000e220000000800 */
[C---:B------:R-:W-:Y:S02]  /*eb80*/  LOP3.LUT R14, R3.reuse, 0x60, R14, 0xf8, !PT ;  /* 0x00000060030e7812 */ /* 0x040fe400078ef80e */
[----:B------:R-:W-:Y:S02]  /*eb90*/  LOP3.LUT R2, R3, 0x60, R2, 0xf8, !PT ;  /* 0x0000006003027812 */ /* 0x000fe400078ef802 */
[----:B------:R-:W-:Y:S02]  /*eba0*/  LOP3.LUT R14, R14, 0x80, RZ, 0xfc, !PT ;  /* 0x000000800e0e7812 */ /* 0x000fe400078efcff */
[----:B------:R-:W-:-:S02]  /*ebb0*/  IADD3 R8, R2, UR4, RZ ;  /* 0x0000000402087c10 */ /* 0x000fc4000fffe0ff */
[----:B------:R-:W3:Y:S01]  /*ebc0*/  @P1 LDC R2, c[0x0][0x438] ;  /* 0x00010e00ff021b82 */ /* 0x000ee20000000800 */
[----:B------:R-:W-:Y:S02]  /*ebd0*/  VIADD R4, R14, UR4 ;  /* 0x000000040e047c36 */ /* 0x000fe40008000000 */
[----:B------:R-:W-:-:S03]  /*ebe0*/  VIADD R3, R8, UR37 ;  /* 0x0000002508037c36 */ /* 0x000fc60008000000 */
[----:B------:R-:W-:Y:S01]  /*ebf0*/  ISETP.GE.AND P0, PT, R4, UR41, PT ;  /* 0x0000002904007c0c */ /* 0x000fe2000bf06270 */
[----:B------:R-:W-:-:S03]  /*ec00*/  IMAD.MOV.U32 R12, RZ, RZ, R3 ;  /* 0x000000ffff0c7224 */ /* 0x000fc600078e0003 */
[----:B------:R-:W-:Y:S01]  /*ec10*/  ISETP.GT.U32.OR P0, PT, R14, 0x9f, P0 ;  /* 0x0000009f0e00780c */ /* 0x000fe20000704470 */
[----:B0-----:R-:W-:-:S05]  /*ec20*/  @P1 IMAD.HI.U32 R0, R3, R0, RZ ;  /* 0x0000000003001227 */ /* 0x001fca00078e00ff */
[----:B--2---:R-:W-:Y:S01]  /*ec30*/  @P1 SHF.R.U32.HI R12, RZ, R7, R0 ;  /* 0x00000007ff0c1219 */ /* 0x004fe20000011600 */
[----:B------:R-:W-:-:S06]  /*ec40*/  VIADD R0, R4, UR37 ;  /* 0x0000002504007c36 */ /* 0x000fcc0008000000 */
[----:B------:R-:W0:Y:S01]  /*ec50*/  @!P0 LDC.64 R6, c[0x0][0x428] ;  /* 0x00010a00ff068b82 */ /* 0x000e220000000a00 */
[----:B----4-:R-:W-:-:S04]  /*ec60*/  @P1 IMAD.HI.U32 R5, R0, R5, RZ ;  /* 0x0000000500051227 */ /* 0x010fc800078e00ff */
[----:B------:R-:W-:Y:S01]  /*ec70*/  IMAD.MOV.U32 R4, RZ, RZ, R0 ;  /* 0x000000ffff047224 */ /* 0x000fe200078e0000 */
[----:B---3--:R-:W-:Y:S01]  /*ec80*/  @P1 SHF.R.U32.HI R4, RZ, R2, R5 ;  /* 0x00000002ff041219 */ /* 0x008fe20000011605 */
[----:B------:R-:W-:Y:S01]  /*ec90*/  IMAD.MOV R2, RZ, RZ, -R12 ;  /* 0x000000ffff027224 */ /* 0x000fe200078e0a0c */
[----:B------:R-:W-:-:S03]  /*eca0*/  ISETP.GE.AND P1, PT, R8, UR41, PT ;  /* 0x0000002908007c0c */ /* 0x000fc6000bf26270 */
[----:B------:R-:W-:Y:S01]  /*ecb0*/  IMAD R5, R19, R2, R3 ;  /* 0x0000000213057224 */ /* 0x000fe200078e0203 */
[--C-:B------:R-:W-:Y:S01]  /*ecc0*/  @!P0 SHF.R.S32.HI R3, RZ, 0x1f, R4.reuse ;  /* 0x0000001fff038819 */ /* 0x100fe20000011404 */
[----:B------:R-:W-:Y:S02]  /*ecd0*/  @!P0 IMAD.MOV.U32 R2, RZ, RZ, R4 ;  /* 0x000000ffff028224 */ /* 0x000fe400078e0004 */
[-C--:B0-----:R-:W-:Y:S02]  /*ece0*/  @!P0 IMAD R8, R36, R6.reuse, RZ ;  /* 0x0000000624088224 */ /* 0x081fe400078e02ff */
[----:B------:R-:W-:-:S04]  /*ecf0*/  @!P0 IMAD.WIDE.U32 R2, R30, R6, R2 ;  /* 0x000000061e028225 */ /* 0x000fc800078e0002 */
[----:B------:R-:W-:Y:S02]  /*ed00*/  @!P0 IMAD R8, R30, R7, R8 ;  /* 0x000000071e088224 */ /* 0x000fe400078e0208 */
[----:B------:R-:W0:Y:S02]  /*ed10*/  @!P0 LDC.64 R6, c[0x0][0x418] ;  /* 0x00010600ff068b82 */ /* 0x000e240000000a00 */
[----:B------:R-:W-:Y:S01]  /*ed20*/  @!P0 IMAD.IADD R8, R8, 0x1, R3 ;  /* 0x0000000108088824 */ /* 0x000fe200078e0203 */
[----:B0-----:R-:W-:Y:S01]  /*ed30*/  @!P0 LEA R10, P2, R2, R6, 0x2 ;  /* 0x00000006020a8211 */ /* 0x001fe200078410ff */
[----:B------:R-:W-:-:S03]  /*ed40*/  IMAD.MOV.U32 R6, RZ, RZ, RZ ;  /* 0x000000ffff067224 */ /* 0x000fc600078e00ff */
[----:B------:R-:W-:Y:S02]  /*ed50*/  @!P0 LEA.HI.X R11, R2, R7, R8, 0x2, P2 ;  /* 0x00000007020b8211 */ /* 0x000fe400010f1408 */
[----:B------:R-:W0:Y:S01]  /*ed60*/  @!P1 LDC.64 R8, c[0x0][0x428] ;  /* 0x00010a00ff089b82 */ /* 0x000e220000000a00 */
[--C-:B------:R-:W-:Y:S01]  /*ed70*/  @!P1 SHF.R.S32.HI R3, RZ, 0x1f, R12.reuse ;  /* 0x0000001fff039819 */ /* 0x100fe2000001140c */
[----:B------:R-:W-:Y:S01]  /*ed80*/  @!P1 IMAD.MOV.U32 R2, RZ, RZ, R12 ;  /* 0x000000ffff029224 */ /* 0x000fe200078e000c */
[----:B------:R-:W5:Y:S01]  /*ed90*/  @!P0 LDG.E R6, desc[UR52][R10.64] ;  /* 0x000000340a068981 */ /* 0x000f62000c1e1900 */
[-C--:B0-----:R-:W-:Y:S02]  /*eda0*/  @!P1 IMAD R7, R36, R8.reuse, RZ ;  /* 0x0000000824079224 */ /* 0x081fe400078e02ff */
[----:B------:R-:W-:-:S04]  /*edb0*/  @!P1 IMAD.WIDE.U32 R2, R30, R8, R2 ;  /* 0x000000081e029225 */ /* 0x000fc800078e0002 */
[----:B------:R-:W-:Y:S02]  /*edc0*/  @!P1 IMAD R7, R30, R9, R7 ;  /* 0x000000091e079224 */ /* 0x000fe400078e0207 */
[----:B------:R-:W0:Y:S02]  /*edd0*/  @!P1 LDC.64 R8, c[0x0][0x418] ;  /* 0x00010600ff089b82 */ /* 0x000e240000000a00 */
[----:B------:R-:W-:Y:S01]  /*ede0*/  @!P1 IMAD.IADD R7, R3, 0x1, R7 ;  /* 0x0000000103079824 */ /* 0x000fe200078e0207 */
[----:B------:R-:W-:Y:S02]  /*edf0*/  ISETP.GT.U32.AND P2, PT, R14, 0x9f, PT ;  /* 0x0000009f0e00780c */ /* 0x000fe40003f44070 */
[----:B0-----:R-:W-:-:S04]  /*ee00*/  @!P1 LEA R8, P0, R2, R8, 0x2 ;  /* 0x0000000802089211 */ /* 0x001fc800078010ff */
[----:B------:R-:W-:Y:S01]  /*ee10*/  @!P1 LEA.HI.X R9, R2, R9, R7, 0x2, P0 ;  /* 0x0000000902099211 */ /* 0x000fe200000f1407 */
[----:B------:R-:W-:Y:S01]  /*ee20*/  IMAD.MOV.U32 R7, RZ, RZ, RZ ;  /* 0x000000ffff077224 */ /* 0x000fe200078e00ff */
[----:B------:R-:W0:Y:S01]  /*ee30*/  LDC R2, c[0x0][0x2f4] ;  /* 0x0000bd00ff027b82 */ /* 0x000e220000000800 */
[----:B------:R-:W-:Y:S01]  /*ee40*/  LOP3.LUT R32, R32, 0xfffffff7, RZ, 0xc0, !PT ;  /* 0xfffffff720207812 */ /* 0x000fe200078ec0ff */
[----:B------:R-:W-:Y:S02]  /*ee50*/  IMAD.MOV R3, RZ, RZ, -R4 ;  /* 0x000000ffff037224 */ /* 0x000fe400078e0a04 */
[----:B------:R-:W-:Y:S01]  /*ee60*/  IMAD.U32 R4, RZ, RZ, UR46 ;  /* 0x0000002eff047e24 */ /* 0x000fe2000f8e00ff */
[----:B------:R2:W5:Y:S01]  /*ee70*/  @!P1 LDG.E R7, desc[UR52][R8.64] ;  /* 0x0000003408079981 */ /* 0x000562000c1e1900 */
[----:B------:R-:W-:Y:S02]  /*ee80*/  @P2 LOP3.LUT R32, R32, 0x8, RZ, 0xfc, !PT ;  /* 0x0000000820202812 */ /* 0x000fe400078efcff */
[----:B------:R-:W-:-:S02]  /*ee90*/  LOP3.LUT R13, R33, 0x40, RZ, 0xfc, !PT ;  /* 0x00000040210d7812 */ /* 0x000fc400078efcff */
[----:B------:R-:W-:Y:S02]  /*eea0*/  ISETP.NE.AND P3, PT, R4, 0x3, PT ;  /* 0x000000030400780c */ /* 0x000fe40003f65270 */
[----:B------:R-:W-:Y:S02]  /*eeb0*/  LOP3.LUT R32, R32, 0xffffffef, RZ, 0xc0, !PT ;  /* 0xffffffef20207812 */ /* 0x000fe400078ec0ff */
[----:B------:R-:W-:Y:S01]  /*eec0*/  SHF.R.S32.HI R34, RZ, 0x1f, R18 ;  /* 0x0000001fff227819 */ /* 0x000fe20000011412 */
[----:B--2---:R-:W-:Y:S01]  /*eed0*/  IMAD R8, R19, R3, R0 ;  /* 0x0000000313087224 */ /* 0x004fe200078e0200 */
[----:B------:R-:W-:Y:S01]  /*eee0*/  LOP3.LUT R32, R32, 0xfffffffb, RZ, 0xc0, !PT ;  /* 0xfffffffb20207812 */ /* 0x000fe200078ec0ff */
[----:B------:R-:W-:-:S04]  /*eef0*/  IMAD.U32 R0, RZ, RZ, UR42 ;  /* 0x0000002aff007e24 */ /* 0x000fc8000f8e00ff */
[----:B------:R-:W-:Y:S01]  /*ef00*/  VIADD R9, R0, 0xffffffff ;  /* 0xffffffff00097836 */ /* 0x000fe20000000000 */
[-C--:B0-----:R-:W-:Y:S02]  /*ef10*/  ISETP.GE.AND P1, PT, R33, R2.reuse, PT ;  /* 0x000000022100720c */ /* 0x081fe40003f26270 */
[----:B------:R-:W-:Y:S02]  /*ef20*/  ISETP.GE.AND P0, PT, R13, R2, PT ;  /* 0x000000020d00720c */ /* 0x000fe40003f06270 */
[----:B------:R-:W-:-:S09]  /*ef30*/  LOP3.LUT R13, R33, 0x80, RZ, 0xfc, !PT ;  /* 0x00000080210d7812 */ /* 0x000fd200078efcff */
[----:B------:R-:W-:-:S04]  /*ef40*/  @P1 LOP3.LUT R32, R32, 0x4, RZ, 0xfc, !PT ;  /* 0x0000000420201812 */ /* 0x000fc800078efcff */
[----:B------:R-:W-:-:S04]  /*ef50*/  @P3 LOP3.LUT R32, R32, 0x10, RZ, 0xfc, !PT ;  /* 0x0000001020203812 */ /* 0x000fc800078efcff */
[----:B------:R-:W-:-:S04]  /*ef60*/  LOP3.LUT R32, R32, 0xfffffffd, RZ, 0xc0, !PT ;  /* 0xfffffffd20207812 */ /* 0x000fc800078ec0ff */
[----:B------:R-:W-:Y:S02]  /*ef70*/  @P0 LOP3.LUT R32, R32, 0x2, RZ, 0xfc, !PT ;  /* 0x0000000220200812 */ /* 0x000fe400078efcff */
[----:B------:R-:W-:Y:S02]  /*ef80*/  ISETP.GE.AND P0, PT, R13, R2, PT ;  /* 0x000000020d00720c */ /* 0x000fe40003f06270 */
[----:B------:R-:W-:-:S11]  /*ef90*/  LOP3.LUT R32, R32, 0xfffffffe, RZ, 0xc0, !PT ;  /* 0xfffffffe20207812 */ /* 0x000fd600078ec0ff */
[----:B------:R-:W-:Y:S01]  /*efa0*/  @P0 LOP3.LUT R32, R32, 0x1, RZ, 0xfc, !PT ;  /* 0x0000000120200812 */ /* 0x000fe200078efcff */
[----:B------:R-:W-:Y:S06]  /*efb0*/  @!P3 BRA `(.L_x_260) ;  /* 0x000000000004b947 */ /* 0x000fec0003800000 */
[----:B------:R-:W-:Y:S01]  /*efc0*/  BPT.TRAP 0x1 ;  /* 0x000000040000795c */ /* 0x000fe20000300000 */
.L_x_260:
[----:B------:R-:W-:Y:S01]  /*efd0*/  IMAD R4, R28, 0x8, R22 ;  /* 0x000000081c047824 */ /* 0x000fe200078e0216 */
[----:B------:R-:W-:Y:S01]  /*efe0*/  SHF.L.U32 R0, R31, 0x1f, RZ ;  /* 0x0000001f1f007819 */ /* 0x000fe200000006ff */
[----:B------:R-:W-:Y:S01]  /*eff0*/  BSSY B0, `(.L_x_261) ;  /* 0x0000005000007945 */ /* 0x000fe20003800000 */
[----:B------:R-:W-:Y:S02]  /*f000*/  SHF.R.S32.HI R27, RZ, 0x1f, R5 ;  /* 0x0000001fff1b7819 */ /* 0x000fe40000011405 */
[----:B------:R-:W0:Y:S01]  /*f010*/  SYNCS.PHASECHK.TRANS64.TRYWAIT P0, [R4+URZ+0x33480], R0 ;  /* 0x03348000040075a7 */ /* 0x000e22000800017f */
[----:B------:R2:W-:Y:S02]  /*f020*/  STL [R1+0x10], R0 ;  /* 0x0000100001007387 */ /* 0x0005e40000100800 */
[----:B0-2---:R-:W-:Y:S05]  /*f030*/  @!P0 BRA `(.L_x_262) ;  /* 0x0000004c00208947 */ /* 0x005fea0003800000 */
.L_x_342:
[----:B------:R-:W-:Y:S05]  /*f040*/  BSYNC B0 ;  /* 0x0000000000007941 */ /* 0x000fea0003800000 */
.L_x_261:
[----:B------:R-:W2:Y:S01]  /*f050*/  LDL R11, [R1] ;  /* 0x00000000010b7983 */ /* 0x000ea20000100800 */
[----:B------:R-:W-:Y:S01]  /*f060*/  ULDC.64 UR4, c[0x0][0x328] ;  /* 0x0000ca0000047ab9 */ /* 0x000fe20000000a00 */
[----:B-----5:R-:W-:Y:S01]  /*f070*/  SHF.R.S32.HI R29, RZ, 0x1f, R7 ;  /* 0x0000001fff1d7819 */ /* 0x020fe20000011407 */
[----:B0-----:R-:W-:Y:S01]  /*f080*/  IMAD R0, R27, UR4, RZ ;  /* 0x000000041b007c24 */ /* 0x001fe2000f8e02ff */
[----:B------:R-:W-:Y:S01]  /*f090*/  ULDC.64 UR6, c[0x0][0x338] ;  /* 0x0000ce0000067ab9 */ /* 0x000fe20000000a00 */
[C---:B------:R-:W-:Y:S01]  /*f0a0*/  IMAD.WIDE.U32 R2, R5.reuse, UR4, RZ ;  /* 0x0000000405027c25 */ /* 0x040fe2000f8e00ff */
[----:B------:R-:W0:Y:S01]  /*f0b0*/  S2R R12, SR_TID.X ;  /* 0x00000000000c7919 */ /* 0x000e220000002100 */
[----:B------:R-:W-:Y:S01]  /*f0c0*/  ULDC.64 UR8, c[0x0][0x330] ;  /* 0x0000cc0000087ab9 */ /* 0x000fe20000000a00 */
[----:B------:R-:W-:Y:S01]  /*f0d0*/  SHF.R.S32.HI R24, RZ, 0x1f, R8 ;  /* 0x0000001fff187819 */ /* 0x000fe20000011408 */
[----:B------:R-:W-:Y:S01]  /*f0e0*/  IMAD R0, R5, UR5, R0 ;  /* 0x0000000505007c24 */ /* 0x000fe2000f8e0200 */
[----:B------:R-:W-:Y:S01]  /*f0f0*/  ULDC.64 UR10, c[0x0][0x318] ;  /* 0x0000c600000a7ab9 */ /* 0x000fe20000000a00 */
[----:B------:R-:W-:Y:S01]  /*f100*/  IMAD R20, R34, UR8, RZ ;  /* 0x0000000822147c24 */ /* 0x000fe2000f8e02ff */
[----:B------:R-:W-:Y:S01]  /*f110*/  SHF.R.S32.HI R26, RZ, 0x1f, R6 ;  /* 0x0000001fff1a7819 */ /* 0x000fe20000011406 */
[----:B------:R-:W-:Y:S01]  /*f120*/  IMAD.IADD R3, R3, 0x1, R0 ;  /* 0x0000000103037824 */ /* 0x000fe200078e0200 */
[----:B------:R-:W-:Y:S01]  /*f130*/  LOP3.LUT R32, R32, 0xffffffdf, RZ, 0xc0, !PT ;  /* 0xffffffdf20207812 */ /* 0x000fe200078ec0ff */
[----:B------:R-:W-:-:S02]  /*f140*/  IMAD R0, R29, UR6, RZ ;  /* 0x000000061d007c24 */ /* 0x000fc4000f8e02ff */
[----:B------:R-:W-:-:S04]  /*f150*/  IMAD.WIDE.U32 R2, R7, UR6, R2 ;  /* 0x0000000607027c25 */ /* 0x000fc8000f8e0002 */
[----:B------:R-:W-:Y:S02]  /*f160*/  IMAD R0, R7, UR7, R0 ;  /* 0x0000000707007c24 */ /* 0x000fe4000f8e0200 */
[----:B------:R-:W-:Y:S02]  /*f170*/  IMAD R20, R18, UR9, R20 ;  /* 0x0000000912147c24 */ /* 0x000fe4000f8e0214 */
[----:B------:R-:W-:Y:S02]  /*f180*/  IMAD.IADD R3, R3, 0x1, R0 ;  /* 0x0000000103037824 */ /* 0x000fe400078e0200 */
[----:B------:R-:W-:Y:S02]  /*f190*/  IMAD R0, R24, UR4, RZ ;  /* 0x0000000418007c24 */ /* 0x000fe4000f8e02ff */
[----:B------:R-:W-:-:S04]  /*f1a0*/  IMAD.WIDE.U32 R2, R18, UR8, R2 ;  /* 0x0000000812027c25 */ /* 0x000fc8000f8e0002 */
[----:B------:R-:W-:Y:S01]  /*f1b0*/  IMAD R0, R8, UR5, R0 ;  /* 0x0000000508007c24 */ /* 0x000fe2000f8e0200 */
[----:B------:R-:W-:-:S04]  /*f1c0*/  IADD3 R19, P0, R2, UR10, RZ ;  /* 0x0000000a02137c10 */ /* 0x000fc8000ff1e0ff */
[----:B------:R-:W-:Y:S01]  /*f1d0*/  IADD3.X R10, R3, UR11, R20, P0, !PT ;  /* 0x0000000b030a7c10 */ /* 0x000fe200087fe414 */
[----:B------:R-:W-:Y:S01]  /*f1e0*/  IMAD.WIDE.U32 R2, R8, UR4, RZ ;  /* 0x0000000408027c25 */ /* 0x000fe2000f8e00ff */
[----:B0-----:R-:W-:Y:S01]  /*f1f0*/  LOP3.LUT R12, R12, 0x7f, RZ, 0xc0, !PT ;  /* 0x0000007f0c0c7812 */ /* 0x001fe200078ec0ff */
[----:B------:R-:W-:Y:S02]  /*f200*/  UMOV UR4, 0xffffffff ;  /* 0xffffffff00047882 */ /* 0x000fe40000000000 */
[----:B------:R-:W-:Y:S01]  /*f210*/  IMAD.IADD R3, R3, 0x1, R0 ;  /* 0x0000000103037824 */ /* 0x000fe200078e0200 */
[----:B------:R-:W-:Y:S01]  /*f220*/  SHF.R.U32.HI R12, RZ, 0x2, R12 ;  /* 0x00000002ff0c7819 */ /* 0x000fe2000001160c */
[----:B------:R-:W-:Y:S02]  /*f230*/  IMAD R0, R26, UR6, RZ ;  /* 0x000000061a007c24 */ /* 0x000fe4000f8e02ff */
[----:B------:R-:W-:-:S04]  /*f240*/  IMAD.WIDE.U32 R2, R6, UR6, R2 ;  /* 0x0000000606027c25 */ /* 0x000fc8000f8e0002 */
[----:B------:R-:W-:-:S04]  /*f250*/  IMAD R0, R6, UR7, R0 ;  /* 0x0000000706007c24 */ /* 0x000fc8000f8e0200 */
[----:B------:R-:W-:Y:S02]  /*f260*/  IMAD.IADD R3, R3, 0x1, R0 ;  /* 0x0000000103037824 */ /* 0x000fe400078e0200 */
[----:B------:R-:W-:Y:S02]  /*f270*/  IMAD.MOV.U32 R0, RZ, RZ, -0xa0 ;  /* 0xffffff60ff007424 */ /* 0x000fe400078e00ff */
[----:B------:R-:W-:-:S04]  /*f280*/  IMAD.WIDE.U32 R2, R18, UR8, R2 ;  /* 0x0000000812027c25 */ /* 0x000fc8000f8e0002 */
[----:B------:R-:W-:Y:S01]  /*f290*/  IMAD R9, R9, R0, UR41 ;  /* 0x0000002909097e24 */ /* 0x000fe2000f8e0200 */
[----:B------:R-:W-:-:S03]  /*f2a0*/  IADD3 R23, P0, R2, UR10, RZ ;  /* 0x0000000a02177c10 */ /* 0x000fc6000ff1e0ff */
[----:B------:R-:W-:Y:S01]  /*f2b0*/  IMAD.IADD R9, R9, 0x1, -R12 ;  /* 0x0000000109097824 */ /* 0x000fe200078e0a0c */
[----:B------:R-:W-:-:S04]  /*f2c0*/  IADD3.X R20, R20, UR11, R3, P0, !PT ;  /* 0x0000000b14147c10 */ /* 0x000fc800087fe403 */
[----:B------:R-:W-:-:S13]  /*f2d0*/  ISETP.GE.AND P0, PT, R9, 0x1, PT ;  /* 0x000000010900780c */ /* 0x000fda0003f06270 */
[----:B------:R-:W-:Y:S01]  /*f2e0*/  @P0 LOP3.LUT R32, R32, 0x20, RZ, 0xfc, !PT ;  /* 0x0000002020200812 */ /* 0x000fe200078efcff */
[----:B--2---:R-:W-:Y:S01]  /*f2f0*/  IMAD R21, R28, 0x7800, R11 ;  /* 0x000078001c157824 */ /* 0x004fe200078e020b */
[----:B------:R-:W-:Y:S06]  /*f300*/  BRA.DIV UR4, `(.L_x_263) ;  /* 0x0000004a04847947 */ /* 0x000fec000b800000 */
[----:B------:R-:W0:Y:S01]  /*f310*/  SHFL.IDX PT, R2, R19, RZ, 0x1c1f ;  /* 0x001c1fff13027589 */ /* 0x000e2200000e0000 */
[----:B------:R-:W2:Y:S01]  /*f320*/  LDC R12, c[0x0][0x2f4] ;  /* 0x0000bd00ff0c7b82 */ /* 0x000ea20000000800 */
[C---:B------:R-:W-:Y:S02]  /*f330*/  LOP3.LUT R13, R33.reuse, 0x40, RZ, 0xfc, !PT ;  /* 0x00000040210d7812 */ /* 0x040fe400078efcff */
[----:B------:R-:W3:Y:S01]  /*f340*/  SHFL.IDX PT, R0, R10, RZ, 0x1c1f ;  /* 0x001c1fff0a007589 */ /* 0x000ee200000e0000 */
[----:B------:R-:W-:Y:S02]  /*f350*/  LOP3.LUT R11, R33, 0x80, RZ, 0xfc, !PT ;  /* 0x00000080210b7812 */ /* 0x000fe400078efcff */
[C---:B------:R-:W-:Y:S01]  /*f360*/  ISETP.GE.AND P6, PT, R9.reuse, 0x81, PT ;  /* 0x000000810900780c */ /* 0x040fe20003fc6270 */
[----:B------:R-:W-:Y:S01]  /*f370*/  SHFL.IDX PT, R20, R20, RZ, 0x1c1f ;  /* 0x001c1fff14147589 */ /* 0x000fe200000e0000 */
[----:B------:R-:W-:Y:S02]  /*f380*/  LOP3.LUT R32, R32, 0xffffff7f, RZ, 0xc0, !PT ;  /* 0xffffff7f20207812 */ /* 0x000fe400078ec0ff */
[----:B------:R-:W-:-:S02]  /*f390*/  ISETP.GE.AND P5, PT, R9, 0x21, PT ;  /* 0x000000210900780c */ /* 0x000fc40003fa6270 */
[----:B------:R-:W-:-:S07]  /*f3a0*/  ISETP.GE.AND P4, PT, R9, 0x41, PT ;  /* 0x000000410900780c */ /* 0x000fce0003f86270 */
[----:B------:R-:W-:Y:S02]  /*f3b0*/  @P6 LOP3.LUT R32, R32, 0x80, RZ, 0xfc, !PT ;  /* 0x0000008020206812 */ /* 0x000fe400078efcff */
[C---:B0-----:R-:W-:Y:S02]  /*f3c0*/  IADD3 R2, P0, R33.reuse, R2, RZ ;  /* 0x0000000221027210 */ /* 0x041fe40007f1e0ff */
[-C--:B--2---:R-:W-:Y:S02]  /*f3d0*/  ISETP.GE.AND P2, PT, R33, R12.reuse, PT ;  /* 0x0000000c2100720c */ /* 0x084fe40003f46270 */
[----:B------:R-:W-:Y:S01]  /*f3e0*/  ISETP.GE.AND P1, PT, R13, R12, PT ;  /* 0x0000000c0d00720c */ /* 0x000fe20003f26270 */
[----:B---3--:R-:W-:Y:S01]  /*f3f0*/  IMAD.X R3, RZ, RZ, R0, P0 ;  /* 0x000000ffff037224 */ /* 0x008fe200000e0600 */
[C---:B------:R-:W-:Y:S01]  /*f400*/  ISETP.LT.OR P0, PT, R9.reuse, 0x1, P2 ;  /* 0x000000010900780c */ /* 0x040fe20001701670 */
[----:B------:R-:W-:Y:S01]  /*f410*/  IMAD.IADD R0, R22, 0x1, R21 ;  /* 0x0000000116007824 */ /* 0x000fe200078e0215 */
[----:B------:R-:W-:-:S11]  /*f420*/  ISETP.LT.OR P3, PT, R9, 0x1, P1 ;  /* 0x000000010900780c */ /* 0x000fd60000f61670 */
[----:B------:R-:W-:Y:S01]  /*f430*/  LDGSTS.E.BYPASS.LTC128B.128 [R0+0xf200], desc[UR52][R2.64], !P0 ;  /* 0x0f20000002007fae */ /* 0x000fe2000c101d74 */
[----:B------:R-:W-:-:S03]  /*f440*/  ISETP.GE.AND P0, PT, R11, R12, PT ;  /* 0x0000000c0b00720c */ /* 0x000fc60003f06270 */
[----:B------:R-:W-:Y:S01]  /*f450*/  LDGSTS.E.BYPASS.LTC128B.128 [R0+0x11a00], desc[UR52][R2.64+0x40], !P3 ;  /* 0x11a0004002007fae */ /* 0x000fe2000d901d74 */
[----:B------:R-:W-:-:S13]  /*f460*/  ISETP.LT.OR P3, PT, R9, 0x1, P0 ;  /* 0x000000010900780c */ /* 0x000fda0000761670 */
[----:B------:R0:W-:Y:S04]  /*f470*/  LDGSTS.E.BYPASS.LTC128B.128 [R0+0x14200], desc[UR52][R2.64+0x80], !P3 ;  /* 0x1420008002007fae */ /* 0x0001e8000d901d74 */
[----:B0-----:R-:W0:Y:S04]  /*f480*/  SHFL.IDX PT, R2, R19, 0x1, 0x1c1f ;  /* 0x003c1f0013027f89 */ /* 0x001e2800000e0000 */
[----:B------:R-:W2:Y:S01]  /*f490*/  SHFL.IDX PT, R3, R10, 0x1, 0x1c1f ;  /* 0x003c1f000a037f89 */ /* 0x000ea200000e0000 */
[----:B0-----:R-:W-:-:S05]  /*f4a0*/  IADD3 R2, P3, R33, R2, RZ ;  /* 0x0000000221027210 */ /* 0x001fca0007f7e0ff */
[----:B--2---:R-:W-:Y:S01]  /*f4b0*/  IMAD.X R3, RZ, RZ, R3, P3 ;  /* 0x000000ffff037224 */ /* 0x004fe200018e0603 */
[----:B------:R-:W-:-:S13]  /*f4c0*/  ISETP.LT.OR P3, PT, R9, 0x21, P2 ;  /* 0x000000210900780c */ /* 0x000fda0001761670 */
[----:B------:R-:W-:Y:S01]  /*f4d0*/  LDGSTS.E.BYPASS.LTC128B.128 [R0+0xfa00], desc[UR52][R2.64], !P3 ;  /* 0x0fa0000002007fae */ /* 0x000fe2000d901d74 */
[----:B------:R-:W-:-:S13]  /*f4e0*/  ISETP.LT.OR P3, PT, R9, 0x21, P1 ;  /* 0x000000210900780c */ /* 0x000fda0000f61670 */
[----:B------:R-:W-:Y:S01]  /*f4f0*/  LDGSTS.E.BYPASS.LTC128B.128 [R0+0x12200], desc[UR52][R2.64+0x40], !P3 ;  /* 0x1220004002007fae */ /* 0x000fe2000d901d74 */
[----:B------:R-:W-:-:S13]  /*f500*/  ISETP.LT.OR P3, PT, R9, 0x21, P0 ;  /* 0x000000210900780c */ /* 0x000fda0000761670 */
[----:B------:R0:W-:Y:S04]  /*f510*/  LDGSTS.E.BYPASS.LTC128B.128 [R0+0x14a00], desc[UR52][R2.64+0x80], !P3 ;  /* 0x14a0008002007fae */ /* 0x0001e8000d901d74 */
[----:B0-----:R-:W0:Y:S04]  /*f520*/  SHFL.IDX PT, R2, R19, 0x2, 0x1c1f ;  /* 0x005c1f0013027f89 */ /* 0x001e2800000e0000 */
[----:B------:R-:W2:Y:S04]  /*f530*/  SHFL.IDX PT, R3, R10, 0x2, 0x1c1f ;  /* 0x005c1f000a037f89 */ /* 0x000ea800000e0000 */
[----:B------:R-:W-:Y:S01]  /*f540*/  SHFL.IDX PT, R10, R10, 0x3, 0x1c1f ;  /* 0x007c1f000a0a7f89 */ /* 0x000fe200000e0000 */
        /* <DEDUP_REMOVED lines=8> */
[----:B0-----:R-:W0:Y:S02]  /*f5d0*/  SHFL.IDX PT, R2, R19, 0x3, 0x1c1f ;  /* 0x007c1f0013027f89 */ /* 0x001e2400000e0000 */
[----:B0-----:R-:W-:-:S05]  /*f5e0*/  IADD3 R2, P3, R33, R2, RZ ;  /* 0x0000000221027210 */ /* 0x001fca0007f7e0ff */
[----:B------:R-:W-:Y:S01]  /*f5f0*/  IMAD.X R3, RZ, RZ, R10, P3 ;  /* 0x000000ffff037224 */ /* 0x000fe200018e060a */
[----:B------:R-:W-:-:S13]  /*f600*/  ISETP.LT.OR P3, PT, R9, 0x61, P2 ;  /* 0x000000610900780c */ /* 0x000fda0001761670 */
[----:B------:R-:W-:Y:S01]  /*f610*/  LDGSTS.E.BYPASS.LTC128B.128 [R0+0x10a00], desc[UR52][R2.64], !P3 ;  /* 0x10a0000002007fae */ /* 0x000fe2000d901d74 */
[----:B------:R-:W-:-:S13]  /*f620*/  ISETP.LT.OR P3, PT, R9, 0x61, P1 ;  /* 0x000000610900780c */ /* 0x000fda0000f61670 */
[----:B------:R-:W-:Y:S01]  /*f630*/  LDGSTS.E.BYPASS.LTC128B.128 [R0+0x13200], desc[UR52][R2.64+0x40], !P3 ;  /* 0x1320004002007fae */ /* 0x000fe2000d901d74 */
[----:B------:R-:W-:-:S13]  /*f640*/  ISETP.LT.OR P3, PT, R9, 0x61, P0 ;  /* 0x000000610900780c */ /* 0x000fda0000761670 */
[----:B------:R0:W-:Y:S01]  /*f650*/  LDGSTS.E.BYPASS.LTC128B.128 [R0+0x15a00], desc[UR52][R2.64+0x80], !P3 ;  /* 0x15a0008002007fae */ /* 0x0001e2000d901d74 */
[----:B------:R-:W-:-:S03]  /*f660*/  ISETP.GE.AND P3, PT, R9, 0x61, PT ;  /* 0x000000610900780c */ /* 0x000fc60003f66270 */
[----:B0-----:R0:W2:Y:S10]  /*f670*/  SHFL.IDX PT, R2, R23, RZ, 0x1c1f ;  /* 0x001c1fff17027589 */ /* 0x0010b400000e0000 */
.L_x_354:
[C---:B------:R-:W-:Y:S02]  /*f680*/  ISETP.LT.OR P2, PT, R9.reuse, 0x81, P2 ;  /* 0x000000810900780c */ /* 0x040fe40001741670 */
[C---:B------:R-:W-:Y:S02]  /*f690*/  ISETP.LT.OR P1, PT, R9.reuse, 0x81, P1 ;  /* 0x000000810900780c */ /* 0x040fe40000f21670 */
[----:B------:R-:W-:Y:S02]  /*f6a0*/  ISETP.LT.OR P0, PT, R9, 0x81, P0 ;  /* 0x000000810900780c */ /* 0x000fe40000701670 */
[----:B--2---:R-:W-:-:S05]  /*f6b0*/  IADD3 R2, P6, R33, R2, RZ ;  /* 0x0000000221027210 */ /* 0x004fca0007fde0ff */
[----:B------:R-:W-:-:S05]  /*f6c0*/  IMAD.X R3, RZ, RZ, R20, P6 ;  /* 0x000000ffff037224 */ /* 0x000fca00030e0614 */
[----:B------:R-:W-:Y:S01]  /*f6d0*/  @!PT LDS RZ, [RZ] ;  /* 0x00000000fffff984 */ /* 0x000fe20000000800 */
[----:B------:R-:W-:Y:S01]  /*f6e0*/  @!PT LDS RZ, [RZ] ;  /* 0x00000000fffff984 */ /* 0x000fe20000000800 */
[----:B------:R-:W-:Y:S01]  /*f6f0*/  @!PT LDS RZ, [RZ] ;  /* 0x00000000fffff984 */ /* 0x000fe20000000800 */
[----:B------:R2:W-:Y:S04]  /*f700*/  LDGSTS.E.BYPASS.LTC128B.128 [R0+0x11200], desc[UR52][R2.64], !P2 ;  /* 0x1120000002007fae */ /* 0x0005e8000d101d74 */
[----:B------:R2:W-:Y:S04]  /*f710*/  LDGSTS.E.BYPASS.LTC128B.128 [R0+0x13a00], desc[UR52][R2.64+0x40], !P1 ;  /* 0x13a0004002007fae */ /* 0x0005e8000c901d74 */
[----:B------:R2:W-:Y:S01]  /*f720*/  LDGSTS.E.BYPASS.LTC128B.128 [R0+0x16200], desc[UR52][R2.64+0x80], !P0 ;  /* 0x1620008002007fae */ /* 0x0005e2000c101d74 */
[----:B------:R-:W-:Y:S01]  /*f730*/  PLOP3.LUT P0, PT, PT, PT, PT, 0x80, 0x0 ;  /* 0x000000000000781c */ /* 0x000fe20003f0f070 */
[----:B------:R-:W-:-:S12]  /*f740*/  NOP ;  /* 0x0000000000007918 */ /* 0x000fd80000000000 */
.L_x_264:
        /* <DEDUP_REMOVED lines=11> */
.L_x_265:
[----:B------:R2:W-:Y:S01]  /*f800*/  SYNCS.ARRIVE.TRANS64.A1T0 RZ, [R4+URZ+0x33470], RZ ;  /* 0x033470ff04ff79a7 */ /* 0x0005e2000810003f */
[----:B------:R-:W-:Y:S05]  /*f810*/  @!P2 BRA `(.L_x_266) ;  /* 0x000000000004a947 */ /* 0x000fea0003800000 */
[----:B------:R-:W-:Y:S01]  /*f820*/  BPT.TRAP 0x1 ;  /* 0x000000040000795c */ /* 0x000fe20000300000 */
.L_x_266:
[----:B------:R-:W3:Y:S01]  /*f830*/  LDL R2, [R1+0x10] ;  /* 0x0000100001027983 */ /* 0x000ee20000100800 */
[----:B------:R-:W-:Y:S01]  /*f840*/  BSSY B0, `(.L_x_267) ;  /* 0x0000003000007945 */ /* 0x000fe20003800000 */
[----:B---3--:R-:W3:Y:S03]  /*f850*/  SYNCS.PHASECHK.TRANS64.TRYWAIT P0, [R4+URZ+0x33440], R2 ;  /* 0x03344002040075a7 */ /* 0x008ee6000800017f */
[----:B---3--:R-:W-:Y:S05]  /*f860*/  @!P0 BRA `(.L_x_268) ;  /* 0x0000004c00388947 */ /* 0x008fea0003800000 */
.L_x_355:
[----:B------:R-:W-:Y:S05]  /*f870*/  BSYNC B0 ;  /* 0x0000000000007941 */ /* 0x000fea0003800000 */
.L_x_267:
[----:B------:R-:W-:Y:S01]  /*f880*/  ULDC.64 UR4, c[0x0][0x300] ;  /* 0x0000c00000047ab9 */ /* 0x000fe20000000a00 */
[----:B------:R-:W-:Y:S01]  /*f890*/  ULDC.64 UR6, c[0x0][0x310] ;  /* 0x0000c40000067ab9 */ /* 0x000fe20000000a00 */
[----:B------:R-:W-:Y:S02]  /*f8a0*/  IMAD R9, R27, UR4, RZ ;  /* 0x000000041b097c24 */ /* 0x000fe4000f8e02ff */
[----:B---3--:R-:W-:-:S04]  /*f8b0*/  IMAD.WIDE.U32 R2, R5, UR4, RZ ;  /* 0x0000000405027c25 */ /* 0x008fc8000f8e00ff */
[----:B------:R-:W-:Y:S02]  /*f8c0*/  IMAD R9, R5, UR5, R9 ;  /* 0x0000000505097c24 */ /* 0x000fe4000f8e0209 */
[----:B------:R-:W-:Y:S02]  /*f8d0*/  IMAD R29, R29, UR6, RZ ;  /* 0x000000061d1d7c24 */ /* 0x000fe4000f8e02ff */
[----:B------:R-:W-:Y:S02]  /*f8e0*/  IMAD.IADD R3, R3, 0x1, R9 ;  /* 0x0000000103037824 */ /* 0x000fe400078e0209 */
[C---:B------:R-:W-:Y:S02]  /*f8f0*/  IMAD R29, R7.reuse, UR7, R29 ;  /* 0x00000007071d7c24 */ /* 0x040fe4000f8e021d */
[----:B------:R-:W-:-:S04]  /*f900*/  IMAD.WIDE.U32 R2, R7, UR6, R2 ;  /* 0x0000000607027c25 */ /* 0x000fc8000f8e0002 */
[----:B------:R-:W-:Y:S02]  /*f910*/  IMAD R5, R24, UR4, RZ ;  /* 0x0000000418057c24 */ /* 0x000fe4000f8e02ff */
[----:B------:R-:W-:Y:S02]  /*f920*/  IMAD.IADD R11, R3, 0x1, R29 ;  /* 0x00000001030b7824 */ /* 0x000fe400078e021d */
[----:B------:R-:W-:Y:S02]  /*f930*/  IMAD.MOV.U32 R10, RZ, RZ, R2 ;  /* 0x000000ffff0a7224 */ /* 0x000fe400078e0002 */
[C---:B------:R-:W-:Y:S02]  /*f940*/  IMAD R5, R8.reuse, UR5, R5 ;  /* 0x0000000508057c24 */ /* 0x040fe4000f8e0205 */
[----:B------:R-:W-:Y:S01]  /*f950*/  IMAD.WIDE.U32 R2, R8, UR4, RZ ;  /* 0x0000000408027c25 */ /* 0x000fe2000f8e00ff */
[----:B------:R-:W-:-:S03]  /*f960*/  ULDC.64 UR4, c[0x0][0x308] ;  /* 0x0000c20000047ab9 */ /* 0x000fc60000000a00 */
[----:B------:R-:W-:Y:S02]  /*f970*/  IMAD.IADD R3, R3, 0x1, R5 ;  /* 0x0000000103037824 */ /* 0x000fe400078e0205 */
[----:B------:R-:W-:Y:S02]  /*f980*/  IMAD R7, R26, UR6, RZ ;  /* 0x000000061a077c24 */ /* 0x000fe4000f8e02ff */
[----:B------:R-:W-:-:S04]  /*f990*/  IMAD.WIDE.U32 R2, R6, UR6, R2 ;  /* 0x0000000606027c25 */ /* 0x000fc8000f8e0002 */
[----:B------:R-:W-:Y:S01]  /*f9a0*/  IMAD R7, R6, UR7, R7 ;  /* 0x0000000706077c24 */ /* 0x000fe2000f8e0207 */
[----:B------:R-:W-:Y:S01]  /*f9b0*/  ULDC.64 UR6, c[0x0][0x2e8] ;  /* 0x0000ba0000067ab9 */ /* 0x000fe20000000a00 */
[----:B------:R-:W-:-:S04]  /*f9c0*/  IMAD.WIDE.U32 R10, R18, UR4, R10 ;  /* 0x00000004120a7c25 */ /* 0x000fc8000f8e000a */
[----:B------:R-:W-:Y:S01]  /*f9d0*/  IMAD R8, R34, UR4, RZ ;  /* 0x0000000422087c24 */ /* 0x000fe2000f8e02ff */
[----:B------:R-:W-:Y:S01]  /*f9e0*/  IADD3 R5, P0, R10, UR6, RZ ;  /* 0x000000060a057c10 */ /* 0x000fe2000ff1e0ff */
[----:B------:R-:W-:Y:S02]  /*f9f0*/  IMAD.IADD R3, R3, 0x1, R7 ;  /* 0x0000000103037824 */ /* 0x000fe400078e0207 */
[C---:B------:R-:W-:Y:S02]  /*fa00*/  IMAD R8, R18.reuse, UR5, R8 ;  /* 0x0000000512087c24 */ /* 0x040fe4000f8e0208 */
[----:B------:R-:W-:Y:S01]  /*fa10*/  IMAD.WIDE.U32 R2, R18, UR4, R2 ;  /* 0x0000000412027c25 */ /* 0x000fe2000f8e0002 */
[----:B------:R-:W-:Y:S02]  /*fa20*/  UMOV UR4, 0xffffffff ;  /* 0xffffffff00047882 */ /* 0x000fe40000000000 */
[----:B------:R-:W-:Y:S02]  /*fa30*/  IADD3.X R10, R11, UR7, R8, P0, !PT ;  /* 0x000000070b0a7c10 */ /* 0x000fe400087fe408 */
[----:B------:R-:W-:-:S04]  /*fa40*/  IADD3 R6, P0, R2, UR6, RZ ;  /* 0x0000000602067c10 */ /* 0x000fc8000ff1e0ff */
[----:B------:R-:W-:Y:S01]  /*fa50*/  IADD3.X R7, R8, UR7, R3, P0, !PT ;  /* 0x0000000708077c10 */ /* 0x000fe200087fe403 */
[----:B------:R-:W-:Y:S08]  /*fa60*/  BRA.DIV UR4, `(.L_x_269) ;  /* 0x0000004a04d07947 */ /* 0x000ff0000b800000 */
[----:B------:R-:W3:Y:S01]  /*fa70*/  SHFL.IDX PT, R3, R5, RZ, 0x1c1f ;  /* 0x001c1fff05037589 */ /* 0x000ee200000e0000 */
[----:B------:R-:W-:Y:S01]  /*fa80*/  LOP3.LUT R32, R32, 0xfffffdff, RZ, 0xc0, !PT ;  /* 0xfffffdff20207812 */ /* 0x000fe200078ec0ff */
[----:B------:R-:W4:Y:S01]  /*fa90*/  LDC R9, c[0x0][0x2f4] ;  /* 0x0000bd00ff097b82 */ /* 0x000f220000000800 */
[C---:B------:R-:W-:Y:S01]  /*faa0*/  LOP3.LUT R11, R33.reuse, 0x40, RZ, 0xfc, !PT ;  /* 0x00000040210b7812 */ /* 0x040fe200078efcff */
[----:B------:R-:W5:Y:S01]  /*fab0*/  SHFL.IDX PT, R2, R10, RZ, 0x1c1f ;  /* 0x001c1fff0a027589 */ /* 0x000f6200000e0000 */
[----:B------:R-:W-:Y:S02]  /*fac0*/  @P3 LOP3.LUT R32, R32, 0x200, RZ, 0xfc, !PT ;  /* 0x0000020020203812 */ /* 0x000fe400078efcff */
[----:B------:R-:W-:Y:S01]  /*fad0*/  LOP3.LUT R8, R33, 0x80, RZ, 0xfc, !PT ;  /* 0x0000008021087812 */ /* 0x000fe200078efcff */
[----:B------:R-:W-:Y:S01]  /*fae0*/  SHFL.IDX PT, R14, R5, 0x3, 0x1c1f ;  /* 0x007c1f00050e7f89 */ /* 0x000fe200000e0000 */
[----:B------:R-:W-:-:S03]  /*faf0*/  LOP3.LUT P3, RZ, R32, 0x20, RZ, 0xc0, !PT ;  /* 0x0000002020ff7812 */ /* 0x000fc6000786c0ff */
[----:B------:R-:W-:Y:S10]  /*fb00*/  SHFL.IDX PT, R7, R7, RZ, 0x1c1f ;  /* 0x001c1fff07077589 */ /* 0x000ff400000e0000 */
[----:B---3--:R-:W-:-:S02]  /*fb10*/  @P3 IADD3 R3, P0, R33, R3, RZ ;  /* 0x0000000321033210 */ /* 0x008fc40007f1e0ff */
[-C--:B----4-:R-:W-:Y:S02]  /*fb20*/  ISETP.GE.AND P6, PT, R33, R9.reuse, PT ;  /* 0x000000092100720c */ /* 0x090fe40003fc6270 */
[-C--:B------:R-:W-:Y:S01]  /*fb30*/  ISETP.GE.AND P2, PT, R11, R9.reuse, PT ;  /* 0x000000090b00720c */ /* 0x080fe20003f46270 */
[----:B-----5:R-:W-:Y:S01]  /*fb40*/  @P3 IMAD.X R2, RZ, RZ, R2, P0 ;  /* 0x000000ffff023224 */ /* 0x020fe200000e0602 */
[----:B------:R-:W-:-:S04]  /*fb50*/  ISETP.GE.AND P1, PT, R8, R9, PT ;  /* 0x000000090800720c */ /* 0x000fc80003f26270 */
[----:B------:R-:W-:-:S04]  /*fb60*/  @P3 LOP3.LUT R3, R3, R2, RZ, 0x3c, !PT ;  /* 0x0000000203033212 */ /* 0x000fc800078e3cff */
[----:B------:R-:W-:-:S04]  /*fb70*/  @P3 LOP3.LUT R2, R3, R2, RZ, 0x3c, !PT ;  /* 0x0000000203023212 */ /* 0x000fc800078e3cff */
[----:B------:R-:W-:-:S05]  /*fb80*/  @P3 LOP3.LUT R3, R3, R2, RZ, 0x3c, !PT ;  /* 0x0000000203033212 */ /* 0x000fca00078e3cff */
[----:B------:R-:W-:Y:S04]  /*fb90*/  @P3 LDGSTS.E.BYPASS.LTC128B.128 [R0+0x24200], desc[UR52][R2.64], !P6 ;  /* 0x2420000002003fae */ /* 0x000fe8000f101d74 */
[----:B------:R-:W-:Y:S04]  /*fba0*/  @P3 LDGSTS.E.BYPASS.LTC128B.128 [R0+0x26a00], desc[UR52][R2.64+0x40], !P2 ;  /* 0x26a0004002003fae */ /* 0x000fe8000d101d74 */
[----:B------:R3:W-:Y:S01]  /*fbb0*/  @P3 LDGSTS.E.BYPASS.LTC128B.128 [R0+0x29200], desc[UR52][R2.64+0x80], !P1 ;  /* 0x2920008002003fae */ /* 0x0007e2000c901d74 */
[----:B------:R-:W-:-:S03]  /*fbc0*/  LOP3.LUT P3, RZ, R32, 0x200, RZ, 0xc0, !PT ;  /* 0x0000020020ff7812 */ /* 0x000fc6000786c0ff */
[----:B---3--:R-:W3:Y:S04]  /*fbd0*/  SHFL.IDX PT, R3, R5, 0x1, 0x1c1f ;  /* 0x003c1f0005037f89 */ /* 0x008ee800000e0000 */
[----:B------:R-:W4:Y:S01]  /*fbe0*/  SHFL.IDX PT, R2, R10, 0x1, 0x1c1f ;  /* 0x003c1f000a027f89 */ /* 0x000f2200000e0000 */
[----:B---3--:R-:W-:-:S04]  /*fbf0*/  @P5 IADD3 R3, P0, R33, R3, RZ ;  /* 0x0000000321035210 */ /* 0x008fc80007f1e0ff */
[----:B----4-:R-:W-:-:S04]  /*fc00*/  @P5 IADD3.X R2, RZ, R2, RZ, P0, !PT ;  /* 0x00000002ff025210 */ /* 0x010fc800007fe4ff */
[----:B------:R-:W-:-:S04]  /*fc10*/  @P5 LOP3.LUT R3, R3, R2, RZ, 0x3c, !PT ;  /* 0x0000000203035212 */ /* 0x000fc800078e3cff */
[----:B------:R-:W-:-:S04]  /*fc20*/  @P5 LOP3.LUT R2, R3, R2, RZ, 0x3c, !PT ;  /* 0x0000000203025212 */ /* 0x000fc800078e3cff */
[----:B------:R-:W-:-:S05]  /*fc30*/  @P5 LOP3.LUT R3, R3, R2, RZ, 0x3c, !PT ;  /* 0x0000000203035212 */ /* 0x000fca00078e3cff */
[----:B------:R-:W-:Y:S04]  /*fc40*/  @P5 LDGSTS.E.BYPASS.LTC128B.128 [R0+0x24a00], desc[UR52][R2.64], !P6 ;  /* 0x24a0000002005fae */ /* 0x000fe8000f101d74 */
[----:B------:R-:W-:Y:S04]  /*fc50*/  @P5 LDGSTS.E.BYPASS.LTC128B.128 [R0+0x27200], desc[UR52][R2.64+0x40], !P2 ;  /* 0x2720004002005fae */ /* 0x000fe8000d101d74 */
[----:B------:R3:W-:Y:S04]  /*fc60*/  @P5 LDGSTS.E.BYPASS.LTC128B.128 [R0+0x29a00], desc[UR52][R2.64+0x80], !P1 ;  /* 0x29a0008002005fae */ /* 0x0007e8000c901d74 */
[----:B---3--:R-:W3:Y:S04]  /*fc70*/  SHFL.IDX PT, R3, R5, 0x2, 0x1c1f ;  /* 0x005c1f0005037f89 */ /* 0x008ee800000e0000 */
[----:B------:R-:W4:Y:S04]  /*fc80*/  SHFL.IDX PT, R2, R10, 0x2, 0x1c1f ;  /* 0x005c1f000a027f89 */ /* 0x000f2800000e0000 */
[----:B------:R-:W5:Y:S01]  /*fc90*/  SHFL.IDX PT, R10, R10, 0x3, 0x1c1f ;  /* 0x007c1f000a0a7f89 */ /* 0x000f6200000e0000 */
[----:B---3--:R-:W-:-:S05]  /*fca0*/  @P4 IADD3 R3, P0, R33, R3, RZ ;  /* 0x0000000321034210 */ /* 0x008fca0007f1e0ff */
[----:B----4-:R-:W-:Y:S01]  /*fcb0*/  @P4 IMAD.X R2, RZ, RZ, R2, P0 ;  /* 0x000000ffff024224 */ /* 0x010fe200000e0602 */
[----:B------:R-:W-:-:S04]  /*fcc0*/  @P3 IADD3 R14, P0, R33, R14, RZ ;  /* 0x0000000e210e3210 */ /* 0x000fc80007f1e0ff */
[----:B------:R-:W-:Y:S01]  /*fcd0*/  @P4 LOP3.LUT R3, R3, R2, RZ, 0x3c, !PT ;  /* 0x0000000203034212 */ /* 0x000fe200078e3cff */
[----:B-----5:R-:W-:-:S03]  /*fce0*/  @P3 IMAD.X R9, RZ, RZ, R10, P0 ;  /* 0x000000ffff093224 */ /* 0x020fc600000e060a */
[----:B------:R-:W-:-:S04]  /*fcf0*/  @P4 LOP3.LUT R2, R3, R2, RZ, 0x3c, !PT ;  /* 0x0000000203024212 */ /* 0x000fc800078e3cff */
[----:B------:R-:W-:-:S05]  /*fd00*/  @P4 LOP3.LUT R3, R3, R2, RZ, 0x3c, !PT ;  /* 0x0000000203034212 */ /* 0x000fca00078e3cff */
[----:B------:R-:W-:Y:S04]  /*fd10*/  @P4 LDGSTS.E.BYPASS.LTC128B.128 [R0+0x25200], desc[UR52][R2.64], !P6 ;  /* 0x2520000002004fae */ /* 0x000fe8000f101d74 */
[----:B------:R-:W-:Y:S04]  /*fd20*/  @P4 LDGSTS.E.BYPASS.LTC128B.128 [R0+0x27a00], desc[UR52][R2.64+0x40], !P2 ;  /* 0x27a0004002004fae */ /* 0x000fe8000d101d74 */
[----:B------:R3:W-:Y:S02]  /*fd30*/  @P4 LDGSTS.E.BYPASS.LTC128B.128 [R0+0x2a200], desc[UR52][R2.64+0x80], !P1 ;  /* 0x2a20008002004fae */ /* 0x0007e4000c901d74 */
[----:B---3--:R-:W-:-:S02]  /*fd40*/  @P3 IMAD.MOV.U32 R2, RZ, RZ, R14 ;  /* 0x000000ffff023224 */ /* 0x008fc400078e000e */
[----:B------:R-:W-:Y:S01]  /*fd50*/  @P3 IMAD.MOV.U32 R3, RZ, RZ, R9 ;  /* 0x000000ffff033224 */ /* 0x000fe200078e0009 */
[----:B------:R3:W4:Y:S04]  /*fd60*/  SHFL.IDX PT, R14, R6, RZ, 0x1c1f ;  /* 0x001c1fff060e7589 */ /* 0x00072800000e0000 */
[----:B------:R3:W-:Y:S04]  /*fd70*/  @P3 LDGSTS.E.BYPASS.LTC128B.128 [R0+0x25a00], desc[UR52][R2.64], !P6 ;  /* 0x25a0000002003fae */ /* 0x0007e8000f101d74 */
[----:B------:R3:W-:Y:S04]  /*fd80*/  @P3 LDGSTS.E.BYPASS.LTC128B.128 [R0+0x28200], desc[UR52][R2.64+0x40], !P2 ;  /* 0x2820004002003fae */ /* 0x0007e8000d101d74 */
[----:B------:R3:W-:Y:S02]  /*fd90*/  @P3 LDGSTS.E.BYPASS.LTC128B.128 [R0+0x2aa00], desc[UR52][R2.64+0x80], !P1 ;  /* 0x2aa0008002003fae */ /* 0x0007e4000c901d74 */
.L_x_367:
[----:B------:R-:W-:Y:S01]  /*fda0*/  LOP3.LUT P0, RZ, R32, 0x80, RZ, 0xc0, !PT ;  /* 0x0000008020ff7812 */ /* 0x000fe2000780c0ff */
[----:B------:R-:W-:-:S12]  /*fdb0*/  BSSY B0, `(.L_x_270) ;  /* 0x0000010000007945 */ /* 0x000fd80003800000 */
[----:B------:R-:W-:Y:S05]  /*fdc0*/  @!P0 BRA `(.L_x_271) ;  /* 0x0000000000388947 */ /* 0x000fea0003800000 */
[----:B---3--:R-:W3:Y:S01]  /*fdd0*/  LDC R6, c[0x0][0x2f4] ;  /* 0x0000bd00ff067b82 */ /* 0x008ee20000000800 */
[C---:B------:R-:W-:Y:S02]  /*fde0*/  LOP3.LUT R8, R33.reuse, 0x40, RZ, 0xfc, !PT ;  /* 0x0000004021087812 */ /* 0x040fe400078efcff */
[C---:B------:R-:W-:Y:S02]  /*fdf0*/  LOP3.LUT R5, R33.reuse, 0x80, RZ, 0xfc, !PT ;  /* 0x0000008021057812 */ /* 0x040fe400078efcff */
[----:B----4-:R-:W-:-:S05]  /*fe00*/  IADD3 R2, P0, R33, R14, RZ ;  /* 0x0000000e21027210 */ /* 0x010fca0007f1e0ff */
[----:B------:R-:W-:Y:S01]  /*fe10*/  IMAD.X R3, RZ, RZ, R7, P0 ;  /* 0x000000ffff037224 */ /* 0x000fe200000e0607 */
[-C--:B---3--:R-:W-:Y:S02]  /*fe20*/  ISETP.GE.AND P3, PT, R33, R6.reuse, PT ;  /* 0x000000062100720c */ /* 0x088fe40003f66270 */
[-C--:B------:R-:W-:Y:S02]  /*fe30*/  ISETP.GE.AND P2, PT, R8, R6.reuse, PT ;  /* 0x000000060800720c */ /* 0x080fe40003f46270 */
[----:B------:R-:W-:-:S09]  /*fe40*/  ISETP.GE.AND P1, PT, R5, R6, PT ;  /* 0x000000060500720c */ /* 0x000fd20003f26270 */
[----:B------:R-:W-:Y:S01]  /*fe50*/  @!PT LDS RZ, [RZ] ;  /* 0x00000000fffff984 */ /* 0x000fe20000000800 */
[----:B------:R-:W-:Y:S01]  /*fe60*/  @!PT LDS RZ, [RZ] ;  /* 0x00000000fffff984 */ /* 0x000fe20000000800 */
[----:B------:R-:W-:Y:S01]  /*fe70*/  @!PT LDS RZ, [RZ] ;  /* 0x00000000fffff984 */ /* 0x000fe20000000800 */
[----:B------:R3:W-:Y:S04]  /*fe80*/  LDGSTS.E.BYPASS.LTC128B.128 [R0+0x26200], desc[UR52][R2.64], !P3 ;  /* 0x2620000002007fae */ /* 0x0007e8000d901d74 */
[----:B------:R3:W-:Y:S04]  /*fe90*/  LDGSTS.E.BYPASS.LTC128B.128 [R0+0x28a00], desc[UR52][R2.64+0x40], !P2 ;  /* 0x28a0004002007fae */ /* 0x0007e8000d101d74 */
[----:B------:R3:W-:Y:S02]  /*fea0*/  LDGSTS.E.BYPASS.LTC128B.128 [R0+0x2b200], desc[UR52][R2.64+0x80], !P1 ;  /* 0x2b20008002007fae */ /* 0x0007e4000c901d74 */
.L_x_271:
[----:B------:R-:W-:Y:S05]  /*feb0*/  BSYNC B0 ;  /* 0x0000000000007941 */ /* 0x000fea0003800000 */
.L_x_270:
[----:B------:R-:W-:Y:S01]  /*fec0*/  NOP ;  /* 0x0000000000007918 */ /* 0x000fe20000000000 */
[----:B------:R-:W-:-:S13]  /*fed0*/  PLOP3.LUT P0, PT, PT, PT, PT, 0x80, 0x0 ;  /* 0x000000000000781c */ /* 0x000fda0003f0f070 */
.L_x_272:
[----:B------:R-:W-:Y:S02]  /*fee0*/  PLOP3.LUT P1, PT, P1, P0, PT, 0xa2, 0x0 ;  /* 0x000000000000781c */ /* 0x000fe40000f21472 */
[----:B------:R-:W-:-:S08]  /*fef0*/  @P0 R2UR P1, UR4, R4 ;  /* 0x00000000040402ca */ /* 0x000fd00000020000 */
[----:B------:R-:W-:-:S05]  /*ff00*/  @P0 PLOP3.LUT P0, PT, P1, PT, PT, 0x80, 0x0 ;  /* 0x000000000000081c */ /* 0x000fca0000f0f070 */
[----:B------:R-:W-:Y:S01]  /*ff10*/  @!P1 SYNCS.ARRIVE.TRANS64.RED.A0T1 RZ, [UR4+0x33430], RZ ;  /* 0x033430ffffff99a7 */ /* 0x000fe20008200404 */
[----:B------:R-:W-:Y:S07]  /*ff20*/  @!P1 ARRIVES.LDGSTSBAR.64.TRANSCNT [UR4+0x33430] ;  /* 0x03343000ff0099b0 */ /* 0x000fee0008000a84 */
[----:B------:R-:W-:Y:S05]  /*ff30*/  @P0 BRA.U.ANY `(.L_x_272) ;  /* 0xfffffffd00e80947 */ /* 0x000fea000393ffff */
[----:B------:R-:W-:Y:S01]  /*ff40*/  NOP ;  /* 0x0000000000007918 */ /* 0x000fe20000000000 */
[----:B---3--:R-:W-:-:S05]  /*ff50*/  IMAD.U32 R0, RZ, RZ, UR46 ;  /* 0x0000002eff007e24 */ /* 0x008fca000f8e00ff */
[----:B------:R-:W-:-:S13]  /*ff60*/  ISETP.NE.AND P2, PT, R0, 0x3, PT ;  /* 0x000000030000780c */ /* 0x000fda0003f45270 */
[----:B------:R-:W-:Y:S05]  /*ff70*/  @!P2 BRA `(.L_x_273) ;  /* 0x000000000004a947 */ /* 0x000fea0003800000 */
[----:B------:R-:W-:Y:S01]  /*ff80*/  BPT.TRAP 0x1 ;  /* 0x000000040000795c */ /* 0x000fe20000300000 */
.L_x_273:
[----:B------:R3:W-:Y:S02]  /*ff90*/  SYNCS.ARRIVE.TRANS64.A1T0 RZ, [R4+URZ+0x33430], RZ ;  /* 0x033430ff04ff79a7 */ /* 0x0007e4000810003f */
[----:B------:R-:W-:Y:S05]  /*ffa0*/  WARPSYNC.ALL ;  /* 0x0000000000007948 */ /* 0x000fea0003800000 */
[C---:B------:R-:W-:Y:S01]  /*ffb0*/  R2UR UR5, R25.reuse ;  /* 0x00000000190572ca */ /* 0x040fe200000e0000 */
[----:B------:R-:W-:Y:S01]  /*ffc0*/  VIADD R0, R22, 0x1e200 ;  /* 0x0001e20016007836 */ /* 0x000fe20000000000 */
[----:B------:R-:W-:Y:S01]  /*ffd0*/  R2UR UR38, R25 ;  /* 0x00000000192672ca */ /* 0x000fe200000e0000 */
[----:B------:R-:W-:Y:S01]  /*ffe0*/  ULDC.64 UR6, c[0x0][0x298] ;  /* 0x0000a60000067ab9 */ /* 0x000fe20000000a00 */
[----:B------:R-:W-:Y:S01]  /*fff0*/  UISETP.NE.AND UP0, UPT, UR45, URZ, UPT ;  /* 0x0000003f2d00728c */ /* 0x000fe2000bf05270 */
[----:B------:R-:W-:Y:S01]  /*10000*/  BSSY B6, `(.L_x_274) ;  /* 0x000001b000067945 */ /* 0x000fe20003800000 */
[----:B------:R-:W-:Y:S01]  /*10010*/  BAR.SYNC.DEFER_BLOCKING 0x8, 0x180 ;  /* 0x0206000000007b1d */ /* 0x000fe20000010000 */
[----:B------:R-:W-:Y:S01]  /*10020*/  LOP3.LUT P0, RZ, R0, 0x1bf, RZ, 0xc0, !PT ;  /* 0x000001bf00ff7812 */ /* 0x000fe2000780c0ff */
[----:B------:R-:W-:-:S02]  /*10030*/  USEL UR44, UR44, URZ, !UP0 ;  /* 0x0000003f2c2c7287 */ /* 0x000fc4000c000000 */
[----:B------:R-:W-:-:S03]  /*10040*/  USEL UR43, UR43, URZ, !UP0 ;  /* 0x0000003f2b2b7287 */ /* 0x000fc6000c000000 */
[----:B------:R-:W-:Y:S02]  /*10050*/  USHF.R.S32.HI UR4, URZ, 0x1f, UR5 ;  /* 0x0000001f3f047899 */ /* 0x000fe40008011405 */
[----:B------:R-:W-:Y:S02]  /*10060*/  UIMAD.WIDE.U32 UR38, UR38, UR6, URZ ;  /* 0x00000006262672a5 */ /* 0x000fe4000f8e003f */
[----:B------:R-:W-:-:S04]  /*10070*/  UIMAD UR4, UR4, UR6, URZ ;  /* 0x00000006040472a4 */ /* 0x000fc8000f8e023f */
[----:B------:R-:W-:-:S04]  /*10080*/  UIMAD UR4, UR5, UR7, UR4 ;  /* 0x00000007050472a4 */ /* 0x000fc8000f8e0204 */
[----:B------:R-:W-:Y:S01]  /*10090*/  UIADD3 UR45, UR39, UR4, URZ ;  /* 0x00000004272d7290 */ /* 0x000fe2000fffe03f */
[----:B------:R-:W-:Y:S11]  /*100a0*/  @!P0 BRA `(.L_x_275) ;  /* 0x0000000000408947 */ /* 0x000ff60003800000 */
[----:B------:R-:W-:Y:S01]  /*100b0*/  MOV R2, 0x0 ;  /* 0x0000000000027802 */ /* 0x000fe20000000f00 */
[----:B------:R-:W-:Y:S01]  /*100c0*/  ULDC.64 UR6, c[0x4][0xc0] ;  /* 0x0100300000067ab9 */ /* 0x000fe20000000a00 */
[----:B------:R-:W-:Y:S01]  /*100d0*/  ULDC.64 UR8, c[0x4][0xc8] ;  /* 0x0100320000087ab9 */ /* 0x000fe20000000a00 */
[----:B------:R-:W-:Y:S01]  /*100e0*/  ULDC.64 UR4, c[0x4][0x28] ;  /* 0x01000a0000047ab9 */ /* 0x000fe20000000a00 */
[----:B--23--:R-:W-:Y:S02]  /*100f0*/  IMAD.U32 R4, RZ, RZ, UR6 ;  /* 0x00000006ff047e24 */ /* 0x00cfe4000f8e00ff */
[----:B------:R-:W2:Y:S01]  /*10100*/  LDC.64 R2, c[0x4][R2] ;  /* 0x0100000002027b82 */ /* 0x000ea20000000a00 */
        /* <DEDUP_REMOVED lines=9> */
[----:B012-4-:R-:W-:Y:S05]  /*101a0*/  CALL.ABS.NOINC R2 ;  /* 0x0000000002007343 */ /* 0x017fea0003c00000 */
.L_x_275:
[----:B------:R-:W-:Y:S05]  /*101b0*/  BSYNC B6 ;  /* 0x0000000000067941 */ /* 0x000fea0003800000 */
.L_x_274:
[----:B------:R0:W5:Y:S01]  /*101c0*/  LDL R8, [R1+0xc] ;  /* 0x00000c0001087983 */ /* 0x0001620000100800 */
[----:B------:R-:W1:Y:S01]  /*101d0*/  LDC R5, c[0x0][0x448] ;  /* 0x00011200ff057b82 */ /* 0x000e620000000800 */
[----:B------:R-:W2:Y:S01]  /*101e0*/  S2R R2, SR_TID.X ;  /* 0x0000000000027919 */ /* 0x000ea20000002100 */
[----:B------:R-:W-:Y:S01]  /*101f0*/  R2UR UR6, R34 ;  /* 0x00000000220672ca */ /* 0x000fe200000e0000 */
[----:B------:R-:W-:Y:S01]  /*10200*/  IMAD.SHL.U32 R17, R17, 0x80, RZ ;  /* 0x0000008011117824 */ /* 0x000fe200078e00ff */
[C---:B------:R-:W-:Y:S01]  /*10210*/  R2UR UR7, R18.reuse ;  /* 0x00000000120772ca */ /* 0x040fe200000e0000 */
[----:B------:R-:W-:Y:S01]  /*10220*/  ULDC.64 UR8, c[0x0][0x2d8] ;  /* 0x0000b60000087ab9 */ /* 0x000fe20000000a00 */
[----:B-1----:R-:W-:Y:S02]  /*10230*/  ISETP.NE.AND P0, PT, R5, 0x1, PT ;  /* 0x000000010500780c */ /* 0x002fe40003f05270 */
[----:B------:R-:W-:Y:S02]  /*10240*/  R2UR UR10, R18 ;  /* 0x00000000120a72ca */ /* 0x000fe400000e0000 */
[C---:B--2---:R-:W-:Y:S01]  /*10250*/  LOP3.LUT R19, R2.reuse, 0x7f, RZ, 0xc0, !PT ;  /* 0x0000007f02137812 */ /* 0x044fe200078ec0ff */
[----:B------:R-:W-:-:S08]  /*10260*/  IMAD.SHL.U32 R2, R2, 0x20, RZ ;  /* 0x0000002002027824 */ /* 0x000fd000078e00ff */
[----:B------:R-:W1:Y:S01]  /*10270*/  @P0 LDC R3, c[0x0][0x44c] ;  /* 0x00011300ff030b82 */ /* 0x000e620000000800 */
[----:B------:R-:W-:-:S04]  /*10280*/  SHF.R.U32.HI R19, RZ, 0x2, R19 ;  /* 0x00000002ff137819 */ /* 0x000fc80000011613 */
[----:B------:R-:W-:-:S03]  /*10290*/  LOP3.LUT R2, R19, 0x60, R2, 0xf8, !PT ;  /* 0x0000006013027812 */ /* 0x000fc600078ef802 */
[----:B---3--:R-:W2:Y:S01]  /*102a0*/  @P0 LDC R4, c[0x0][0x450] ;  /* 0x00011400ff040b82 */ /* 0x008ea20000000800 */
[----:B------:R-:W-:Y:S01]  /*102b0*/  UIMAD UR6, UR6, UR8, URZ ;  /* 0x00000008060672a4 */ /* 0x000fe2000f8e023f */
[----:B------:R-:W-:Y:S01]  /*102c0*/  LOP3.LUT R0, R2, R17, RZ, 0xfc, !PT ;  /* 0x0000001102007212 */ /* 0x000fe200078efcff */
[----:B------:R-:W-:Y:S01]  /*102d0*/  UMOV UR4, UR38 ;  /* 0x0000002600047c82 */ /* 0x000fe20008000000 */
[----:B------:R-:W-:Y:S01]  /*102e0*/  UMOV UR5, UR45 ;  /* 0x0000002d00057c82 */ /* 0x000fe20008000000 */
[----:B------:R-:W-:Y:S02]  /*102f0*/  UIMAD UR6, UR10, UR9, UR6 ;  /* 0x000000090a0672a4 */ /* 0x000fe4000f8e0206 */
[----:B------:R-:W-:Y:S01]  /*10300*/  UIMAD.WIDE.U32 UR4, UR7, UR8, UR4 ;  /* 0x00000008070472a5 */ /* 0x000fe2000f8e0004 */
[----:B------:R-:W-:Y:S02]  /*10310*/  IMAD.MOV.U32 R2, RZ, RZ, R0 ;  /* 0x000000ffff027224 */ /* 0x000fe400078e0000 */
[----:B------:R-:W-:Y:S01]  /*10320*/  ULDC.64 UR8, c[0x0][0x2e0] ;  /* 0x0000b80000087ab9 */ /* 0x000fe20000000a00 */
[----:B------:R-:W-:Y:S01]  /*10330*/  UIADD3 UR5, UR5, UR6, URZ ;  /* 0x0000000605057290 */ /* 0x000fe2000fffe03f */
[----:B-1----:R-:W-:Y:S01]  /*10340*/  @P0 IMAD.HI.U32 R3, R0, R3, RZ ;  /* 0x0000000300030227 */ /* 0x002fe200078e00ff */
[----:B------:R-:W-:Y:S01]  /*10350*/  UIMAD UR6, UR43, UR8, URZ ;  /* 0x000000082b0672a4 */ /* 0x000fe2000f8e023f */
[----:B------:R-:W1:Y:S01]  /*10360*/  S2R R19, SR_TID.X ;  /* 0x0000000000137919 */ /* 0x000e620000002100 */
[----:B------:R-:W-:-:S02]  /*10370*/  UIMAD.WIDE.U32 UR4, UR44, UR8, UR4 ;  /* 0x000000082c0472a5 */ /* 0x000fc4000f8e0004 */
[----:B--2---:R-:W-:Y:S01]  /*10380*/  @P0 SHF.R.U32.HI R2, RZ, R4, R3 ;  /* 0x00000004ff020219 */ /* 0x004fe20000011603 */
[----:B------:R-:W-:-:S03]  /*10390*/  UIMAD UR6, UR44, UR9, UR6 ;  /* 0x000000092c0672a4 */ /* 0x000fc6000f8e0206 */
[--C-:B------:R-:W-:Y:S01]  /*103a0*/  SHF.R.S32.HI R3, RZ, 0x1f, R2.reuse ;  /* 0x0000001fff037819 */ /* 0x100fe20000011402 */
[----:B------:R-:W-:Y:S01]  /*103b0*/  IMAD.MOV R7, RZ, RZ, -R2 ;  /* 0x000000ffff077224 */ /* 0x000fe200078e0a02 */
[----:B------:R-:W-:Y:S01]  /*103c0*/  ULDC.64 UR8, c[0x0][0x2d0] ;  /* 0x0000b40000087ab9 */ /* 0x000fe20000000a00 */
[----:B------:R-:W-:Y:S01]  /*103d0*/  UIADD3 UR5, UR5, UR6, URZ ;  /* 0x0000000605057290 */ /* 0x000fe2000fffe03f */
[----:B------:R-:W-:Y:S02]  /*103e0*/  IMAD.U32 R11, RZ, RZ, UR8 ;  /* 0x00000008ff0b7e24 */ /* 0x000fe4000f8e00ff */
[----:B------:R-:W-:Y:S02]  /*103f0*/  IMAD R3, R3, UR8, RZ ;  /* 0x0000000803037c24 */ /* 0x000fe4000f8e02ff */
[----:B------:R-:W-:Y:S02]  /*10400*/  IMAD R7, R5, R7, R0 ;  /* 0x0000000705077224 */ /* 0x000fe400078e0200 */
[----:B------:R-:W-:-:S02]  /*10410*/  IMAD R9, R2, UR9, R3 ;  /* 0x0000000902097c24 */ /* 0x000fc4000f8e0203 */
[----:B------:R-:W-:Y:S01]  /*10420*/  IMAD.WIDE.U32 R2, R2, R11, UR4 ;  /* 0x0000000402027e25 */ /* 0x000fe2000f8e000b */
[----:B------:R-:W-:Y:S01]  /*10430*/  SHF.R.S32.HI R0, RZ, 0x1f, R7 ;  /* 0x0000001fff007819 */ /* 0x000fe20000011407 */
[----:B------:R-:W-:Y:S02]  /*10440*/  ULDC.64 UR4, c[0x0][0x2c8] ;  /* 0x0000b20000047ab9 */ /* 0x000fe40000000a00 */
[----:B------:R-:W-:Y:S02]  /*10450*/  IMAD.IADD R3, R3, 0x1, R9 ;  /* 0x0000000103037824 */ /* 0x000fe400078e0209 */
[----:B------:R-:W-:Y:S02]  /*10460*/  IMAD R0, R0, UR4, RZ ;  /* 0x0000000400007c24 */ /* 0x000fe4000f8e02ff */
[----:B------:R-:W-:-:S04]  /*10470*/  IMAD.WIDE.U32 R2, R7, UR4, R2 ;  /* 0x0000000407027c25 */ /* 0x000fc8000f8e0002 */
[----:B------:R-:W-:Y:S01]  /*10480*/  IMAD R7, R7, UR5, R0 ;  /* 0x0000000507077c24 */ /* 0x000fe2000f8e0200 */
[----:B------:R-:W-:Y:S02]  /*10490*/  ULDC.64 UR4, c[0x0][0x280] ;  /* 0x0000a00000047ab9 */ /* 0x000fe40000000a00 */
[----:B------:R-:W-:Y:S01]  /*104a0*/  IADD3 R0, P0, R2, UR4, RZ ;  /* 0x0000000402007c10 */ /* 0x000fe2000ff1e0ff */
[----:B------:R-:W-:Y:S01]  /*104b0*/  ULDC UR4, c[0x0][0x2b8] ;  /* 0x0000ae0000047ab9 */ /* 0x000fe20000000800 */
[C---:B------:R-:W-:Y:S02]  /*104c0*/  LOP3.LUT R10, R33.reuse, 0x40, RZ, 0xfc, !PT ;  /* 0x00000040210a7812 */ /* 0x040fe400078efcff */
[----:B------:R-:W-:Y:S02]  /*104d0*/  LOP3.LUT R6, R33, 0x80, RZ, 0xfc, !PT ;  /* 0x0000008021067812 */ /* 0x000fe400078efcff */
[----:B------:R-:W-:Y:S01]  /*104e0*/  IADD3.X R4, R3, UR5, R7, P0, !PT ;  /* 0x0000000503047c10 */ /* 0x000fe200087fe407 */
[----:B------:R-:W-:Y:S01]  /*104f0*/  UMOV UR5, 0xffffffff ;  /* 0xffffffff00057882 */ /* 0x000fe20000000000 */
[----:B-1----:R-:W-:-:S02]  /*10500*/  LOP3.LUT R19, R19, 0x7f, RZ, 0xc0, !PT ;  /* 0x0000007f13137812 */ /* 0x002fc400078ec0ff */
[----:B------:R-:W-:Y:S02]  /*10510*/  ISETP.GE.AND P3, PT, R33, UR4, PT ;  /* 0x0000000421007c0c */ /* 0x000fe4000bf66270 */
[----:B------:R-:W-:Y:S02]  /*10520*/  ISETP.GE.AND P2, PT, R10, UR4, PT ;  /* 0x000000040a007c0c */ /* 0x000fe4000bf46270 */
[----:B------:R-:W-:Y:S02]  /*10530*/  ISETP.GE.AND P1, PT, R6, UR4, PT ;  /* 0x0000000406007c0c */ /* 0x000fe4000bf26270 */
[----:B------:R-:W-:Y:S01]  /*10540*/  SHF.R.U32.HI R10, RZ, 0x2, R19 ;  /* 0x00000002ff0a7819 */ /* 0x000fe20000011613 */
[----:B0-----:R-:W-:Y:S10]  /*10550*/  BRA.DIV UR5, `(.L_x_276) ;  /* 0x0000004605e47947 */ /* 0x001ff4000b800000 */
[----:B----4-:R-:W0:Y:S01]  /*10560*/  SHFL.IDX PT, R14, R0, RZ, 0x1c1f ;  /* 0x001c1fff000e7589 */ /* 0x010e2200000e0000 */
[----:B------:R-:W-:Y:S02]  /*10570*/  IMAD R35, R35, R5, RZ ;  /* 0x0000000523237224 */ /* 0x000fe400078e02ff */
[----:B------:R-:W-:Y:S01]  /*10580*/  IMAD.IADD R17, R10, 0x1, R17 ;  /* 0x000000010a117824 */ /* 0x000fe200078e0211 */
[----:B------:R-:W1:Y:S03]  /*10590*/  SHFL.IDX PT, R2, R4, RZ, 0x1c1f ;  /* 0x001c1fff04027589 */ /* 0x000e6600000e0000 */
[C---:B------:R-:W-:Y:S01]  /*105a0*/  VIADD R6, R17.reuse, 0x20 ;  /* 0x0000002011067836 */ /* 0x040fe20000000000 */
[----:B------:R-:W-:Y:S01]  /*105b0*/  ISETP.GE.AND P0, PT, R17, R35, PT ;  /* 0x000000231100720c */ /* 0x000fe20003f06270 */
[----:B------:R-:W-:-:S12]  /*105c0*/  SHFL.IDX PT, R5, R4, 0x1, 0x1c1f ;  /* 0x003c1f0004057f89 */ /* 0x000fd800000e0000 */
[----:B0-----:R-:W-:-:S05]  /*105d0*/  @!P0 IADD3 R14, P4, R33, R14, RZ ;  /* 0x0000000e210e8210 */ /* 0x001fca0007f9e0ff */
[----:B-1----:R-:W-:Y:S02]  /*105e0*/  @!P0 IMAD.X R3, RZ, RZ, R2, P4 ;  /* 0x000000ffff038224 */ /* 0x002fe400020e0602 */
[----:B------:R-:W-:Y:S02]  /*105f0*/  @!P0 IMAD.MOV.U32 R2, RZ, RZ, R14 ;  /* 0x000000ffff028224 */ /* 0x000fe400078e000e */
[----:B------:R-:W0:Y:S04]  /*10600*/  SHFL.IDX PT, R14, R0, 0x1, 0x1c1f ;  /* 0x003c1f00000e7f89 */ /* 0x000e2800000e0000 */
[----:B-----5:R-:W-:Y:S04]  /*10610*/  @!P0 LDGSTS.E.BYPASS.LTC128B.128 [R8+0x1e200], desc[UR52][R2.64], !P3 ;  /* 0x1e20000002088fae */ /* 0x020fe8000d901d74 */
[----:B------:R-:W-:Y:S04]  /*10620*/  @!P0 LDGSTS.E.BYPASS.LTC128B.128 [R8+0x20200], desc[UR52][R2.64+0x40], !P2 ;  /* 0x2020004002088fae */ /* 0x000fe8000d101d74 */
[----:B------:R1:W-:Y:S01]  /*10630*/  @!P0 LDGSTS.E.BYPASS.LTC128B.128 [R8+0x22200], desc[UR52][R2.64+0x80], !P1 ;  /* 0x2220008002088fae */ /* 0x0003e2000c901d74 */
[----:B------:R-:W-:Y:S01]  /*10640*/  ISETP.GE.AND P0, PT, R6, R35, PT ;  /* 0x000000230600720c */ /* 0x000fe20003f06270 */
[----:B------:R-:W-:-:S12]  /*10650*/  VIADD R6, R17, 0x40 ;  /* 0x0000004011067836 */ /* 0x000fd80000000000 */
[----:B0-----:R-:W-:-:S05]  /*10660*/  @!P0 IADD3 R14, P4, R33, R14, RZ ;  /* 0x0000000e210e8210 */ /* 0x001fca0007f9e0ff */
[----:B------:R-:W-:Y:S02]  /*10670*/  @!P0 IMAD.X R5, RZ, RZ, R5, P4 ;  /* 0x000000ffff058224 */ /* 0x000fe400020e0605 */
[----:B-1----:R-:W-:Y:S02]  /*10680*/  @!P0 IMAD.MOV.U32 R2, RZ, RZ, R14 ;  /* 0x000000ffff028224 */ /* 0x002fe400078e000e */
[----:B------:R-:W0:Y:S01]  /*10690*/  SHFL.IDX PT, R14, R0, 0x2, 0x1c1f ;  /* 0x005c1f00000e7f89 */ /* 0x000e2200000e0000 */
[----:B------:R-:W-:-:S03]  /*106a0*/  @!P0 IMAD.MOV.U32 R3, RZ, RZ, R5 ;  /* 0x000000ffff038224 */ /* 0x000fc600078e0005 */
[----:B------:R-:W1:Y:S04]  /*106b0*/  SHFL.IDX PT, R5, R4, 0x2, 0x1c1f ;  /* 0x005c1f0004057f89 */ /* 0x000e6800000e0000 */
[----:B------:R-:W-:Y:S04]  /*106c0*/  @!P0 LDGSTS.E.BYPASS.LTC128B.128 [R8+0x1ea00], desc[UR52][R2.64], !P3 ;  /* 0x1ea0000002088fae */ /* 0x000fe8000d901d74 */
[----:B------:R-:W-:Y:S04]  /*106d0*/  @!P0 LDGSTS.E.BYPASS.LTC128B.128 [R8+0x20a00], desc[UR52][R2.64+0x40], !P2 ;  /* 0x20a0004002088fae */ /* 0x000fe8000d101d74 */
[----:B------:R2:W-:Y:S01]  /*106e0*/  @!P0 LDGSTS.E.BYPASS.LTC128B.128 [R8+0x22a00], desc[UR52][R2.64+0x80], !P1 ;  /* 0x22a0008002088fae */ /* 0x0005e2000c901d74 */
[----:B------:R-:W-:-:S03]  /*106f0*/  ISETP.GE.AND P0, PT, R6, R35, PT ;  /* 0x000000230600720c */ /* 0x000fc60003f06270 */
[----:B------:R-:W3:Y:S10]  /*10700*/  SHFL.IDX PT, R4, R4, 0x3, 0x1c1f ;  /* 0x007c1f0004047f89 */ /* 0x000ef400000e0000 */
[----:B0-----:R-:W-:-:S05]  /*10710*/  @!P0 IADD3 R14, P4, R33, R14, RZ ;  /* 0x0000000e210e8210 */ /* 0x001fca0007f9e0ff */
[----:B-1----:R-:W-:Y:S02]  /*10720*/  @!P0 IMAD.X R5, RZ, RZ, R5, P4 ;  /* 0x000000ffff058224 */ /* 0x002fe400020e0605 */
[----:B--2---:R-:W-:Y:S02]  /*10730*/  @!P0 IMAD.MOV.U32 R2, RZ, RZ, R14 ;  /* 0x000000ffff028224 */ /* 0x004fe400078e000e */
[----:B------:R-:W-:Y:S01]  /*10740*/  @!P0 IMAD.MOV.U32 R3, RZ, RZ, R5 ;  /* 0x000000ffff038224 */ /* 0x000fe200078e0005 */
[----:B------:R0:W1:Y:S04]  /*10750*/  SHFL.IDX PT, R14, R0, 0x3, 0x1c1f ;  /* 0x007c1f00000e7f89 */ /* 0x00006800000e0000 */
[----:B------:R0:W-:Y:S04]  /*10760*/  @!P0 LDGSTS.E.BYPASS.LTC128B.128 [R8+0x1f200], desc[UR52][R2.64], !P3 ;  /* 0x1f20000002088fae */ /* 0x0001e8000d901d74 */
[----:B------:R0:W-:Y:S04]  /*10770*/  @!P0 LDGSTS.E.BYPASS.LTC128B.128 [R8+0x21200], desc[UR52][R2.64+0x40], !P2 ;  /* 0x2120004002088fae */ /* 0x0001e8000d101d74 */
[----:B---3--:R0:W-:Y:S02]  /*10780*/  @!P0 LDGSTS.E.BYPASS.LTC128B.128 [R8+0x23200], desc[UR52][R2.64+0x80], !P1 ;  /* 0x2320008002088fae */ /* 0x0081e4000c901d74 */
.L_x_376:
[----:B0-----:R-:W-:Y:S01]  /*10790*/  VIADD R0, R17, 0x60 ;  /* 0x0000006011007836 */ /* 0x001fe20000000000 */
[----:B------:R-:W-:Y:S04]  /*107a0*/  BSSY B0, `(.L_x_277) ;  /* 0x000000b000007945 */ /* 0x000fe80003800000 */
[----:B------:R-:W-:-:S13]  /*107b0*/  ISETP.GE.AND P0, PT, R0, R35, PT ;  /* 0x000000230000720c */ /* 0x000fda0003f06270 */
[----:B------:R-:W-:Y:S05]  /*107c0*/  @P0 BRA `(.L_x_278) ;  /* 0x0000000000200947 */ /* 0x000fea0003800000 */
[----:B-1----:R-:W-:-:S05]  /*107d0*/  IADD3 R2, P0, R33, R14, RZ ;  /* 0x0000000e21027210 */ /* 0x002fca0007f1e0ff */
[----:B------:R-:W-:-:S05]  /*107e0*/  IMAD.X R3, RZ, RZ, R4, P0 ;  /* 0x000000ffff037224 */ /* 0x000fca00000e0604 */
[----:B------:R-:W-:Y:S01]  /*107f0*/  @!PT LDS RZ, [RZ] ;  /* 0x00000000fffff984 */ /* 0x000fe20000000800 */
[----:B------:R-:W-:Y:S01]  /*10800*/  @!PT LDS RZ, [RZ] ;  /* 0x00000000fffff984 */ /* 0x000fe20000000800 */
[----:B------:R-:W-:Y:S01]  /*10810*/  @!PT LDS RZ, [RZ] ;  /* 0x00000000fffff984 */ /* 0x000fe20000000800 */
[----:B------:R0:W-:Y:S04]  /*10820*/  LDGSTS.E.BYPASS.LTC128B.128 [R8+0x1fa00], desc[UR52][R2.64], !P3 ;  /* 0x1fa0000002087fae */ /* 0x0001e8000d901d74 */
[----:B------:R0:W-:Y:S04]  /*10830*/  LDGSTS.E.BYPASS.LTC128B.128 [R8+0x21a00], desc[UR52][R2.64+0x40], !P2 ;  /* 0x21a0004002087fae */ /* 0x0001e8000d101d74 */
[----:B------:R0:W-:Y:S02]  /*10840*/  LDGSTS.E.BYPASS.LTC128B.128 [R8+0x23a00], desc[UR52][R2.64+0x80], !P1 ;  /* 0x23a0008002087fae */ /* 0x0001e4000c901d74 */
.L_x_278:
[----:B------:R-:W-:Y:S05]  /*10850*/  BSYNC B0 ;  /* 0x0000000000007941 */ /* 0x000fea0003800000 */
.L_x_277:
[----:B------:R-:W-:Y:S01]  /*10860*/  NOP ;  /* 0x0000000000007918 */ /* 0x000fe20000000000 */
[----:B------:R-:W-:-:S13]  /*10870*/  PLOP3.LUT P0, PT, PT, PT, PT, 0x80, 0x0 ;  /* 0x000000000000781c */ /* 0x000fda0003f0f070 */
.L_x_279:
[----:B------:R-:W-:Y:S02]  /*10880*/  PLOP3.LUT P1, PT, P1, P0, PT, 0xa2, 0x0 ;  /* 0x000000000000781c */ /* 0x000fe40000f21472 */
[----:B------:R-:W-:-:S08]  /*10890*/  @P0 R2UR P1, UR4, R22 ;  /* 0x00000000160402ca */ /* 0x000fd00000020000 */
[----:B------:R-:W-:-:S05]  /*108a0*/  @P0 PLOP3.LUT P0, PT, P1, PT, PT, 0x80, 0x0 ;  /* 0x000000000000081c */ /* 0x000fca0000f0f070 */
[----:B------:R-:W-:Y:S01]  /*108b0*/  @!P1 SYNCS.ARRIVE.TRANS64.RED.A0T1 RZ, [UR4+0x33400], RZ ;  /* 0x033400ffffff99a7 */ /* 0x000fe20008200404 */
[----:B------:R-:W-:Y:S07]  /*108c0*/  @!P1 ARRIVES.LDGSTSBAR.64.TRANSCNT [UR4+0x33400] ;  /* 0x03340000ff0099b0 */ /* 0x000fee0008000a84 */
[----:B------:R-:W-:Y:S05]  /*108d0*/  @P0 BRA.U.ANY `(.L_x_279) ;  /* 0xfffffffd00e80947 */ /* 0x000fea000393ffff */
[----:B0-----:R-:W2:Y:S02]  /*108e0*/  LDL.LU R2, [R1+0x14] ;  /* 0x0000140001027983 */ /* 0x001ea40000300800 */
[----:B--2---:R-:W-:-:S04]  /*108f0*/  IADD3 R2, R2, 0x1, RZ ;  /* 0x0000000102027810 */ /* 0x004fc80007ffe0ff */
[----:B------:R-:W-:Y:S01]  /*10900*/  LEA.HI R0, R2, R2, RZ, 0x1 ;  /* 0x0000000202007211 */ /* 0x000fe200078f08ff */
[----:B------:R0:W-:Y:S03]  /*10910*/  STL [R1+0x14], R2 ;  /* 0x0000140201007387 */ /* 0x0001e60000100800 */
[----:B------:R-:W-:-:S05]  /*10920*/  LOP3.LUT R0, R0, 0xfffffffe, RZ, 0xc0, !PT ;  /* 0xfffffffe00007812 */ /* 0x000fca00078ec0ff */
[----:B------:R-:W-:-:S05]  /*10930*/  IMAD.IADD R0, R2, 0x1, -R0 ;  /* 0x0000000102007824 */ /* 0x000fca00078e0a00 */
[----:B------:R-:W-:Y:S01]  /*10940*/  SHF.L.U32 R3, R0, 0x1f, RZ ;  /* 0x0000001f00037819 */ /* 0x000fe200000006ff */
[----:B------:R-:W-:Y:S01]  /*10950*/  NOP ;  /* 0x0000000000007918 */ /* 0x000fe20000000000 */
[----:B------:R0:W-:Y:S01]  /*10960*/  SYNCS.ARRIVE.TRANS64.A1T0 RZ, [R22+URZ+0x33400], RZ ;  /* 0x033400ff16ff79a7 */ /* 0x0001e2000810003f */
[----:B------:R-:W-:Y:S01]  /*10970*/  BSSY B0, `(.L_x_280) ;  /* 0x0000003000007945 */ /* 0x000fe20003800000 */
[----:B------:R-:W2:Y:S03]  /*10980*/  SYNCS.PHASECHK.TRANS64.TRYWAIT P0, [R22+URZ+0x33420], R3 ;  /* 0x03342003160075a7 */ /* 0x000ea6000800017f */
[----:B0-2---:R-:W-:Y:S05]  /*10990*/  @!P0 BRA `(.L_x_281) ;  /* 0x0000004800108947 */ /* 0x005fea0003800000 */
.L_x_377:
[----:B------:R-:W-:Y:S05]  /*109a0*/  BSYNC B0 ;  /* 0x0000000000007941 */ /* 0x000fea0003800000 */
.L_x_280:
[----:B------:R-:W-:-:S06]  /*109b0*/  UISETP.GE.AND UP0, UPT, UR41, 0xa1, UPT ;  /* 0x000000a12900788c */ /* 0x000fcc000bf06270 */
[----:B------:R-:W-:-:S13]  /*109c0*/  PLOP3.LUT P0, PT, PT, PT, UP0, 0x40, 0x0 ;  /* 0x000000000000781c */ /* 0x000fda0003f0e808 */
[----:B------:R-:W-:Y:S05]  /*109d0*/  @P0 BRA `(.L_x_282) ;  /* 0x0000001800480947 */ /* 0x000fea0003800000 */
[----:B------:R-:W-:Y:S01]  /*109e0*/  UIADD3 UR4, UR42, -0x2, URZ ;  /* 0xfffffffe2a047890 */ /* 0x000fe2000fffe03f */
[----:B------:R-:W-:Y:S02]  /*109f0*/  IMAD.MOV.U32 R19, RZ, RZ, R31 ;  /* 0x000000ffff137224 */ /* 0x000fe400078e001f */
[----:B------:R-:W-:-:S03]  /*10a00*/  IMAD.MOV.U32 R17, RZ, RZ, R28 ;  /* 0x000000ffff117224 */ /* 0x000fc600078e001c */
[----:B------:R-:W-:-:S07]  /*10a10*/  IMAD.U32 R29, RZ, RZ, UR4 ;  /* 0x00000004ff1d7e24 */ /* 0x000fce000f8e00ff */
.L_x_302:
[----:B0-----:R-:W0:Y:S01]  /*10a20*/  LDC R3, c[0x0][0x430] ;  /* 0x00010c00ff037b82 */ /* 0x001e220000000800 */
[----:B--2---:R-:W2:Y:S01]  /*10a30*/  S2R R0, SR_TID.X ;  /* 0x0000000000007919 */ /* 0x004ea20000002100 */
[----:B------:R-:W-:Y:S01]  /*10a40*/  IMAD.MOV.U32 R10, RZ, RZ, 0xa0 ;  /* 0x000000a0ff0a7424 */ /* 0x000fe200078e00ff */
[----:B------:R-:W-:Y:S05]  /*10a50*/  YIELD ;  /* 0x0000000000007946 */ /* 0x000fea0003800000 */
[----:B------:R-:W3:Y:S01]  /*10a60*/  S2R R4, SR_TID.X ;  /* 0x0000000000047919 */ /* 0x000ee20000002100 */
[----:B------:R-:W-:Y:S01]  /*10a70*/  IMAD R10, R29, R10, UR37 ;  /* 0x000000251d0a7e24 */ /* 0x000fe2000f8e020a */
[----:B------:R-:W-:Y:S01]  /*10a80*/  ULDC.64 UR4, c[0x0][0x428] ;  /* 0x00010a0000047ab9 */ /* 0x000fe20000000a00 */
[----:B------:R-:W-:Y:S01]  /*10a90*/  ULDC.64 UR6, c[0x0][0x418] ;  /* 0x0001060000067ab9 */ /* 0x000fe20000000a00 */
[----:B------:R-:W4:Y:S01]  /*10aa0*/  S2R R8, SR_TID.X ;  /* 0x0000000000087919 */ /* 0x000f220000002100 */
[----:B------:R-:W-:-:S02]  /*10ab0*/  IMAD R7, R36, UR4, RZ ;  /* 0x0000000424077c24 */ /* 0x000fc4000f8e02ff */
[----:B------:R-:W-:Y:S02]  /*10ac0*/  VIADD R28, R17, 0x1 ;  /* 0x00000001111c7836 */ /* 0x000fe40000000000 */
[----:B------:R-:W-:Y:S01]  /*10ad0*/  IMAD R7, R30, UR5, R7 ;  /* 0x000000051e077c24 */ /* 0x000fe2000f8e0207 */
[----:B0-----:R-:W-:Y:S02]  /*10ae0*/  ISETP.NE.AND P2, PT, R3, 0x1, PT ;  /* 0x000000010300780c */ /* 0x001fe40003f45270 */
[C---:B--2---:R-:W-:Y:S01]  /*10af0*/  LOP3.LUT R2, R0.reuse, 0x7f, RZ, 0xc0, !PT ;  /* 0x0000007f00027812 */ /* 0x044fe200078ec0ff */
[----:B------:R-:W-:-:S10]  /*10b00*/  IMAD.SHL.U32 R0, R0, 0x20, RZ ;  /* 0x0000002000007824 */ /* 0x000fd400078e00ff */
[----:B------:R-:W0:Y:S01]  /*10b10*/  @P2 LDC R3, c[0x0][0x434] ;  /* 0x00010d00ff032b82 */ /* 0x000e220000000800 */
[----:B------:R-:W-:Y:S02]  /*10b20*/  SHF.R.U32.HI R2, RZ, 0x2, R2 ;  /* 0x00000002ff027819 */ /* 0x000fe40000011602 */
[----:B---3--:R-:W-:Y:S02]  /*10b30*/  LOP3.LUT R4, R4, 0x7f, RZ, 0xc0, !PT ;  /* 0x0000007f04047812 */ /* 0x008fe400078ec0ff */
[----:B------:R-:W-:Y:S02]  /*10b40*/  LOP3.LUT R0, R2, 0x60, R0, 0xf8, !PT ;  /* 0x0000006002007812 */ /* 0x000fe400078ef800 */
[----:B------:R-:W-:Y:S01]  /*10b50*/  SHF.R.U32.HI R9, RZ, 0x2, R4 ;  /* 0x00000002ff097819 */ /* 0x000fe20000011604 */
[----:B------:R-:W2:Y:S01]  /*10b60*/  @P2 LDC R5, c[0x0][0x438] ;  /* 0x00010e00ff052b82 */ /* 0x000ea20000000800 */
[----:B----4-:R-:W-:Y:S02]  /*10b70*/  IMAD.SHL.U32 R8, R8, 0x20, RZ ;  /* 0x0000002008087824 */ /* 0x010fe400078e00ff */
[----:B------:R-:W-:-:S03]  /*10b80*/  IMAD.IADD R0, R0, 0x1, R10 ;  /* 0x0000000100007824 */ /* 0x000fc600078e020a */
[----:B------:R-:W-:Y:S01]  /*10b90*/  LOP3.LUT R8, R9, 0x60, R8, 0xf8, !PT ;  /* 0x0000006009087812 */ /* 0x000fe200078ef808 */
[----:B------:R-:W-:-:S03]  /*10ba0*/  IMAD.MOV.U32 R6, RZ, RZ, R0 ;  /* 0x000000ffff067224 */ /* 0x000fc600078e0000 */
[----:B------:R-:W-:-:S04]  /*10bb0*/  LOP3.LUT R8, R8, 0x80, RZ, 0xfc, !PT ;  /* 0x0000008008087812 */ /* 0x000fc800078efcff */
[C---:B------:R-:W-:Y:S01]  /*10bc0*/  ISETP.GT.U32.AND P1, PT, R8.reuse, 0x9f, PT ;  /* 0x0000009f0800780c */ /* 0x040fe20003f24070 */
[----:B------:R-:W-:Y:S02]  /*10bd0*/  IMAD.IADD R10, R8, 0x1, R10 ;  /* 0x00000001080a7824 */ /* 0x000fe400078e020a */
[----:B0-----:R-:W-:-:S04]  /*10be0*/  @P2 IMAD.HI.U32 R2, R0, R3, RZ ;  /* 0x0000000300022227 */ /* 0x001fc800078e00ff */
[----:B------:R-:W-:Y:S01]  /*10bf0*/  IMAD.MOV.U32 R11, RZ, RZ, R10 ;  /* 0x000000ffff0b7224 */ /* 0x000fe200078e000a */
[----:B--2---:R-:W-:-:S04]  /*10c00*/  @P2 SHF.R.U32.HI R6, RZ, R5, R2 ;  /* 0x00000005ff062219 */ /* 0x004fc80000011602 */
[--C-:B------:R-:W-:Y:S01]  /*10c10*/  SHF.R.S32.HI R3, RZ, 0x1f, R6.reuse ;  /* 0x0000001fff037819 */ /* 0x100fe20000011406 */
[----:B------:R-:W-:-:S04]  /*10c20*/  IMAD.MOV.U32 R2, RZ, RZ, R6 ;  /* 0x000000ffff027224 */ /* 0x000fc800078e0006 */
[----:B------:R-:W-:-:S04]  /*10c30*/  IMAD.WIDE.U32 R2, R30, UR4, R2 ;  /* 0x000000041e027c25 */ /* 0x000fc8000f8e0002 */
[----:B------:R-:W-:Y:S01]  /*10c40*/  IMAD.IADD R3, R7, 0x1, R3 ;  /* 0x0000000107037824 */ /* 0x000fe200078e0203 */
[----:B------:R-:W-:-:S04]  /*10c50*/  LEA R4, P0, R2, UR6, 0x2 ;  /* 0x0000000602047c11 */ /* 0x000fc8000f8010ff */
[----:B------:R-:W-:Y:S02]  /*10c60*/  LEA.HI.X R5, R2, UR7, R3, 0x2, P0 ;  /* 0x0000000702057c11 */ /* 0x000fe400080f1403 */
[----:B------:R-:W0:Y:S08]  /*10c70*/  @P2 LDC R3, c[0x0][0x434] ;  /* 0x00010d00ff032b82 */ /* 0x000e300000000800 */
[----:B------:R-:W2:Y:S01]  /*10c80*/  @P2 LDC R2, c[0x0][0x438] ;  /* 0x00010e00ff022b82 */ /* 0x000ea20000000800 */
[----:B0-----:R-:W-:-:S05]  /*10c90*/  @P2 IMAD.HI.U32 R3, R10, R3, RZ ;  /* 0x000000030a032227 */ /* 0x001fca00078e00ff */
[----:B--2---:R-:W-:-:S04]  /*10ca0*/  @P2 SHF.R.U32.HI R11, RZ, R2, R3 ;  /* 0x00000002ff0b2219 */ /* 0x004fc80000011603 */
[--C-:B------:R-:W-:Y:S01]  /*10cb0*/  @!P1 SHF.R.S32.HI R3, RZ, 0x1f, R11.reuse ;  /* 0x0000001fff039819 */ /* 0x100fe2000001140b */
[----:B------:R-:W-:-:S04]  /*10cc0*/  @!P1 IMAD.MOV.U32 R2, RZ, RZ, R11 ;  /* 0x000000ffff029224 */ /* 0x000fc800078e000b */
[----:B------:R-:W-:Y:S01]  /*10cd0*/  @!P1 IMAD.WIDE.U32 R2, R30, UR4, R2 ;  /* 0x000000041e029c25 */ /* 0x000fe2000f8e0002 */
[----:B------:R-:W-:-:S03]  /*10ce0*/  ULDC UR4, c[0x0][0x430] ;  /* 0x00010c0000047ab9 */ /* 0x000fc60000000800 */
[----:B------:R-:W-:Y:S01]  /*10cf0*/  @!P1 IMAD.IADD R7, R7, 0x1, R3 ;  /* 0x0000000107079824 */ /* 0x000fe200078e0203 */
[----:B------:R-:W-:-:S04]  /*10d00*/  @!P1 LEA R8, P0, R2, UR6, 0x2 ;  /* 0x0000000602089c11 */ /* 0x000fc8000f8010ff */
[----:B------:R-:W-:Y:S02]  /*10d10*/  @!P1 LEA.HI.X R9, R2, UR7, R7, 0x2, P0 ;  /* 0x0000000702099c11 */ /* 0x000fe400080f1407 */
[----:B------:R0:W2:Y:S01]  /*10d20*/  LDG.E R7, desc[UR52][R4.64] ;  /* 0x0000003404077981 */ /* 0x0000a2000c1e1900 */
[----:B------:R-:W-:Y:S01]  /*10d30*/  IMAD.U32 R12, RZ, RZ, UR46 ;  /* 0x0000002eff0c7e24 */ /* 0x000fe2000f8e00ff */
[C---:B------:R-:W-:Y:S01]  /*10d40*/  ISETP.NE.AND P0, PT, R28.reuse, 0x2, PT ;  /* 0x000000021c00780c */ /* 0x040fe20003f05270 */
[----:B------:R-:W-:Y:S02]  /*10d50*/  IMAD.MOV R3, RZ, RZ, -R6 ;  /* 0x000000ffff037224 */ /* 0x000fe400078e0a06 */
[----:B------:R-:W-:Y:S01]  /*10d60*/  IMAD.MOV R11, RZ, RZ, -R11 ;  /* 0x000000ffff0b7224 */ /* 0x000fe200078e0a0b */
[----:B------:R-:W-:Y:S02]  /*10d70*/  SEL R31, RZ, 0x1, P0 ;  /* 0x00000001ff1f7807 */ /* 0x000fe40000000000 */
[----:B------:R-:W-:Y:S01]  /*10d80*/  SEL R28, R28, RZ, P0 ;  /* 0x000000ff1c1c7207 */ /* 0x000fe20000000000 */
[----:B0-----:R-:W-:-:S06]  /*10d90*/  IMAD.MOV.U32 R5, RZ, RZ, RZ ;  /* 0x000000ffff057224 */ /* 0x001fcc00078e00ff */
[----:B------:R0:W5:Y:S01]  /*10da0*/  @!P1 LDG.E R5, desc[UR52][R8.64] ;  /* 0x0000003408059981 */ /* 0x000162000c1e1900 */
[----:B------:R-:W-:Y:S01]  /*10db0*/  ISETP.NE.AND P1, PT, R12, 0x3, PT ;  /* 0x000000030c00780c */ /* 0x000fe20003f25270 */
[----:B------:R-:W-:Y:S01]  /*10dc0*/  IMAD R6, R11, UR4, R10 ;  /* 0x000000040b067c24 */ /* 0x000fe2000f8e020a */
[----:B------:R-:W-:Y:S01]  /*10dd0*/  LOP3.LUT R31, R19, R31, RZ, 0x3c, !PT ;  /* 0x0000001f131f7212 */ /* 0x000fe200078e3cff */
[----:B0-----:R-:W-:Y:S02]  /*10de0*/  IMAD R8, R3, UR4, R0 ;  /* 0x0000000403087c24 */ /* 0x001fe4000f8e0200 */
[----:B------:R-:W-:Y:S02]  /*10df0*/  IMAD.MOV.U32 R0, RZ, RZ, R29 ;  /* 0x000000ffff007224 */ /* 0x000fe400078e001d */
[----:B------:R-:W-:-:S03]  /*10e00*/  VIADD R29, R29, 0xffffffff ;  /* 0xffffffff1d1d7836 */ /* 0x000fc60000000000 */
[----:B------:R-:W-:Y:S02]  /*10e10*/  ISETP.GT.AND P2, PT, R0, RZ, PT ;  /* 0x000000ff0000720c */ /* 0x000fe40003f44270 */
[----:B--2---:R-:W-:Y:S01]  /*10e20*/  SHF.R.S32.HI R26, RZ, 0x1f, R7 ;  /* 0x0000001fff1a7819 */ /* 0x004fe20000011407 */
[----:B-1----:R-:W-:Y:S10]  /*10e30*/  @!P1 BRA `(.L_x_283) ;  /* 0x0000000000049947 */ /* 0x002ff40003800000 */
[----:B------:R-:W-:Y:S01]  /*10e40*/  BPT.TRAP 0x1 ;  /* 0x000000040000795c */ /* 0x000fe20000300000 */
.L_x_283:
[----:B------:R-:W-:Y:S01]  /*10e50*/  IMAD R4, R28, 0x8, R22 ;  /* 0x000000081c047824 */ /* 0x000fe200078e0216 */
[----:B------:R-:W-:Y:S01]  /*10e60*/  SHF.L.U32 R27, R31, 0x1f, RZ ;  /* 0x0000001f1f1b7819 */ /* 0x000fe200000006ff */
[----:B------:R-:W-:Y:S01]  /*10e70*/  BSSY B0, `(.L_x_284) ;  /* 0x0000004000007945 */ /* 0x000fe20003800000 */
[----:B------:R-:W-:Y:S02]  /*10e80*/  SHF.R.S32.HI R25, RZ, 0x1f, R8 ;  /* 0x0000001fff197819 */ /* 0x000fe40000011408 */
[----:B------:R-:W0:Y:S02]  /*10e90*/  SYNCS.PHASECHK.TRANS64.TRYWAIT P0, [R4+URZ+0x33480], R27 ;  /* 0x0334801b040075a7 */ /* 0x000e24000800017f */
[----:B0-----:R-:W-:Y:S05]  /*10ea0*/  @!P0 BRA `(.L_x_285) ;  /* 0x0000004000e08947 */ /* 0x001fea0003800000 */
.L_x_378:
[----:B------:R-:W-:Y:S05]  /*10eb0*/  BSYNC B0 ;  /* 0x0000000000007941 */ /* 0x000fea0003800000 */
.L_x_284:
[----:B-1----:R-:W2:Y:S01]  /*10ec0*/  LDL R14, [R1] ;  /* 0x00000000010e7983 */ /* 0x002ea20000100800 */
[----:B------:R-:W-:Y:S01]  /*10ed0*/  ULDC.64 UR4, c[0x0][0x328] ;  /* 0x0000ca0000047ab9 */ /* 0x000fe20000000a00 */
[----:B------:R-:W-:Y:S01]  /*10ee0*/  ULDC.64 UR6, c[0x0][0x338] ;  /* 0x0000ce0000067ab9 */ /* 0x000fe20000000a00 */
[----:B------:R-:W-:Y:S01]  /*10ef0*/  IMAD R0, R25, UR4, RZ ;  /* 0x0000000419007c24 */ /* 0x000fe2000f8e02ff */
[----:B------:R-:W-:Y:S01]  /*10f00*/  ULDC.64 UR8, c[0x0][0x330] ;  /* 0x0000cc0000087ab9 */ /* 0x000fe20000000a00 */
[C---:B------:R-:W-:Y:S01]  /*10f10*/  IMAD.WIDE.U32 R2, R8.reuse, UR4, RZ ;  /* 0x0000000408027c25 */ /* 0x040fe2000f8e00ff */
[----:B------:R-:W-:Y:S01]  /*10f20*/  SHF.R.S32.HI R21, RZ, 0x1f, R6 ;  /* 0x0000001fff157819 */ /* 0x000fe20000011406 */
[----:B------:R-:W-:Y:S01]  /*10f30*/  ULDC.64 UR10, c[0x0][0x318] ;  /* 0x0000c600000a7ab9 */ /* 0x000fe20000000a00 */
[----:B-----5:R-:W-:Y:S01]  /*10f40*/  SHF.R.S32.HI R24, RZ, 0x1f, R5 ;  /* 0x0000001fff187819 */ /* 0x020fe20000011405 */
[----:B------:R-:W-:Y:S01]  /*10f50*/  IMAD R0, R8, UR5, R0 ;  /* 0x0000000508007c24 */ /* 0x000fe2000f8e0200 */
[----:B------:R-:W1:Y:S01]  /*10f60*/  LDC R11, c[0x0][0x2f4] ;  /* 0x0000bd00ff0b7b82 */ /* 0x000e620000000800 */
[----:B------:R-:W-:Y:S01]  /*10f70*/  IMAD R23, R34, UR8, RZ ;  /* 0x0000000822177c24 */ /* 0x000fe2000f8e02ff */
[----:B------:R-:W-:Y:S01]  /*10f80*/  LOP3.LUT R13, R33, 0x80, RZ, 0xfc, !PT ;  /* 0x00000080210d7812 */ /* 0x000fe200078efcff */
[----:B------:R-:W-:Y:S01]  /*10f90*/  IMAD.IADD R3, R3, 0x1, R0 ;  /* 0x0000000103037824 */ /* 0x000fe200078e0200 */
[----:B------:R-:W-:Y:S01]  /*10fa0*/  LOP3.LUT R12, R33, 0x40, RZ, 0xfc, !PT ;  /* 0x00000040210c7812 */ /* 0x000fe200078efcff */
[----:B------:R-:W-:-:S02]  /*10fb0*/  IMAD R0, R26, UR6, RZ ;  /* 0x000000061a007c24 */ /* 0x000fc4000f8e02ff */
[----:B------:R-:W-:-:S04]  /*10fc0*/  IMAD.WIDE.U32 R2, R7, UR6, R2 ;  /* 0x0000000607027c25 */ /* 0x000fc8000f8e0002 */
[----:B------:R-:W-:Y:S02]  /*10fd0*/  IMAD R0, R7, UR7, R0 ;  /* 0x0000000707007c24 */ /* 0x000fe4000f8e0200 */
[C---:B------:R-:W-:Y:S02]  /*10fe0*/  IMAD R23, R18.reuse, UR9, R23 ;  /* 0x0000000912177c24 */ /* 0x040fe4000f8e0217 */
[----:B------:R-:W-:Y:S02]  /*10ff0*/  IMAD.IADD R3, R3, 0x1, R0 ;  /* 0x0000000103037824 */ /* 0x000fe400078e0200 */
[----:B------:R-:W-:Y:S02]  /*11000*/  IMAD R0, R21, UR4, RZ ;  /* 0x0000000415007c24 */ /* 0x000fe4000f8e02ff */
[----:B------:R-:W-:-:S04]  /*11010*/  IMAD.WIDE.U32 R2, R18, UR8, R2 ;  /* 0x0000000812027c25 */ /* 0x000fc8000f8e0002 */
[----:B------:R-:W-:Y:S01]  /*11020*/  IMAD R0, R6, UR5, R0 ;  /* 0x0000000506007c24 */ /* 0x000fe2000f8e0200 */
[----:B------:R-:W-:Y:S02]  /*11030*/  IADD3 R9, P0, R2, UR10, RZ ;  /* 0x0000000a02097c10 */ /* 0x000fe4000ff1e0ff */
[-C--:B-1----:R-:W-:Y:S02]  /*11040*/  ISETP.GE.AND P1, PT, R13, R11.reuse, PT ;  /* 0x0000000b0d00720c */ /* 0x082fe40003f26270 */
[----:B------:R-:W-:Y:S01]  /*11050*/  IADD3.X R10, R23, UR11, R3, P0, !PT ;  /* 0x0000000b170a7c10 */ /* 0x000fe200087fe403 */
[----:B------:R-:W-:Y:S01]  /*11060*/  IMAD.WIDE.U32 R2, R6, UR4, RZ ;  /* 0x0000000406027c25 */ /* 0x000fe2000f8e00ff */
[----:B------:R-:W-:Y:S01]  /*11070*/  UMOV UR4, 0xffffffff ;  /* 0xffffffff00047882 */ /* 0x000fe20000000000 */
[-C--:B------:R-:W-:Y:S02]  /*11080*/  ISETP.GE.AND P3, PT, R12, R11.reuse, PT ;  /* 0x0000000b0c00720c */ /* 0x080fe40003f66270 */
[----:B------:R-:W-:Y:S01]  /*11090*/  IMAD.IADD R3, R3, 0x1, R0 ;  /* 0x0000000103037824 */ /* 0x000fe200078e0200 */
[----:B------:R-:W-:Y:S01]  /*110a0*/  ISETP.GE.AND P4, PT, R33, R11, PT ;  /* 0x0000000b2100720c */ /* 0x000fe20003f86270 */
[----:B------:R-:W-:-:S02]  /*110b0*/  IMAD R0, R24, UR6, RZ ;  /* 0x0000000618007c24 */ /* 0x000fc4000f8e02ff */
[----:B------:R-:W-:-:S04]  /*110c0*/  IMAD.WIDE.U32 R2, R5, UR6, R2 ;  /* 0x0000000605027c25 */ /* 0x000fc8000f8e0002 */
[----:B------:R-:W-:-:S04]  /*110d0*/  IMAD R0, R5, UR7, R0 ;  /* 0x0000000705007c24 */ /* 0x000fc8000f8e0200 */
[----:B------:R-:W-:Y:S02]  /*110e0*/  IMAD.IADD R3, R3, 0x1, R0 ;  /* 0x0000000103037824 */ /* 0x000fe400078e0200 */
[----:B------:R-:W-:-:S03]  /*110f0*/  IMAD.WIDE.U32 R2, R18, UR8, R2 ;  /* 0x0000000812027c25 */ /* 0x000fc6000f8e0002 */
[----:B------:R-:W-:-:S04]  /*11100*/  IADD3 R20, P0, R2, UR10, RZ ;  /* 0x0000000a02147c10 */ /* 0x000fc8000ff1e0ff */
[----:B------:R-:W-:Y:S01]  /*11110*/  IADD3.X R23, R23, UR11, R3, P0, !PT ;  /* 0x0000000b17177c10 */ /* 0x000fe200087fe403 */
[----:B--2---:R-:W-:Y:S01]  /*11120*/  IMAD R35, R28, 0x7800, R14 ;  /* 0x000078001c237824 */ /* 0x004fe200078e020e */
[----:B------:R-:W-:Y:S07]  /*11130*/  BRA.DIV UR4, `(.L_x_286) ;  /* 0x0000004204507947 */ /* 0x000fee000b800000 */
[----:B------:R-:W1:Y:S04]  /*11140*/  SHFL.IDX PT, R2, R9, RZ, 0x1c1f ;  /* 0x001c1fff09027589 */ /* 0x000e6800000e0000 */
[----:B------:R-:W2:Y:S04]  /*11150*/  SHFL.IDX PT, R0, R10, RZ, 0x1c1f ;  /* 0x001c1fff0a007589 */ /* 0x000ea800000e0000 */
[----:B------:R-:W-:Y:S01]  /*11160*/  SHFL.IDX PT, R23, R23, RZ, 0x1c1f ;  /* 0x001c1fff17177589 */ /* 0x000fe200000e0000 */
[----:B-1----:R-:W-:-:S05]  /*11170*/  IADD3 R2, P0, R33, R2, RZ ;  /* 0x0000000221027210 */ /* 0x002fca0007f1e0ff */
[----:B--2---:R-:W-:Y:S02]  /*11180*/  IMAD.X R3, RZ, RZ, R0, P0 ;  /* 0x000000ffff037224 */ /* 0x004fe400000e0600 */
[----:B------:R-:W-:Y:S02]  /*11190*/  IMAD.IADD R0, R22, 0x1, R35 ;  /* 0x0000000116007824 */ /* 0x000fe400078e0223 */
        /* <DEDUP_REMOVED lines=25> */
.L_x_390:
        /* <DEDUP_REMOVED lines=10> */
.L_x_287:
        /* <DEDUP_REMOVED lines=11> */
.L_x_288:
[----:B------:R2:W-:Y:S01]  /*11480*/  SYNCS.ARRIVE.TRANS64.A1T0 RZ, [R4+URZ+0x33470], RZ ;  /* 0x033470ff04ff79a7 */ /* 0x0005e2000810003f */
[----:B------:R-:W-:Y:S05]  /*11490*/  @!P3 BRA `(.L_x_289) ;  /* 0x000000000004b947 */ /* 0x000fea0003800000 */
[----:B------:R-:W-:Y:S01]  /*114a0*/  BPT.TRAP 0x1 ;  /* 0x000000040000795c */ /* 0x000fe20000300000 */
.L_x_289:
[----:B------:R-:W3:Y:S01]  /*114b0*/  SYNCS.PHASECHK.TRANS64.TRYWAIT P0, [R4+URZ+0x33440], R27 ;  /* 0x0334401b040075a7 */ /* 0x000ee2000800017f */
[----:B------:R-:W-:Y:S04]  /*114c0*/  BSSY B0, `(.L_x_290) ;  /* 0x0000002000007945 */ /* 0x000fe80003800000 */
[----:B---3--:R-:W-:Y:S05]  /*114d0*/  @!P0 BRA `(.L_x_291) ;  /* 0x0000004000e88947 */ /* 0x008fea0003800000 */
.L_x_391:
[----:B------:R-:W-:Y:S05]  /*114e0*/  BSYNC B0 ;  /* 0x0000000000007941 */ /* 0x000fea0003800000 */
.L_x_290:
[----:B------:R-:W-:Y:S01]  /*114f0*/  ULDC.64 UR4, c[0x0][0x300] ;  /* 0x0000c00000047ab9 */ /* 0x000fe20000000a00 */
[----:B------:R-:W-:Y:S01]  /*11500*/  ULDC.64 UR6, c[0x0][0x310] ;  /* 0x0000c40000067ab9 */ /* 0x000fe20000000a00 */
[----:B------:R-:W-:Y:S01]  /*11510*/  IMAD R9, R25, UR4, RZ ;  /* 0x0000000419097c24 */ /* 0x000fe2000f8e02ff */
[----:B------:R-:W4:Y:S01]  /*11520*/  LDC R11, c[0x0][0x2f4] ;  /* 0x0000bd00ff0b7b82 */ /* 0x000f220000000800 */
[C---:B------:R-:W-:Y:S01]  /*11530*/  IMAD.WIDE.U32 R2, R8.reuse, UR4, RZ ;  /* 0x0000000408027c25 */ /* 0x040fe2000f8e00ff */
[C---:B------:R-:W-:Y:S02]  /*11540*/  LOP3.LUT R13, R33.reuse, 0x80, RZ, 0xfc, !PT ;  /* 0x00000080210d7812 */ /* 0x040fe400078efcff */
[----:B------:R-:W-:Y:S01]  /*11550*/  LOP3.LUT R12, R33, 0x40, RZ, 0xfc, !PT ;  /* 0x00000040210c7812 */ /* 0x000fe200078efcff */
[----:B------:R-:W-:Y:S02]  /*11560*/  IMAD R9, R8, UR5, R9 ;  /* 0x0000000508097c24 */ /* 0x000fe4000f8e0209 */
[----:B------:R-:W-:-:S02]  /*11570*/  IMAD R26, R26, UR6, RZ ;  /* 0x000000061a1a7c24 */ /* 0x000fc4000f8e02ff */
[----:B------:R-:W-:Y:S02]  /*11580*/  IMAD.IADD R3, R3, 0x1, R9 ;  /* 0x0000000103037824 */ /* 0x000fe400078e0209 */
[C---:B------:R-:W-:Y:S02]  /*11590*/  IMAD R26, R7.reuse, UR7, R26 ;  /* 0x00000007071a7c24 */ /* 0x040fe4000f8e021a */
[----:B------:R-:W-:-:S04]  /*115a0*/  IMAD.WIDE.U32 R2, R7, UR6, R2 ;  /* 0x0000000607027c25 */ /* 0x000fc8000f8e0002 */
[----:B------:R-:W-:Y:S01]  /*115b0*/  IMAD R7, R21, UR4, RZ ;  /* 0x0000000415077c24 */ /* 0x000fe2000f8e02ff */
[----:B------:R-:W-:Y:S01]  /*115c0*/  IADD3 R9, R3, R26, RZ ;  /* 0x0000001a03097210 */ /* 0x000fe20007ffe0ff */
[----:B------:R-:W-:Y:S02]  /*115d0*/  IMAD.MOV.U32 R8, RZ, RZ, R2 ;  /* 0x000000ffff087224 */ /* 0x000fe400078e0002 */
[C---:B------:R-:W-:Y:S02]  /*115e0*/  IMAD R7, R6.reuse, UR5, R7 ;  /* 0x0000000506077c24 */ /* 0x040fe4000f8e0207 */
[----:B------:R-:W-:Y:S01]  /*115f0*/  IMAD.WIDE.U32 R2, R6, UR4, RZ ;  /* 0x0000000406027c25 */ /* 0x000fe2000f8e00ff */
[----:B------:R-:W-:Y:S01]  /*11600*/  ULDC.64 UR4, c[0x0][0x308] ;  /* 0x0000c20000047ab9 */ /* 0x000fe20000000a00 */
[-C--:B----4-:R-:W-:Y:S02]  /*11610*/  ISETP.GE.AND P1, PT, R13, R11.reuse, PT ;  /* 0x0000000b0d00720c */ /* 0x090fe40003f26270 */
[----:B------:R-:W-:Y:S01]  /*11620*/  IMAD.IADD R3, R3, 0x1, R7 ;  /* 0x0000000103037824 */ /* 0x000fe200078e0207 */
[-C--:B------:R-:W-:Y:S01]  /*11630*/  ISETP.GE.AND P3, PT, R12, R11.reuse, PT ;  /* 0x0000000b0c00720c */ /* 0x080fe20003f66270 */
[----:B------:R-:W-:Y:S01]  /*11640*/  IMAD R6, R24, UR6, RZ ;  /* 0x0000000618067c24 */ /* 0x000fe2000f8e02ff */
[----:B------:R-:W-:Y:S01]  /*11650*/  ISETP.GE.AND P4, PT, R33, R11, PT ;  /* 0x0000000b2100720c */ /* 0x000fe20003f86270 */
        /* <DEDUP_REMOVED lines=14> */
[----:B------:R-:W4:Y:S04]  /*11740*/  SHFL.IDX PT, R2, R5, RZ, 0x1c1f ;  /* 0x001c1fff05027589 */ /* 0x000f2800000e0000 */
[----:B------:R-:W5:Y:S04]  /*11750*/  SHFL.IDX PT, R3, R8, RZ, 0x1c1f ;  /* 0x001c1fff08037589 */ /* 0x000f6800000e0000 */
[----:B------:R-:W-:Y:S04]  /*11760*/  SHFL.IDX PT, R7, R8, 0x2, 0x1c1f ;  /* 0x005c1f0008077f89 */ /* 0x000fe800000e0000 */
[----:B------:R-:W-:Y:S04]  /*11770*/  SHFL.IDX PT, R10, R10, RZ, 0x1c1f ;  /* 0x001c1fff0a0a7589 */ /* 0x000fe800000e0000 */
[----:B------:R-:W-:Y:S01]  /*11780*/  SHFL.IDX PT, R14, R9, RZ, 0x1c1f ;  /* 0x001c1fff090e7589 */ /* 0x000fe200000e0000 */
[----:B----4-:R-:W-:-:S05]  /*11790*/  IADD3 R2, P0, R33, R2, RZ ;  /* 0x0000000221027210 */ /* 0x010fca0007f1e0ff */
[----:B-----5:R-:W-:-:S05]  /*117a0*/  IMAD.X R3, RZ, RZ, R3, P0 ;  /* 0x000000ffff037224 */ /* 0x020fca00000e0603 */
[----:B------:R-:W-:Y:S04]  /*117b0*/  LDGSTS.E.BYPASS.LTC128B.128 [R0+0x24200], desc[UR52][R2.64], !P4 ;  /* 0x2420000002007fae */ /* 0x000fe8000e101d74 */
[----:B------:R-:W-:Y:S04]  /*117c0*/  LDGSTS.E.BYPASS.LTC128B.128 [R0+0x26a00], desc[UR52][R2.64+0x40], !P3 ;  /* 0x26a0004002007fae */ /* 0x000fe8000d901d74 */
[----:B------:R4:W-:Y:S04]  /*117d0*/  LDGSTS.E.BYPASS.LTC128B.128 [R0+0x29200], desc[UR52][R2.64+0x80], !P1 ;  /* 0x2920008002007fae */ /* 0x0009e8000c901d74 */
[----:B----4-:R-:W4:Y:S04]  /*117e0*/  SHFL.IDX PT, R2, R5, 0x1, 0x1c1f ;  /* 0x003c1f0005027f89 */ /* 0x010f2800000e0000 */
[----:B------:R-:W5:Y:S04]  /*117f0*/  SHFL.IDX PT, R3, R8, 0x1, 0x1c1f ;  /* 0x003c1f0008037f89 */ /* 0x000f6800000e0000 */
[----:B------:R-:W-:Y:S01]  /*11800*/  SHFL.IDX PT, R8, R8, 0x3, 0x1c1f ;  /* 0x007c1f0008087f89 */ /* 0x000fe200000e0000 */
[----:B----4-:R-:W-:-:S05]  /*11810*/  IADD3 R2, P0, R33, R2, RZ ;  /* 0x0000000221027210 */ /* 0x010fca0007f1e0ff */
[----:B-----5:R-:W-:-:S05]  /*11820*/  IMAD.X R3, RZ, RZ, R3, P0 ;  /* 0x000000ffff037224 */ /* 0x020fca00000e0603 */
[----:B------:R-:W-:Y:S04]  /*11830*/  LDGSTS.E.BYPASS.LTC128B.128 [R0+0x24a00], desc[UR52][R2.64], !P4 ;  /* 0x24a0000002007fae */ /* 0x000fe8000e101d74 */
[----:B------:R-:W-:Y:S04]  /*11840*/  LDGSTS.E.BYPASS.LTC128B.128 [R0+0x27200], desc[UR52][R2.64+0x40], !P3 ;  /* 0x2720004002007fae */ /* 0x000fe8000d901d74 */
[----:B------:R4:W-:Y:S04]  /*11850*/  LDGSTS.E.BYPASS.LTC128B.128 [R0+0x29a00], desc[UR52][R2.64+0x80], !P1 ;  /* 0x29a0008002007fae */ /* 0x0009e8000c901d74 */
[----:B----4-:R-:W4:Y:S02]  /*11860*/  SHFL.IDX PT, R2, R5, 0x2, 0x1c1f ;  /* 0x005c1f0005027f89 */ /* 0x010f2400000e0000 */
[----:B----4-:R-:W-:-:S02]  /*11870*/  IADD3 R6, P0, R33, R2, RZ ;  /* 0x0000000221067210 */ /* 0x010fc40007f1e0ff */
[----:B------:R-:W4:Y:S03]  /*11880*/  SHFL.IDX PT, R2, R5, 0x3, 0x1c1f ;  /* 0x007c1f0005027f89 */ /* 0x000f2600000e0000 */
[----:B------:R-:W-:-:S05]  /*11890*/  IMAD.X R7, RZ, RZ, R7, P0 ;  /* 0x000000ffff077224 */ /* 0x000fca00000e0607 */
[----:B------:R0:W-:Y:S04]  /*118a0*/  LDGSTS.E.BYPASS.LTC128B.128 [R0+0x25200], desc[UR52][R6.64], !P4 ;  /* 0x2520000006007fae */ /* 0x0001e8000e101d74 */
[----:B------:R0:W-:Y:S04]  /*118b0*/  LDGSTS.E.BYPASS.LTC128B.128 [R0+0x27a00], desc[UR52][R6.64+0x40], !P3 ;  /* 0x27a0004006007fae */ /* 0x0001e8000d901d74 */
[----:B------:R0:W-:Y:S01]  /*118c0*/  LDGSTS.E.BYPASS.LTC128B.128 [R0+0x2a200], desc[UR52][R6.64+0x80], !P1 ;  /* 0x2a20008006007fae */ /* 0x0001e2000c901d74 */
[----:B----4-:R-:W-:-:S05]  /*118d0*/  IADD3 R2, P0, R33, R2, RZ ;  /* 0x0000000221027210 */ /* 0x010fca0007f1e0ff */
[----:B------:R-:W-:-:S05]  /*118e0*/  IMAD.X R3, RZ, RZ, R8, P0 ;  /* 0x000000ffff037224 */ /* 0x000fca00000e0608 */
[----:B------:R0:W-:Y:S04]  /*118f0*/  LDGSTS.E.BYPASS.LTC128B.128 [R0+0x25a00], desc[UR52][R2.64], !P4 ;  /* 0x25a0000002007fae */ /* 0x0001e8000e101d74 */
[----:B------:R0:W-:Y:S04]  /*11900*/  LDGSTS.E.BYPASS.LTC128B.128 [R0+0x28200], desc[UR52][R2.64+0x40], !P3 ;  /* 0x2820004002007fae */ /* 0x0001e8000d901d74 */
[----:B------:R0:W-:Y:S02]  /*11910*/  LDGSTS.E.BYPASS.LTC128B.128 [R0+0x2aa00], desc[UR52][R2.64+0x80], !P1 ;  /* 0x2aa0008002007fae */ /* 0x0001e4000c901d74 */
.L_x_403:
        /* <DEDUP_REMOVED lines=10> */
.L_x_293:
[----:B------:R-:W-:Y:S02]  /*119c0*/  PLOP3.LUT P1, PT, P1, P0, PT, 0xa2, 0x0 ;  /* 0x000000000000781c */ /* 0x000fe40000f21472 */
[----:B------:R-:W-:-:S08]  /*119d0*/  @P0 R2UR P1, UR4, R4 ;  /* 0x00000000040402ca */ /* 0x000fd00000020000 */
[----:B------:R-:W-:-:S05]  /*119e0*/  @P0 PLOP3.LUT P0, PT, P1, PT, PT, 0x80, 0x0 ;  /* 0x000000000000081c */ /* 0x000fca0000f0f070 */
[----:B------:R-:W-:Y:S01]  /*119f0*/  @!P1 SYNCS.ARRIVE.TRANS64.RED.A0T1 RZ, [UR4+0x33430], RZ ;  /* 0x033430ffffff99a7 */ /* 0x000fe20008200404 */
[----:B------:R-:W-:Y:S07]  /*11a00*/  @!P1 ARRIVES.LDGSTSBAR.64.TRANSCNT [UR4+0x33430] ;  /* 0x03343000ff0099b0 */ /* 0x000fee0008000a84 */
[----:B------:R-:W-:Y:S05]  /*11a10*/  @P0 BRA.U.ANY `(.L_x_293) ;  /* 0xfffffffd00e80947 */ /* 0x000fea000393ffff */
[----:B------:R-:W-:Y:S01]  /*11a20*/  NOP ;  /* 0x0000000000007918 */ /* 0x000fe20000000000 */
[----:B0-----:R-:W-:-:S05]  /*11a30*/  IMAD.U32 R0, RZ, RZ, UR46 ;  /* 0x0000002eff007e24 */ /* 0x001fca000f8e00ff */
[----:B------:R-:W-:-:S13]  /*11a40*/  ISETP.NE.AND P3, PT, R0, 0x3, PT ;  /* 0x000000030000780c */ /* 0x000fda0003f65270 */
[----:B------:R-:W-:Y:S05]  /*11a50*/  @!P3 BRA `(.L_x_294) ;  /* 0x000000000004b947 */ /* 0x000fea0003800000 */
[----:B------:R-:W-:Y:S01]  /*11a60*/  BPT.TRAP 0x1 ;  /* 0x000000040000795c */ /* 0x000fe20000300000 */
.L_x_294:
[----:B------:R-:W-:Y:S01]  /*11a70*/  IMAD.U32 R0, RZ, RZ, UR47 ;  /* 0x0000002fff007e24 */ /* 0x000fe2000f8e00ff */
[----:B------:R0:W-:Y:S04]  /*11a80*/  SYNCS.ARRIVE.TRANS64.A1T0 RZ, [R4+URZ+0x33430], RZ ;  /* 0x033430ff04ff79a7 */ /* 0x0001e8000810003f */
[----:B------:R-:W-:-:S13]  /*11a90*/  ISETP.NE.AND P0, PT, R0, 0x3, PT ;  /* 0x000000030000780c */ /* 0x000fda0003f05270 */
[----:B0-----:R-:W-:Y:S05]  /*11aa0*/  @!P0 BRA `(.L_x_295) ;  /* 0x0000000000048947 */ /* 0x001fea0003800000 */
[----:B------:R-:W-:Y:S01]  /*11ab0*/  BPT.TRAP 0x1 ;  /* 0x000000040000795c */ /* 0x000fe20000300000 */
.L_x_295:
[----:B------:R-:W-:Y:S01]  /*11ac0*/  LOP3.LUT R3, R19, 0x1, RZ, 0x3c, !PT ;  /* 0x0000000113037812 */ /* 0x000fe200078e3cff */
[----:B------:R-:W-:Y:S01]  /*11ad0*/  IMAD R0, R17, 0x8, R22 ;  /* 0x0000000811007824 */ /* 0x000fe200078e0216 */
[----:B------:R-:W-:Y:S02]  /*11ae0*/  BSSY B0, `(.L_x_296) ;  /* 0x0000004000007945 */ /* 0x000fe40003800000 */
[----:B------:R-:W-:-:S04]  /*11af0*/  SHF.L.U32 R3, R3, 0x1f, RZ ;  /* 0x0000001f03037819 */ /* 0x000fc800000006ff */
[----:B------:R-:W0:Y:S02]  /*11b00*/  SYNCS.PHASECHK.TRANS64.TRYWAIT P1, [R0+URZ+0x33470], R3 ;  /* 0x03347003000075a7 */ /* 0x000e24000802017f */
[----:B0-----:R-:W-:Y:S05]  /*11b10*/  @!P1 BRA `(.L_x_297) ;  /* 0x0000004000e49947 */ /* 0x001fea0003800000 */
.L_x_404:
[----:B------:R-:W-:Y:S05]  /*11b20*/  BSYNC B0 ;  /* 0x0000000000007941 */ /* 0x000fea0003800000 */
.L_x_296:
[----:B------:R-:W-:-:S05]  /*11b30*/  IMAD.U32 R2, RZ, RZ, UR46 ;  /* 0x0000002eff027e24 */ /* 0x000fca000f8e00ff */
[----:B------:R-:W-:-:S13]  /*11b40*/  ISETP.NE.AND P1, PT, R2, 0x3, PT ;  /* 0x000000030200780c */ /* 0x000fda0003f25270 */
[----:B------:R-:W-:Y:S05]  /*11b50*/  @!P1 BRA `(.L_x_298) ;  /* 0x0000000000049947 */ /* 0x000fea0003800000 */
[----:B------:R-:W-:Y:S01]  /*11b60*/  BPT.TRAP 0x1 ;  /* 0x000000040000795c */ /* 0x000fe20000300000 */
.L_x_298:
[----:B0-----:R-:W-:Y:S01]  /*11b70*/  SHF.L.U32 R3, R19, 0x1f, RZ ;  /* 0x0000001f13037819 */ /* 0x001fe200000006ff */
[----:B------:R-:W-:-:S03]  /*11b80*/  IMAD R2, R17, 0x7800, RZ ;  /* 0x0000780011027824 */ /* 0x000fc600078e02ff */
[----:B------:R-:W0:Y:S02]  /*11b90*/  SYNCS.PHASECHK.TRANS64.TRYWAIT P1, [R0+URZ+0x33460], R3 ;  /* 0x03346003000075a7 */ /* 0x000e24000802017f */
[----:B0-----:R-:W-:Y:S05]  /*11ba0*/  @!P1 BRA `(.L_x_299) ;  /* 0x0000004000d49947 */ /* 0x001fea0003800000 */
.L_x_405:
[----:B--23--:R-:W0:Y:S04]  /*11bb0*/  LDL R4, [R1+0x8] ;  /* 0x0000080001047983 */ /* 0x00ce280000100800 */
[----:B------:R-:W2:Y:S01]  /*11bc0*/  LDL R8, [R1+0x4] ;  /* 0x0000040001087983 */ /* 0x000ea20000100800 */
[----:B------:R-:W-:Y:S05]  /*11bd0*/  WARPSYNC.ALL ;  /* 0x0000000000007948 */ /* 0x000fea0003800000 */
[----:B------:R-:W-:-:S05]  /*11be0*/  IMAD.U32 R17, RZ, RZ, UR46 ;  /* 0x0000002eff117e24 */ /* 0x000fca000f8e00ff */
[----:B------:R-:W-:Y:S02]  /*11bf0*/  ISETP.NE.AND P1, PT, R17, 0x3, PT ;  /* 0x000000031100780c */ /* 0x000fe40003f25270 */
[----:B0-----:R-:W-:-:S05]  /*11c00*/  LOP3.LUT R3, R2, R4, RZ, 0xfc, !PT ;  /* 0x0000000402037212 */ /* 0x001fca00078efcff */
[----:B------:R-:W-:-:S05]  /*11c10*/  IMAD.IADD R3, R22, 0x1, R3 ;  /* 0x0000000116037824 */ /* 0x000fca00078e0203 */
[----:B------:R-:W0:Y:S02]  /*11c20*/  LDSM.16.MT88.4 R4, [R3+0xf200] ;  /* 0x00f200000304783b */ /* 0x000e240000004200 */
[C-C-:B0-----:R-:W-:Y:S02]  /*11c30*/  PRMT R12, R4.reuse, 0x6420, R5.reuse ;  /* 0x00006420040c7816 */ /* 0x141fe40000000005 */
[----:B------:R-:W-:Y:S02]  /*11c40*/  PRMT R13, R4, 0x7531, R5 ;  /* 0x00007531040d7816 */ /* 0x000fe40000000005 */
[----:B--2---:R-:W-:Y:S02]  /*11c50*/  LOP3.LUT R5, R2, R8, RZ, 0xfc, !PT ;  /* 0x0000000802057212 */ /* 0x004fe400078efcff */
[C-C-:B------:R-:W-:Y:S02]  /*11c60*/  PRMT R14, R6.reuse, 0x6420, R7.reuse ;  /* 0x00006420060e7816 */ /* 0x140fe40000000007 */
[----:B------:R-:W-:Y:S01]  /*11c70*/  PRMT R15, R6, 0x7531, R7 ;  /* 0x00007531060f7816 */ /* 0x000fe20000000007 */
[----:B------:R-:W-:-:S05]  /*11c80*/  IMAD.IADD R2, R22, 0x1, R5 ;  /* 0x0000000116027824 */ /* 0x000fca00078e0205 */
[----:B------:R-:W-:Y:S04]  /*11c90*/  STSM.16.M88.4 [R2+0x200], R12 ;  /* 0x0002000c02007844 */ /* 0x000fe80000000200 */
[----:B------:R-:W0:Y:S02]  /*11ca0*/  LDSM.16.MT88.4 R4, [R3+0x11a00] ;  /* 0x011a00000304783b */ /* 0x000e240000004200 */
[C-C-:B0-----:R-:W-:Y:S02]  /*11cb0*/  PRMT R8, R4.reuse, 0x6420, R5.reuse ;  /* 0x0000642004087816 */ /* 0x141fe40000000005 */
[----:B------:R-:W-:Y:S02]  /*11cc0*/  PRMT R9, R4, 0x7531, R5 ;  /* 0x0000753104097816 */ /* 0x000fe40000000005 */
[----:B------:R-:W-:-:S02]  /*11cd0*/  PRMT R10, R6, 0x6420, R7 ;  /* 0x00006420060a7816 */ /* 0x000fc40000000007 */
[----:B------:R-:W-:-:S05]  /*11ce0*/  PRMT R11, R6, 0x7531, R7 ;  /* 0x00007531060b7816 */ /* 0x000fca0000000007 */
        /* <DEDUP_REMOVED lines=84> */
[----:B--2---:R-:W2:Y:S01]  /*12230*/  FENCE.VIEW.ASYNC.S ;  /* 0x00000000000073c6 */ /* 0x004ea20000000000 */
[----:B------:R-:W-:Y:S05]  /*12240*/  @!P1 BRA `(.L_x_300) ;  /* 0x0000000000049947 */ /* 0x000fea0003800000 */
[----:B------:R-:W-:Y:S01]  /*12250*/  BPT.TRAP 0x1 ;  /* 0x000000040000795c */ /* 0x000fe20000300000 */
.L_x_300:
[----:B--2---:R2:W-:Y:S01]  /*12260*/  SYNCS.ARRIVE.TRANS64.A1T0 RZ, [R0+URZ+0x33450], RZ ;  /* 0x033450ff00ff79a7 */ /* 0x0045e2000810003f */
[----:B------:R-:W-:Y:S06]  /*12270*/  BAR.SYNC.DEFER_BLOCKING 0x2, 0x80 ;  /* 0x0082000000007b1d */ /* 0x000fec0000010000 */
[----:B------:R-:W-:Y:S05]  /*12280*/  @!P0 BRA `(.L_x_301) ;  /* 0x0000000000048947 */ /* 0x000fea0003800000 */
[----:B------:R-:W-:Y:S01]  /*12290*/  BPT.TRAP 0x1 ;  /* 0x000000040000795c */ /* 0x000fe20000300000 */
.L_x_301:
[----:B--2---:R-:W-:Y:S02]  /*122a0*/  VIADD R0, R0, 0x33480 ;  /* 0x0003348000007836 */ /* 0x004fe40000000000 */
[----:B------:R-:W-:Y:S02]  /*122b0*/  IMAD.MOV.U32 R19, RZ, RZ, R31 ;  /* 0x000000ffff137224 */ /* 0x000fe400078e001f */
[----:B------:R-:W-:Y:S01]  /*122c0*/  IMAD.MOV.U32 R17, RZ, RZ, R28 ;  /* 0x000000ffff117224 */ /* 0x000fe200078e001c */
[----:B------:R-:W-:-:S04]  /*122d0*/  PRMT R0, R37, 0x654, R0 ;  /* 0x0000065425007816 */ /* 0x000fc80000000000 */
[----:B------:R2:W-:Y:S01]  /*122e0*/  SYNCS.ARRIVE.TRANS64.RED.A1T0 RZ, [R0+URZ], RZ ;  /* 0x000000ff00ff79a7 */ /* 0x0005e2000810043f */
[----:B------:R-:W-:Y:S05]  /*122f0*/  @P2 BRA `(.L_x_302) ;  /* 0xffffffe400c82947 */ /* 0x000fea000383ffff */
.L_x_282:
[----:B--2---:R-:W0:Y:S01]  /*12300*/  S2R R0, SR_TID.X ;  /* 0x0000000000007919 */ /* 0x004e220000002100 */
[----:B------:R-:W-:Y:S01]  /*12310*/  BSSY B0, `(.L_x_303) ;  /* 0x0000012000007945 */ /* 0x000fe20003800000 */
[----:B0-----:R-:W-:Y:S01]  /*12320*/  LOP3.LUT R2, R0, 0x7f, RZ, 0xc0, !PT ;  /* 0x0000007f00027812 */ /* 0x001fe200078ec0ff */
[----:B------:R-:W-:-:S03]  /*12330*/  IMAD.U32 R0, RZ, RZ, UR47 ;  /* 0x0000002fff007e24 */ /* 0x000fc6000f8e00ff */
[----:B------:R-:W-:Y:S02]  /*12340*/  ISETP.NE.AND P1, PT, R2, RZ, PT ;  /* 0x000000ff0200720c */ /* 0x000fe40003f25270 */
[----:B------:R-:W-:-:S11]  /*12350*/  ISETP.NE.AND P0, PT, R0, 0x3, PT ;  /* 0x000000030000780c */ /* 0x000fd60003f05270 */
[----:B------:R-:W-:Y:S05]  /*12360*/  @P1 BRA `(.L_x_304) ;  /* 0x0000000000301947 */ /* 0x000fea0003800000 */
[----:B------:R-:W0:Y:S01]  /*12370*/  S2R R5, SR_LANEID ;  /* 0x0000000000057919 */ /* 0x000e220000000000 */
        /* <DEDUP_REMOVED lines=10> */
[----:B0-----:R-:W-:-:S07]  /*12420*/  IADD3 R16, R0, UR48, R7 ;  /* 0x0000003000107c10 */ /* 0x001fce000fffe007 */
.L_x_304:
[----:B------:R-:W-:Y:S05]  /*12430*/  BSYNC B0 ;  /* 0x0000000000007941 */ /* 0x000fea0003800000 */
.L_x_303:
[----:B------:R-:W-:Y:S05]  /*12440*/  @!P0 BRA `(.L_x_305) ;  /* 0x0000000000048947 */ /* 0x000fea0003800000 */
[----:B------:R-:W-:Y:S01]  /*12450*/  BPT.TRAP 0x1 ;  /* 0x000000040000795c */ /* 0x000fe20000300000 */
.L_x_305:
[----:B------:R-:W-:Y:S01]  /*12460*/  LOP3.LUT R0, R31, 0x1, RZ, 0x3c, !PT ;  /* 0x000000011f007812 */ /* 0x000fe200078e3cff */
[----:B------:R-:W-:Y:S01]  /*12470*/  IMAD R3, R28, 0x8, R22 ;  /* 0x000000081c037824 */ /* 0x000fe200078e0216 */
[----:B------:R-:W-:Y:S02]  /*12480*/  BSSY B0, `(.L_x_306) ;  /* 0x0000004000007945 */ /* 0x000fe40003800000 */
[----:B------:R-:W-:-:S04]  /*12490*/  SHF.L.U32 R0, R0, 0x1f, RZ ;  /* 0x0000001f00007819 */ /* 0x000fc800000006ff */
[----:B------:R-:W0:Y:S02]  /*124a0*/  SYNCS.PHASECHK.TRANS64.TRYWAIT P1, [R3+URZ+0x33470], R0 ;  /* 0x03347000030075a7 */ /* 0x000e24000802017f */
[----:B0-----:R-:W-:Y:S05]  /*124b0*/  @!P1 BRA `(.L_x_307) ;  /* 0x0000003800a49947 */ /* 0x001fea0003800000 */
.L_x_406:
[----:B------:R-:W-:Y:S05]  /*124c0*/  BSYNC B0 ;  /* 0x0000000000007941 */ /* 0x000fea0003800000 */
.L_x_306:
[----:B------:R-:W-:-:S05]  /*124d0*/  IMAD.U32 R2, RZ, RZ, UR46 ;  /* 0x0000002eff027e24 */ /* 0x000fca000f8e00ff */
[----:B------:R-:W-:-:S13]  /*124e0*/  ISETP.NE.AND P1, PT, R2, 0x3, PT ;  /* 0x000000030200780c */ /* 0x000fda0003f25270 */
[----:B------:R-:W-:Y:S05]  /*124f0*/  @!P1 BRA `(.L_x_308) ;  /* 0x0000000000049947 */ /* 0x000fea0003800000 */
[----:B------:R-:W-:Y:S01]  /*12500*/  BPT.TRAP 0x1 ;  /* 0x000000040000795c */ /* 0x000fe20000300000 */
.L_x_308:
[----:B0-----:R-:W-:-:S04]  /*12510*/  SHF.L.U32 R0, R31, 0x1f, RZ ;  /* 0x0000001f1f007819 */ /* 0x001fc800000006ff */
[----:B------:R-:W0:Y:S02]  /*12520*/  SYNCS.PHASECHK.TRANS64.TRYWAIT P1, [R3+URZ+0x33460], R0 ;  /* 0x03346000030075a7 */ /* 0x000e24000802017f */
[----:B0-----:R-:W-:Y:S05]  /*12530*/  @!P1 BRA `(.L_x_309) ;  /* 0x0000003800989947 */ /* 0x001fea0003800000 */
.L_x_407:
[----:B------:R-:W2:Y:S04]  /*12540*/  LDL R4, [R1+0x8] ;  /* 0x0000080001047983 */ /* 0x000ea80000100800 */
[----:B------:R-:W3:Y:S01]  /*12550*/  LDL R10, [R1+0x4] ;  /* 0x00000400010a7983 */ /* 0x000ee20000100800 */
[----:B------:R-:W-:Y:S01]  /*12560*/  IMAD R2, R28, 0x7800, RZ ;  /* 0x000078001c027824 */ /* 0x000fe200078e02ff */
[----:B------:R-:W-:Y:S05]  /*12570*/  WARPSYNC.ALL ;  /* 0x0000000000007948 */ /* 0x000fea0003800000 */
[----:B------:R-:W-:-:S05]  /*12580*/  IMAD.U32 R12, RZ, RZ, UR46 ;  /* 0x0000002eff0c7e24 */ /* 0x000fca000f8e00ff */
[----:B------:R-:W-:Y:S02]  /*12590*/  ISETP.NE.AND P1, PT, R12, 0x3, PT ;  /* 0x000000030c00780c */ /* 0x000fe40003f25270 */
[----:B--2---:R-:W-:-:S05]  /*125a0*/  LOP3.LUT R5, R2, R4, RZ, 0xfc, !PT ;  /* 0x0000000402057212 */ /* 0x004fca00078efcff */
[----:B0-----:R-:W-:-:S05]  /*125b0*/  IMAD.IADD R0, R22, 0x1, R5 ;  /* 0x0000000116007824 */ /* 0x001fca00078e0205 */
[----:B------:R-:W0:Y:S02]  /*125c0*/  LDSM.16.MT88.4 R4, [R0+0xf200] ;  /* 0x00f200000004783b */ /* 0x000e240000004200 */
[C-C-:B0-----:R-:W-:Y:S02]  /*125d0*/  PRMT R8, R4.reuse, 0x6420, R5.reuse ;  /* 0x0000642004087816 */ /* 0x141fe40000000005 */
[----:B------:R-:W-:Y:S02]  /*125e0*/  PRMT R9, R4, 0x7531, R5 ;  /* 0x0000753104097816 */ /* 0x000fe40000000005 */
[----:B---3--:R-:W-:Y:S02]  /*125f0*/  LOP3.LUT R5, R2, R10, RZ, 0xfc, !PT ;  /* 0x0000000a02057212 */ /* 0x008fe400078efcff */
        /* <DEDUP_REMOVED lines=96> */
.L_x_310:
[----:B--2---:R2:W-:Y:S01]  /*12c00*/  SYNCS.ARRIVE.TRANS64.A1T0 RZ, [R3+URZ+0x33450], RZ ;  /* 0x033450ff03ff79a7 */ /* 0x0045e2000810003f */
[----:B------:R-:W-:Y:S06]  /*12c10*/  BAR.SYNC.DEFER_BLOCKING 0x2, 0x80 ;  /* 0x0082000000007b1d */ /* 0x000fec0000010000 */
[----:B------:R-:W-:Y:S05]  /*12c20*/  @!P0 BRA `(.L_x_311) ;  /* 0x0000000000048947 */ /* 0x000fea0003800000 */
[----:B------:R-:W-:Y:S01]  /*12c30*/  BPT.TRAP 0x1 ;  /* 0x000000040000795c */ /* 0x000fe20000300000 */
.L_x_311:
[----:B------:R-:W-:Y:S02]  /*12c40*/  VIADD R0, R3, 0x33480 ;  /* 0x0003348003007836 */ /* 0x000fe40000000000 */
[----:B------:R-:W-:-:S03]  /*12c50*/  VIADD R28, R28, 0x1 ;  /* 0x000000011c1c7836 */ /* 0x000fc60000000000 */
[----:B------:R-:W-:Y:S02]  /*12c60*/  PRMT R0, R37, 0x654, R0 ;  /* 0x0000065425007816 */ /* 0x000fe40000000000 */
[C---:B------:R-:W-:Y:S02]  /*12c70*/  ISETP.NE.AND P0, PT, R28.reuse, 0x2, PT ;  /* 0x000000021c00780c */ /* 0x040fe40003f05270 */
[----:B------:R3:W-:Y:S02]  /*12c80*/  SYNCS.ARRIVE.TRANS64.RED.A1T0 RZ, [R0+URZ], RZ ;  /* 0x000000ff00ff79a7 */ /* 0x0007e4000810043f */
[----:B------:R-:W-:Y:S02]  /*12c90*/  SEL R28, R28, RZ, P0 ;  /* 0x000000ff1c1c7207 */ /* 0x000fe40000000000 */
[----:B---3--:R-:W-:-:S04]  /*12ca0*/  SEL R0, RZ, 0x1, P0 ;  /* 0x00000001ff007807 */ /* 0x008fc80000000000 */
[----:B------:R-:W-:-:S07]  /*12cb0*/  LOP3.LUT R31, R31, R0, RZ, 0x3c, !PT ;  /* 0x000000001f1f7212 */ /* 0x000fce00078e3cff */
.L_x_250:
[----:B------:R-:W-:Y:S05]  /*12cc0*/  BSYNC B7 ;  /* 0x0000000000077941 */ /* 0x000fea0003800000 */
.L_x_248:
[----:B------:R-:W-:-:S13]  /*12cd0*/  LOP3.LUT P0, RZ, R32, 0x100, RZ, 0xc0, !PT ;  /* 0x0000010020ff7812 */ /* 0x000fda000780c0ff */
[----:B------:R-:W-:Y:S05]  /*12ce0*/  @!P0 BRA `(.L_x_312) ;  /* 0x0000000000248947 */ /* 0x000fea0003800000 */
[----:B------:R-:W3:Y:S08]  /*12cf0*/  S2UR UR4, SR_CgaCtaId ;  /* 0x00000000000479c3 */ /* 0x000ef00000008800 */
[----:B------:R-:W-:Y:S01]  /*12d00*/  BAR.SYNC.DEFER_BLOCKING 0x5, 0x180 ;  /* 0x0146000000007b1d */ /* 0x000fe20000010000 */
[----:B------:R-:W-:Y:S01]  /*12d10*/  MOV R22, 0x400 ;  /* 0x0000040000167802 */ /* 0x000fe20000000f00 */
[----:B---3--:R-:W-:-:S05]  /*12d20*/  IMAD.U32 R37, RZ, RZ, UR4 ;  /* 0x00000004ff257e24 */ /* 0x008fca000f8e00ff */
[----:B------:R-:W-:-:S05]  /*12d30*/  LEA R22, R37, R22, 0x18 ;  /* 0x0000001625167211 */ /* 0x000fca00078ec0ff */
[----:B------:R-:W3:Y:S02]  /*12d40*/  LDS.128 R16, [R22+0x334d0] ;  /* 0x0334d00016107984 */ /* 0x000ee40000000c00 */
[----:B---3--:R-:W-:Y:S01]  /*12d50*/  R2UR UR40, R19 ;  /* 0x00000000132872ca */ /* 0x008fe200000e0000 */
[----:B------:R-:W-:Y:S06]  /*12d60*/  BAR.ARV 0x4, 0x180 ;  /* 0x0106000000007b1d */ /* 0x000fec0000002000 */
[----:B------:R-:W-:Y:S08]  /*12d70*/  BRA `(.L_x_313) ;  /* 0x0000000800187947 */ /* 0x000ff00003800000 */
.L_x_312:
[----:B------:R-:W0:Y:S01]  /*12d80*/  S2R R0, SR_TID.X ;  /* 0x0000000000007919 */ /* 0x000e220000002100 */
[----:B------:R-:W-:Y:S01]  /*12d90*/  ULDC UR4, c[0x0][0xc3c] ;  /* 0x00030f0000047ab9 */ /* 0x000fe20000000800 */
[----:B0-----:R-:W-:Y:S01]  /*12da0*/  LOP3.LUT R8, R0, 0x1f, RZ, 0xc0, !PT ;  /* 0x0000001f00087812 */ /* 0x001fe200078ec0ff */
[----:B------:R-:W-:-:S03]  /*12db0*/  IMAD.MOV.U32 R0, RZ, RZ, RZ ;  /* 0x000000ffff007224 */ /* 0x000fc600078e00ff */
[C---:B------:R-:W-:Y:S01]  /*12dc0*/  ISETP.NE.AND P0, PT, R8.reuse, 0x1f, PT ;  /* 0x0000001f0800780c */ /* 0x040fe20003f05270 */
[----:B------:R-:W-:-:S05]  /*12dd0*/  VIADD R5, R8, UR40 ;  /* 0x0000002808057c36 */ /* 0x000fca0008000000 */
[----:B------:R-:W-:Y:S01]  /*12de0*/  ISETP.GE.OR P1, PT, R5, UR4, !P0 ;  /* 0x0000000405007c0c */ /* 0x000fe2000c726670 */
[----:B------:R-:W-:-:S12]  /*12df0*/  ULDC UR4, c[0x0][0xc3c] ;  /* 0x00030f0000047ab9 */ /* 0x000fd80000000800 */
[----:B--2---:R-:W0:Y:S02]  /*12e00*/  @!P1 LDC.64 R2, c[0x0][0xc80] ;  /* 0x00032000ff029b82 */ /* 0x004e240000000a00 */
[----:B0-----:R-:W-:-:S05]  /*12e10*/  @!P1 IMAD.WIDE R2, R5, 0x4, R2 ;  /* 0x0000000405029825 */ /* 0x001fca00078e0202 */
[----:B------:R-:W2:Y:S01]  /*12e20*/  @!P1 LDG.E R0, desc[UR52][R2.64] ;  /* 0x0000003402009981 */ /* 0x000ea2000c1e1900 */
[C---:B------:R-:W-:Y:S02]  /*12e30*/  ISETP.NE.AND P1, PT, R8.reuse, RZ, PT ;  /* 0x000000ff0800720c */ /* 0x040fe40003f25270 */
[C---:B------:R-:W-:Y:S02]  /*12e40*/  ISETP.GE.U32.AND P2, PT, R8.reuse, 0x2, PT ;  /* 0x000000020800780c */ /* 0x040fe40003f46070 */
        /* <DEDUP_REMOVED lines=8> */
[----:B------:R-:W-:Y:S02]  /*12ed0*/  IMAD.IADD R4, R5, 0x1, R4 ;  /* 0x0000000105047824 */ /* 0x000fe400078e0204 */
[----:B------:R-:W-:Y:S04]  /*12ee0*/  SHFL.IDX PT, R5, R16, RZ, 0x1f ;  /* 0x00001fff10057589 */ /* 0x000fe800000e0000 */
[----:B------:R-:W0:Y:S02]  /*12ef0*/  SHFL.UP PT, R6, R4, 0x4, RZ ;  /* 0x0480000004067989 */ /* 0x000e2400000e00ff */
[----:B0-----:R-:W-:-:S05]  /*12f00*/  SEL R3, R6, RZ, P3 ;  /* 0x000000ff06037207 */ /* 0x001fca0001800000 */
[----:B------:R-:W-:Y:S02]  /*12f10*/  IMAD.IADD R6, R4, 0x1, R3 ;  /* 0x0000000104067824 */ /* 0x000fe400078e0203 */
[----:B------:R-:W-:Y:S04]  /*12f20*/  SHFL.IDX PT, R4, R16, 0x1, 0x1f ;  /* 0x00201f0010047f89 */ /* 0x000fe800000e0000 */
        /* <DEDUP_REMOVED lines=11> */
[----:B------:R-:W-:Y:S05]  /*12fe0*/  @P6 BRA `(.L_x_314) ;  /* 0x0000000000906947 */ /* 0x000fea0003800000 */
.L_x_318:
[----:B------:R-:W-:-:S04]  /*12ff0*/  UIADD3 UR40, UR40, 0x1f, URZ ;  /* 0x0000001f28287890 */ /* 0x000fc8000fffe03f */
[----:B------:R-:W-:-:S06]  /*13000*/  UISETP.GE.AND UP0, UPT, UR40, UR4, UPT ;  /* 0x000000042800728c */ /* 0x000fcc000bf06270 */
[----:B------:R-:W-:-:S13]  /*13010*/  PLOP3.LUT P6, PT, PT, PT, UP0, 0x40, 0x0 ;  /* 0x000000000000781c */ /* 0x000fda0003fce808 */
[----:B------:R-:W-:Y:S05]  /*13020*/  @!P6 BRA `(.L_x_315) ;  /* 0x000000040034e947 */ /* 0x000fea0003800000 */
[----:B------:R-:W0:Y:S01]  /*13030*/  S2R R0, SR_TID.X ;  /* 0x0000000000007919 */ /* 0x000e220000002100 */
[----:B------:R-:W-:Y:S01]  /*13040*/  BSSY B0, `(.L_x_316) ;  /* 0x0000009000007945 */ /* 0x000fe20003800000 */
[----:B0-----:R-:W-:-:S04]  /*13050*/  LOP3.LUT R0, R0, 0x1f, RZ, 0xc0, !PT ;  /* 0x0000001f00007812 */ /* 0x001fc800078ec0ff */
[----:B------:R-:W-:Y:S01]  /*13060*/  IADD3 R7, R0, UR40, RZ ;  /* 0x0000002800077c10 */ /* 0x000fe2000fffe0ff */
[----:B------:R-:W-:-:S03]  /*13070*/  IMAD.MOV.U32 R0, RZ, RZ, RZ ;  /* 0x000000ffff007224 */ /* 0x000fc600078e00ff */
[----:B------:R-:W-:-:S13]  /*13080*/  ISETP.GE.OR P6, PT, R7, UR4, !P0 ;  /* 0x0000000407007c0c */ /* 0x000fda000c7c6670 */
[----:B------:R-:W-:Y:S05]  /*13090*/  @P6 BRA `(.L_x_317) ;  /* 0x00000000000c6947 */ /* 0x000fea0003800000 */
[----:B------:R-:W0:Y:S02]  /*130a0*/  LDC.64 R2, c[0x0][0xc80] ;  /* 0x00032000ff027b82 */ /* 0x000e240000000a00 */
[----:B0-----:R-:W-:-:S05]  /*130b0*/  IMAD.WIDE R2, R7, 0x4, R2 ;  /* 0x0000000407027825 */ /* 0x001fca00078e0202 */
[----:B------:R0:W5:Y:S02]  /*130c0*/  LDG.E R0, desc[UR52][R2.64] ;  /* 0x0000003402007981 */ /* 0x000164000c1e1900 */
.L_x_317:
[----:B------:R-:W-:Y:S05]  /*130d0*/  BSYNC B0 ;  /* 0x0000000000007941 */ /* 0x000fea0003800000 */
.L_x_316:
        /* <DEDUP_REMOVED lines=13> */
[----:B0-----:R-:W-:Y:S02]  /*131b0*/  SEL R9, R2, RZ, P5 ;  /* 0x000000ff02097207 */ /* 0x001fe40002800000 */
[----:B------:R-:W0:Y:S03]  /*131c0*/  LDC R2, c[0x0][0xc38] ;  /* 0x00030e00ff027b82 */ /* 0x000e260000000800 */
[----:B------:R-:W-:-:S05]  /*131d0*/  IMAD.IADD R3, R8, 0x1, R9 ;  /* 0x0000000108037824 */ /* 0x000fca00078e0209 */
[----:B------:R-:W0:Y:S02]  /*131e0*/  SHFL.IDX PT, R9, R3, 0x1f, 0x1f ;  /* 0x03e01f0003097f89 */ /* 0x000e2400000e0000 */
[----:B0-----:R-:W-:-:S04]  /*131f0*/  IMAD R9, R9, R2, RZ ;  /* 0x0000000209097224 */ /* 0x001fc800078e02ff */
[----:B------:R-:W-:-:S05]  /*13200*/  IMAD.IADD R4, R9, 0x1, R4 ;  /* 0x0000000109047824 */ /* 0x000fca00078e0204 */
[----:B------:R-:W-:-:S13]  /*13210*/  ISETP.GT.AND P6, PT, R4, R5, PT ;  /* 0x000000050400720c */ /* 0x000fda0003fc4270 */
[----:B------:R-:W-:Y:S05]  /*13220*/  @!P6 BRA `(.L_x_318) ;  /* 0xfffffffc0070e947 */ /* 0x000fea000383ffff */
.L_x_314:
[----:B------:R-:W-:Y:S02]  /*13230*/  IMAD.IADD R16, R4, 0x1, -R9 ;  /* 0x0000000104107824 */ /* 0x000fe400078e0a09 */
[----:B------:R-:W-:Y:S02]  /*13240*/  IMAD.MOV.U32 R7, RZ, RZ, RZ ;  /* 0x000000ffff077224 */ /* 0x000fe400078e00ff */
        /* <DEDUP_REMOVED lines=11> */
[----:B------:R0:W2:Y:S01]  /*13300*/  F2I.FTZ.U32.TRUNC.NTZ R9, R8 ;  /* 0x0000000800097305 */ /* 0x0000a2000021f000 */
[----:B------:R-:W-:Y:S05]  /*13310*/  @!P0 BRA `(.L_x_319) ;  /* 0x00000000000c8947 */ /* 0x000fea0003800000 */
[----:B------:R-:W-:-:S06]  /*13320*/  UIADD3 UR5, UR4, -0x1, URZ ;  /* 0xffffffff04057890 */ /* 0x000fcc000fffe03f */
[----:B------:R-:W-:-:S05]  /*13330*/  IMAD.U32 R6, RZ, RZ, UR5 ;  /* 0x00000005ff067e24 */ /* 0x000fca000f8e00ff */
[----:B------:R3:W4:Y:S02]  /*13340*/  SHFL.IDX PT, R7, R3, R6, 0x1f ;  /* 0x00001f0603077589 */ /* 0x00072400000e0000 */
.L_x_319:
[--C-:B--23--:R-:W-:Y:S01]  /*13350*/  IMAD.MOV R3, RZ, RZ, -R9.reuse ;  /* 0x000000ffff037224 */ /* 0x10cfe200078e0a09 */
[----:B------:R-:W-:Y:S01]  /*13360*/  UIADD3 UR40, UR4, UR40, URZ ;  /* 0x0000002804287290 */ /* 0x000fe2000fffe03f */
[----:B----4-:R-:W-:Y:S02]  /*13370*/  IMAD R16, R7, R2, R16 ;  /* 0x0000000207107224 */ /* 0x010fe400078e0210 */
[----:B------:R-:W-:Y:S02]  /*13380*/  IMAD R6, R3, R4, RZ ;  /* 0x0000000403067224 */ /* 0x000fe400078e02ff */
[----:B------:R-:W-:Y:S02]  /*13390*/  IMAD.MOV.U32 R2, RZ, RZ, RZ ;  /* 0x000000ffff027224 */ /* 0x000fe400078e00ff */
[----:B------:R-:W-:Y:S02]  /*133a0*/  IMAD.MOV.U32 R3, RZ, RZ, R9 ;  /* 0x000000ffff037224 */ /* 0x000fe400078e0009 */
[----:B------:R-:W-:-:S02]  /*133b0*/  IMAD.IADD R5, R5, 0x1, -R16 ;  /* 0x0000000105057824 */ /* 0x000fc400078e0a10 */
[----:B------:R-:W-:Y:S01]  /*133c0*/  IMAD.HI.U32 R9, R9, R6, R2 ;  /* 0x0000000609097227 */ /* 0x000fe200078e0002 */
[----:B------:R-:W-:Y:S02]  /*133d0*/  IABS R3, R0 ;  /* 0x0000000000037213 */ /* 0x000fe40000000000 */
[----:B------:R-:W-:-:S03]  /*133e0*/  IABS R2, R5 ;  /* 0x0000000500027213 */ /* 0x000fc60000000000 */
[----:B------:R-:W-:Y:S02]  /*133f0*/  IMAD.MOV R3, RZ, RZ, -R3 ;  /* 0x000000ffff037224 */ /* 0x000fe400078e0a03 */
[----:B------:R-:W-:-:S04]  /*13400*/  IMAD.HI.U32 R9, R9, R2, RZ ;  /* 0x0000000209097227 */ /* 0x000fc800078e00ff */
[----:B------:R-:W-:Y:S01]  /*13410*/  IMAD R3, R9, R3, R2 ;  /* 0x0000000309037224 */ /* 0x000fe200078e0202 */
[----:B------:R-:W-:-:S04]  /*13420*/  LOP3.LUT R2, R5, R0, RZ, 0x3c, !PT ;  /* 0x0000000005027212 */ /* 0x000fc800078e3cff */
[----:B------:R-:W-:Y:S02]  /*13430*/  ISETP.GT.U32.AND P1, PT, R4, R3, PT ;  /* 0x000000030400720c */ /* 0x000fe40003f24070 */
[----:B------:R-:W-:-:S11]  /*13440*/  ISETP.GE.AND P2, PT, R2, RZ, PT ;  /* 0x000000ff0200720c */ /* 0x000fd60003f46270 */
[----:B------:R-:W-:Y:S02]  /*13450*/  @!P1 IMAD.IADD R3, R3, 0x1, -R4 ;  /* 0x0000000103039824 */ /* 0x000fe400078e0a04 */
[----:B------:R-:W-:Y:S01]  /*13460*/  @!P1 VIADD R9, R9, 0x1 ;  /* 0x0000000109099836 */ /* 0x000fe20000000000 */
[----:B------:R-:W-:Y:S02]  /*13470*/  ISETP.NE.AND P1, PT, R0, RZ, PT ;  /* 0x000000ff0000720c */ /* 0x000fe40003f25270 */
[----:B------:R-:W-:-:S13]  /*13480*/  ISETP.GE.U32.AND P0, PT, R3, R4, PT ;  /* 0x000000040300720c */ /* 0x000fda0003f06070 */
[----:B------:R-:W-:-:S04]  /*13490*/  @P0 VIADD R9, R9, 0x1 ;  /* 0x0000000109090836 */ /* 0x000fc80000000000 */
[----:B------:R-:W-:Y:S01]  /*134a0*/  @!P2 IMAD.MOV R9, RZ, RZ, -R9 ;  /* 0x000000ffff09a224 */ /* 0x000fe200078e0a09 */
[----:B------:R-:W-:-:S05]  /*134b0*/  @!P1 LOP3.LUT R9, RZ, R0, RZ, 0x33, !PT ;  /* 0x00000000ff099212 */ /* 0x000fca00078e33ff */
[--C-:B------:R-:W-:Y:S02]  /*134c0*/  IMAD.MOV R17, RZ, RZ, -R9.reuse ;  /* 0x000000ffff117224 */ /* 0x100fe400078e0a09 */
[----:B------:R-:W-:Y:S02]  /*134d0*/  IMAD.MOV.U32 R18, RZ, RZ, R9 ;  /* 0x000000ffff127224 */ /* 0x000fe400078e0009 */
[----:B------:R-:W-:Y:S01]  /*134e0*/  IMAD R17, R0, R17, R5 ;  /* 0x0000001100117224 */ /* 0x000fe200078e0205 */
[----:B------:R-:W-:Y:S06]  /*134f0*/  BRA `(.L_x_320) ;  /* 0x0000000000107947 */ /* 0x000fec0003800000 */
.L_x_315:
[----:B------:R-:W-:Y:S01]  /*13500*/  IMAD.MOV.U32 R16, RZ, RZ, R5 ;  /* 0x000000ffff107224 */ /* 0x000fe200078e0005 */
[----:B------:R-:W-:Y:S01]  /*13510*/  ULDC UR40, c[0x0][0xc3c] ;  /* 0x00030f0000287ab9 */ /* 0x000fe20000000800 */
[----:B------:R-:W-:Y:S02]  /*13520*/  IMAD.MOV.U32 R17, RZ, RZ, RZ ;  /* 0x000000ffff117224 */ /* 0x000fe400078e00ff */
[----:B------:R-:W-:-:S07]  /*13530*/  IMAD.MOV.U32 R18, RZ, RZ, RZ ;  /* 0x000000ffff127224 */ /* 0x000fce00078e00ff */
.L_x_320:
[----:B------:R-:W2:Y:S01]  /*13540*/  S2R R0, SR_TID.X ;  /* 0x0000000000007919 */ /* 0x000ea20000002100 */
[----:B------:R-:W-:Y:S01]  /*13550*/  IMAD.U32 R19, RZ, RZ, UR40 ;  /* 0x00000028ff137e24 */ /* 0x000fe2000f8e00ff */
[----:B------:R-:W-:Y:S01]  /*13560*/  BAR.SYNC.DEFER_BLOCKING 0x4, 0x180 ;  /* 0x0106000000007b1d */ /* 0x000fe20000010000 */
[----:B--2---:R-:W-:-:S04]  /*13570*/  LOP3.LUT R0, R0, 0x1f, RZ, 0xc0, !PT ;  /* 0x0000001f00007812 */ /* 0x004fc800078ec0ff */
[----:B------:R-:W-:-:S13]  /*13580*/  ISETP.NE.AND P0, PT, R0, RZ, PT ;  /* 0x000000ff0000720c */ /* 0x000fda0003f05270 */
[----:B------:R-:W2:Y:S01]  /*13590*/  @!P0 S2R R37, SR_CgaCtaId ;  /* 0x0000000000258919 */ /* 0x000ea20000008800 */
[----:B------:R-:W-:-:S04]  /*135a0*/  @!P0 MOV R0, 0x400 ;  /* 0x0000040000008802 */ /* 0x000fc80000000f00 */
[----:B--2---:R-:W-:-:S05]  /*135b0*/  @!P0 LEA R22, R37, R0, 0x18 ;  /* 0x0000000025168211 */ /* 0x004fca00078ec0ff */
[----:B------:R2:W-:Y:S01]  /*135c0*/  @!P0 STS.128 [R22+0x334d0], R16 ;  /* 0x0334d01016008388 */ /* 0x0005e20000000c00 */
[----:B------:R-:W-:Y:S06]  /*135d0*/  BAR.ARV 0x5, 0x180 ;  /* 0x0146000000007b1d */ /* 0x000fec0000002000 */
.L_x_313:
[----:B------:R-:W-:Y:S02]  /*135e0*/  ULDC UR4, c[0x0][0xc3c] ;  /* 0x00030f0000047ab9 */ /* 0x000fe40000000800 */
[----:B------:R-:W-:-:S06]  /*135f0*/  UISETP.GE.AND UP0, UPT, UR40, UR4, UPT ;  /* 0x000000042800728c */ /* 0x000fcc000bf06270 */
[----:B------:R-:W-:-:S13]  /*13600*/  PLOP3.LUT P0, PT, PT, PT, UP0, 0x80, 0x0 ;  /* 0x000000000000781c */ /* 0x000fda0003f0f008 */
[----:B------:R-:W-:Y:S05]  /*13610*/  @!P0 BRA `(.L_x_321) ;  /* 0xffffffa400fc8947 */ /* 0x000fea000383ffff */
.L_x_244:
[----:B0-----:R-:W3:Y:S01]  /*13620*/  LDL.LU R0, [R1+0x14] ;  /* 0x0000140001007983 */ /* 0x001ee20000300800 */
[----:B------:R-:W-:Y:S01]  /*13630*/  BSSY B0, `(.L_x_322) ;  /* 0x000000b000007945 */ /* 0x000fe20003800000 */
[----:B------:R-:W0:Y:S01]  /*13640*/  S2R R5, SR_CgaCtaId ;  /* 0x0000000000057919 */ /* 0x000e220000008800 */
[----:B---3--:R-:W-:-:S05]  /*13650*/  VIADD R0, R0, 0x1 ;  /* 0x0000000100007836 */ /* 0x008fca0000000000 */
[----:B------:R-:W-:-:S04]  /*13660*/  LEA.HI R2, R0, R0, RZ, 0x1 ;  /* 0x0000000000027211 */ /* 0x000fc800078f08ff */
[----:B--2---:R-:W-:Y:S02]  /*13670*/  LOP3.LUT R3, R2, 0xfffffffe, RZ, 0xc0, !PT ;  /* 0xfffffffe02037812 */ /* 0x004fe400078ec0ff */
[----:B------:R-:W-:-:S03]  /*13680*/  MOV R2, 0x400 ;  /* 0x0000040000027802 */ /* 0x000fc60000000f00 */
[----:B------:R-:W-:Y:S01]  /*13690*/  IMAD.IADD R0, R0, 0x1, -R3 ;  /* 0x0000000100007824 */ /* 0x000fe200078e0a03 */
[----:B0-----:R-:W-:-:S04]  /*136a0*/  LEA R5, R5, R2, 0x18 ;  /* 0x0000000205057211 */ /* 0x001fc800078ec0ff */
[----:B------:R-:W-:-:S04]  /*136b0*/  SHF.L.U32 R0, R0, 0x1f, RZ ;  /* 0x0000001f00007819 */ /* 0x000fc800000006ff */
[----:B------:R-:W0:Y:S02]  /*136c0*/  SYNCS.PHASECHK.TRANS64.TRYWAIT P0, [R5+URZ+0x33420], R0 ;  /* 0x03342000050075a7 */ /* 0x000e24000800017f */
[----:B0-----:R-:W-:Y:S05]  /*136d0*/  @!P0 BRA `(.L_x_323) ;  /* 0x0000002800448947 */ /* 0x001fea0003800000 */
.L_x_408:
[----:B------:R-:W-:Y:S05]  /*136e0*/  BSYNC B0 ;  /* 0x0000000000007941 */ /* 0x000fea0003800000 */
.L_x_322:
[----:B------:R-:W-:-:S03]  /*136f0*/  UMOV UR4, 0xffffffff ;  /* 0xffffffff00047882 */ /* 0x000fc60000000000 */
[----:B------:R-:W-:Y:S05]  /*13700*/  BRA.DIV UR4, `(.L_x_324) ;  /* 0x0000002a044c7947 */ /* 0x000fea000b800000 */
[----:B0-----:R-:W0:Y:S02]  /*13710*/  S2R R0, SR_TID.X ;  /* 0x0000000000007919 */ /* 0x001e240000002100 */
[----:B0-----:R-:W-:-:S04]  /*13720*/  SHF.R.U32.HI R0, RZ, 0x5, R0 ;  /* 0x00000005ff007819 */ /* 0x001fc80000011600 */
[----:B------:R-:W-:-:S05]  /*13730*/  LOP3.LUT R0, R0, 0x3, RZ, 0xc0, !PT ;  /* 0x0000000300007812 */ /* 0x000fca00078ec0ff */
[----:B-1----:R0:W1:Y:S02]  /*13740*/  SHFL.IDX PT, R14, R0, RZ, 0x1f ;  /* 0x00001fff000e7589 */ /* 0x00206400000e0000 */
.L_x_411:
[----:B-1----:R-:W-:Y:S01]  /*13750*/  ISETP.NE.AND P0, PT, R14, RZ, PT ;  /* 0x000000ff0e00720c */ /* 0x002fe20003f05270 */
[----:B------:R-:W-:-:S12]  /*13760*/  BSSY B0, `(.L_x_325) ;  /* 0x000002c000007945 */ /* 0x000fd80003800000 */
[----:B------:R-:W-:Y:S05]  /*13770*/  @P0 BRA `(.L_x_326) ;  /* 0x0000000000a80947 */ /* 0x000fea0003800000 */
[----:B------:R-:W-:-:S03]  /*13780*/  UMOV UR4, 0xffffffff ;  /* 0xffffffff00047882 */ /* 0x000fc60000000000 */
[----:B------:R-:W-:Y:S05]  /*13790*/  BRA.DIV UR4, `(.L_x_327) ;  /* 0x0000002a045c7947 */ /* 0x000fea000b800000 */
[----:B------:R-:W-:-:S13]  /*137a0*/  ELECT P6, URZ, PT ;  /* 0x00000000003f782f */ /* 0x000fda00038c0000 */
.L_x_414:
[----:B------:R-:W-:Y:S05]  /*137b0*/  @!P6 BRA `(.L_x_326) ;  /* 0x000000000098e947 */ /* 0x000fea0003800000 */
[----:B------:R-:W-:-:S06]  /*137c0*/  ULOP3.LUT UR4, UR36, 0x2, URZ, 0xfc, !UPT ;  /* 0x0000000224047892 */ /* 0x000fcc000f8efc3f */
[----:B0-----:R-:W-:-:S05]  /*137d0*/  IMAD.U32 R0, RZ, RZ, UR4 ;  /* 0x00000004ff007e24 */ /* 0x001fca000f8e00ff */
[----:B------:R-:W-:-:S13]  /*137e0*/  ISETP.NE.AND P0, PT, R0, 0x3, PT ;  /* 0x000000030000780c */ /* 0x000fda0003f05270 */
[----:B------:R-:W-:Y:S05]  /*137f0*/  @!P0 BRA `(.L_x_328) ;  /* 0x0000000000048947 */ /* 0x000fea0003800000 */
[----:B------:R-:W-:Y:S01]  /*13800*/  BPT.TRAP 0x1 ;  /* 0x000000040000795c */ /* 0x000fe20000300000 */
.L_x_328:
[C---:B------:R-:W-:Y:S01]  /*13810*/  IMAD R3, R28.reuse, 0x8, R5 ;  /* 0x000000081c037824 */ /* 0x040fe200078e0205 */
[----:B------:R-:W-:Y:S01]  /*13820*/  SHF.L.U32 R2, R31, 0x1f, RZ ;  /* 0x0000001f1f027819 */ /* 0x000fe200000006ff */
[----:B------:R-:W-:-:S03]  /*13830*/  VIADD R28, R28, 0x1 ;  /* 0x000000011c1c7836 */ /* 0x000fc60000000000 */
[----:B------:R-:W0:Y:S02]  /*13840*/  SYNCS.PHASECHK.TRANS64.TRYWAIT P1, [R3+URZ+0x33440], R2 ;  /* 0x03344002030075a7 */ /* 0x000e24000802017f */
[----:B------:R-:W-:-:S04]  /*13850*/  ISETP.NE.AND P2, PT, R28, 0x2, PT ;  /* 0x000000021c00780c */ /* 0x000fc80003f45270 */
[----:B------:R-:W-:Y:S01]  /*13860*/  SEL R0, RZ, 0x1, P2 ;  /* 0x00000001ff007807 */ /* 0x000fe20001000000 */
[----:B0-----:R-:W-:Y:S08]  /*13870*/  @!P1 BRA `(.L_x_329) ;  /* 0x0000002800449947 */ /* 0x001ff00003800000 */
.L_x_415:
[----:B------:R-:W-:Y:S02]  /*13880*/  SEL R28, R28, RZ, P2 ;  /* 0x000000ff1c1c7207 */ /* 0x000fe40001000000 */
[----:B------:R-:W-:Y:S01]  /*13890*/  LOP3.LUT R0, R31, R0, RZ, 0x3c, !PT ;  /* 0x000000001f007212 */ /* 0x000fe200078e3cff */
[----:B------:R-:W-:Y:S06]  /*138a0*/  @!P0 BRA `(.L_x_330) ;  /* 0x0000000000048947 */ /* 0x000fec0003800000 */
[----:B------:R-:W-:Y:S01]  /*138b0*/  BPT.TRAP 0x1 ;  /* 0x000000040000795c */ /* 0x000fe20000300000 */
.L_x_330:
[----:B------:R-:W-:Y:S01]  /*138c0*/  IMAD R5, R28, 0x8, R5 ;  /* 0x000000081c057824 */ /* 0x000fe200078e0205 */
[----:B------:R-:W-:-:S04]  /*138d0*/  SHF.L.U32 R0, R0, 0x1f, RZ ;  /* 0x0000001f00007819 */ /* 0x000fc800000006ff */
[----:B------:R-:W1:Y:S02]  /*138e0*/  SYNCS.PHASECHK.TRANS64.TRYWAIT P1, [R5+URZ+0x33440], R0 ;  /* 0x03344000050075a7 */ /* 0x000e64000802017f */
[----:B-1----:R-:W-:Y:S05]  /*138f0*/  @!P1 BRA `(.L_x_331) ;  /* 0x0000002800389947 */ /* 0x002fea0003800000 */
.L_x_416:
[----:B------:R-:W-:Y:S05]  /*13900*/  @!P0 BRA `(.L_x_332) ;  /* 0x0000000000048947 */ /* 0x000fea0003800000 */
[----:B------:R-:W-:Y:S01]  /*13910*/  BPT.TRAP 0x1 ;  /* 0x000000040000795c */ /* 0x000fe20000300000 */
.L_x_332:
[----:B------:R-:W2:Y:S02]  /*13920*/  SYNCS.PHASECHK.TRANS64.TRYWAIT P1, [R3+URZ+0x33460], R2 ;  /* 0x03346002030075a7 */ /* 0x000ea4000802017f */
[----:B--2---:R-:W-:Y:S05]  /*13930*/  @!P1 BRA `(.L_x_333) ;  /* 0x00000028003c9947 */ /* 0x004fea0003800000 */
.L_x_417:
[----:B------:R-:W-:Y:S05]  /*13940*/  @!P0 BRA `(.L_x_334) ;  /* 0x0000000000048947 */ /* 0x000fea0003800000 */
[----:B------:R-:W-:Y:S01]  /*13950*/  BPT.TRAP 0x1 ;  /* 0x000000040000795c */ /* 0x000fe20000300000 */
.L_x_334:
[----:B------:R-:W3:Y:S02]  /*13960*/  SYNCS.PHASECHK.TRANS64.TRYWAIT P1, [R5+URZ+0x33460], R0 ;  /* 0x03346000050075a7 */ /* 0x000ee4000802017f */
[----:B---3--:R-:W-:Y:S05]  /*13970*/  @!P1 BRA `(.L_x_335) ;  /* 0x0000002800409947 */ /* 0x008fea0003800000 */
.L_x_418:
[----:B------:R-:W-:Y:S05]  /*13980*/  @!P0 BRA `(.L_x_336) ;  /* 0x0000000000048947 */ /* 0x000fea0003800000 */
[----:B------:R-:W-:Y:S01]  /*13990*/  BPT.TRAP 0x1 ;  /* 0x000000040000795c */ /* 0x000fe20000300000 */
.L_x_336:
[----:B------:R-:W4:Y:S02]  /*139a0*/  SYNCS.PHASECHK.TRANS64.TRYWAIT P1, [R3+URZ+0x33480], R2 ;  /* 0x03348002030075a7 */ /* 0x000f24000802017f */
[----:B----4-:R-:W-:Y:S05]  /*139b0*/  @!P1 BRA `(.L_x_337) ;  /* 0x0000002800449947 */ /* 0x010fea0003800000 */
.L_x_419:
[----:B------:R-:W-:Y:S05]  /*139c0*/  @!P0 BRA `(.L_x_338) ;  /* 0x0000000000048947 */ /* 0x000fea0003800000 */
[----:B------:R-:W-:Y:S01]  /*139d0*/  BPT.TRAP 0x1 ;  /* 0x000000040000795c */ /* 0x000fe20000300000 */
.L_x_338:
[----:B------:R0:W0:Y:S02]  /*139e0*/  SYNCS.PHASECHK.TRANS64.TRYWAIT P0, [R5+URZ+0x33480], R0 ;  /* 0x03348000050075a7 */ /* 0x000024000800017f */
[----:B0-----:R-:W-:Y:S05]  /*139f0*/  @!P0 NANOSLEEP.SYNCS 0x989680 ;  /* 0x009896800000895d */ /* 0x001fea0003900000 */
[----:B------:R-:W0:Y:S02]  /*13a00*/  @!P0 SYNCS.PHASECHK.TRANS64 P0, [R5+URZ+0x33480], R0 ;  /* 0x03348000050085a7 */ /* 0x000e24000800007f */
[----:B0-----:R-:W-:Y:S05]  /*13a10*/  @!P0 BRA `(.L_x_338) ;  /* 0xfffffffc00f08947 */ /* 0x001fea000383ffff */
.L_x_326:
[----:B------:R-:W-:Y:S05]  /*13a20*/  BSYNC B0 ;  /* 0x0000000000007941 */ /* 0x000fea0003800000 */
.L_x_325:
[----:B------:R-:W-:Y:S05]  /*13a30*/  EXIT ;  /* 0x000000000000794d */ /* 0x000fea0003800000 */
.L_x_193:
[----:B0-----:R-:W-:-:S04]  /*13a40*/  IMAD.U32 R3, RZ, RZ, UR47 ;  /* 0x0000002fff037e24 */ /* 0x001fc8000f8e00ff */
[----:B------:R0:W1:Y:S03]  /*13a50*/  SYNCS.PHASECHK.TRANS64.TRYWAIT P1, [R3+URZ+0x33400], R8 ;  /* 0x03340008030075a7 */ /* 0x000066000802017f */
[----:B-1----:R-:W-:Y:S05]  /*13a60*/  @!P1 NANOSLEEP.SYNCS 0x989680 ;  /* 0x009896800000995d */ /* 0x002fea0003900000 */
[----:B------:R-:W1:Y:S02]  /*13a70*/  @!P1 SYNCS.PHASECHK.TRANS64 P1, [R3+URZ+0x33400], R8 ;  /* 0x03340008030095a7 */ /* 0x000e64000802007f */
[----:B-1----:R-:W-:Y:S05]  /*13a80*/  @!P1 BRA `(.L_x_193) ;  /* 0xfffffffc00ec9947 */ /* 0x002fea000383ffff */
[----:B------:R-:W-:Y:S05]  /*13a90*/  BRA `(.L_x_339) ;  /* 0xfffffedc00c87947 */ /* 0x000fea000383ffff */
.L_x_197:
[----:B-1----:R1:W2:Y:S02]  /*13aa0*/  SYNCS.PHASECHK.TRANS64.TRYWAIT P1, [R3+URZ+0x33430], R4 ;  /* 0x03343004030075a7 */ /* 0x0022a4000802017f */
[----:B--2---:R-:W-:Y:S05]  /*13ab0*/  @!P1 NANOSLEEP.SYNCS 0x989680 ;  /* 0x009896800000995d */ /* 0x004fea0003900000 */
[----:B------:R-:W2:Y:S02]  /*13ac0*/  @!P1 SYNCS.PHASECHK.TRANS64 P1, [R3+URZ+0x33430], R4 ;  /* 0x03343004030095a7 */ /* 0x000ea4000802007f */
[----:B--2---:R-:W-:Y:S05]  /*13ad0*/  @!P1 BRA `(.L_x_197) ;  /* 0xfffffffc00f09947 */ /* 0x004fea000383ffff */
[----:B------:R-:W-:Y:S05]  /*13ae0*/  BRA `(.L_x_196) ;  /* 0xfffffedc00e87947 */ /* 0x000fea000383ffff */
.L_x_203:
[----:B-1----:R-:W-:-:S04]  /*13af0*/  IMAD.U32 R8, RZ, RZ, UR6 ;  /* 0x00000006ff087e24 */ /* 0x002fc8000f8e00ff */
[----:B------:R1:W2:Y:S03]  /*13b00*/  SYNCS.PHASECHK.TRANS64.TRYWAIT P1, [R8+URZ+0x33430], R7 ;  /* 0x03343007080075a7 */ /* 0x0002a6000802017f */
[----:B--2---:R-:W-:Y:S05]  /*13b10*/  @!P1 NANOSLEEP.SYNCS 0x989680 ;  /* 0x009896800000995d */ /* 0x004fea0003900000 */
[----:B------:R-:W2:Y:S02]  /*13b20*/  @!P1 SYNCS.PHASECHK.TRANS64 P1, [R8+URZ+0x33430], R7 ;  /* 0x03343007080095a7 */ /* 0x000ea4000802007f */
[----:B--2---:R-:W-:Y:S05]  /*13b30*/  @!P1 BRA `(.L_x_203) ;  /* 0xfffffffc00ec9947 */ /* 0x004fea000383ffff */
[----:B------:R-:W-:Y:S05]  /*13b40*/  BRA `(.L_x_200) ;  /* 0xffffff2000107947 */ /* 0x000fea000383ffff */
.L_x_207:
[----:B-1----:R-:W-:-:S04]  /*13b50*/  MOV R8, UR6 ;  /* 0x0000000600087c02 */ /* 0x002fc80008000f00 */
[----:B------:R1:W2:Y:S03]  /*13b60*/  SYNCS.PHASECHK.TRANS64.TRYWAIT P1, [R8+URZ+0x33450], R7 ;  /* 0x03345007080075a7 */ /* 0x0002a6000802017f */
[----:B--2---:R-:W-:Y:S05]  /*13b70*/  @!P1 NANOSLEEP.SYNCS 0x989680 ;  /* 0x009896800000995d */ /* 0x004fea0003900000 */
[----:B------:R-:W2:Y:S02]  /*13b80*/  @!P1 SYNCS.PHASECHK.TRANS64 P1, [R8+URZ+0x33450], R7 ;  /* 0x03345007080095a7 */ /* 0x000ea4000802007f */
[----:B--2---:R-:W-:Y:S05]  /*13b90*/  @!P1 BRA `(.L_x_207) ;  /* 0xfffffffc00ec9947 */ /* 0x004fea000383ffff */
[----:B------:R-:W-:Y:S05]  /*13ba0*/  BRA `(.L_x_204) ;  /* 0xffffff2c001c7947 */ /* 0x000fea000383ffff */
.L_x_214:
[----:B-1----:R-:W-:-:S04]  /*13bb0*/  IMAD.U32 R3, RZ, RZ, UR16 ;  /* 0x00000010ff037e24 */ /* 0x002fc8000f8e00ff */
[----:B------:R1:W2:Y:S03]  /*13bc0*/  SYNCS.PHASECHK.TRANS64.TRYWAIT P1, [R3+URZ+0x33450], R0 ;  /* 0x03345000030075a7 */ /* 0x0002a6000802017f */
[----:B--2---:R-:W-:Y:S05]  /*13bd0*/  @!P1 NANOSLEEP.SYNCS 0x989680 ;  /* 0x009896800000995d */ /* 0x004fea0003900000 */
[----:B------:R-:W2:Y:S02]  /*13be0*/  @!P1 SYNCS.PHASECHK.TRANS64 P1, [R3+URZ+0x33450], R0 ;  /* 0x03345000030095a7 */ /* 0x000ea4000802007f */
[----:B--2---:R-:W-:Y:S05]  /*13bf0*/  @!P1 BRA `(.L_x_214) ;  /* 0xfffffffc00ec9947 */ /* 0x004fea000383ffff */
[----:B------:R-:W-:Y:S05]  /*13c00*/  BRA `(.L_x_213) ;  /* 0xffffff5800087947 */ /* 0x000fea000383ffff */
.L_x_259:
[----:B------:R-:W0:Y:S01]  /*13c10*/  S2R R20, SR_TID.X ;  /* 0x0000000000147919 */ /* 0x000e220000002100 */
[----:B------:R-:W-:Y:S02]  /*13c20*/  IMAD.MOV.U32 R12, RZ, RZ, RZ ;  /* 0x000000ffff0c7224 */ /* 0x000fe400078e00ff */
[----:B------:R-:W-:Y:S02]  /*13c30*/  IMAD.MOV.U32 R11, RZ, RZ, 0x1f ;  /* 0x0000001fff0b7424 */ /* 0x000fe400078e00ff */
[----:B------:R-:W-:Y:S01]  /*13c40*/  IMAD.MOV.U32 R15, RZ, RZ, -0x1 ;  /* 0xffffffffff0f7424 */ /* 0x000fe200078e00ff */
[----:B0-----:R-:W-:-:S04]  /*13c50*/  SHF.R.U32.HI R20, RZ, 0x5, R20 ;  /* 0x00000005ff147819 */ /* 0x001fc80000011614 */
[----:B------:R-:W-:-:S05]  /*13c60*/  LOP3.LUT R20, R20, 0x3, RZ, 0xc0, !PT ;  /* 0x0000000314147812 */ /* 0x000fca00078ec0ff */
[----:B------:R-:W-:-:S07]  /*13c70*/  IMAD.MOV.U32 R13, RZ, RZ, R20 ;  /* 0x000000ffff0d7224 */ /* 0x000fce00078e0014 */
[----:B-1---5:R-:W-:Y:S05]  /*13c80*/  WARPSYNC.COLLECTIVE R15, `(.L_x_340) ;  /* 0x000000000f087348 */ /* 0x022fea0003c00000 */
[----:B------:R0:W2:Y:S02]  /*13c90*/  SHFL.IDX P6, R14, R13, R12, R11 ;  /* 0x0000000c0d0e7389 */ /* 0x0000a400000c000b */
[----:B012--5:R-:W-:Y:S01]  /*13ca0*/  ENDCOLLECTIVE ;  /* 0x000000000000791b */ /* 0x027fe20003800000 */
.L_x_340:
[----:B------:R-:W-:Y:S05]  /*13cb0*/  BRA `(.L_x_341) ;  /* 0xffffffac00807947 */ /* 0x000fea000383ffff */
.L_x_262:
[----:B0-----:R-:W2:Y:S02]  /*13cc0*/  LDL R0, [R1+0x10] ;  /* 0x0000100001007983 */ /* 0x001ea40000100800 */
[----:B--2---:R0:W2:Y:S02]  /*13cd0*/  SYNCS.PHASECHK.TRANS64.TRYWAIT P0, [R4+URZ+0x33480], R0 ;  /* 0x03348000040075a7 */ /* 0x0040a4000800017f */
[----:B--2---:R-:W-:Y:S05]  /*13ce0*/  @!P0 NANOSLEEP.SYNCS 0x989680 ;  /* 0x009896800000895d */ /* 0x004fea0003900000 */
[----:B------:R-:W2:Y:S02]  /*13cf0*/  @!P0 SYNCS.PHASECHK.TRANS64 P0, [R4+URZ+0x33480], R0 ;  /* 0x03348000040085a7 */ /* 0x000ea4000800007f */
[----:B--2---:R-:W-:Y:S05]  /*13d00*/  @!P0 BRA `(.L_x_262) ;  /* 0xfffffffc00ec8947 */ /* 0x004fea000383ffff */
[----:B------:R-:W-:Y:S05]  /*13d10*/  BRA `(.L_x_342) ;  /* 0xffffffb000c87947 */ /* 0x000fea000383ffff */
.L_x_263:
[----:B------:R-:W-:Y:S01]  /*13d20*/  BSSY B0, `(.L_x_343) ;  /* 0x0000008000007945 */ /* 0x000fe20003800000 */
[----:B------:R-:W-:Y:S02]  /*13d30*/  IMAD.MOV.U32 R13, RZ, RZ, R10 ;  /* 0x000000ffff0d7224 */ /* 0x000fe400078e000a */
[----:B------:R-:W-:Y:S02]  /*13d40*/  IMAD.MOV.U32 R12, RZ, RZ, RZ ;  /* 0x000000ffff0c7224 */ /* 0x000fe400078e00ff */
[----:B------:R-:W-:Y:S02]  /*13d50*/  IMAD.MOV.U32 R11, RZ, RZ, 0x1c1f ;  /* 0x00001c1fff0b7424 */ /* 0x000fe400078e00ff */
[----:B------:R-:W-:-:S07]  /*13d60*/  IMAD.MOV.U32 R15, RZ, RZ, -0x1 ;  /* 0xffffffffff0f7424 */ /* 0x000fce00078e00ff */
[----:B-1----:R-:W-:Y:S05]  /*13d70*/  WARPSYNC.COLLECTIVE R15, `(.L_x_344) ;  /* 0x000000000f087348 */ /* 0x002fea0003c00000 */
[----:B------:R0:W2:Y:S02]  /*13d80*/  SHFL.IDX P6, R14, R13, R12, R11 ;  /* 0x0000000c0d0e7389 */ /* 0x0000a400000c000b */
[----:B012---:R-:W-:Y:S01]  /*13d90*/  ENDCOLLECTIVE ;  /* 0x000000000000791b */ /* 0x007fe20003800000 */
.L_x_344:
[----:B------:R-:W-:Y:S05]  /*13da0*/  BSYNC B0 ;  /* 0x0000000000007941 */ /* 0x000fea0003800000 */
.L_x_343:
[----:B------:R-:W-:Y:S01]  /*13db0*/  IMAD.MOV.U32 R13, RZ, RZ, R19 ;  /* 0x000000ffff0d7224 */ /* 0x000fe200078e0013 */
[----:B------:R-:W-:Y:S01]  /*13dc0*/  LOP3.LUT R32, R32, 0xffffff7f, RZ, 0xc0, !PT ;  /* 0xffffff7f20207812 */ /* 0x000fe200078ec0ff */
[----:B------:R-:W-:Y:S01]  /*13dd0*/  IMAD.MOV.U32 R12, RZ, RZ, RZ ;  /* 0x000000ffff0c7224 */ /* 0x000fe200078e00ff */
[C---:B------:R-:W-:Y:S01]  /*13de0*/  ISETP.GE.AND P5, PT, R9.reuse, 0x21, PT ;  /* 0x000000210900780c */ /* 0x040fe20003fa6270 */
[----:B------:R-:W-:Y:S01]  /*13df0*/  IMAD.MOV.U32 R11, RZ, RZ, 0x1c1f ;  /* 0x00001c1fff0b7424 */ /* 0x000fe200078e00ff */
[----:B------:R-:W-:Y:S01]  /*13e00*/  ISETP.GE.AND P4, PT, R9, 0x41, PT ;  /* 0x000000410900780c */ /* 0x000fe20003f86270 */
[----:B------:R-:W-:Y:S02]  /*13e10*/  IMAD.MOV.U32 R15, RZ, RZ, -0x1 ;  /* 0xffffffffff0f7424 */ /* 0x000fe400078e00ff */
[----:B------:R-:W-:-:S10]  /*13e20*/  IMAD.MOV.U32 R0, RZ, RZ, R14 ;  /* 0x000000ffff007224 */ /* 0x000fd400078e000e */
[----:B------:R-:W-:Y:S05]  /*13e30*/  WARPSYNC.COLLECTIVE R15, `(.L_x_345) ;  /* 0x000000000f087348 */ /* 0x000fea0003c00000 */
[----:B------:R0:W1:Y:S02]  /*13e40*/  SHFL.IDX P6, R14, R13, R12, R11 ;  /* 0x0000000c0d0e7389 */ /* 0x00006400000c000b */
[----:B01----:R-:W-:Y:S01]  /*13e50*/  ENDCOLLECTIVE ;  /* 0x000000000000791b */ /* 0x003fe20003800000 */
.L_x_345:
[----:B------:R-:W0:Y:S01]  /*13e60*/  LDC R11, c[0x0][0x2f4] ;  /* 0x0000bd00ff0b7b82 */ /* 0x000e220000000800 */
[C---:B------:R-:W-:Y:S01]  /*13e70*/  LOP3.LUT R12, R33.reuse, 0x40, RZ, 0xfc, !PT ;  /* 0x00000040210c7812 */ /* 0x040fe200078efcff */
[----:B------:R-:W-:Y:S01]  /*13e80*/  IMAD.MOV.U32 R13, RZ, RZ, R10 ;  /* 0x000000ffff0d7224 */ /* 0x000fe200078e000a */
[----:B------:R-:W-:Y:S01]  /*13e90*/  LOP3.LUT R15, R33, 0x80, RZ, 0xfc, !PT ;  /* 0x00000080210f7812 */ /* 0x000fe200078efcff */
[----:B------:R-:W-:-:S05]  /*13ea0*/  IMAD.MOV.U32 R2, RZ, RZ, R14 ;  /* 0x000000ffff027224 */ /* 0x000fca00078e000e */
[----:B------:R-:W-:-:S05]  /*13eb0*/  IADD3 R2, P0, R33, R2, RZ ;  /* 0x0000000221027210 */ /* 0x000fca0007f1e0ff */
[----:B------:R-:W-:Y:S02]  /*13ec0*/  IMAD.X R3, RZ, RZ, R0, P0 ;  /* 0x000000ffff037224 */ /* 0x000fe400000e0600 */
[----:B------:R-:W-:Y:S01]  /*13ed0*/  IMAD.IADD R0, R22, 0x1, R21 ;  /* 0x0000000116007824 */ /* 0x000fe200078e0215 */
[-C--:B0-----:R-:W-:Y:S02]  /*13ee0*/  ISETP.GE.AND P2, PT, R33, R11.reuse, PT ;  /* 0x0000000b2100720c */ /* 0x081fe40003f46270 */
[----:B------:R-:W-:Y:S01]  /*13ef0*/  ISETP.GE.AND P1, PT, R12, R11, PT ;  /* 0x0000000b0c00720c */ /* 0x000fe20003f26270 */
[----:B------:R-:W-:Y:S01]  /*13f00*/  IMAD.MOV.U32 R12, RZ, RZ, 0x1 ;  /* 0x00000001ff0c7424 */ /* 0x000fe200078e00ff */
[C---:B------:R-:W-:Y:S02]  /*13f10*/  ISETP.LT.OR P0, PT, R9.reuse, 0x1, P2 ;  /* 0x000000010900780c */ /* 0x040fe40001701670 */
[----:B------:R-:W-:-:S11]  /*13f20*/  ISETP.LT.OR P3, PT, R9, 0x1, P1 ;  /* 0x000000010900780c */ /* 0x000fd60000f61670 */
[----:B------:R-:W-:Y:S01]  /*13f30*/  @!PT LDS RZ, [RZ] ;  /* 0x00000000fffff984 */ /* 0x000fe20000000800 */
[----:B------:R-:W-:Y:S01]  /*13f40*/  @!PT LDS RZ, [RZ] ;  /* 0x00000000fffff984 */ /* 0x000fe20000000800 */
[----:B------:R-:W-:Y:S01]  /*13f50*/  @!PT LDS RZ, [RZ] ;  /* 0x00000000fffff984 */ /* 0x000fe20000000800 */
[----:B------:R0:W-:Y:S01]  /*13f60*/  LDGSTS.E.BYPASS.LTC128B.128 [R0+0xf200], desc[UR52][R2.64], !P0 ;  /* 0x0f20000002007fae */ /* 0x0001e2000c101d74 */
[----:B------:R-:W-:Y:S01]  /*13f70*/  ISETP.GE.AND P0, PT, R15, R11, PT ;  /* 0x0000000b0f00720c */ /* 0x000fe20003f06270 */
[----:B------:R-:W-:Y:S02]  /*13f80*/  IMAD.MOV.U32 R11, RZ, RZ, 0x1c1f ;  /* 0x00001c1fff0b7424 */ /* 0x000fe400078e00ff */
[----:B------:R-:W-:Y:S01]  /*13f90*/  IMAD.MOV.U32 R15, RZ, RZ, -0x1 ;  /* 0xffffffffff0f7424 */ /* 0x000fe200078e00ff */
[----:B------:R0:W-:Y:S01]  /*13fa0*/  LDGSTS.E.BYPASS.LTC128B.128 [R0+0x11a00], desc[UR52][R2.64+0x40], !P3 ;  /* 0x11a0004002007fae */ /* 0x0001e2000d901d74 */
[----:B------:R-:W-:-:S13]  /*13fb0*/  ISETP.LT.OR P3, PT, R9, 0x1, P0 ;  /* 0x000000010900780c */ /* 0x000fda0000761670 */
[----:B0-----:R-:W-:Y:S05]  /*13fc0*/  WARPSYNC.COLLECTIVE R15, `(.L_x_346) ;  /* 0x000000000f087348 */ /* 0x001fea0003c00000 */
[----:B------:R1:W2:Y:S02]  /*13fd0*/  SHFL.IDX P6, R14, R13, R12, R11 ;  /* 0x0000000c0d0e7389 */ /* 0x0002a400000c000b */
[----:B012---:R-:W-:Y:S01]  /*13fe0*/  ENDCOLLECTIVE ;  /* 0x000000000000791b */ /* 0x007fe20003800000 */
.L_x_346:
[----:B------:R-:W-:Y:S01]  /*13ff0*/  @!PT LDS RZ, [RZ] ;  /* 0x00000000fffff984 */ /* 0x000fe20000000800 */
[----:B------:R-:W-:Y:S01]  /*14000*/  @!PT LDS RZ, [RZ] ;  /* 0x00000000fffff984 */ /* 0x000fe20000000800 */
[----:B------:R-:W-:Y:S01]  /*14010*/  @!PT LDS RZ, [RZ] ;  /* 0x00000000fffff984 */ /* 0x000fe20000000800 */
[----:B------:R0:W-:Y:S01]  /*14020*/  LDGSTS.E.BYPASS.LTC128B.128 [R0+0x14200], desc[UR52][R2.64+0x80], !P3 ;  /* 0x1420008002007fae */ /* 0x0001e2000d901d74 */
[----:B------:R-:W-:Y:S02]  /*14030*/  IMAD.MOV.U32 R13, RZ, RZ, R19 ;  /* 0x000000ffff0d7224 */ /* 0x000fe400078e0013 */
[----:B0-----:R-:W-:-:S07]  /*14040*/  IMAD.MOV.U32 R3, RZ, RZ, R14 ;  /* 0x000000ffff037224 */ /* 0x001fce00078e000e */
[----:B------:R-:W-:Y:S05]  /*14050*/  WARPSYNC.COLLECTIVE R15, `(.L_x_347) ;  /* 0x000000000f087348 */ /* 0x000fea0003c00000 */
[----:B------:R0:W1:Y:S02]  /*14060*/  SHFL.IDX P6, R14, R13, R12, R11 ;  /* 0x0000000c0d0e7389 */ /* 0x00006400000c000b */
[----:B01----:R-:W-:Y:S01]  /*14070*/  ENDCOLLECTIVE ;  /* 0x000000000000791b */ /* 0x003fe20003800000 */
.L_x_347:
[----:B------:R-:W-:Y:S02]  /*14080*/  IMAD.MOV.U32 R13, RZ, RZ, R10 ;  /* 0x000000ffff0d7224 */ /* 0x000fe400078e000a */
[----:B------:R-:W-:Y:S02]  /*14090*/  IMAD.MOV.U32 R12, RZ, RZ, 0x2 ;  /* 0x00000002ff0c7424 */ /* 0x000fe400078e00ff */
[----:B------:R-:W-:-:S07]  /*140a0*/  IMAD.MOV.U32 R2, RZ, RZ, R14 ;  /* 0x000000ffff027224 */ /* 0x000fce00078e000e */
[----:B------:R-:W-:Y:S05]  /*140b0*/  WARPSYNC.COLLECTIVE R15, `(.L_x_348) ;  /* 0x000000000f087348 */ /* 0x000fea0003c00000 */
[----:B------:R0:W1:Y:S02]  /*140c0*/  SHFL.IDX P6, R14, R13, R12, R11 ;  /* 0x0000000c0d0e7389 */ /* 0x00006400000c000b */
[----:B01----:R-:W-:Y:S01]  /*140d0*/  ENDCOLLECTIVE ;  /* 0x000000000000791b */ /* 0x003fe20003800000 */
.L_x_348:
[----:B------:R-:W-:-:S05]  /*140e0*/  IADD3 R2, P3, R33, R2, RZ ;  /* 0x0000000221027210 */ /* 0x000fca0007f7e0ff */
[----:B------:R-:W-:Y:S01]  /*140f0*/  IMAD.X R3, RZ, RZ, R3, P3 ;  /* 0x000000ffff037224 */ /* 0x000fe200018e0603 */
[----:B------:R-:W-:Y:S01]  /*14100*/  ISETP.LT.OR P3, PT, R9, 0x21, P2 ;  /* 0x000000210900780c */ /* 0x000fe20001761670 */
[----:B------:R-:W-:-:S12]  /*14110*/  IMAD.MOV.U32 R13, RZ, RZ, R19 ;  /* 0x000000ffff0d7224 */ /* 0x000fd800078e0013 */
[----:B------:R-:W-:Y:S01]  /*14120*/  @!PT LDS RZ, [RZ] ;  /* 0x00000000fffff984 */ /* 0x000fe20000000800 */
[----:B------:R-:W-:Y:S01]  /*14130*/  @!PT LDS RZ, [RZ] ;  /* 0x00000000fffff984 */ /* 0x000fe20000000800 */
[----:B------:R-:W-:Y:S01]  /*14140*/  @!PT LDS RZ, [RZ] ;  /* 0x00000000fffff984 */ /* 0x000fe20000000800 */
[----:B------:R-:W-:Y:S01]  /*14150*/  LDGSTS.E.BYPASS.LTC128B.128 [R0+0xfa00], desc[UR52][R2.64], !P3 ;  /* 0x0fa0000002007fae */ /* 0x000fe2000d901d74 */
[----:B------:R-:W-:-:S13]  /*14160*/  ISETP.LT.OR P3, PT, R9, 0x21, P1 ;  /* 0x000000210900780c */ /* 0x000fda0000f61670 */
[----:B------:R-:W-:Y:S01]  /*14170*/  LDGSTS.E.BYPASS.LTC128B.128 [R0+0x12200], desc[UR52][R2.64+0x40], !P3 ;  /* 0x1220004002007fae */ /* 0x000fe2000d901d74 */
[----:B------:R-:W-:-:S13]  /*14180*/  ISETP.LT.OR P3, PT, R9, 0x21, P0 ;  /* 0x000000210900780c */ /* 0x000fda0000761670 */
[----:B------:R0:W-:Y:S02]  /*14190*/  LDGSTS.E.BYPASS.LTC128B.128 [R0+0x14a00], desc[UR52][R2.64+0x80], !P3 ;  /* 0x14a0008002007fae */ /* 0x0001e4000d901d74 */
[----:B0-----:R-:W-:-:S07]  /*141a0*/  IMAD.MOV.U32 R3, RZ, RZ, R14 ;  /* 0x000000ffff037224 */ /* 0x001fce00078e000e */
[----:B------:R-:W-:Y:S05]  /*141b0*/  WARPSYNC.COLLECTIVE R15, `(.L_x_349) ;  /* 0x000000000f087348 */ /* 0x000fea0003c00000 */
[----:B------:R0:W1:Y:S02]  /*141c0*/  SHFL.IDX P6, R14, R13, R12, R11 ;  /* 0x0000000c0d0e7389 */ /* 0x00006400000c000b */
[----:B01----:R-:W-:Y:S01]  /*141d0*/  ENDCOLLECTIVE ;  /* 0x000000000000791b */ /* 0x003fe20003800000 */
.L_x_349:
[----:B------:R-:W-:Y:S02]  /*141e0*/  IMAD.MOV.U32 R13, RZ, RZ, R10 ;  /* 0x000000ffff0d7224 */ /* 0x000fe400078e000a */
[----:B------:R-:W-:Y:S02]  /*141f0*/  IMAD.MOV.U32 R12, RZ, RZ, 0x3 ;  /* 0x00000003ff0c7424 */ /* 0x000fe400078e00ff */
[----:B------:R-:W-:-:S07]  /*14200*/  IMAD.MOV.U32 R2, RZ, RZ, R14 ;  /* 0x000000ffff027224 */ /* 0x000fce00078e000e */
[----:B------:R-:W-:Y:S05]  /*14210*/  WARPSYNC.COLLECTIVE R15, `(.L_x_350) ;  /* 0x000000000f087348 */ /* 0x000fea0003c00000 */
[----:B------:R0:W1:Y:S02]  /*14220*/  SHFL.IDX P6, R14, R13, R12, R11 ;  /* 0x0000000c0d0e7389 */ /* 0x00006400000c000b */
[----:B01----:R-:W-:Y:S01]  /*14230*/  ENDCOLLECTIVE ;  /* 0x000000000000791b */ /* 0x003fe20003800000 */
.L_x_350:
[----:B------:R-:W-:-:S05]  /*14240*/  IADD3 R2, P3, R33, R2, RZ ;  /* 0x0000000221027210 */ /* 0x000fca0007f7e0ff */
[----:B------:R-:W-:Y:S01]  /*14250*/  IMAD.X R3, RZ, RZ, R3, P3 ;  /* 0x000000ffff037224 */ /* 0x000fe200018e0603 */
[----:B------:R-:W-:Y:S01]  /*14260*/  ISETP.LT.OR P3, PT, R9, 0x41, P2 ;  /* 0x000000410900780c */ /* 0x000fe20001761670 */
[----:B------:R-:W-:-:S12]  /*14270*/  IMAD.MOV.U32 R13, RZ, RZ, R19 ;  /* 0x000000ffff0d7224 */ /* 0x000fd800078e0013 */
[----:B------:R-:W-:Y:S01]  /*14280*/  @!PT LDS RZ, [RZ] ;  /* 0x00000000fffff984 */ /* 0x000fe20000000800 */
[----:B------:R-:W-:Y:S01]  /*14290*/  @!PT LDS RZ, [RZ] ;  /* 0x00000000fffff984 */ /* 0x000fe20000000800 */
[----:B------:R-:W-:Y:S01]  /*142a0*/  @!PT LDS RZ, [RZ] ;  /* 0x00000000fffff984 */ /* 0x000fe20000000800 */
[----:B------:R0:W-:Y:S01]  /*142b0*/  LDGSTS.E.BYPASS.LTC128B.128 [R0+0x10200], desc[UR52][R2.64], !P3 ;  /* 0x1020000002007fae */ /* 0x0001e2000d901d74 */
[----:B------:R-:W-:Y:S01]  /*142c0*/  ISETP.LT.OR P3, PT, R9, 0x41, P1 ;  /* 0x000000410900780c */ /* 0x000fe20000f61670 */
[----:B------:R-:W-:-:S12]  /*142d0*/  IMAD.MOV.U32 R10, RZ, RZ, R14 ;  /* 0x000000ffff0a7224 */ /* 0x000fd800078e000e */
[----:B0-----:R-:W-:Y:S05]  /*142e0*/  WARPSYNC.COLLECTIVE R15, `(.L_x_351) ;  /* 0x000000000f087348 */ /* 0x001fea0003c00000 */
[----:B------:R1:W2:Y:S02]  /*142f0*/  SHFL.IDX P6, R14, R13, R12, R11 ;  /* 0x0000000c0d0e7389 */ /* 0x0002a400000c000b */
[----:B012---:R-:W-:Y:S01]  /*14300*/  ENDCOLLECTIVE ;  /* 0x000000000000791b */ /* 0x007fe20003800000 */
.L_x_351:
[----:B------:R-:W-:Y:S01]  /*14310*/  @!PT LDS RZ, [RZ] ;  /* 0x00000000fffff984 */ /* 0x000fe20000000800 */
[----:B------:R-:W-:Y:S01]  /*14320*/  @!PT LDS RZ, [RZ] ;  /* 0x00000000fffff984 */ /* 0x000fe20000000800 */
[----:B------:R-:W-:Y:S01]  /*14330*/  @!PT LDS RZ, [RZ] ;  /* 0x00000000fffff984 */ /* 0x000fe20000000800 */
[----:B------:R-:W-:Y:S01]  /*14340*/  LDGSTS.E.BYPASS.LTC128B.128 [R0+0x12a00], desc[UR52][R2.64+0x40], !P3 ;  /* 0x12a0004002007fae */ /* 0x000fe2000d901d74 */
[----:B------:R-:W-:Y:S01]  /*14350*/  ISETP.LT.OR P3, PT, R9, 0x41, P0 ;  /* 0x000000410900780c */ /* 0x000fe20000761670 */
[----:B------:R-:W-:Y:S02]  /*14360*/  IMAD.MOV.U32 R13, RZ, RZ, R20 ;  /* 0x000000ffff0d7224 */ /* 0x000fe400078e0014 */
[----:B------:R-:W-:-:S10]  /*14370*/  IMAD.MOV.U32 R12, RZ, RZ, RZ ;  /* 0x000000ffff0c7224 */ /* 0x000fd400078e00ff */
[----:B------:R0:W-:Y:S02]  /*14380*/  LDGSTS.E.BYPASS.LTC128B.128 [R0+0x15200], desc[UR52][R2.64+0x80], !P3 ;  /* 0x1520008002007fae */ /* 0x0001e4000d901d74 */
[----:B0-----:R-:W-:-:S07]  /*14390*/  MOV R2, R14 ;  /* 0x0000000e00027202 */ /* 0x001fce0000000f00 */
[----:B------:R-:W-:Y:S05]  /*143a0*/  WARPSYNC.COLLECTIVE R15, `(.L_x_352) ;  /* 0x000000000f087348 */ /* 0x000fea0003c00000 */
[----:B------:R0:W1:Y:S02]  /*143b0*/  SHFL.IDX P6, R14, R13, R12, R11 ;  /* 0x0000000c0d0e7389 */ /* 0x00006400000c000b */
[----:B01----:R-:W-:Y:S01]  /*143c0*/  ENDCOLLECTIVE ;  /* 0x000000000000791b */ /* 0x003fe20003800000 */
.L_x_352:
        /* <DEDUP_REMOVED lines=13> */
.L_x_353:
[----:B------:R-:W-:Y:S01]  /*144a0*/  @!PT LDS RZ, [RZ] ;  /* 0x00000000fffff984 */ /* 0x000fe20000000800 */
[----:B------:R-:W-:Y:S01]  /*144b0*/  @!PT LDS RZ, [RZ] ;  /* 0x00000000fffff984 */ /* 0x000fe20000000800 */
[----:B------:R-:W-:Y:S01]  /*144c0*/  @!PT LDS RZ, [RZ] ;  /* 0x00000000fffff984 */ /* 0x000fe20000000800 */
[----:B------:R-:W-:Y:S01]  /*144d0*/  LDGSTS.E.BYPASS.LTC128B.128 [R0+0x13200], desc[UR52][R2.64+0x40], !P3 ;  /* 0x1320004002007fae */ /* 0x000fe2000d901d74 */
[----:B------:R-:W-:-:S13]  /*144e0*/  ISETP.LT.OR P3, PT, R9, 0x61, P0 ;  /* 0x000000610900780c */ /* 0x000fda0000761670 */
[----:B------:R0:W-:Y:S01]  /*144f0*/  LDGSTS.E.BYPASS.LTC128B.128 [R0+0x15a00], desc[UR52][R2.64+0x80], !P3 ;  /* 0x15a0008002007fae */ /* 0x0001e2000d901d74 */
[C---:B------:R-:W-:Y:S02]  /*14500*/  ISETP.GE.AND P6, PT, R9.reuse, 0x81, PT ;  /* 0x000000810900780c */ /* 0x040fe40003fc6270 */
[----:B------:R-:W-:Y:S01]  /*14510*/  ISETP.GE.AND P3, PT, R9, 0x61, PT ;  /* 0x000000610900780c */ /* 0x000fe20003f66270 */
[----:B0-----:R-:W-:-:S10]  /*14520*/  IMAD.MOV.U32 R2, RZ, RZ, R14 ;  /* 0x000000ffff027224 */ /* 0x001fd400078e000e */
[----:B------:R-:W-:Y:S01]  /*14530*/  @P6 LOP3.LUT R32, R32, 0x80, RZ, 0xfc, !PT ;  /* 0x0000008020206812 */ /* 0x000fe200078efcff */
[----:B------:R-:W-:Y:S06]  /*14540*/  BRA `(.L_x_354) ;  /* 0xffffffb0004c7947 */ /* 0x000fec000383ffff */
.L_x_268:
[----:B---3--:R-:W3:Y:S02]  /*14550*/  LDL R2, [R1+0x10] ;  /* 0x0000100001027983 */ /* 0x008ee40000100800 */
[----:B---3--:R3:W4:Y:S02]  /*14560*/  SYNCS.PHASECHK.TRANS64.TRYWAIT P0, [R4+URZ+0x33440], R2 ;  /* 0x03344002040075a7 */ /* 0x008724000800017f */
[----:B----4-:R-:W-:Y:S05]  /*14570*/  @!P0 NANOSLEEP.SYNCS 0x989680 ;  /* 0x009896800000895d */ /* 0x010fea0003900000 */
[----:B------:R-:W4:Y:S02]  /*14580*/  @!P0 SYNCS.PHASECHK.TRANS64 P0, [R4+URZ+0x33440], R2 ;  /* 0x03344002040085a7 */ /* 0x000f24000800007f */
[----:B----4-:R-:W-:Y:S05]  /*14590*/  @!P0 BRA `(.L_x_268) ;  /* 0xfffffffc00ec8947 */ /* 0x010fea000383ffff */
[----:B------:R-:W-:Y:S05]  /*145a0*/  BRA `(.L_x_355) ;  /* 0xffffffb000b07947 */ /* 0x000fea000383ffff */
.L_x_269:
[----:B------:R-:W-:Y:S01]  /*145b0*/  BSSY B0, `(.L_x_356) ;  /* 0x0000008000007945 */ /* 0x000fe20003800000 */
[----:B------:R-:W-:Y:S02]  /*145c0*/  IMAD.MOV.U32 R13, RZ, RZ, R10 ;  /* 0x000000ffff0d7224 */ /* 0x000fe400078e000a */
[----:B------:R-:W-:Y:S02]  /*145d0*/  IMAD.MOV.U32 R12, RZ, RZ, RZ ;  /* 0x000000ffff0c7224 */ /* 0x000fe400078e00ff */
[----:B------:R-:W-:Y:S02]  /*145e0*/  IMAD.MOV.U32 R11, RZ, RZ, 0x1c1f ;  /* 0x00001c1fff0b7424 */ /* 0x000fe400078e00ff */
[----:B------:R-:W-:-:S07]  /*145f0*/  IMAD.MOV.U32 R15, RZ, RZ, -0x1 ;  /* 0xffffffffff0f7424 */ /* 0x000fce00078e00ff */
[----:B012---:R-:W-:Y:S05]  /*14600*/  WARPSYNC.COLLECTIVE R15, `(.L_x_357) ;  /* 0x000000000f087348 */ /* 0x007fea0003c00000 */
[----:B------:R3:W4:Y:S02]  /*14610*/  SHFL.IDX P6, R14, R13, R12, R11 ;  /* 0x0000000c0d0e7389 */ /* 0x00072400000c000b */
[----:B01234-:R-:W-:Y:S01]  /*14620*/  ENDCOLLECTIVE ;  /* 0x000000000000791b */ /* 0x01ffe20003800000 */
.L_x_357:
[----:B------:R-:W-:Y:S05]  /*14630*/  BSYNC B0 ;  /* 0x0000000000007941 */ /* 0x000fea0003800000 */
.L_x_356:
[----:B------:R-:W-:Y:S01]  /*14640*/  IMAD.MOV.U32 R13, RZ, RZ, R5 ;  /* 0x000000ffff0d7224 */ /* 0x000fe200078e0005 */
[----:B------:R-:W0:Y:S01]  /*14650*/  LDC R19, c[0x0][0x2f4] ;  /* 0x0000bd00ff137b82 */ /* 0x000e220000000800 */
[----:B------:R-:W-:Y:S01]  /*14660*/  IMAD.MOV.U32 R12, RZ, RZ, RZ ;  /* 0x000000ffff0c7224 */ /* 0x000fe200078e00ff */
[C---:B------:R-:W-:Y:S01]  /*14670*/  LOP3.LUT R21, R33.reuse, 0x40, RZ, 0xfc, !PT ;  /* 0x0000004021157812 */ /* 0x040fe200078efcff */
[----:B------:R-:W-:Y:S01]  /*14680*/  IMAD.MOV.U32 R11, RZ, RZ, 0x1c1f ;  /* 0x00001c1fff0b7424 */ /* 0x000fe200078e00ff */
[----:B------:R-:W-:Y:S01]  /*14690*/  LOP3.LUT R20, R33, 0x80, RZ, 0xfc, !PT ;  /* 0x0000008021147812 */ /* 0x000fe200078efcff */
[----:B------:R-:W-:Y:S02]  /*146a0*/  IMAD.MOV.U32 R15, RZ, RZ, -0x1 ;  /* 0xffffffffff0f7424 */ /* 0x000fe400078e00ff */
[----:B------:R-:W-:-:S07]  /*146b0*/  IMAD.MOV.U32 R2, RZ, RZ, R14 ;  /* 0x000000ffff027224 */ /* 0x000fce00078e000e */
[----:B0-----:R-:W-:Y:S05]  /*146c0*/  WARPSYNC.COLLECTIVE R15, `(.L_x_358) ;  /* 0x000000000f087348 */ /* 0x001fea0003c00000 */
[----:B------:R1:W2:Y:S02]  /*146d0*/  SHFL.IDX P6, R14, R13, R12, R11 ;  /* 0x0000000c0d0e7389 */ /* 0x0002a400000c000b */
[----:B012---:R-:W-:Y:S01]  /*146e0*/  ENDCOLLECTIVE ;  /* 0x000000000000791b */ /* 0x007fe20003800000 */
.L_x_358:
[-C--:B------:R-:W-:Y:S01]  /*146f0*/  ISETP.GE.AND P2, PT, R21, R19.reuse, PT ;  /* 0x000000131500720c */ /* 0x080fe20003f46270 */
[----:B------:R-:W-:Y:S01]  /*14700*/  IMAD.MOV.U32 R13, RZ, RZ, R10 ;  /* 0x000000ffff0d7224 */ /* 0x000fe200078e000a */
[----:B------:R-:W-:Y:S01]  /*14710*/  ISETP.GE.AND P1, PT, R20, R19, PT ;  /* 0x000000131400720c */ /* 0x000fe20003f26270 */
[----:B------:R-:W-:Y:S01]  /*14720*/  IMAD.MOV.U32 R12, RZ, RZ, 0x1 ;  /* 0x00000001ff0c7424 */ /* 0x000fe200078e00ff */
[----:B------:R-:W-:Y:S01]  /*14730*/  LOP3.LUT P6, RZ, R32, 0x20, RZ, 0xc0, !PT ;  /* 0x0000002020ff7812 */ /* 0x000fe200078cc0ff */
[----:B------:R-:W-:-:S12]  /*14740*/  IMAD.MOV.U32 R3, RZ, RZ, R14 ;  /* 0x000000ffff037224 */ /* 0x000fd800078e000e */
[----:B------:R-:W-:-:S05]  /*14750*/  @P6 IADD3 R3, P0, R33, R3, RZ ;  /* 0x0000000321036210 */ /* 0x000fca0007f1e0ff */
[----:B------:R-:W-:Y:S01]  /*14760*/  @P6 IMAD.X R2, RZ, RZ, R2, P0 ;  /* 0x000000ffff026224 */ /* 0x000fe200000e0602 */
[----:B------:R-:W-:-:S04]  /*14770*/  ISETP.GE.AND P0, PT, R33, R19, PT ;  /* 0x000000132100720c */ /* 0x000fc80003f06270 */
[----:B------:R-:W-:-:S04]  /*14780*/  @P6 LOP3.LUT R3, R3, R2, RZ, 0x3c, !PT ;  /* 0x0000000203036212 */ /* 0x000fc800078e3cff */
[----:B------:R-:W-:-:S04]  /*14790*/  @P6 LOP3.LUT R2, R3, R2, RZ, 0x3c, !PT ;  /* 0x0000000203026212 */ /* 0x000fc800078e3cff */
[----:B------:R-:W-:-:S05]  /*147a0*/  @P6 LOP3.LUT R3, R3, R2, RZ, 0x3c, !PT ;  /* 0x0000000203036212 */ /* 0x000fca00078e3cff */
[----:B------:R-:W-:Y:S01]  /*147b0*/  @!PT LDS RZ, [RZ] ;  /* 0x00000000fffff984 */ /* 0x000fe20000000800 */
[----:B------:R-:W-:Y:S01]  /*147c0*/  @!PT LDS RZ, [RZ] ;  /* 0x00000000fffff984 */ /* 0x000fe20000000800 */
[----:B------:R-:W-:Y:S01]  /*147d0*/  @!PT LDS RZ, [RZ] ;  /* 0x00000000fffff984 */ /* 0x000fe20000000800 */
[----:B------:R0:W-:Y:S04]  /*147e0*/  @P6 LDGSTS.E.BYPASS.LTC128B.128 [R0+0x24200], desc[UR52][R2.64], !P0 ;  /* 0x2420000002006fae */ /* 0x0001e8000c101d74 */
[----:B------:R0:W-:Y:S04]  /*147f0*/  @P6 LDGSTS.E.BYPASS.LTC128B.128 [R0+0x26a00], desc[UR52][R2.64+0x40], !P2 ;  /* 0x26a0004002006fae */ /* 0x0001e8000d101d74 */
[----:B------:R0:W-:Y:S02]  /*14800*/  @P6 LDGSTS.E.BYPASS.LTC128B.128 [R0+0x29200], desc[UR52][R2.64+0x80], !P1 ;  /* 0x2920008002006fae */ /* 0x0001e4000c901d74 */
[----:B0-----:R-:W-:Y:S05]  /*14810*/  WARPSYNC.COLLECTIVE R15, `(.L_x_359) ;  /* 0x000000000f087348 */ /* 0x001fea0003c00000 */
[----:B------:R1:W2:Y:S02]  /*14820*/  SHFL.IDX P6, R14, R13, R12, R11 ;  /* 0x0000000c0d0e7389 */ /* 0x0002a400000c000b */
[----:B012---:R-:W-:Y:S01]  /*14830*/  ENDCOLLECTIVE ;  /* 0x000000000000791b */ /* 0x007fe20003800000 */
.L_x_359:
[----:B------:R-:W-:Y:S02]  /*14840*/  IMAD.MOV.U32 R13, RZ, RZ, R5 ;  /* 0x000000ffff0d7224 */ /* 0x000fe400078e0005 */
[----:B------:R-:W-:-:S07]  /*14850*/  IMAD.MOV.U32 R2, RZ, RZ, R14 ;  /* 0x000000ffff027224 */ /* 0x000fce00078e000e */
[----:B------:R-:W-:Y:S05]  /*14860*/  WARPSYNC.COLLECTIVE R15, `(.L_x_360) ;  /* 0x000000000f087348 */ /* 0x000fea0003c00000 */
[----:B------:R0:W1:Y:S02]  /*14870*/  SHFL.IDX P6, R14, R13, R12, R11 ;  /* 0x0000000c0d0e7389 */ /* 0x00006400000c000b */
[----:B01----:R-:W-:Y:S01]  /*14880*/  ENDCOLLECTIVE ;  /* 0x000000000000791b */ /* 0x003fe20003800000 */
.L_x_360:
[----:B------:R-:W-:Y:S02]  /*14890*/  IMAD.MOV.U32 R13, RZ, RZ, R10 ;  /* 0x000000ffff0d7224 */ /* 0x000fe400078e000a */
[----:B------:R-:W-:Y:S02]  /*148a0*/  IMAD.MOV.U32 R12, RZ, RZ, 0x2 ;  /* 0x00000002ff0c7424 */ /* 0x000fe400078e00ff */
[----:B------:R-:W-:Y:S01]  /*148b0*/  IMAD.MOV.U32 R3, RZ, RZ, R14 ;  /* 0x000000ffff037224 */ /* 0x000fe200078e000e */
[----:B------:R-:W-:-:S04]  /*148c0*/  ISETP.GE.AND P6, PT, R33, R19, PT ;  /* 0x000000132100720c */ /* 0x000fc80003fc6270 */
[----:B------:R-:W-:-:S05]  /*148d0*/  @P5 IADD3 R3, P0, R33, R3, RZ ;  /* 0x0000000321035210 */ /* 0x000fca0007f1e0ff */
[----:B------:R-:W-:-:S05]  /*148e0*/  @P5 IMAD.X R2, RZ, RZ, R2, P0 ;  /* 0x000000ffff025224 */ /* 0x000fca00000e0602 */
[----:B------:R-:W-:-:S04]  /*148f0*/  @P5 LOP3.LUT R3, R3, R2, RZ, 0x3c, !PT ;  /* 0x0000000203035212 */ /* 0x000fc800078e3cff */
[----:B------:R-:W-:-:S04]  /*14900*/  @P5 LOP3.LUT R2, R3, R2, RZ, 0x3c, !PT ;  /* 0x0000000203025212 */ /* 0x000fc800078e3cff */
[----:B------:R-:W-:-:S05]  /*14910*/  @P5 LOP3.LUT R3, R3, R2, RZ, 0x3c, !PT ;  /* 0x0000000203035212 */ /* 0x000fca00078e3cff */
[----:B------:R-:W-:Y:S01]  /*14920*/  @!PT LDS RZ, [RZ] ;  /* 0x00000000fffff984 */ /* 0x000fe20000000800 */
[----:B------:R-:W-:Y:S01]  /*14930*/  @!PT LDS RZ, [RZ] ;  /* 0x00000000fffff984 */ /* 0x000fe20000000800 */
[----:B------:R-:W-:Y:S01]  /*14940*/  @!PT LDS RZ, [RZ] ;  /* 0x00000000fffff984 */ /* 0x000fe20000000800 */
[----:B------:R0:W-:Y:S02]  /*14950*/  @P5 LDGSTS.E.BYPASS.LTC128B.128 [R0+0x24a00], desc[UR52][R2.64], !P6 ;  /* 0x24a0000002005fae */ /* 0x0001e4000f101d74 */
[----:B0-----:R-:W-:Y:S05]  /*14960*/  WARPSYNC.COLLECTIVE R15, `(.L_x_361) ;  /* 0x000000000f087348 */ /* 0x001fea0003c00000 */
[----:B------:R1:W2:Y:S02]  /*14970*/  SHFL.IDX P6, R14, R13, R12, R11 ;  /* 0x0000000c0d0e7389 */ /* 0x0002a400000c000b */
[----:B012---:R-:W-:Y:S01]  /*14980*/  ENDCOLLECTIVE ;  /* 0x000000000000791b */ /* 0x007fe20003800000 */
.L_x_361:
[----:B------:R-:W-:Y:S01]  /*14990*/  @!PT LDS RZ, [RZ] ;  /* 0x00000000fffff984 */ /* 0x000fe20000000800 */
[----:B------:R-:W-:Y:S01]  /*149a0*/  @!PT LDS RZ, [RZ] ;  /* 0x00000000fffff984 */ /* 0x000fe20000000800 */
[----:B------:R-:W-:Y:S01]  /*149b0*/  @!PT LDS RZ, [RZ] ;  /* 0x00000000fffff984 */ /* 0x000fe20000000800 */
[----:B------:R-:W-:Y:S04]  /*149c0*/  @P5 LDGSTS.E.BYPASS.LTC128B.128 [R0+0x27200], desc[UR52][R2.64+0x40], !P2 ;  /* 0x2720004002005fae */ /* 0x000fe8000d101d74 */
[----:B------:R0:W-:Y:S01]  /*149d0*/  @P5 LDGSTS.E.BYPASS.LTC128B.128 [R0+0x29a00], desc[UR52][R2.64+0x80], !P1 ;  /* 0x29a0008002005fae */ /* 0x0001e2000c901d74 */
[----:B------:R-:W-:Y:S01]  /*149e0*/  ISETP.GE.AND P5, PT, R33, R19, PT ;  /* 0x000000132100720c */ /* 0x000fe20003fa6270 */
[----:B------:R-:W-:Y:S02]  /*149f0*/  IMAD.MOV.U32 R13, RZ, RZ, R5 ;  /* 0x000000ffff0d7224 */ /* 0x000fe400078e0005 */
[----:B0-----:R-:W-:-:S10]  /*14a00*/  IMAD.MOV.U32 R2, RZ, RZ, R14 ;  /* 0x000000ffff027224 */ /* 0x001fd400078e000e */
[----:B------:R-:W-:Y:S05]  /*14a10*/  WARPSYNC.COLLECTIVE R15, `(.L_x_362) ;  /* 0x000000000f087348 */ /* 0x000fea0003c00000 */
[----:B------:R0:W1:Y:S02]  /*14a20*/  SHFL.IDX P6, R14, R13, R12, R11 ;  /* 0x0000000c0d0e7389 */ /* 0x00006400000c000b */
[----:B01----:R-:W-:Y:S01]  /*14a30*/  ENDCOLLECTIVE ;  /* 0x000000000000791b */ /* 0x003fe20003800000 */
.L_x_362:
[----:B------:R-:W-:Y:S02]  /*14a40*/  IMAD.MOV.U32 R13, RZ, RZ, R10 ;  /* 0x000000ffff0d7224 */ /* 0x000fe400078e000a */
[----:B------:R-:W-:Y:S02]  /*14a50*/  IMAD.MOV.U32 R12, RZ, RZ, 0x3 ;  /* 0x00000003ff0c7424 */ /* 0x000fe400078e00ff */
[----:B------:R-:W-:-:S07]  /*14a60*/  IMAD.MOV.U32 R3, RZ, RZ, R14 ;  /* 0x000000ffff037224 */ /* 0x000fce00078e000e */
[----:B------:R-:W-:Y:S05]  /*14a70*/  WARPSYNC.COLLECTIVE R15, `(.L_x_363) ;  /* 0x000000000f087348 */ /* 0x000fea0003c00000 */
[----:B------:R0:W1:Y:S02]  /*14a80*/  SHFL.IDX P6, R14, R13, R12, R11 ;  /* 0x0000000c0d0e7389 */ /* 0x00006400000c000b */
[----:B01----:R-:W-:Y:S01]  /*14a90*/  ENDCOLLECTIVE ;  /* 0x000000000000791b */ /* 0x003fe20003800000 */
.L_x_363:
[----:B------:R-:W-:-:S05]  /*14aa0*/  @P4 IADD3 R3, P0, R33, R3, RZ ;  /* 0x0000000321034210 */ /* 0x000fca0007f1e0ff */
[----:B------:R-:W-:-:S05]  /*14ab0*/  @P4 IMAD.X R2, RZ, RZ, R2, P0 ;  /* 0x000000ffff024224 */ /* 0x000fca00000e0602 */
[----:B------:R-:W-:Y:S01]  /*14ac0*/  @P4 LOP3.LUT R3, R3, R2, RZ, 0x3c, !PT ;  /* 0x0000000203034212 */ /* 0x000fe200078e3cff */
[----:B------:R-:W-:-:S03]  /*14ad0*/  IMAD.MOV.U32 R13, RZ, RZ, R5 ;  /* 0x000000ffff0d7224 */ /* 0x000fc600078e0005 */
[----:B------:R-:W-:-:S04]  /*14ae0*/  @P4 LOP3.LUT R2, R3, R2, RZ, 0x3c, !PT ;  /* 0x0000000203024212 */ /* 0x000fc800078e3cff */
[----:B------:R-:W-:Y:S01]  /*14af0*/  @P4 LOP3.LUT R3, R3, R2, RZ, 0x3c, !PT ;  /* 0x0000000203034212 */ /* 0x000fe200078e3cff */
[----:B------:R-:W-:-:S07]  /*14b00*/  IMAD.MOV.U32 R10, RZ, RZ, R14 ;  /* 0x000000ffff0a7224 */ /* 0x000fce00078e000e */
[----:B------:R-:W-:Y:S05]  /*14b10*/  WARPSYNC.COLLECTIVE R15, `(.L_x_364) ;  /* 0x000000000f087348 */ /* 0x000fea0003c00000 */
[----:B------:R0:W1:Y:S02]  /*14b20*/  SHFL.IDX P6, R14, R13, R12, R11 ;  /* 0x0000000c0d0e7389 */ /* 0x00006400000c000b */
[----:B01----:R-:W-:Y:S01]  /*14b30*/  ENDCOLLECTIVE ;  /* 0x000000000000791b */ /* 0x003fe20003800000 */
.L_x_364:
[----:B------:R-:W-:Y:S01]  /*14b40*/  @!PT LDS RZ, [RZ] ;  /* 0x00000000fffff984 */ /* 0x000fe20000000800 */
[----:B------:R-:W-:Y:S01]  /*14b50*/  @!PT LDS RZ, [RZ] ;  /* 0x00000000fffff984 */ /* 0x000fe20000000800 */
[----:B------:R-:W-:Y:S01]  /*14b60*/  @!PT LDS RZ, [RZ] ;  /* 0x00000000fffff984 */ /* 0x000fe20000000800 */
[----:B------:R-:W-:Y:S04]  /*14b70*/  @P4 LDGSTS.E.BYPASS.LTC128B.128 [R0+0x25200], desc[UR52][R2.64], !P5 ;  /* 0x2520000002004fae */ /* 0x000fe8000e901d74 */
[----:B------:R-:W-:Y:S04]  /*14b80*/  @P4 LDGSTS.E.BYPASS.LTC128B.128 [R0+0x27a00], desc[UR52][R2.64+0x40], !P2 ;  /* 0x27a0004002004fae */ /* 0x000fe8000d101d74 */
[----:B------:R0:W-:Y:S01]  /*14b90*/  @P4 LDGSTS.E.BYPASS.LTC128B.128 [R0+0x2a200], desc[UR52][R2.64+0x80], !P1 ;  /* 0x2a20008002004fae */ /* 0x0001e2000c901d74 */
[----:B------:R-:W-:Y:S02]  /*14ba0*/  IMAD.MOV.U32 R13, RZ, RZ, R7 ;  /* 0x000000ffff0d7224 */ /* 0x000fe400078e0007 */
[----:B------:R-:W-:Y:S01]  /*14bb0*/  IMAD.MOV.U32 R12, RZ, RZ, RZ ;  /* 0x000000ffff0c7224 */ /* 0x000fe200078e00ff */
[----:B------:R-:W-:-:S05]  /*14bc0*/  @P3 IADD3 R14, P0, R33, R14, RZ ;  /* 0x0000000e210e3210 */ /* 0x000fca0007f1e0ff */
[----:B0-----:R-:W-:-:S08]  /*14bd0*/  @P3 IMAD.MOV.U32 R2, RZ, RZ, R14 ;  /* 0x000000ffff023224 */ /* 0x001fd000078e000e */
[----:B------:R-:W-:Y:S05]  /*14be0*/  WARPSYNC.COLLECTIVE R15, `(.L_x_365) ;  /* 0x000000000f087348 */ /* 0x000fea0003c00000 */
[----:B------:R0:W1:Y:S02]  /*14bf0*/  SHFL.IDX P6, R14, R13, R12, R11 ;  /* 0x0000000c0d0e7389 */ /* 0x00006400000c000b */
[----:B01----:R-:W-:Y:S01]  /*14c00*/  ENDCOLLECTIVE ;  /* 0x000000000000791b */ /* 0x003fe20003800000 */
.L_x_365:
[----:B------:R-:W-:-:S05]  /*14c10*/  @P3 IMAD.X R9, RZ, RZ, R10, P0 ;  /* 0x000000ffff093224 */ /* 0x000fca00000e060a */
[----:B------:R-:W-:-:S05]  /*14c20*/  @P3 MOV R3, R9 ;  /* 0x0000000900033202 */ /* 0x000fca0000000f00 */
        /* <DEDUP_REMOVED lines=11> */
.L_x_366:
[----:B------:R-:W-:Y:S05]  /*14ce0*/  BRA `(.L_x_367) ;  /* 0xffffffb0002c7947 */ /* 0x000fea000383ffff */
.L_x_276:
[----:B------:R-:W-:Y:S02]  /*14cf0*/  IMAD.MOV.U32 R13, RZ, RZ, R4 ;  /* 0x000000ffff0d7224 */ /* 0x000fe400078e0004 */
[----:B------:R-:W-:Y:S02]  /*14d00*/  IMAD.MOV.U32 R12, RZ, RZ, RZ ;  /* 0x000000ffff0c7224 */ /* 0x000fe400078e00ff */
[----:B------:R-:W-:Y:S02]  /*14d10*/  IMAD.MOV.U32 R11, RZ, RZ, 0x1c1f ;  /* 0x00001c1fff0b7424 */ /* 0x000fe400078e00ff */
[----:B------:R-:W-:Y:S02]  /*14d20*/  IMAD.MOV.U32 R15, RZ, RZ, -0x1 ;  /* 0xffffffffff0f7424 */ /* 0x000fe400078e00ff */
[----:B------:R-:W-:Y:S02]  /*14d30*/  IMAD R35, R35, R5, RZ ;  /* 0x0000000523237224 */ /* 0x000fe400078e02ff */
[----:B------:R-:W-:-:S07]  /*14d40*/  IMAD.IADD R17, R10, 0x1, R17 ;  /* 0x000000010a117824 */ /* 0x000fce00078e0211 */
[----:B----45:R-:W-:Y:S05]  /*14d50*/  WARPSYNC.COLLECTIVE R15, `(.L_x_368) ;  /* 0x000000000f087348 */ /* 0x030fea0003c00000 */
[----:B----4-:R0:W1:Y:S02]  /*14d60*/  SHFL.IDX P6, R14, R13, R12, R11 ;  /* 0x0000000c0d0e7389 */ /* 0x01006400000c000b */
[----:B01---5:R-:W-:Y:S01]  /*14d70*/  ENDCOLLECTIVE ;  /* 0x000000000000791b */ /* 0x023fe20003800000 */
.L_x_368:
[C---:B------:R-:W-:Y:S01]  /*14d80*/  VIADD R6, R17.reuse, 0x20 ;  /* 0x0000002011067836 */ /* 0x040fe20000000000 */
[----:B------:R-:W-:Y:S01]  /*14d90*/  ISETP.GE.AND P0, PT, R17, R35, PT ;  /* 0x000000231100720c */ /* 0x000fe20003f06270 */
[----:B------:R-:W-:Y:S02]  /*14da0*/  IMAD.MOV.U32 R13, RZ, RZ, R0 ;  /* 0x000000ffff0d7224 */ /* 0x000fe400078e0000 */
[----:B------:R-:W-:-:S10]  /*14db0*/  IMAD.MOV.U32 R2, RZ, RZ, R14 ;  /* 0x000000ffff027224 */ /* 0x000fd400078e000e */
[----:B------:R-:W-:Y:S05]  /*14dc0*/  WARPSYNC.COLLECTIVE R15, `(.L_x_369) ;  /* 0x000000000f087348 */ /* 0x000fea0003c00000 */
[----:B------:R0:W1:Y:S02]  /*14dd0*/  SHFL.IDX P6, R14, R13, R12, R11 ;  /* 0x0000000c0d0e7389 */ /* 0x00006400000c000b */
[----:B01----:R-:W-:Y:S01]  /*14de0*/  ENDCOLLECTIVE ;  /* 0x000000000000791b */ /* 0x003fe20003800000 */
.L_x_369:
        /* <DEDUP_REMOVED lines=8> */
.L_x_370:
[----:B------:R-:W-:Y:S01]  /*14e70*/  @!PT LDS RZ, [RZ] ;  /* 0x00000000fffff984 */ /* 0x000fe20000000800 */
[----:B------:R-:W-:Y:S01]  /*14e80*/  @!PT LDS RZ, [RZ] ;  /* 0x00000000fffff984 */ /* 0x000fe20000000800 */
[----:B------:R-:W-:Y:S01]  /*14e90*/  @!PT LDS RZ, [RZ] ;  /* 0x00000000fffff984 */ /* 0x000fe20000000800 */
[----:B------:R0:W-:Y:S04]  /*14ea0*/  @!P0 LDGSTS.E.BYPASS.LTC128B.128 [R8+0x1e200], desc[UR52][R2.64], !P3 ;  /* 0x1e20000002088fae */ /* 0x0001e8000d901d74 */
[----:B------:R0:W-:Y:S04]  /*14eb0*/  @!P0 LDGSTS.E.BYPASS.LTC128B.128 [R8+0x20200], desc[UR52][R2.64+0x40], !P2 ;  /* 0x2020004002088fae */ /* 0x0001e8000d101d74 */
[----:B------:R0:W-:Y:S01]  /*14ec0*/  @!P0 LDGSTS.E.BYPASS.LTC128B.128 [R8+0x22200], desc[UR52][R2.64+0x80], !P1 ;  /* 0x2220008002088fae */ /* 0x0001e2000c901d74 */
[----:B------:R-:W-:Y:S01]  /*14ed0*/  ISETP.GE.AND P0, PT, R6, R35, PT ;  /* 0x000000230600720c */ /* 0x000fe20003f06270 */
[----:B------:R-:W-:-:S02]  /*14ee0*/  IMAD.MOV.U32 R13, RZ, RZ, R0 ;  /* 0x000000ffff0d7224 */ /* 0x000fc400078e0000 */
[----:B------:R-:W-:Y:S02]  /*14ef0*/  VIADD R6, R17, 0x40 ;  /* 0x0000004011067836 */ /* 0x000fe40000000000 */
[----:B------:R-:W-:-:S08]  /*14f00*/  IMAD.MOV.U32 R5, RZ, RZ, R14 ;  /* 0x000000ffff057224 */ /* 0x000fd000078e000e */
[----:B0-----:R-:W-:Y:S05]  /*14f10*/  WARPSYNC.COLLECTIVE R15, `(.L_x_371) ;  /* 0x000000000f087348 */ /* 0x001fea0003c00000 */
[----:B------:R1:W2:Y:S02]  /*14f20*/  SHFL.IDX P6, R14, R13, R12, R11 ;  /* 0x0000000c0d0e7389 */ /* 0x0002a400000c000b */
[----:B012---:R-:W-:Y:S01]  /*14f30*/  ENDCOLLECTIVE ;  /* 0x000000000000791b */ /* 0x007fe20003800000 */
.L_x_371:
[----:B------:R-:W-:Y:S02]  /*14f40*/  IMAD.MOV.U32 R13, RZ, RZ, R4 ;  /* 0x000000ffff0d7224 */ /* 0x000fe400078e0004 */
[----:B------:R-:W-:Y:S01]  /*14f50*/  IMAD.MOV.U32 R12, RZ, RZ, 0x2 ;  /* 0x00000002ff0c7424 */ /* 0x000fe200078e00ff */
[----:B------:R-:W-:-:S05]  /*14f60*/  @!P0 IADD3 R14, P4, R33, R14, RZ ;  /* 0x0000000e210e8210 */ /* 0x000fca0007f9e0ff */
[----:B------:R-:W-:-:S08]  /*14f70*/  @!P0 IMAD.MOV.U32 R2, RZ, RZ, R14 ;  /* 0x000000ffff028224 */ /* 0x000fd000078e000e */
[----:B------:R-:W-:Y:S05]  /*14f80*/  WARPSYNC.COLLECTIVE R15, `(.L_x_372) ;  /* 0x000000000f087348 */ /* 0x000fea0003c00000 */
[----:B------:R0:W1:Y:S02]  /*14f90*/  SHFL.IDX P6, R14, R13, R12, R11 ;  /* 0x0000000c0d0e7389 */ /* 0x00006400000c000b */
[----:B01----:R-:W-:Y:S01]  /*14fa0*/  ENDCOLLECTIVE ;  /* 0x000000000000791b */ /* 0x003fe20003800000 */
.L_x_372:
        /* <DEDUP_REMOVED lines=9> */
[----:B------:R-:W-:Y:S01]  /*15040*/  ISETP.GE.AND P0, PT, R6, R35, PT ;  /* 0x000000230600720c */ /* 0x000fe20003f06270 */
[----:B------:R-:W-:-:S12]  /*15050*/  IMAD.MOV.U32 R5, RZ, RZ, R14 ;  /* 0x000000ffff057224 */ /* 0x000fd800078e000e */
[----:B0-----:R-:W-:Y:S05]  /*15060*/  WARPSYNC.COLLECTIVE R15, `(.L_x_373) ;  /* 0x000000000f087348 */ /* 0x001fea0003c00000 */
[----:B------:R1:W2:Y:S02]  /*15070*/  SHFL.IDX P6, R14, R13, R12, R11 ;  /* 0x0000000c0d0e7389 */ /* 0x0002a400000c000b */
[----:B012---:R-:W-:Y:S01]  /*15080*/  ENDCOLLECTIVE ;  /* 0x000000000000791b */ /* 0x007fe20003800000 */
.L_x_373:
[----:B------:R-:W-:Y:S02]  /*15090*/  IMAD.MOV.U32 R13, RZ, RZ, R4 ;  /* 0x000000ffff0d7224 */ /* 0x000fe400078e0004 */
[----:B------:R-:W-:Y:S01]  /*150a0*/  IMAD.MOV.U32 R12, RZ, RZ, 0x3 ;  /* 0x00000003ff0c7424 */ /* 0x000fe200078e00ff */
[----:B------:R-:W-:-:S05]  /*150b0*/  @!P0 IADD3 R14, P4, R33, R14, RZ ;  /* 0x0000000e210e8210 */ /* 0x000fca0007f9e0ff */
[----:B------:R-:W-:-:S08]  /*150c0*/  @!P0 IMAD.MOV.U32 R2, RZ, RZ, R14 ;  /* 0x000000ffff028224 */ /* 0x000fd000078e000e */
[----:B------:R-:W-:Y:S05]  /*150d0*/  WARPSYNC.COLLECTIVE R15, `(.L_x_374) ;  /* 0x000000000f087348 */ /* 0x000fea0003c00000 */
[----:B------:R0:W1:Y:S02]  /*150e0*/  SHFL.IDX P6, R14, R13, R12, R11 ;  /* 0x0000000c0d0e7389 */ /* 0x00006400000c000b */
[----:B01----:R-:W-:Y:S01]  /*150f0*/  ENDCOLLECTIVE ;  /* 0x000000000000791b */ /* 0x003fe20003800000 */
.L_x_374:
        /* <DEDUP_REMOVED lines=13> */
.L_x_375:
[----:B------:R-:W-:Y:S05]  /*151d0*/  BRA `(.L_x_376) ;  /* 0xffffffb4006c7947 */ /* 0x000fea000383ffff */
.L_x_281:
[----:B0-----:R0:W2:Y:S02]  /*151e0*/  SYNCS.PHASECHK.TRANS64.TRYWAIT P0, [R22+URZ+0x33420], R3 ;  /* 0x03342003160075a7 */ /* 0x0010a4000800017f */
[----:B--2---:R-:W-:Y:S05]  /*151f0*/  @!P0 NANOSLEEP.SYNCS 0x989680 ;  /* 0x009896800000895d */ /* 0x004fea0003900000 */
[----:B------:R-:W2:Y:S02]  /*15200*/  @!P0 SYNCS.PHASECHK.TRANS64 P0, [R22+URZ+0x33420], R3 ;  /* 0x03342003160085a7 */ /* 0x000ea4000800007f */
[----:B--2---:R-:W-:Y:S05]  /*15210*/  @!P0 BRA `(.L_x_281) ;  /* 0xfffffffc00f08947 */ /* 0x004fea000383ffff */
[----:B------:R-:W-:Y:S05]  /*15220*/  BRA `(.L_x_377) ;  /* 0xffffffb400dc7947 */ /* 0x000fea000383ffff */
.L_x_285:
[----:B0-----:R0:W2:Y:S02]  /*15230*/  SYNCS.PHASECHK.TRANS64.TRYWAIT P0, [R4+URZ+0x33480], R27 ;  /* 0x0334801b040075a7 */ /* 0x0010a4000800017f */
[----:B--2---:R-:W-:Y:S05]  /*15240*/  @!P0 NANOSLEEP.SYNCS 0x989680 ;  /* 0x009896800000895d */ /* 0x004fea0003900000 */
[----:B------:R-:W2:Y:S02]  /*15250*/  @!P0 SYNCS.PHASECHK.TRANS64 P0, [R4+URZ+0x33480], R27 ;  /* 0x0334801b040085a7 */ /* 0x000ea4000800007f */
[----:B--2---:R-:W-:Y:S05]  /*15260*/  @!P0 BRA `(.L_x_285) ;  /* 0xfffffffc00f08947 */ /* 0x004fea000383ffff */
[----:B------:R-:W-:Y:S05]  /*15270*/  BRA `(.L_x_378) ;  /* 0xffffffbc000c7947 */ /* 0x000fea000383ffff */
.L_x_286:
[----:B------:R-:W-:Y:S01]  /*15280*/  BSSY B0, `(.L_x_379) ;  /* 0x0000008000007945 */ /* 0x000fe20003800000 */
[----:B------:R-:W-:Y:S01]  /*15290*/  IMAD.MOV.U32 R13, RZ, RZ, R10 ;  /* 0x000000ffff0d7224 */ /* 0x000fe200078e000a */
[----:B------:R-:W-:Y:S01]  /*152a0*/  MOV R11, 0x1c1f ;  /* 0x00001c1f000b7802 */ /* 0x000fe20000000f00 */
[----:B------:R-:W-:Y:S02]  /*152b0*/  IMAD.MOV.U32 R12, RZ, RZ, RZ ;  /* 0x000000ffff0c7224 */ /* 0x000fe400078e00ff */
[----:B------:R-:W-:-:S07]  /*152c0*/  IMAD.MOV.U32 R15, RZ, RZ, -0x1 ;  /* 0xffffffffff0f7424 */ /* 0x000fce00078e00ff */
[----:B0-----:R-:W-:Y:S05]  /*152d0*/  WARPSYNC.COLLECTIVE R15, `(.L_x_380) ;  /* 0x000000000f087348 */ /* 0x001fea0003c00000 */
[----:B------:R1:W2:Y:S02]  /*152e0*/  SHFL.IDX P6, R14, R13, R12, R11 ;  /* 0x0000000c0d0e7389 */ /* 0x0002a400000c000b */
[----:B012---:R-:W-:Y:S01]  /*152f0*/  ENDCOLLECTIVE ;  /* 0x000000000000791b */ /* 0x007fe20003800000 */
.L_x_380:
[----:B------:R-:W-:Y:S05]  /*15300*/  BSYNC B0 ;  /* 0x0000000000007941 */ /* 0x000fea0003800000 */
.L_x_379:
        /* <DEDUP_REMOVED lines=8> */
.L_x_381:
[----:B------:R-:W-:Y:S02]  /*15390*/  IMAD.MOV.U32 R13, RZ, RZ, R10 ;  /* 0x000000ffff0d7224 */ /* 0x000fe400078e000a */
[----:B------:R-:W-:Y:S02]  /*153a0*/  IMAD.MOV.U32 R12, RZ, RZ, 0x1 ;  /* 0x00000001ff0c7424 */ /* 0x000fe400078e00ff */
[----:B------:R-:W-:-:S07]  /*153b0*/  IMAD.MOV.U32 R2, RZ, RZ, R14 ;  /* 0x000000ffff027224 */ /* 0x000fce00078e000e */
[----:B------:R-:W-:Y:S05]  /*153c0*/  WARPSYNC.COLLECTIVE R15, `(.L_x_382) ;  /* 0x000000000f087348 */ /* 0x000fea0003c00000 */
[----:B------:R0:W1:Y:S02]  /*153d0*/  SHFL.IDX P6, R14, R13, R12, R11 ;  /* 0x0000000c0d0e7389 */ /* 0x00006400000c000b */
[----:B01----:R-:W-:Y:S01]  /*153e0*/  ENDCOLLECTIVE ;  /* 0x000000000000791b */ /* 0x003fe20003800000 */
.L_x_382:
[----:B------:R-:W-:-:S05]  /*153f0*/  IADD3 R2, P0, R33, R2, RZ ;  /* 0x0000000221027210 */ /* 0x000fca0007f1e0ff */
[----:B------:R-:W-:Y:S02]  /*15400*/  IMAD.X R3, RZ, RZ, R0, P0 ;  /* 0x000000ffff037224 */ /* 0x000fe400000e0600 */
[----:B------:R-:W-:Y:S02]  /*15410*/  IMAD.IADD R0, R22, 0x1, R35 ;  /* 0x0000000116007824 */ /* 0x000fe400078e0223 */
[----:B------:R-:W-:-:S03]  /*15420*/  IMAD.MOV.U32 R13, RZ, RZ, R9 ;  /* 0x000000ffff0d7224 */ /* 0x000fc600078e0009 */
[----:B------:R-:W-:Y:S01]  /*15430*/  @!PT LDS RZ, [RZ] ;  /* 0x00000000fffff984 */ /* 0x000fe20000000800 */
[----:B------:R-:W-:Y:S01]  /*15440*/  @!PT LDS RZ, [RZ] ;  /* 0x00000000fffff984 */ /* 0x000fe20000000800 */
[----:B------:R-:W-:Y:S01]  /*15450*/  @!PT LDS RZ, [RZ] ;  /* 0x00000000fffff984 */ /* 0x000fe20000000800 */
[----:B------:R-:W-:Y:S04]  /*15460*/  LDGSTS.E.BYPASS.LTC128B.128 [R0+0xf200], desc[UR52][R2.64], !P4 ;  /* 0x0f20000002007fae */ /* 0x000fe8000e101d74 */
[----:B------:R-:W-:Y:S04]  /*15470*/  LDGSTS.E.BYPASS.LTC128B.128 [R0+0x11a00], desc[UR52][R2.64+0x40], !P3 ;  /* 0x11a0004002007fae */ /* 0x000fe8000d901d74 */
[----:B------:R0:W-:Y:S02]  /*15480*/  LDGSTS.E.BYPASS.LTC128B.128 [R0+0x14200], desc[UR52][R2.64+0x80], !P1 ;  /* 0x1420008002007fae */ /* 0x0001e4000c901d74 */
[----:B0-----:R-:W-:-:S07]  /*15490*/  IMAD.MOV.U32 R3, RZ, RZ, R14 ;  /* 0x000000ffff037224 */ /* 0x001fce00078e000e */
[----:B------:R-:W-:Y:S05]  /*154a0*/  WARPSYNC.COLLECTIVE R15, `(.L_x_383) ;  /* 0x000000000f087348 */ /* 0x000fea0003c00000 */
[----:B------:R0:W1:Y:S02]  /*154b0*/  SHFL.IDX P6, R14, R13, R12, R11 ;  /* 0x0000000c0d0e7389 */ /* 0x00006400000c000b */
[----:B01----:R-:W-:Y:S01]  /*154c0*/  ENDCOLLECTIVE ;  /* 0x000000000000791b */ /* 0x003fe20003800000 */
.L_x_383:
[----:B------:R-:W-:Y:S02]  /*154d0*/  IMAD.MOV.U32 R13, RZ, RZ, R10 ;  /* 0x000000ffff0d7224 */ /* 0x000fe400078e000a */
[----:B------:R-:W-:Y:S02]  /*154e0*/  IMAD.MOV.U32 R12, RZ, RZ, 0x2 ;  /* 0x00000002ff0c7424 */ /* 0x000fe400078e00ff */
[----:B------:R-:W-:-:S07]  /*154f0*/  IMAD.MOV.U32 R2, RZ, RZ, R14 ;  /* 0x000000ffff027224 */ /* 0x000fce00078e000e */
[----:B------:R-:W-:Y:S05]  /*15500*/  WARPSYNC.COLLECTIVE R15, `(.L_x_384) ;  /* 0x000000000f087348 */ /* 0x000fea0003c00000 */
[----:B------:R0:W1:Y:S02]  /*15510*/  SHFL.IDX P6, R14, R13, R12, R11 ;  /* 0x0000000c0d0e7389 */ /* 0x00006400000c000b */
[----:B01----:R-:W-:Y:S01]  /*15520*/  ENDCOLLECTIVE ;  /* 0x000000000000791b */ /* 0x003fe20003800000 */
.L_x_384:
        /* <DEDUP_REMOVED lines=13> */
.L_x_385:
[----:B------:R-:W-:Y:S02]  /*15600*/  IMAD.MOV.U32 R13, RZ, RZ, R10 ;  /* 0x000000ffff0d7224 */ /* 0x000fe400078e000a */
[----:B------:R-:W-:Y:S02]  /*15610*/  IMAD.MOV.U32 R12, RZ, RZ, 0x3 ;  /* 0x00000003ff0c7424 */ /* 0x000fe400078e00ff */
[----:B------:R-:W-:-:S07]  /*15620*/  IMAD.MOV.U32 R2, RZ, RZ, R14 ;  /* 0x000000ffff027224 */ /* 0x000fce00078e000e */
[----:B------:R-:W-:Y:S05]  /*15630*/  WARPSYNC.COLLECTIVE R15, `(.L_x_386) ;  /* 0x000000000f087348 */ /* 0x000fea0003c00000 */
[----:B------:R0:W1:Y:S02]  /*15640*/  SHFL.IDX P6, R14, R13, R12, R11 ;  /* 0x0000000c0d0e7389 */ /* 0x00006400000c000b */
[----:B01----:R-:W-:Y:S01]  /*15650*/  ENDCOLLECTIVE ;  /* 0x000000000000791b */ /* 0x003fe20003800000 */
.L_x_386:
        /* <DEDUP_REMOVED lines=13> */
.L_x_387:
[----:B------:R-:W-:Y:S02]  /*15730*/  IMAD.MOV.U32 R13, RZ, RZ, R23 ;  /* 0x000000ffff0d7224 */ /* 0x000fe400078e0017 */
[----:B------:R-:W-:Y:S02]  /*15740*/  IMAD.MOV.U32 R12, RZ, RZ, RZ ;  /* 0x000000ffff0c7224 */ /* 0x000fe400078e00ff */
[----:B------:R-:W-:-:S07]  /*15750*/  IMAD.MOV.U32 R2, RZ, RZ, R14 ;  /* 0x000000ffff027224 */ /* 0x000fce00078e000e */
[----:B------:R-:W-:Y:S05]  /*15760*/  WARPSYNC.COLLECTIVE R15, `(.L_x_388) ;  /* 0x000000000f087348 */ /* 0x000fea0003c00000 */
[----:B------:R0:W1:Y:S02]  /*15770*/  SHFL.IDX P6, R14, R13, R12, R11 ;  /* 0x0000000c0d0e7389 */ /* 0x00006400000c000b */
[----:B01----:R-:W-:Y:S01]  /*15780*/  ENDCOLLECTIVE ;  /* 0x000000000000791b */ /* 0x003fe20003800000 */
.L_x_388:
        /* <DEDUP_REMOVED lines=13> */
.L_x_389:
[----:B------:R-:W-:Y:S01]  /*15860*/  IMAD.MOV.U32 R2, RZ, RZ, R14 ;  /* 0x000000ffff027224 */ /* 0x000fe200078e000e */
[----:B------:R-:W-:Y:S06]  /*15870*/  BRA `(.L_x_390) ;  /* 0xffffffb800ac7947 */ /* 0x000fec000383ffff */
.L_x_291:
[----:B---3--:R3:W4:Y:S02]  /*15880*/  SYNCS.PHASECHK.TRANS64.TRYWAIT P0, [R4+URZ+0x33440], R27 ;  /* 0x0334401b040075a7 */ /* 0x008724000800017f */
[----:B----4-:R-:W-:Y:S05]  /*15890*/  @!P0 NANOSLEEP.SYNCS 0x989680 ;  /* 0x009896800000895d */ /* 0x010fea0003900000 */
[----:B------:R-:W4:Y:S02]  /*158a0*/  @!P0 SYNCS.PHASECHK.TRANS64 P0, [R4+URZ+0x33440], R27 ;  /* 0x0334401b040085a7 */ /* 0x000f24000800007f */
[----:B----4-:R-:W-:Y:S05]  /*158b0*/  @!P0 BRA `(.L_x_291) ;  /* 0xfffffffc00f08947 */ /* 0x010fea000383ffff */
[----:B------:R-:W-:Y:S05]  /*158c0*/  BRA `(.L_x_391) ;  /* 0xffffffbc00047947 */ /* 0x000fea000383ffff */
.L_x_292:
[----:B------:R-:W-:Y:S01]  /*158d0*/  BSSY B0, `(.L_x_392) ;  /* 0x0000008000007945 */ /* 0x000fe20003800000 */
[----:B------:R-:W-:Y:S01]  /*158e0*/  IMAD.MOV.U32 R13, RZ, RZ, R8 ;  /* 0x000000ffff0d7224 */ /* 0x000fe200078e0008 */
[----:B------:R-:W-:Y:S01]  /*158f0*/  MOV R15, 0xffffffff ;  /* 0xffffffff000f7802 */ /* 0x000fe20000000f00 */
[----:B------:R-:W-:Y:S02]  /*15900*/  IMAD.MOV.U32 R12, RZ, RZ, RZ ;  /* 0x000000ffff0c7224 */ /* 0x000fe400078e00ff */
[----:B------:R-:W-:-:S07]  /*15910*/  IMAD.MOV.U32 R11, RZ, RZ, 0x1c1f ;  /* 0x00001c1fff0b7424 */ /* 0x000fce00078e00ff */
[----:B0123--:R-:W-:Y:S05]  /*15920*/  WARPSYNC.COLLECTIVE R15, `(.L_x_393) ;  /* 0x000000000f087348 */ /* 0x00ffea0003c00000 */
[----:B------:R4:W0:Y:S02]  /*15930*/  SHFL.IDX P6, R14, R13, R12, R11 ;  /* 0x0000000c0d0e7389 */ /* 0x00082400000c000b */
[----:B01234-:R-:W-:Y:S01]  /*15940*/  ENDCOLLECTIVE ;  /* 0x000000000000791b */ /* 0x01ffe20003800000 */
.L_x_393:
[----:B------:R-:W-:Y:S05]  /*15950*/  BSYNC B0 ;  /* 0x0000000000007941 */ /* 0x000fea0003800000 */
.L_x_392:
        /* <DEDUP_REMOVED lines=8> */
.L_x_394:
[----:B------:R-:W-:Y:S02]  /*159e0*/  IMAD.MOV.U32 R13, RZ, RZ, R8 ;  /* 0x000000ffff0d7224 */ /* 0x000fe400078e0008 */
[----:B------:R-:W-:Y:S02]  /*159f0*/  IMAD.MOV.U32 R12, RZ, RZ, 0x1 ;  /* 0x00000001ff0c7424 */ /* 0x000fe400078e00ff */
[----:B------:R-:W-:-:S07]  /*15a00*/  IMAD.MOV.U32 R2, RZ, RZ, R14 ;  /* 0x000000ffff027224 */ /* 0x000fce00078e000e */
[----:B------:R-:W-:Y:S05]  /*15a10*/  WARPSYNC.COLLECTIVE R15, `(.L_x_395) ;  /* 0x000000000f087348 */ /* 0x000fea0003c00000 */
[----:B------:R0:W1:Y:S02]  /*15a20*/  SHFL.IDX P6, R14, R13, R12, R11 ;  /* 0x0000000c0d0e7389 */ /* 0x00006400000c000b */
[----:B01----:R-:W-:Y:S01]  /*15a30*/  ENDCOLLECTIVE ;  /* 0x000000000000791b */ /* 0x003fe20003800000 */
.L_x_395:
[----:B------:R-:W-:-:S05]  /*15a40*/  IADD3 R2, P0, R33, R2, RZ ;  /* 0x0000000221027210 */ /* 0x000fca0007f1e0ff */
[----:B------:R-:W-:-:S05]  /*15a50*/  IMAD.X R3, RZ, RZ, R3, P0 ;  /* 0x000000ffff037224 */ /* 0x000fca00000e0603 */
[----:B------:R-:W-:Y:S01]  /*15a60*/  @!PT LDS RZ, [RZ] ;  /* 0x00000000fffff984 */ /* 0x000fe20000000800 */
[----:B------:R-:W-:Y:S01]  /*15a70*/  @!PT LDS RZ, [RZ] ;  /* 0x00000000fffff984 */ /* 0x000fe20000000800 */
[----:B------:R-:W-:Y:S01]  /*15a80*/  @!PT LDS RZ, [RZ] ;  /* 0x00000000fffff984 */ /* 0x000fe20000000800 */
[----:B------:R-:W-:Y:S01]  /*15a90*/  LDGSTS.E.BYPASS.LTC128B.128 [R0+0x24200], desc[UR52][R2.64], !P4 ;  /* 0x2420000002007fae */ /* 0x000fe2000e101d74 */
[----:B------:R-:W-:-:S03]  /*15aa0*/  IMAD.MOV.U32 R13, RZ, RZ, R5 ;  /* 0x000000ffff0d7224 */ /* 0x000fc600078e0005 */
[----:B------:R-:W-:Y:S04]  /*15ab0*/  LDGSTS.E.BYPASS.LTC128B.128 [R0+0x26a00], desc[UR52][R2.64+0x40], !P3 ;  /* 0x26a0004002007fae */ /* 0x000fe8000d901d74 */
[----:B------:R0:W-:Y:S02]  /*15ac0*/  LDGSTS.E.BYPASS.LTC128B.128 [R0+0x29200], desc[UR52][R2.64+0x80], !P1 ;  /* 0x2920008002007fae */ /* 0x0001e4000c901d74 */
[----:B0-----:R-:W-:-:S07]  /*15ad0*/  IMAD.MOV.U32 R3, RZ, RZ, R14 ;  /* 0x000000ffff037224 */ /* 0x001fce00078e000e */
[----:B------:R-:W-:Y:S05]  /*15ae0*/  WARPSYNC.COLLECTIVE R15, `(.L_x_396) ;  /* 0x000000000f087348 */ /* 0x000fea0003c00000 */
[----:B------:R0:W1:Y:S02]  /*15af0*/  SHFL.IDX P6, R14, R13, R12, R11 ;  /* 0x0000000c0d0e7389 */ /* 0x00006400000c000b */
[----:B01----:R-:W-:Y:S01]  /*15b00*/  ENDCOLLECTIVE ;  /* 0x000000000000791b */ /* 0x003fe20003800000 */
.L_x_396:
[----:B------:R-:W-:Y:S02]  /*15b10*/  IMAD.MOV.U32 R13, RZ, RZ, R8 ;  /* 0x000000ffff0d7224 */ /* 0x000fe400078e0008 */
[----:B------:R-:W-:Y:S02]  /*15b20*/  IMAD.MOV.U32 R12, RZ, RZ, 0x2 ;  /* 0x00000002ff0c7424 */ /* 0x000fe400078e00ff */
[----:B------:R-:W-:-:S07]  /*15b30*/  IMAD.MOV.U32 R2, RZ, RZ, R14 ;  /* 0x000000ffff027224 */ /* 0x000fce00078e000e */
[----:B------:R-:W-:Y:S05]  /*15b40*/  WARPSYNC.COLLECTIVE R15, `(.L_x_397) ;  /* 0x000000000f087348 */ /* 0x000fea0003c00000 */
[----:B------:R0:W1:Y:S02]  /*15b50*/  SHFL.IDX P6, R14, R13, R12, R11 ;  /* 0x0000000c0d0e7389 */ /* 0x00006400000c000b */
[----:B01----:R-:W-:Y:S01]  /*15b60*/  ENDCOLLECTIVE ;  /* 0x000000000000791b */ /* 0x003fe20003800000 */
.L_x_397:
        /* <DEDUP_REMOVED lines=13> */
.L_x_398:
[----:B------:R-:W-:Y:S02]  /*15c40*/  IMAD.MOV.U32 R13, RZ, RZ, R8 ;  /* 0x000000ffff0d7224 */ /* 0x000fe400078e0008 */
[----:B------:R-:W-:Y:S02]  /*15c50*/  IMAD.MOV.U32 R12, RZ, RZ, 0x3 ;  /* 0x00000003ff0c7424 */ /* 0x000fe400078e00ff */
[----:B------:R-:W-:-:S07]  /*15c60*/  IMAD.MOV.U32 R2, RZ, RZ, R14 ;  /* 0x000000ffff027224 */ /* 0x000fce00078e000e */
[----:B------:R-:W-:Y:S05]  /*15c70*/  WARPSYNC.COLLECTIVE R15, `(.L_x_399) ;  /* 0x000000000f087348 */ /* 0x000fea0003c00000 */
[----:B------:R0:W1:Y:S02]  /*15c80*/  SHFL.IDX P6, R14, R13, R12, R11 ;  /* 0x0000000c0d0e7389 */ /* 0x00006400000c000b */
[----:B01----:R-:W-:Y:S01]  /*15c90*/  ENDCOLLECTIVE ;  /* 0x000000000000791b */ /* 0x003fe20003800000 */
.L_x_399:
        /* <DEDUP_REMOVED lines=13> */
.L_x_400:
[----:B------:R-:W-:Y:S02]  /*15d70*/  IMAD.MOV.U32 R13, RZ, RZ, R10 ;  /* 0x000000ffff0d7224 */ /* 0x000fe400078e000a */
[----:B------:R-:W-:Y:S02]  /*15d80*/  IMAD.MOV.U32 R12, RZ, RZ, RZ ;  /* 0x000000ffff0c7224 */ /* 0x000fe400078e00ff */
[----:B------:R-:W-:-:S07]  /*15d90*/  IMAD.MOV.U32 R2, RZ, RZ, R14 ;  /* 0x000000ffff027224 */ /* 0x000fce00078e000e */
[----:B------:R-:W-:Y:S05]  /*15da0*/  WARPSYNC.COLLECTIVE R15, `(.L_x_401) ;  /* 0x000000000f087348 */ /* 0x000fea0003c00000 */
[----:B------:R0:W1:Y:S02]  /*15db0*/  SHFL.IDX P6, R14, R13, R12, R11 ;  /* 0x0000000c0d0e7389 */ /* 0x00006400000c000b */
[----:B01----:R-:W-:Y:S01]  /*15dc0*/  ENDCOLLECTIVE ;  /* 0x000000000000791b */ /* 0x003fe20003800000 */
.L_x_401:
        /* <DEDUP_REMOVED lines=13> */
.L_x_402:
[----:B------:R-:W-:Y:S05]  /*15ea0*/  BRA `(.L_x_403) ;  /* 0xffffffb8009c7947 */ /* 0x000fea000383ffff */
.L_x_297:
[----:B0-----:R0:W4:Y:S02]  /*15eb0*/  SYNCS.PHASECHK.TRANS64.TRYWAIT P1, [R0+URZ+0x33470], R3 ;  /* 0x03347003000075a7 */ /* 0x001124000802017f */
[----:B----4-:R-:W-:Y:S05]  /*15ec0*/  @!P1 NANOSLEEP.SYNCS 0x989680 ;  /* 0x009896800000995d */ /* 0x010fea0003900000 */
[----:B------:R-:W4:Y:S02]  /*15ed0*/  @!P1 SYNCS.PHASECHK.TRANS64 P1, [R0+URZ+0x33470], R3 ;  /* 0x03347003000095a7 */ /* 0x000f24000802007f */
[----:B----4-:R-:W-:Y:S05]  /*15ee0*/  @!P1 BRA `(.L_x_297) ;  /* 0xfffffffc00f09947 */ /* 0x010fea000383ffff */
[----:B------:R-:W-:Y:S05]  /*15ef0*/  BRA `(.L_x_404) ;  /* 0xffffffbc00087947 */ /* 0x000fea000383ffff */
.L_x_299:
[----:B0-----:R0:W4:Y:S02]  /*15f00*/  SYNCS.PHASECHK.TRANS64.TRYWAIT P1, [R0+URZ+0x33460], R3 ;  /* 0x03346003000075a7 */ /* 0x001124000802017f */
[----:B----4-:R-:W-:Y:S05]  /*15f10*/  @!P1 NANOSLEEP.SYNCS 0x989680 ;  /* 0x009896800000995d */ /* 0x010fea0003900000 */
[----:B------:R-:W4:Y:S02]  /*15f20*/  @!P1 SYNCS.PHASECHK.TRANS64 P1, [R0+URZ+0x33460], R3 ;  /* 0x03346003000095a7 */ /* 0x000f24000802007f */
[----:B----4-:R-:W-:Y:S05]  /*15f30*/  @!P1 BRA `(.L_x_299) ;  /* 0xfffffffc00f09947 */ /* 0x010fea000383ffff */
[----:B------:R-:W-:Y:S05]  /*15f40*/  BRA `(.L_x_405) ;  /* 0xffffffbc00187947 */ /* 0x000fea000383ffff */
.L_x_307:
[----:B0-----:R0:W2:Y:S02]  /*15f50*/  SYNCS.PHASECHK.TRANS64.TRYWAIT P1, [R3+URZ+0x33470], R0 ;  /* 0x03347000030075a7 */ /* 0x0010a4000802017f */
[----:B--2---:R-:W-:Y:S05]  /*15f60*/  @!P1 NANOSLEEP.SYNCS 0x989680 ;  /* 0x009896800000995d */ /* 0x004fea0003900000 */
[----:B------:R-:W2:Y:S02]  /*15f70*/  @!P1 SYNCS.PHASECHK.TRANS64 P1, [R3+URZ+0x33470], R0 ;  /* 0x03347000030095a7 */ /* 0x000ea4000802007f */
[----:B--2---:R-:W-:Y:S05]  /*15f80*/  @!P1 BRA `(.L_x_307) ;  /* 0xfffffffc00f09947 */ /* 0x004fea000383ffff */
[----:B------:R-:W-:Y:S05]  /*15f90*/  BRA `(.L_x_406) ;  /* 0xffffffc400487947 */ /* 0x000fea000383ffff */
.L_x_309:
[----:B0-----:R0:W2:Y:S02]  /*15fa0*/  SYNCS.PHASECHK.TRANS64.TRYWAIT P1, [R3+URZ+0x33460], R0 ;  /* 0x03346000030075a7 */ /* 0x0010a4000802017f */
[----:B--2---:R-:W-:Y:S05]  /*15fb0*/  @!P1 NANOSLEEP.SYNCS 0x989680 ;  /* 0x009896800000995d */ /* 0x004fea0003900000 */
[----:B------:R-:W2:Y:S02]  /*15fc0*/  @!P1 SYNCS.PHASECHK.TRANS64 P1, [R3+URZ+0x33460], R0 ;  /* 0x03346000030095a7 */ /* 0x000ea4000802007f */
[----:B--2---:R-:W-:Y:S05]  /*15fd0*/  @!P1 BRA `(.L_x_309) ;  /* 0xfffffffc00f09947 */ /* 0x004fea000383ffff */
[----:B------:R-:W-:Y:S05]  /*15fe0*/  BRA `(.L_x_407) ;  /* 0xffffffc400547947 */ /* 0x000fea000383ffff */
.L_x_323:
[----:B0-----:R0:W2:Y:S02]  /*15ff0*/  SYNCS.PHASECHK.TRANS64.TRYWAIT P0, [R5+URZ+0x33420], R0 ;  /* 0x03342000050075a7 */ /* 0x0010a4000800017f */
[----:B--2---:R-:W-:Y:S05]  /*16000*/  @!P0 NANOSLEEP.SYNCS 0x989680 ;  /* 0x009896800000895d */ /* 0x004fea0003900000 */
[----:B------:R-:W2:Y:S02]  /*16010*/  @!P0 SYNCS.PHASECHK.TRANS64 P0, [R5+URZ+0x33420], R0 ;  /* 0x03342000050085a7 */ /* 0x000ea4000800007f */
[----:B--2---:R-:W-:Y:S05]  /*16020*/  @!P0 BRA `(.L_x_323) ;  /* 0xfffffffc00f08947 */ /* 0x004fea000383ffff */
[----:B------:R-:W-:Y:S05]  /*16030*/  BRA `(.L_x_408) ;  /* 0xffffffd400a87947 */ /* 0x000fea000383ffff */
.L_x_324:
[----:B------:R-:W2:Y:S01]  /*16040*/  S2R R2, SR_TID.X ;  /* 0x0000000000027919 */ /* 0x000ea20000002100 */
[----:B------:R-:W-:Y:S01]  /*16050*/  BSSY B0, `(.L_x_409) ;  /* 0x000000a000007945 */ /* 0x000fe20003800000 */
[----:B------:R-:W-:Y:S02]  /*16060*/  IMAD.MOV.U32 R12, RZ, RZ, RZ ;  /* 0x000000ffff0c7224 */ /* 0x000fe400078e00ff */
[----:B------:R-:W-:Y:S02]  /*16070*/  IMAD.MOV.U32 R11, RZ, RZ, 0x1f ;  /* 0x0000001fff0b7424 */ /* 0x000fe400078e00ff */
[----:B------:R-:W-:Y:S01]  /*16080*/  IMAD.MOV.U32 R15, RZ, RZ, -0x1 ;  /* 0xffffffffff0f7424 */ /* 0x000fe200078e00ff */
[----:B--2---:R-:W-:-:S04]  /*16090*/  SHF.R.U32.HI R2, RZ, 0x5, R2 ;  /* 0x00000005ff027819 */ /* 0x004fc80000011602 */
[----:B------:R-:W-:-:S05]  /*160a0*/  LOP3.LUT R2, R2, 0x3, RZ, 0xc0, !PT ;  /* 0x0000000302027812 */ /* 0x000fca00078ec0ff */
[----:B------:R-:W-:-:S07]  /*160b0*/  IMAD.MOV.U32 R13, RZ, RZ, R2 ;  /* 0x000000ffff0d7224 */ /* 0x000fce00078e0002 */
[----:B01----:R-:W-:Y:S05]  /*160c0*/  WARPSYNC.COLLECTIVE R15, `(.L_x_410) ;  /* 0x000000000f087348 */ /* 0x003fea0003c00000 */
[----:B-1----:R1:W2:Y:S02]  /*160d0*/  SHFL.IDX P6, R14, R13, R12, R11 ;  /* 0x0000000c0d0e7389 */ /* 0x0022a400000c000b */
[----:B012---:R-:W-:Y:S01]  /*160e0*/  ENDCOLLECTIVE ;  /* 0x000000000000791b */ /* 0x007fe20003800000 */
.L_x_410:
[----:B------:R-:W-:Y:S05]  /*160f0*/  BSYNC B0 ;  /* 0x0000000000007941 */ /* 0x000fea0003800000 */
.L_x_409:
[----:B------:R-:W-:Y:S05]  /*16100*/  BRA `(.L_x_411) ;  /* 0xffffffd400907947 */ /* 0x000fea000383ffff */
.L_x_327:
[----:B------:R-:W-:Y:S01]  /*16110*/  BSSY B1, `(.L_x_412) ;  /* 0x0000006000017945 */ /* 0x000fe20003800000 */
[----:B------:R-:W-:-:S07]  /*16120*/  IMAD.MOV.U32 R15, RZ, RZ, -0x1 ;  /* 0xffffffffff0f7424 */ /* 0x000fce00078e00ff */
[----:B0-----:R-:W-:Y:S05]  /*16130*/  WARPSYNC.COLLECTIVE R15, `(.L_x_413) ;  /* 0x000000000f0c7348 */ /* 0x001fea0003c00000 */
[----:B------:R-:W-:Y:S02]  /*16140*/  ELECT P6, UR62, PT ;  /* 0x00000000003e782f */ /* 0x000fe400038c0000 */
[----:B------:R-:W-:Y:S01]  /*16150*/  MOV R14, UR62 ;  /* 0x0000003e000e7c02 */ /* 0x000fe20008000f00 */
[----:B0-----:R-:W-:Y:S10]  /*16160*/  ENDCOLLECTIVE ;  /* 0x000000000000791b */ /* 0x001ff40003800000 */
.L_x_413:
[----:B------:R-:W-:Y:S05]  /*16170*/  BSYNC B1 ;  /* 0x0000000000017941 */ /* 0x000fea0003800000 */
.L_x_412:
[----:B------:R-:W-:Y:S05]  /*16180*/  BRA `(.L_x_414) ;  /* 0xffffffd400887947 */ /* 0x000fea000383ffff */
.L_x_329:
[----:B0-----:R0:W1:Y:S02]  /*16190*/  SYNCS.PHASECHK.TRANS64.TRYWAIT P1, [R3+URZ+0x33440], R2 ;  /* 0x03344002030075a7 */ /* 0x001064000802017f */
[----:B-1----:R-:W-:Y:S05]  /*161a0*/  @!P1 NANOSLEEP.SYNCS 0x989680 ;  /* 0x009896800000995d */ /* 0x002fea0003900000 */
[----:B------:R-:W1:Y:S02]  /*161b0*/  @!P1 SYNCS.PHASECHK.TRANS64 P1, [R3+URZ+0x33440], R2 ;  /* 0x03344002030095a7 */ /* 0x000e64000802007f */
[----:B-1----:R-:W-:Y:S05]  /*161c0*/  @!P1 BRA `(.L_x_329) ;  /* 0xfffffffc00f09947 */ /* 0x002fea000383ffff */
[----:B------:R-:W-:Y:S05]  /*161d0*/  BRA `(.L_x_415) ;  /* 0xffffffd400a87947 */ /* 0x000fea000383ffff */
.L_x_331:
[----:B-1----:R1:W2:Y:S02]  /*161e0*/  SYNCS.PHASECHK.TRANS64.TRYWAIT P1, [R5+URZ+0x33440], R0 ;  /* 0x03344000050075a7 */ /* 0x0022a4000802017f */
[----:B--2---:R-:W-:Y:S05]  /*161f0*/  @!P1 NANOSLEEP.SYNCS 0x989680 ;  /* 0x009896800000995d */ /* 0x004fea0003900000 */
[----:B------:R-:W2:Y:S02]  /*16200*/  @!P1 SYNCS.PHASECHK.TRANS64 P1, [R5+URZ+0x33440], R0 ;  /* 0x03344000050095a7 */ /* 0x000ea4000802007f */
[----:B--2---:R-:W-:Y:S05]  /*16210*/  @!P1 BRA `(.L_x_331) ;  /* 0xfffffffc00f09947 */ /* 0x004fea000383ffff */
[----:B------:R-:W-:Y:S05]  /*16220*/  BRA `(.L_x_416) ;  /* 0xffffffd400b47947 */ /* 0x000fea000383ffff */
.L_x_333:
[----:B--2---:R2:W3:Y:S02]  /*16230*/  SYNCS.PHASECHK.TRANS64.TRYWAIT P1, [R3+URZ+0x33460], R2 ;  /* 0x03346002030075a7 */ /* 0x0044e4000802017f */
[----:B---3--:R-:W-:Y:S05]  /*16240*/  @!P1 NANOSLEEP.SYNCS 0x989680 ;  /* 0x009896800000995d */ /* 0x008fea0003900000 */
[----:B------:R-:W3:Y:S02]  /*16250*/  @!P1 SYNCS.PHASECHK.TRANS64 P1, [R3+URZ+0x33460], R2 ;  /* 0x03346002030095a7 */ /* 0x000ee4000802007f */
[----:B---3--:R-:W-:Y:S05]  /*16260*/  @!P1 BRA `(.L_x_333) ;  /* 0xfffffffc00f09947 */ /* 0x008fea000383ffff */
[----:B------:R-:W-:Y:S05]  /*16270*/  BRA `(.L_x_417) ;  /* 0xffffffd400b07947 */ /* 0x000fea000383ffff */
.L_x_335:
[----:B---3--:R3:W4:Y:S02]  /*16280*/  SYNCS.PHASECHK.TRANS64.TRYWAIT P1, [R5+URZ+0x33460], R0 ;  /* 0x03346000050075a7 */ /* 0x008724000802017f */
[----:B----4-:R-:W-:Y:S05]  /*16290*/  @!P1 NANOSLEEP.SYNCS 0x989680 ;  /* 0x009896800000995d */ /* 0x010fea0003900000 */
[----:B------:R-:W4:Y:S02]  /*162a0*/  @!P1 SYNCS.PHASECHK.TRANS64 P1, [R5+URZ+0x33460], R0 ;  /* 0x03346000050095a7 */ /* 0x000f24000802007f */
[----:B----4-:R-:W-:Y:S05]  /*162b0*/  @!P1 BRA `(.L_x_335) ;  /* 0xfffffffc00f09947 */ /* 0x010fea000383ffff */
[----:B------:R-:W-:Y:S05]  /*162c0*/  BRA `(.L_x_418) ;  /* 0xffffffd400ac7947 */ /* 0x000fea000383ffff */
.L_x_337:
[----:B----4-:R4:W0:Y:S02]  /*162d0*/  SYNCS.PHASECHK.TRANS64.TRYWAIT P1, [R3+URZ+0x33480], R2 ;  /* 0x03348002030075a7 */ /* 0x010824000802017f */
[----:B0-----:R-:W-:Y:S05]  /*162e0*/  @!P1 NANOSLEEP.SYNCS 0x989680 ;  /* 0x009896800000995d */ /* 0x001fea0003900000 */
[----:B------:R-:W0:Y:S02]  /*162f0*/  @!P1 SYNCS.PHASECHK.TRANS64 P1, [R3+URZ+0x33480], R2 ;  /* 0x03348002030095a7 */ /* 0x000e24000802007f */
[----:B0-----:R-:W-:Y:S05]  /*16300*/  @!P1 BRA `(.L_x_337) ;  /* 0xfffffffc00f09947 */ /* 0x001fea000383ffff */
[----:B------:R-:W-:Y:S05]  /*16310*/  BRA `(.L_x_419) ;  /* 0xffffffd400a87947 */ /* 0x000fea000383ffff */
.L_x_420:
        /* <DEDUP_REMOVED lines=14> */
.L_x_3247:


//--------------------- .text._ZN7cutlass13device_kernelIN5flash11enable_sm90INS1_16FlashAttnFwdSm90INS1_25CollectiveMainloopFwdSm90ILi2EN4cute5tupleIJNS5_1CILi1EEES8_S8_EEENS6_IJNS7_ILi128EEENS7_ILi160EEENS7_ILi192EEEEEELi192ENS_12float_e4m3_tEfNS_4arch4Sm90ELb0ELb0ELb1ELb1ELb1ELb1ELb0ELb1ELb1ELb1ELb0ELb0EEENS1_21CollectiveEpilogueFwdINS6_IJSA_SC_SB_EEES9_NS_10bfloat16_tESG_Li256ELb1ELb1ELb0ELb1EEENS1_36VarlenDynamicPersistentTileSchedulerILi128ELi160ELi256ELi128ELb0ELb1ELb1ELb0ELb1ELb1EEEEEEEEEvNT_6ParamsE --------------------------
	.section	.text._ZN7cutlass13device_kernelIN5flash11enable_sm90INS1_16FlashAttnFwdSm90INS1_25CollectiveMainloopFwdSm90ILi2EN4cute5tupleIJNS5_1CILi1EEES8_S8_EEENS6_IJNS7_ILi128EEENS7_ILi160EEENS7_ILi192EEEEEELi192ENS_12float_e4m3_tEfNS_4arch4Sm90ELb0ELb0ELb1ELb1ELb1ELb1ELb0ELb1ELb1ELb1ELb0ELb0EEENS1_21CollectiveEpilogueFwdINS6_IJSA_SC_SB_EEES9_NS_10bfloat16_tESG_Li256ELb1ELb1ELb0ELb1EEENS1_36VarlenDynamicPersistentTileSchedulerILi128ELi160ELi256ELi128ELb0ELb1ELb1ELb0ELb1ELb1EEEEEEEEEvNT_6ParamsE,"ax",@progbits
	.align	128
.text._ZN7cutlass13device_kernelIN5flash11enable_sm90INS1_16FlashAttnFwdSm90INS1_25CollectiveMainloopFwdSm90ILi2EN4cute5tupleIJNS5_1CILi1EEES8_S8_EEENS6_IJNS7_ILi128EEENS7_ILi160EEENS7_ILi192EEEEEELi192ENS_12float_e4m3_tEfNS_4arch4Sm90ELb0ELb0ELb1ELb1ELb1ELb1ELb0ELb1ELb1ELb1ELb0ELb0EEENS1_21CollectiveEpilogueFwdINS6_IJSA_SC_SB_EEES9_NS_10bfloat16_tESG_Li256ELb1ELb1ELb0ELb1EEENS1_36VarlenDynamicPersistentTileSchedulerILi128ELi160ELi256ELi128ELb0ELb1ELb1ELb0ELb1ELb1EEEEEEEEEvNT_6ParamsE:
        .type           _ZN7cutlass13device_kernelIN5flash11enable_sm90INS1_16FlashAttnFwdSm90INS1_25CollectiveMainloopFwdSm90ILi2EN4cute5tupleIJNS5_1CILi1EEES8_S8_EEENS6_IJNS7_ILi128EEENS7_ILi160EEENS7_ILi192EEEEEELi192ENS_12float_e4m3_tEfNS_4arch4Sm90ELb0ELb0ELb1ELb1ELb1ELb1ELb0ELb1ELb1ELb1ELb0ELb0EEENS1_21CollectiveEpilogueFwdINS6_IJSA_SC_SB_EEES9_NS_10bfloat16_tESG_Li256ELb1ELb1ELb0ELb1EEENS1_36VarlenDynamicPersistentTileSchedulerILi128ELi160ELi256ELi128ELb0ELb1ELb1ELb0ELb1ELb1EEEEEEEEEvNT_6ParamsE,@function
        .size           _ZN7cutlass13device_kernelIN5flash11enable_sm90INS1_16FlashAttnFwdSm90INS1_25CollectiveMainloopFwdSm90ILi2EN4cute5tupleIJNS5_1CILi1EEES8_S8_EEENS6_IJNS7_ILi128EEENS7_ILi160EEENS7_ILi192EEEEEELi192ENS_12float_e4m3_tEfNS_4arch4Sm90ELb0ELb0ELb1ELb1ELb1ELb1ELb0ELb1ELb1ELb1ELb0ELb0EEENS1_21CollectiveEpilogueFwdINS6_IJSA_SC_SB_EEES9_NS_10bfloat16_tESG_Li256ELb1ELb1ELb0ELb1EEENS1_36VarlenDynamicPersistentTileSchedulerILi128ELi160ELi256ELi128ELb0ELb1ELb1ELb0ELb1ELb1EEEEEEEEEvNT_6ParamsE,(.L_x_3248 - _ZN7cutlass13device_kernelIN5flash11enable_sm90INS1_16FlashAttnFwdSm90INS1_25CollectiveMainloopFwdSm90ILi2EN4cute5tupleIJNS5_1CILi1EEES8_S8_EEENS6_IJNS7_ILi128EEENS7_ILi160EEENS7_ILi192EEEEEELi192ENS_12float_e4m3_tEfNS_4arch4Sm90ELb0ELb0ELb1ELb1ELb1ELb1ELb0ELb1ELb1ELb1ELb0ELb0EEENS1_21CollectiveEpilogueFwdINS6_IJSA_SC_SB_EEES9_NS_10bfloat16_tESG_Li256ELb1ELb1ELb0ELb1EEENS1_36VarlenDynamicPersistentTileSchedulerILi128ELi160ELi256ELi128ELb0ELb1ELb1ELb0ELb1ELb1EEEEEEEEEvNT_6ParamsE)
        .other          _ZN7cutlass13device_kernelIN5flash11enable_sm90INS1_16FlashAttnFwdSm90INS1_25CollectiveMainloopFwdSm90ILi2EN4cute5tupleIJNS5_1CILi1EEES8_S8_EEENS6_IJNS7_ILi128EEENS7_ILi160EEENS7_ILi192EEEEEELi192ENS_12float_e4m3_tEfNS_4arch4Sm90ELb0ELb0ELb1ELb1ELb1ELb1ELb0ELb1ELb1ELb1ELb0ELb0EEENS1_21CollectiveEpilogueFwdINS6_IJSA_SC_SB_EEES9_NS_10bfloat16_tESG_Li256ELb1ELb1ELb0ELb1EEENS1_36VarlenDynamicPersistentTileSchedulerILi128ELi160ELi256ELi128ELb0ELb1ELb1ELb0ELb1ELb1EEEEEEEEEvNT_6ParamsE,@"STO_CUDA_ENTRY STV_DEFAULT"
_ZN7cutlass13device_kernelIN5flash11enable_sm90INS1_16FlashAttnFwdSm90INS1_25CollectiveMainloopFwdSm90ILi2EN4cute5tupleIJNS5_1CILi1EEES8_S8_EEENS6_IJNS7_ILi128EEENS7_ILi160EEENS7_ILi192EEEEEELi192ENS_12float_e4m3_tEfNS_4arch4Sm90ELb0ELb0ELb1ELb1ELb1ELb1ELb0ELb1ELb1ELb1ELb0ELb0EEENS1_21CollectiveEpilogueFwdINS6_IJSA_SC_SB_EEES9_NS_10bfloat16_tESG_Li256ELb1ELb1ELb0ELb1EEENS1_36VarlenDynamicPersistentTileSchedulerILi128ELi160ELi256ELi128ELb0ELb1ELb1ELb0ELb1ELb1EEEEEEEEEvNT_6ParamsE:
[----:B------:R-:W0:Y:S02]  /*0000*/  LDC R1, c[0x0][0x28] ;  /* 0x00000a00ff017b82 */ /* 0x000e240000000800 */
[----:B0-----:R-:W-:Y:S01]  /*0010*/  VIADD R1, R1, 0xffffff90 ;  /* 0xffffff9001017836 */ /* 0x001fe20000000000 */
[----:B------:R-:W0:Y:S01]  /*0020*/  S2R R3, SR_TID.X ;  /* 0x0000000000037919 */ /* 0x000e220000002100 */
[----:B------:R-:W-:Y:S01]  /*0030*/  ELECT P0, URZ, PT ;  /* 0x00000000003f782f */ /* 0x000fe20003800000 */
[----:B------:R-:W-:Y:S01]  /*0040*/  BSSY B0, `(.L_x_421) ;  /* 0x000000e000007945 */ /* 0x000fe20003800000 */
[--C-:B0-----:R-:W-:Y:S02]  /*0050*/  SHF.R.U32.HI R0, RZ, 0x5, R3.reuse ;  /* 0x00000005ff007819 */ /* 0x101fe40000011603 */
[----:B------:R-:W-:-:S03]  /*0060*/  SHF.R.U32.HI R3, RZ, 0x7, R3 ;  /* 0x00000007ff037819 */ /* 0x000fc60000011603 */
[----:B------:R-:W0:Y:S02]  /*0070*/  SHFL.IDX PT, R2, R0, RZ, 0x1f ;  /* 0x00001fff00027589 */ /* 0x000e2400000e0000 */
[----:B0-----:R-:W-:-:S13]  /*0080*/  ISETP.EQ.AND P0, PT, R2, RZ, P0 ;  /* 0x000000ff0200720c */ /* 0x001fda0000702270 */
[----:B------:R-:W-:Y:S05]  /*0090*/  @!P0 BRA `(.L_x_422) ;  /* 0x0000000000208947 */ /* 0x000fea0003800000 */
[----:B------:R-:W-:Y:S02]  /*00a0*/  ULDC.64 UR4, c[0x0][0x198] ;  /* 0x0000660000047ab9 */ /* 0x000fe40000000a00 */
[----:B------:R-:W-:Y:S02]  /*00b0*/  UIADD3 UR6, UP0, UR4, 0x570, URZ ;  /* 0x0000057004067890 */ /* 0x000fe4000ff1e03f */
[----:B------:R-:W-:Y:S02]  /*00c0*/  UIADD3 UR4, UP1, UR4, 0x670, URZ ;  /* 0x0000067004047890 */ /* 0x000fe4000ff3e03f */
[----:B------:R-:W-:Y:S02]  /*00d0*/  UIADD3.X UR7, URZ, UR5, URZ, UP0, !UPT ;  /* 0x000000053f077290 */ /* 0x000fe400087fe43f */
[----:B------:R-:W-:-:S07]  /*00e0*/  UIADD3.X UR5, URZ, UR5, URZ, UP1, !UPT ;  /* 0x000000053f057290 */ /* 0x000fce0008ffe43f */
[----:B------:R0:W-:Y:S02]  /*00f0*/  UTMACCTL.PF [UR6] ;  /* 0x00000000060079b9 */ /* 0x0001e40008040000 */
[----:B------:R0:W-:Y:S02]  /*0100*/  UTMACCTL.PF [UR4] ;  /* 0x00000000040079b9 */ /* 0x0001e40008040000 */
[----:B0-----:R-:W-:Y:S01]  /*0110*/  NOP ;  /* 0x0000000000007918 */ /* 0x001fe20000000000 */
.L_x_422:
[----:B------:R-:W-:Y:S05]  /*0120*/  BSYNC B0 ;  /* 0x0000000000007941 */ /* 0x000fea0003800000 */
.L_x_421:
[----:B------:R-:W-:Y:S01]  /*0130*/  VOTEU.ANY UP0, P0 ;  /* 0x00000000003f7886 */ /* 0x000fe20000000100 */
[----:B------:R-:W0:Y:S01]  /*0140*/  SHFL.IDX PT, R3, R3, RZ, 0x1f ;  /* 0x00001fff03037589 */ /* 0x000e2200000e0000 */
[----:B------:R-:W-:Y:S01]  /*0150*/  UMOV UR4, 0x80 ;  /* 0x0000008000047882 */ /* 0x000fe20000000000 */
[----:B------:R-:W-:Y:S01]  /*0160*/  UMOV UR7, 0x100 ;  /* 0x0000010000077882 */ /* 0x000fe20000000000 */
[----:B------:R-:W-:Y:S01]  /*0170*/  VOTEU.ANY UP1, P0 ;  /* 0x00000000003f7886 */ /* 0x000fe20000020100 */
[----:B------:R-:W1:Y:S01]  /*0180*/  @UP0 S2UR UR8, SR_CgaCtaId ;  /* 0x00000000000809c3 */ /* 0x000e620000008800 */
[----:B------:R-:W2:Y:S01]  /*0190*/  SHFL.IDX PT, R2, R0, RZ, 0x1f ;  /* 0x00001fff00027589 */ /* 0x000ea200000e0000 */
[----:B------:R-:W-:Y:S01]  /*01a0*/  @UP0 UMOV UR6, 0x400 ;  /* 0x0000040000060882 */ /* 0x000fe20000000000 */
[----:B------:R-:W-:-:S04]  /*01b0*/  @UP0 UIADD3 UR4, -UR4, 0x100000, URZ ;  /* 0x0010000004040890 */ /* 0x000fc8000fffe13f */
[----:B------:R-:W-:Y:S02]  /*01c0*/  @UP0 USHF.L.U32 UR5, UR4, 0xb, URZ ;  /* 0x0000000b04050899 */ /* 0x000fe4000800063f */
[----:B------:R-:W-:Y:S01]  /*01d0*/  @UP0 USHF.L.U32 UR4, UR4, 0x1, URZ ;  /* 0x0000000104040899 */ /* 0x000fe2000800063f */
[----:B------:R-:W-:Y:S01]  /*01e0*/  VOTEU.ANY UP2, P0 ;  /* 0x00000000003f7886 */ /* 0x000fe20000040100 */
[----:B0-----:R-:W-:Y:S01]  /*01f0*/  R2UR UR9, R3 ;  /* 0x00000000030972ca */ /* 0x001fe200000e0000 */
[----:B-1----:R-:W-:Y:S01]  /*0200*/  @UP0 ULEA UR8, UR8, UR6, 0x18 ;  /* 0x0000000608080291 */ /* 0x002fe2000f8ec03f */
[----:B--2---:R-:W-:Y:S01]  /*0210*/  ISETP.NE.AND P1, PT, R2, RZ, PT ;  /* 0x000000ff0200720c */ /* 0x004fe20003f25270 */
[----:B------:R-:W-:-:S04]  /*0220*/  @UP0 UIADD3 UR6, -UR7, 0x100000, URZ ;  /* 0x0010000007060890 */ /* 0x000fc8000fffe13f */
[----:B------:R-:W-:Y:S02]  /*0230*/  @UP0 USHF.L.U32 UR7, UR6, 0xb, URZ ;  /* 0x0000000b06070899 */ /* 0x000fe4000800063f */
[----:B------:R-:W-:-:S04]  /*0240*/  @UP0 USHF.L.U32 UR6, UR6, 0x1, URZ ;  /* 0x0000000106060899 */ /* 0x000fc8000800063f */
[----:B------:R-:W-:Y:S01]  /*0250*/  UISETP.NE.AND UP0, UPT, UR9, URZ, UPT ;  /* 0x0000003f0900728c */ /* 0x000fe2000bf05270 */
[----:B------:R-:W0:Y:S02]  /*0260*/  FENCE.VIEW.ASYNC.S ;  /* 0x00000000000073c6 */ /* 0x000e240000000000 */
[----:B0-----:R0:W1:Y:S05]  /*0270*/  @UP1 SYNCS.EXCH.64 URZ, [UR8+0x33400], UR4 ;  /* 0x03340004083f15b2 */ /* 0x00106a0008000100 */
[----:B------:R0:W2:Y:S01]  /*0280*/  @UP2 SYNCS.EXCH.64 URZ, [UR8+0x33420], UR6 ;  /* 0x03342006083f25b2 */ /* 0x0000a20008000100 */
[----:B------:R-:W-:Y:S05]  /*0290*/  @P1 BRA `(.L_x_423) ;  /* 0x0000000000481947 */ /* 0x000fea0003800000 */
[----:B0-----:R-:W0:Y:S01]  /*02a0*/  S2UR UR5, SR_CgaCtaId ;  /* 0x00000000000579c3 */ /* 0x001e220000008800 */
        /* <DEDUP_REMOVED lines=12> */
[----:B0-----:R3:W4:Y:S08]  /*0370*/  SYNCS.EXCH.64 URZ, [UR8+0x33430], UR4 ;  /* 0x03343004083f75b2 */ /* 0x0017300008000100 */
[----:B------:R3:W0:Y:S01]  /*0380*/  SYNCS.EXCH.64 URZ, [UR8+0x33440], UR6 ;  /* 0x03344006083f75b2 */ /* 0x0006220008000100 */
[----:B------:R3:W0:Y:S01]  /*0390*/  SYNCS.EXCH.64 URZ, [UR8+0x33438], UR4 ;  /* 0x03343804083f75b2 */ /* 0x0006220008000100 */
[----:B------:R3:W0:Y:S02]  /*03a0*/  SYNCS.EXCH.64 URZ, [UR8+0x33448], UR6 ;  /* 0x03344806083f75b2 */ /* 0x0006240008000100 */
[----:B---3--:R-:W-:Y:S01]  /*03b0*/  NOP ;  /* 0x0000000000007918 */ /* 0x008fe20000000000 */
.L_x_423:
[----:B------:R-:W3:Y:S01]  /*03c0*/  SHFL.IDX PT, R2, R0, RZ, 0x1f ;  /* 0x00001fff00027589 */ /* 0x000ee200000e0000 */
[----:B------:R-:W-:Y:S01]  /*03d0*/  NOP ;  /* 0x0000000000007918 */ /* 0x000fe20000000000 */
[----:B---3--:R-:W-:-:S13]  /*03e0*/  ISETP.NE.AND P0, PT, R2, RZ, PT ;  /* 0x000000ff0200720c */ /* 0x008fda0003f05270 */
        /* <DEDUP_REMOVED lines=14> */
[----:B0-----:R3:W0:Y:S08]  /*04d0*/  SYNCS.EXCH.64 URZ, [UR8+0x33450], UR4 ;  /* 0x03345004083f75b2 */ /* 0x0016300008000100 */
[----:B------:R3:W0:Y:S01]  /*04e0*/  SYNCS.EXCH.64 URZ, [UR8+0x33460], UR6 ;  /* 0x03346006083f75b2 */ /* 0x0006220008000100 */
[----:B------:R3:W0:Y:S01]  /*04f0*/  SYNCS.EXCH.64 URZ, [UR8+0x33458], UR4 ;  /* 0x03345804083f75b2 */ /* 0x0006220008000100 */
[----:B------:R3:W0:Y:S02]  /*0500*/  SYNCS.EXCH.64 URZ, [UR8+0x33468], UR6 ;  /* 0x03346806083f75b2 */ /* 0x0006240008000100 */
[----:B---3--:R-:W-:Y:S01]  /*0510*/  NOP ;  /* 0x0000000000007918 */ /* 0x008fe20000000000 */
.L_x_424:
[----:B------:R-:W3:Y:S01]  /*0520*/  SHFL.IDX PT, R2, R0, RZ, 0x1f ;  /* 0x00001fff00027589 */ /* 0x000ee200000e0000 */
[----:B------:R-:W-:Y:S01]  /*0530*/  NOP ;  /* 0x0000000000007918 */ /* 0x000fe20000000000 */
[----:B---3--:R-:W-:-:S13]  /*0540*/  ISETP.NE.AND P0, PT, R2, RZ, PT ;  /* 0x000000ff0200720c */ /* 0x008fda0003f05270 */
[----:B------:R-:W-:Y:S05]  /*0550*/  @P0 BRA `(.L_x_425) ;  /* 0x0000000000380947 */ /* 0x000fea0003800000 */
[----:B0-----:R-:W0:Y:S01]  /*0560*/  S2UR UR5, SR_CgaCtaId ;  /* 0x00000000000579c3 */ /* 0x001e220000008800 */
[----:B------:R-:W-:Y:S01]  /*0570*/  UMOV UR4, 0x400 ;  /* 0x0000040000047882 */ /* 0x000fe20000000000 */
[----:B------:R-:W-:Y:S01]  /*0580*/  UMOV UR7, 0x80 ;  /* 0x0000008000077882 */ /* 0x000fe20000000000 */
[----:B------:R-:W-:Y:S01]  /*0590*/  ELECT P0, URZ, PT ;  /* 0x00000000003f782f */ /* 0x000fe20003800000 */
[----:B0-----:R-:W-:Y:S02]  /*05a0*/  ULEA UR6, UR5, UR4, 0x18 ;  /* 0x0000000405067291 */ /* 0x001fe4000f8ec03f */
[----:B------:R-:W-:-:S04]  /*05b0*/  UIADD3 UR4, -UR7, 0x100000, URZ ;  /* 0x0010000007047890 */ /* 0x000fc8000fffe13f */
[----:B------:R-:W-:Y:S02]  /*05c0*/  USHF.L.U32 UR5, UR4, 0xb, URZ ;  /* 0x0000000b04057899 */ /* 0x000fe4000800063f */
[----:B------:R-:W-:Y:S01]  /*05d0*/  USHF.L.U32 UR4, UR4, 0x1, URZ ;  /* 0x0000000104047899 */ /* 0x000fe2000800063f */
[----:B------:R-:W0:Y:S11]  /*05e0*/  FENCE.VIEW.ASYNC.S ;  /* 0x00000000000073c6 */ /* 0x000e360000000000 */
[----:B0-----:R3:W0:Y:S01]  /*05f0*/  SYNCS.EXCH.64 URZ, [UR6+0x33470], UR4 ;  /* 0x03347004063f75b2 */ /* 0x0016220008000100 */
[----:B------:R3:W0:Y:S01]  /*0600*/  SYNCS.EXCH.64 URZ, [UR6+0x33480], UR4 ;  /* 0x03348004063f75b2 */ /* 0x0006220008000100 */
[----:B------:R3:W0:Y:S01]  /*0610*/  SYNCS.EXCH.64 URZ, [UR6+0x33478], UR4 ;  /* 0x03347804063f75b2 */ /* 0x0006220008000100 */
[----:B------:R3:W0:Y:S02]  /*0620*/  SYNCS.EXCH.64 URZ, [UR6+0x33488], UR4 ;  /* 0x03348804063f75b2 */ /* 0x0006240008000100 */
[----:B---3--:R-:W-:Y:S01]  /*0630*/  NOP ;  /* 0x0000000000007918 */ /* 0x008fe20000000000 */
.L_x_425:
        /* <DEDUP_REMOVED lines=22> */
.L_x_426:
[----:B------:R-:W3:Y:S01]  /*07a0*/  SHFL.IDX PT, R3, R0, RZ, 0x1f ;  /* 0x00001fff00037589 */ /* 0x000ee200000e0000 */
[----:B------:R-:W-:Y:S01]  /*07b0*/  NOP ;  /* 0x0000000000007918 */ /* 0x000fe20000000000 */
[----:B------:R-:W0:Y:S01]  /*07c0*/  S2R R2, SR_CgaCtaId ;  /* 0x0000000000027919 */ /* 0x000e220000008800 */
[----:B---3--:R-:W-:-:S13]  /*07d0*/  ISETP.NE.AND P0, PT, R3, RZ, PT ;  /* 0x000000ff0300720c */ /* 0x008fda0003f05270 */
[----:B0-----:R-:W-:Y:S05]  /*07e0*/  @P0 BRA `(.L_x_427) ;  /* 0x0000000000480947 */ /* 0x001fea0003800000 */
[----:B------:R-:W0:Y:S01]  /*07f0*/  S2UR UR5, SR_CgaCtaId ;  /* 0x00000000000579c3 */ /* 0x000e220000008800 */
        /* <DEDUP_REMOVED lines=12> */
[----:B0-----:R0:W3:Y:S08]  /*08c0*/  SYNCS.EXCH.64 URZ, [UR8+0x334b0], UR4 ;  /* 0x0334b004083f75b2 */ /* 0x0010f00008000100 */
[----:B------:R0:W0:Y:S01]  /*08d0*/  SYNCS.EXCH.64 URZ, [UR8+0x334c0], UR6 ;  /* 0x0334c006083f75b2 */ /* 0x0000220008000100 */
[----:B------:R0:W0:Y:S01]  /*08e0*/  SYNCS.EXCH.64 URZ, [UR8+0x334b8], UR4 ;  /* 0x0334b804083f75b2 */ /* 0x0000220008000100 */
[----:B------:R0:W0:Y:S01]  /*08f0*/  SYNCS.EXCH.64 URZ, [UR8+0x334c8], UR6 ;  /* 0x0334c806083f75b2 */ /* 0x0000220008000100 */
[----:B------:R-:W-:Y:S01]  /*0900*/  NOP ;  /* 0x0000000000007918 */ /* 0x000fe20000000000 */
.L_x_427:
[----:B------:R-:W-:Y:S01]  /*0910*/  PLOP3.LUT P0, PT, PT, PT, UP0, 0x80, 0x0 ;  /* 0x000000000000781c */ /* 0x000fe20003f0f008 */
[----:B------:R-:W-:Y:S01]  /*0920*/  UMOV UR36, 0x1 ;  /* 0x0000000100247882 */ /* 0x000fe20000000000 */
[----:B------:R-:W-:Y:S01]  /*0930*/  NOP ;  /* 0x0000000000007918 */ /* 0x000fe20000000000 */
[----:B------:R-:W-:Y:S01]  /*0940*/  USEL UR36, UR36, 0x2, !UP0 ;  /* 0x0000000224247887 */ /* 0x000fe2000c000000 */
[----:B------:R-:W-:Y:S01]  /*0950*/  BSSY B8, `(.L_x_428) ;  /* 0x0002b6c000087945 */ /* 0x000fe20003800000 */
[----:B------:R-:W-:Y:S01]  /*0960*/  ULDC.64 UR50, c[0x0][0x208] ;  /* 0x0000820000327ab9 */ /* 0x000fe20000000a00 */
[----:B01234-:R-:W-:Y:S07]  /*0970*/  BAR.SYNC.DEFER_BLOCKING 0x0 ;  /* 0x0000000000007b1d */ /* 0x01ffee0000010000 */
[----:B------:R-:W-:Y:S05]  /*0980*/  @!P0 BRA `(.L_x_429) ;  /* 0x0000023400f48947 */ /* 0x000fea0003800000 */
.L_x_430:
        /* <DEDUP_REMOVED lines=8> */
[----:B-1----:R-:W-:-:S06]  /*0a10*/  ULEA UR4, UR38, UR4, 0x18 ;  /* 0x0000000426047291 */ /* 0x002fcc000f8ec03f */
[----:B------:R-:W-:Y:S01]  /*0a20*/  IMAD.U32 R18, RZ, RZ, UR4 ;  /* 0x00000004ff127e24 */ /* 0x000fe2000f8e00ff */
[----:B0-----:R-:W-:Y:S01]  /*0a30*/  SHF.R.U32.HI R0, RZ, 0x7, R0 ;  /* 0x00000007ff007819 */ /* 0x001fe20000011600 */
[----:B------:R-:W-:-:S03]  /*0a40*/  ULDC UR4, c[0x0][0xc3c] ;  /* 0x00030f0000047ab9 */ /* 0x000fc60000000800 */
[----:B------:R-:W-:-:S13]  /*0a50*/  ISETP.NE.AND P0, PT, R0, 0x1, PT ;  /* 0x000000010000780c */ /* 0x000fda0003f05270 */
[----:B------:R-:W-:Y:S08]  /*0a60*/  @!P0 BAR.ARV 0x9, 0x100 ;  /* 0x0244000000008b1d */ /* 0x000ff00000002000 */
[----:B------:R-:W-:Y:S06]  /*0a70*/  BAR.SYNC.DEFER_BLOCKING 0x5, 0x180 ;  /* 0x0146000000007b1d */ /* 0x000fec0000010000 */
[----:B------:R-:W0:Y:S02]  /*0a80*/  LDS.128 R220, [R18+0x334d0] ;  /* 0x0334d00012dc7984 */ /* 0x000e240000000c00 */
[----:B------:R-:W-:Y:S06]  /*0a90*/  BAR.ARV 0x4, 0x180 ;  /* 0x0106000000007b1d */ /* 0x000fec0000002000 */
[----:B0-----:R-:W-:-:S13]  /*0aa0*/  ISETP.GE.AND P0, PT, R223, UR4, PT ;  /* 0x00000004df007c0c */ /* 0x001fda000bf06270 */
[----:B------:R-:W-:Y:S05]  /*0ab0*/  @P0 BRA `(.L_x_431) ;  /* 0x000002b400540947 */ /* 0x000fea0003800000 */
[----:B------:R-:W0:Y:S01]  /*0ac0*/  S2R R0, SR_TID.X ;  /* 0x0000000000007919 */ /* 0x000e220000002100 */
[----:B------:R-:W-:Y:S01]  /*0ad0*/  R2UR UR48, R18 ;  /* 0x00000000123072ca */ /* 0x000fe200000e0000 */
[----:B------:R-:W-:Y:S01]  /*0ae0*/  IMAD.MOV.U32 R19, RZ, RZ, RZ ;  /* 0x000000ffff137224 */ /* 0x000fe200078e00ff */
[----:B------:R-:W-:Y:S01]  /*0af0*/  ULOP3.LUT UR49, UR36, 0x1, URZ, 0xfc, !UPT ;  /* 0x0000000124317892 */ /* 0x000fe2000f8efc3f */
[----:B------:R-:W-:-:S10]  /*0b00*/  UMOV UR37, URZ ;  /* 0x0000003f00257c82 */ /* 0x000fd40008000000 */
[----:B------:R-:W-:Y:S01]  /*0b10*/  UIADD3 UR48, UR48, 0x1e200, URZ ;  /* 0x0001e20030307890 */ /* 0x000fe2000fffe03f */
[----:B0-----:R-:W-:-:S05]  /*0b20*/  VIADD R0, R0, 0xffffff80 ;  /* 0xffffff8000007836 */ /* 0x001fca0000000000 */
[----:B------:R-:W-:Y:S02]  /*0b30*/  SHF.R.S32.HI R3, RZ, 0x1f, R0 ;  /* 0x0000001fff037819 */ /* 0x000fe40000011400 */
[-C--:B------:R-:W-:Y:S02]  /*0b40*/  LEA.HI R6, R0, R0.reuse, RZ, 0x1 ;  /* 0x0000000000067211 */ /* 0x080fe400078f08ff */
[CC--:B------:R-:W-:Y:S02]  /*0b50*/  LEA.HI R2, R3.reuse, R0.reuse, RZ, 0x7 ;  /* 0x0000000003027211 */ /* 0x0c0fe400078f38ff */
[CC--:B------:R-:W-:Y:S02]  /*0b60*/  LEA.HI R4, R3.reuse, R0.reuse, RZ, 0x4 ;  /* 0x0000000003047211 */ /* 0x0c0fe400078f20ff */
[CC--:B------:R-:W-:Y:S02]  /*0b70*/  LEA.HI R5, R3.reuse, R0.reuse, RZ, 0x5 ;  /* 0x0000000003057211 */ /* 0x0c0fe400078f28ff */
[----:B------:R-:W-:-:S02]  /*0b80*/  LEA.HI R8, R3, R0, RZ, 0x2 ;  /* 0x0000000003087211 */ /* 0x000fc400078f10ff */
[----:B------:R-:W-:Y:S02]  /*0b90*/  LOP3.LUT R7, R6, 0xfffffffe, RZ, 0xc0, !PT ;  /* 0xfffffffe06077812 */ /* 0x000fe400078ec0ff */
[----:B------:R-:W-:Y:S02]  /*0ba0*/  LOP3.LUT R9, R2, 0xffffff80, RZ, 0xc0, !PT ;  /* 0xffffff8002097812 */ /* 0x000fe400078ec0ff */
[----:B------:R-:W-:Y:S01]  /*0bb0*/  SHF.R.S32.HI R11, RZ, 0x1, R6 ;  /* 0x00000001ff0b7819 */ /* 0x000fe20000011406 */
[----:B------:R-:W-:Y:S01]  /*0bc0*/  IMAD.IADD R7, R0, 0x1, -R7 ;  /* 0x0000000100077824 */ /* 0x000fe200078e0a07 */
[----:B------:R-:W-:Y:S01]  /*0bd0*/  LOP3.LUT R3, R4, 0x3fffff0, RZ, 0xc0, !PT ;  /* 0x03fffff004037812 */ /* 0x000fe200078ec0ff */
[----:B------:R-:W-:Y:S01]  /*0be0*/  IMAD.IADD R10, R0, 0x1, -R9 ;  /* 0x00000001000a7824 */ /* 0x000fe200078e0a09 */
[----:B------:R-:W-:Y:S01]  /*0bf0*/  LEA.HI R6, R6, R11, RZ, 0x1 ;  /* 0x0000000b06067211 */ /* 0x000fe200078f08ff */
[----:B------:R-:W-:Y:S01]  /*0c00*/  IMAD.SHL.U32 R228, R7, 0x8, RZ ;  /* 0x0000000807e47824 */ /* 0x000fe200078e00ff */
[----:B------:R-:W-:Y:S01]  /*0c10*/  IADD3 R3, R0, -R3, RZ ;  /* 0x8000000300037210 */ /* 0x000fe20007ffe0ff */
[----:B------:R-:W-:Y:S01]  /*0c20*/  IMAD.SHL.U32 R0, R5, 0x20, RZ ;  /* 0x0000002005007824 */ /* 0x000fe200078e00ff */
[----:B------:R-:W-:-:S02]  /*0c30*/  SHF.R.S32.HI R5, RZ, 0x4, R4 ;  /* 0x00000004ff057819 */ /* 0x000fc40000011404 */
[--C-:B------:R-:W-:Y:S02]  /*0c40*/  SHF.R.S32.HI R2, RZ, 0x2, R8.reuse ;  /* 0x00000002ff027819 */ /* 0x100fe40000011408 */
[----:B------:R-:W-:Y:S02]  /*0c50*/  SHF.R.S32.HI R9, RZ, 0x1f, R8 ;  /* 0x0000001fff097819 */ /* 0x000fe40000011408 */
[----:B------:R-:W-:Y:S02]  /*0c60*/  LOP3.LUT R6, R6, 0x3fffffe, RZ, 0xc0, !PT ;  /* 0x03fffffe06067812 */ /* 0x000fe400078ec0ff */
[----:B------:R-:W-:Y:S02]  /*0c70*/  LEA.HI R4, R4, R5, RZ, 0x1 ;  /* 0x0000000504047211 */ /* 0x000fe400078f08ff */
[----:B------:R-:W-:Y:S01]  /*0c80*/  LOP3.LUT R0, R0, 0xfffffc00, RZ, 0xc0, !PT ;  /* 0xfffffc0000007812 */ /* 0x000fe200078ec0ff */
[----:B------:R-:W-:Y:S01]  /*0c90*/  IMAD.IADD R6, R11, 0x1, -R6 ;  /* 0x000000010b067824 */ /* 0x000fe200078e0a06 */
[----:B------:R-:W-:-:S02]  /*0ca0*/  LEA.HI R9, R9, R2, RZ, 0x2 ;  /* 0x0000000209097211 */ /* 0x000fc400078f10ff */
[----:B------:R-:W-:Y:S01]  /*0cb0*/  IADD3 R11, R11, 0x80, RZ ;  /* 0x000000800b0b7810 */ /* 0x000fe20007ffe0ff */
[----:B------:R-:W-:Y:S01]  /*0cc0*/  IMAD R3, R3, 0x40, R0 ;  /* 0x0000004003037824 */ /* 0x000fe200078e0200 */
[----:B------:R-:W-:Y:S01]  /*0cd0*/  LOP3.LUT R4, R4, 0x1ffffffe, RZ, 0xc0, !PT ;  /* 0x1ffffffe04047812 */ /* 0x000fe200078ec0ff */
[----:B------:R-:W-:Y:S01]  /*0ce0*/  IMAD R8, R5, 0x8, R6 ;  /* 0x0000000805087824 */ /* 0x000fe200078e0206 */
[----:B------:R-:W-:Y:S02]  /*0cf0*/  LOP3.LUT R9, R9, 0xfffffffc, RZ, 0xc0, !PT ;  /* 0xfffffffc09097812 */ /* 0x000fe400078ec0ff */
[----:B------:R-:W-:Y:S01]  /*0d00*/  SHF.R.S32.HI R0, RZ, 0x1f, R11 ;  /* 0x0000001fff007819 */ /* 0x000fe2000001140b */
[----:B------:R-:W-:Y:S01]  /*0d10*/  IMAD.IADD R4, R5, 0x1, -R4 ;  /* 0x0000000105047824 */ /* 0x000fe200078e0a04 */
[-C--:B------:R-:W-:Y:S01]  /*0d20*/  LEA.HI R6, R11, R11.reuse, RZ, 0x1 ;  /* 0x0000000b0b067211 */ /* 0x080fe200078f08ff */
[----:B------:R-:W-:Y:S01]  /*0d30*/  IMAD.IADD R9, R2, 0x1, -R9 ;  /* 0x0000000102097824 */ /* 0x000fe200078e0a09 */
[----:B------:R-:W-:Y:S01]  /*0d40*/  LEA.HI R2, R0, R11, RZ, 0x3 ;  /* 0x0000000b00027211 */ /* 0x000fe200078f18ff */
[----:B------:R-:W-:Y:S01]  /*0d50*/  IMAD R3, R4, 0x8, R3 ;  /* 0x0000000804037824 */ /* 0x000fe200078e0203 */
[----:B------:R-:W-:-:S02]  /*0d60*/  LOP3.LUT R0, R6, 0x3fffffe, RZ, 0xc0, !PT ;  /* 0x03fffffe06007812 */ /* 0x000fc400078ec0ff */
[----:B------:R-:W-:Y:S02]  /*0d70*/  SHF.L.U32 R2, R2, 0x6, RZ ;  /* 0x0000000602027819 */ /* 0x000fe400000006ff */
[----:B------:R0:W-:Y:S01]  /*0d80*/  STL [R1+0x68], R3 ;  /* 0x0000680301007387 */ /* 0x0001e20000100800 */
[----:B------:R-:W-:Y:S01]  /*0d90*/  IMAD.IADD R0, R11, 0x1, -R0 ;  /* 0x000000010b007824 */ /* 0x000fe200078e0a00 */
[C---:B------:R-:W-:Y:S01]  /*0da0*/  IADD3 R4, R228.reuse, 0x40, RZ ;  /* 0x00000040e4047810 */ /* 0x040fe20007ffe0ff */
[C---:B------:R-:W-:Y:S01]  /*0db0*/  VIADD R11, R228.reuse, 0x20 ;  /* 0x00000020e40b7836 */ /* 0x040fe20000000000 */
[----:B------:R-:W-:Y:S02]  /*0dc0*/  SHF.R.S32.HI R5, RZ, 0x1f, R10 ;  /* 0x0000001fff057819 */ /* 0x000fe4000001140a */
[----:B------:R-:W-:Y:S01]  /*0dd0*/  SHF.L.U32 R9, R9, 0x7, RZ ;  /* 0x0000000709097819 */ /* 0x000fe200000006ff */
[C---:B------:R-:W-:Y:S01]  /*0de0*/  IMAD.IADD R225, R228.reuse, 0x1, R11 ;  /* 0x00000001e4e17824 */ /* 0x040fe200078e020b */
[----:B------:R1:W-:Y:S01]  /*0df0*/  STL [R1+0x20], R11 ;  /* 0x0000200b01007387 */ /* 0x0003e20000100800 */
[----:B------:R-:W-:Y:S01]  /*0e00*/  LEA.HI R5, R5, R10, RZ, 0x2 ;  /* 0x0000000a05057211 */ /* 0x000fe200078f10ff */
[----:B------:R-:W-:Y:S01]  /*0e10*/  IMAD.IADD R226, R228, 0x1, R4 ;  /* 0x00000001e4e27824 */ /* 0x000fe200078e0204 */
[----:B0-----:R-:W-:-:S02]  /*0e20*/  LOP3.LUT R3, R2, 0xfffffe00, RZ, 0xc0, !PT ;  /* 0xfffffe0002037812 */ /* 0x001fc400078ec0ff */
[----:B------:R-:W-:Y:S02]  /*0e30*/  LOP3.LUT R5, R5, 0x7ffffffc, RZ, 0xc0, !PT ;  /* 0x7ffffffc05057812 */ /* 0x000fe400078ec0ff */
[----:B------:R-:W-:Y:S01]  /*0e40*/  LOP3.LUT R13, R9, 0x180, RZ, 0xc0, !PT ;  /* 0x00000180090d7812 */ /* 0x000fe200078ec0ff */
[----:B------:R-:W-:Y:S01]  /*0e50*/  IMAD R0, R0, 0x40, R3 ;  /* 0x0000004000007824 */ /* 0x000fe200078e0203 */
[----:B------:R-:W-:Y:S01]  /*0e60*/  SHF.R.S32.HI R3, RZ, 0x1f, R226 ;  /* 0x0000001fff037819 */ /* 0x000fe200000114e2 */
[----:B-1----:R-:W-:Y:S01]  /*0e70*/  IMAD.SHL.U32 R11, R8, 0x40, RZ ;  /* 0x00000040080b7824 */ /* 0x002fe200078e00ff */
[----:B------:R-:W-:Y:S01]  /*0e80*/  SHF.R.U32.HI R12, RZ, 0x3, R13 ;  /* 0x00000003ff0c7819 */ /* 0x000fe2000001160d */
[----:B------:R-:W-:Y:S01]  /*0e90*/  IMAD.IADD R5, R10, 0x1, -R5 ;  /* 0x000000010a057824 */ /* 0x000fe200078e0a05 */
[----:B------:R0:W-:Y:S01]  /*0ea0*/  STL [R1+0x44], R0 ;  /* 0x0000440001007387 */ /* 0x0001e20000100800 */
[CC--:B------:R-:W-:Y:S01]  /*0eb0*/  LEA.HI R2, R3.reuse, R226.reuse, RZ, 0x4 ;  /* 0x000000e203027211 */ /* 0x0c0fe200078f20ff */
[----:B------:R-:W-:Y:S01]  /*0ec0*/  IMAD.MOV.U32 R10, RZ, RZ, -0x2 ;  /* 0xfffffffeff0a7424 */ /* 0x000fe200078e00ff */
[----:B------:R-:W-:Y:S01]  /*0ed0*/  LEA.HI R8, R3, R226, RZ, 0x6 ;  /* 0x000000e203087211 */ /* 0x000fe200078f30ff */
[----:B------:R1:W-:Y:S01]  /*0ee0*/  STL [R1+0x1c], R4 ;  /* 0x00001c0401007387 */ /* 0x0003e20000100800 */
[----:B------:R-:W-:Y:S01]  /*0ef0*/  SHF.L.U32 R16, R7, 0x4, RZ ;  /* 0x0000000407107819 */ /* 0x000fe200000006ff */
[----:B------:R-:W-:Y:S01]  /*0f00*/  IMAD R10, R5, R10, 0xa0 ;  /* 0x000000a0050a7424 */ /* 0x000fe200078e020a */
[----:B------:R-:W-:Y:S01]  /*0f10*/  SHF.R.S32.HI R6, RZ, 0x1, R6 ;  /* 0x00000001ff067819 */ /* 0x000fe20000011406 */
[----:B------:R-:W-:Y:S01]  /*0f20*/  IMAD.SHL.U32 R9, R8, 0x80, RZ ;  /* 0x0000008008097824 */ /* 0x000fe200078e00ff */
[----:B------:R-:W-:Y:S01]  /*0f30*/  STL [R1+0x38], R11 ;  /* 0x0000380b01007387 */ /* 0x000fe20000100800 */
[----:B0-----:R-:W-:Y:S01]  /*0f40*/  SHF.R.S32.HI R0, RZ, 0x1f, R225 ;  /* 0x0000001fff007819 */ /* 0x001fe200000114e1 */
[----:B------:R-:W-:Y:S01]  /*0f50*/  VIADD R7, R228, 0x10 ;  /* 0x00000010e4077836 */ /* 0x000fe20000000000 */
[----:B------:R-:W-:Y:S01]  /*0f60*/  LOP3.LUT R8, R13, 0x30, R2, 0xf8, !PT ;  /* 0x000000300d087812 */ /* 0x000fe200078ef802 */
[----:B------:R-:W-:Y:S01]  /*0f70*/  STL [R1+0x30], R13 ;  /* 0x0000300d01007387 */ /* 0x000fe20000100800 */
[-C--:B-1----:R-:W-:Y:S01]  /*0f80*/  LEA.HI R4, R0, R225.reuse, RZ, 0x6 ;  /* 0x000000e100047211 */ /* 0x082fe200078f30ff */
[----:B------:R-:W-:Y:S01]  /*0f90*/  VIADD R23, R16, 0x60 ;  /* 0x0000006010177836 */ /* 0x000fe20000000000 */
[----:B------:R-:W-:Y:S01]  /*0fa0*/  LEA.HI R0, R0, R225, RZ, 0x4 ;  /* 0x000000e100007211 */ /* 0x000fe200078f20ff */
[----:B------:R-:W-:Y:S01]  /*0fb0*/  STL [R1+0x34], R12 ;  /* 0x0000340c01007387 */ /* 0x000fe20000100800 */
[----:B------:R-:W-:Y:S01]  /*0fc0*/  LOP3.LUT R9, R9, 0xffffe000, RZ, 0xc0, !PT ;  /* 0xffffe00009097812 */ /* 0x000fe200078ec0ff */
[----:B------:R-:W-:Y:S01]  /*0fd0*/  IMAD.SHL.U32 R4, R4, 0x80, RZ ;  /* 0x0000008004047824 */ /* 0x000fe200078e00ff */
[----:B------:R-:W-:Y:S01]  /*0fe0*/  LOP3.LUT R3, R13, 0x30, R0, 0xf8, !PT ;  /* 0x000000300d037812 */ /* 0x000fe200078ef800 */
[----:B------:R-:W-:Y:S01]  /*0ff0*/  STL [R1+0x64], R10 ;  /* 0x0000640a01007387 */ /* 0x000fe20000100800 */
[-C--:B------:R-:W-:Y:S01]  /*1000*/  LOP3.LUT R8, R8, R12.reuse, RZ, 0x3c, !PT ;  /* 0x0000000c08087212 */ /* 0x080fe200078e3cff */
[----:B------:R-:W-:Y:S01]  /*1010*/  VIADD R22, R16, 0x80 ;  /* 0x0000008010167836 */ /* 0x000fe20000000000 */
[----:B------:R-:W-:Y:S01]  /*1020*/  LOP3.LUT R4, R4, 0xffffe000, RZ, 0xc0, !PT ;  /* 0xffffe00004047812 */ /* 0x000fe200078ec0ff */
[----:B------:R-:W-:Y:S01]  /*1030*/  STL [R1+0x14], RZ ;  /* 0x000014ff01007387 */ /* 0x000fe20000100800 */
[----:B------:R-:W-:Y:S01]  /*1040*/  LOP3.LUT R3, R3, R12, RZ, 0x3c, !PT ;  /* 0x0000000c03037212 */ /* 0x000fe200078e3cff */
[----:B------:R-:W-:Y:S01]  /*1050*/  VIADD R224, R16, 0xa0 ;  /* 0x000000a010e07836 */ /* 0x000fe20000000000 */
[-C--:B------:R-:W-:Y:S01]  /*1060*/  IADD3 R9, R8, R11.reuse, R9 ;  /* 0x0000000b08097210 */ /* 0x080fe20007ffe009 */
[----:B------:R-:W-:Y:S01]  /*1070*/  STL [R1+0x3c], RZ ;  /* 0x00003cff01007387 */ /* 0x000fe20000100800 */
[----:B------:R-:W-:Y:S01]  /*1080*/  IADD3 R5, R3, R11, R4 ;  /* 0x0000000b03057210 */ /* 0x000fe20007ffe004 */
[C---:B------:R-:W-:Y:S01]  /*1090*/  VIADD R4, R228.reuse, 0x50 ;  /* 0x00000050e4047836 */ /* 0x040fe20000000000 */
[----:B------:R-:W-:Y:S01]  /*10a0*/  IADD3 R3, R228, 0x30, RZ ;  /* 0x00000030e4037810 */ /* 0x000fe20007ffe0ff */
[----:B------:R-:W-:Y:S01]  /*10b0*/  STL [R1+0x2c], RZ ;  /* 0x00002cff01007387 */ /* 0x000fe20000100800 */
[----:B------:R-:W-:Y:S01]  /*10c0*/  SHF.R.S32.HI R8, RZ, 0x1f, R23 ;  /* 0x0000001fff087819 */ /* 0x000fe20000011417 */
[----:B------:R-:W-:Y:S01]  /*10d0*/  IMAD.SHL.U32 R6, R6, 0x80, RZ ;  /* 0x0000008006067824 */ /* 0x000fe200078e00ff */
[----:B------:R-:W-:Y:S01]  /*10e0*/  SHF.R.S32.HI R227, RZ, 0x4, R0 ;  /* 0x00000004ffe37819 */ /* 0x000fe20000011400 */
[----:B------:R0:W-:Y:S01]  /*10f0*/  STL [R1+0x18], R7 ;  /* 0x0000180701007387 */ /* 0x0001e20000100800 */
[----:B------:R-:W-:Y:S01]  /*1100*/  SHF.R.S32.HI R0, RZ, 0x4, R2 ;  /* 0x00000004ff007819 */ /* 0x000fe20000011402 */
[----:B------:R-:W-:Y:S01]  /*1110*/  IMAD.IADD R2, R18, 0x1, R5 ;  /* 0x0000000112027824 */ /* 0x000fe200078e0205 */
[----:B------:R-:W-:Y:S01]  /*1120*/  SHF.R.S32.HI R17, RZ, 0x1f, R16 ;  /* 0x0000001fff117819 */ /* 0x000fe20000011410 */
[----:B------:R1:W-:Y:S04]  /*1130*/  STL [R1+0x24], R3 ;  /* 0x0000240301007387 */ /* 0x0003e80000100800 */
[----:B------:R2:W-:Y:S01]  /*1140*/  STL [R1+0x28], R4 ;  /* 0x0000280401007387 */ /* 0x0005e20000100800 */
[----:B0-----:R-:W-:-:S03]  /*1150*/  SHF.R.S32.HI R7, RZ, 0x1f, R224 ;  /* 0x0000001fff077819 */ /* 0x001fc600000114e0 */
[----:B------:R-:W-:Y:S01]  /*1160*/  STL [R1+0xc], R8 ;  /* 0x00000c0801007387 */ /* 0x000fe20000100800 */
[----:B-1----:R-:W-:Y:S02]  /*1170*/  LOP3.LUT R3, R13, 0x30, R16, 0xf8, !PT ;  /* 0x000000300d037812 */ /* 0x002fe400078ef810 */
[----:B--2---:R-:W-:Y:S02]  /*1180*/  SHF.R.S32.HI R4, RZ, 0x1f, R22 ;  /* 0x0000001fff047819 */ /* 0x004fe40000011416 */
[----:B------:R-:W-:-:S03]  /*1190*/  LOP3.LUT R3, R3, R12, RZ, 0x3c, !PT ;  /* 0x0000000c03037212 */ /* 0x000fc600078e3cff */
[----:B------:R0:W-:Y:S01]  /*11a0*/  STL [R1+0x8], R4 ;  /* 0x0000080401007387 */ /* 0x0001e20000100800 */
[----:B------:R-:W-:-:S03]  /*11b0*/  IADD3 R3, R18, R11, R3 ;  /* 0x0000000b12037210 */ /* 0x000fc60007ffe003 */
[----:B------:R-:W-:Y:S01]  /*11c0*/  STL [R1+0x4], R7 ;  /* 0x0000040701007387 */ /* 0x000fe20000100800 */
[----:B0-----:R-:W-:-:S05]  /*11d0*/  LOP3.LUT R4, R6, 0x180, RZ, 0xc0, !PT ;  /* 0x0000018006047812 */ /* 0x001fca00078ec0ff */
[----:B------:R-:W-:Y:S04]  /*11e0*/  STL [R1+0x40], R4 ;  /* 0x0000400401007387 */ /* 0x000fe80000100800 */
[----:B------:R0:W-:Y:S04]  /*11f0*/  STL [R1], R0 ;  /* 0x0000000001007387 */ /* 0x0001e80000100800 */
[----:B------:R1:W-:Y:S04]  /*1200*/  STL [R1+0x60], R3 ;  /* 0x0000600301007387 */ /* 0x0003e80000100800 */
[----:B------:R1:W-:Y:S01]  /*1210*/  STL [R1+0x5c], R2 ;  /* 0x00005c0201007387 */ /* 0x0003e20000100800 */
[----:B0-----:R-:W-:-:S05]  /*1220*/  IMAD.IADD R0, R18, 0x1, R9 ;  /* 0x0000000112007824 */ /* 0x001fca00078e0209 */
[----:B------:R1:W-:Y:S02]  /*1230*/  STL [R1+0x58], R0 ;  /* 0x0000580001007387 */ /* 0x0003e40000100800 */
.L_x_630:
[----:B01----:R-:W0:Y:S02]  /*1240*/  LDC.64 R2, c[0x0][0xc88] ;  /* 0x00032200ff027b82 */ /* 0x003e240000000a00 */
[----:B0-----:R-:W-:-:S05]  /*1250*/  IMAD.WIDE R2, R223, 0x4, R2 ;  /* 0x00000004df027825 */ /* 0x001fca00078e0202 */
[----:B--2---:R0:W2:Y:S01]  /*1260*/  LDG.E R0, desc[UR50][R2.64] ;  /* 0x0000003202007981 */ /* 0x0040a2000c1e1900 */
[----:B------:R-:W-:Y:S05]  /*1270*/  YIELD ;  /* 0x0000000000007946 */ /* 0x000fea0003800000 */
[----:B------:R-:W-:Y:S01]  /*1280*/  ULDC.64 UR4, c[0x0][0xa28] ;  /* 0x00028a0000047ab9 */ /* 0x000fe20000000a00 */
[----:B------:R-:W-:Y:S01]  /*1290*/  ULDC.64 UR8, c[0x0][0xa18] ;  /* 0x0002860000087ab9 */ /* 0x000fe20000000a00 */
[----:B------:R-:W-:Y:S01]  /*12a0*/  ISETP.NE.U32.AND P1, PT, RZ, UR4, PT ;  /* 0x00000004ff007c0c */ /* 0x000fe2000bf25070 */
[----:B------:R-:W-:Y:S01]  /*12b0*/  ULDC.64 UR6, c[0x0][0xa08] ;  /* 0x0002820000067ab9 */ /* 0x000fe20000000a00 */
[----:B0-----:R-:W-:Y:S01]  /*12c0*/  IMAD.MOV.U32 R3, RZ, RZ, RZ ;  /* 0x000000ffff037224 */ /* 0x001fe200078e00ff */
[----:B------:R-:W-:Y:S01]  /*12d0*/  ISETP.NE.U32.AND P0, PT, RZ, UR6, PT ;  /* 0x00000006ff007c0c */ /* 0x000fe2000bf05070 */
[----:B------:R-:W-:Y:S01]  /*12e0*/  IMAD.MOV.U32 R123, RZ, RZ, RZ ;  /* 0x000000ffff7b7224 */ /* 0x000fe200078e00ff */
[----:B------:R-:W-:-:S02]  /*12f0*/  ISETP.NE.AND.EX P1, PT, RZ, UR5, PT, P1 ;  /* 0x00000005ff007c0c */ /* 0x000fc4000bf25310 */
[----:B------:R-:W-:Y:S02]  /*1300*/  ISETP.NE.AND.EX P0, PT, RZ, UR7, PT, P0 ;  /* 0x00000007ff007c0c */ /* 0x000fe4000bf05300 */
[----:B--23--:R-:W-:Y:S01]  /*1310*/  SHF.R.S32.HI R6, RZ, 0x1f, R0 ;  /* 0x0000001fff067819 */ /* 0x00cfe20000011400 */
[----:B------:R-:W-:Y:S08]  /*1320*/  STL [R1+0x48], R0 ;  /* 0x0000480001007387 */ /* 0x000ff00000100800 */
[----:B------:R-:W-:-:S02]  /*1330*/  @P1 LEA R4, P2, R0, UR4, 0x2 ;  /* 0x0000000400041c11 */ /* 0x000fc4000f8410ff */
[C---:B------:R-:W-:Y:S01]  /*1340*/  SHF.L.U32 R27, R0.reuse, 0x2, RZ ;  /* 0x00000002001b7819 */ /* 0x040fe200000006ff */
[----:B------:R0:W-:Y:S01]  /*1350*/  STL [R1+0x50], R6 ;  /* 0x0000500601007387 */ /* 0x0001e20000100800 */
[C-C-:B------:R-:W-:Y:S02]  /*1360*/  @P1 LEA.HI.X R5, R0.reuse, UR5, R6.reuse, 0x2, P2 ;  /* 0x0000000500051c11 */ /* 0x140fe400090f1406 */
[----:B------:R-:W-:Y:S02]  /*1370*/  ISETP.NE.U32.AND P2, PT, RZ, UR8, PT ;  /* 0x00000008ff007c0c */ /* 0x000fe4000bf45070 */
[----:B------:R-:W-:Y:S01]  /*1380*/  SHF.L.U64.HI R28, R0, 0x2, R6 ;  /* 0x00000002001c7819 */ /* 0x000fe20000010206 */
[----:B------:R1:W5:Y:S01]  /*1390*/  @P1 LDG.E R3, desc[UR50][R4.64] ;  /* 0x0000003204031981 */ /* 0x000362000c1e1900 */
[----:B------:R-:W-:Y:S01]  /*13a0*/  ISETP.NE.AND.EX P2, PT, RZ, UR9, PT, P2 ;  /* 0x00000009ff007c0c */ /* 0x000fe2000bf45320 */
[----:B------:R-:W-:Y:S01]  /*13b0*/  ULDC UR4, c[0x0][0x288] ;  /* 0x0000a20000047ab9 */ /* 0x000fe20000000800 */
[----:B------:R-:W-:Y:S01]  /*13c0*/  IADD3 R8, P3, R27, UR6, RZ ;  /* 0x000000061b087c10 */ /* 0x000fe2000ff7e0ff */
[----:B------:R-:W-:Y:S01]  /*13d0*/  IMAD.U32 R135, RZ, RZ, UR4 ;  /* 0x00000004ff877e24 */ /* 0x000fe2000f8e00ff */
[----:B------:R-:W-:-:S02]  /*13e0*/  ULDC.64 UR4, c[0x0][0x418] ;  /* 0x0001060000047ab9 */ /* 0x000fc40000000a00 */
[----:B------:R-:W-:-:S05]  /*13f0*/  IADD3.X R9, R28, UR7, RZ, P3, !PT ;  /* 0x000000071c097c10 */ /* 0x000fca0009ffe4ff */
[----:B------:R1:W5:Y:S02]  /*1400*/  @P0 LDG.E R123, desc[UR50][R8.64] ;  /* 0x00000032087b0981 */ /* 0x000364000c1e1900 */
[----:B0-----:R-:W-:-:S04]  /*1410*/  @P2 IADD3 R6, P1, R27, UR8, RZ ;  /* 0x000000081b062c10 */ /* 0x001fc8000ff3e0ff */
[----:B------:R-:W-:-:S05]  /*1420*/  @P2 IADD3.X R7, R28, UR9, RZ, P1, !PT ;  /* 0x000000091c072c10 */ /* 0x000fca0008ffe4ff */
[----:B------:R1:W5:Y:S01]  /*1430*/  @P2 LDG.E R135, desc[UR50][R6.64] ;  /* 0x0000003206872981 */ /* 0x000362000c1e1900 */
[----:B------:R-:W-:-:S03]  /*1440*/  UISETP.NE.U32.AND UP0, UPT, UR4, URZ, UPT ;  /* 0x0000003f0400728c */ /* 0x000fc6000bf05070 */
[----:B------:R-:W-:Y:S01]  /*1450*/  ULDC UR4, c[0x0][0x424] ;  /* 0x0001090000047ab9 */ /* 0x000fe20000000800 */
[----:B------:R-:W-:-:S03]  /*1460*/  UISETP.NE.AND.EX UP0, UPT, UR5, URZ, UPT, UP0 ;  /* 0x0000003f0500728c */ /* 0x000fc6000bf05300 */
[----:B------:R-:W-:Y:S01]  /*1470*/  ULDC UR5, c[0x0][0x2f0] ;  /* 0x0000bc0000057ab9 */ /* 0x000fe20000000800 */
[----:B------:R-:W-:-:S04]  /*1480*/  USEL UR4, UR4, 0x1, UP0 ;  /* 0x0000000104047887 */ /* 0x000fc80008000000 */
[----:B------:R-:W-:-:S03]  /*1490*/  UIMAD UR4, UR4, UR5, URZ ;  /* 0x00000005040472a4 */ /* 0x000fc6000f8e023f */
[----:B------:R-:W-:Y:S02]  /*14a0*/  ULDC UR5, c[0x0][0x348] ;  /* 0x0000d20000057ab9 */ /* 0x000fe40000000800 */
[----:B------:R-:W-:Y:S02]  /*14b0*/  IMAD.U32 R2, RZ, RZ, UR5 ;  /* 0x00000005ff027e24 */ /* 0x000fe4000f8e00ff */
[----:B------:R-:W-:Y:S01]  /*14c0*/  IMAD.U32 R26, RZ, RZ, UR4 ;  /* 0x00000004ff1a7e24 */ /* 0x000fe2000f8e00ff */
[----:B------:R-:W-:Y:S01]  /*14d0*/  MOV R24, R0 ;  /* 0x0000000000187202 */ /* 0x000fe20000000f00 */
[----:B-1--4-:R-:W-:Y:S06]  /*14e0*/  @P2 BRA `(.L_x_432) ;  /* 0x0000000000242947 */ /* 0x012fec0003800000 */
[----:B------:R-:W-:Y:S02]  /*14f0*/  ULDC.64 UR4, c[0x0][0xa00] ;  /* 0x0002800000047ab9 */ /* 0x000fe40000000a00 */
[----:B------:R-:W-:-:S04]  /*1500*/  ISETP.NE.U32.AND P1, PT, RZ, UR4, PT ;  /* 0x00000004ff007c0c */ /* 0x000fc8000bf25070 */
[----:B------:R-:W-:-:S13]  /*1510*/  ISETP.NE.AND.EX P1, PT, RZ, UR5, PT, P1 ;  /* 0x00000005ff007c0c */ /* 0x000fda000bf25310 */
[----:B------:R-:W-:Y:S05]  /*1520*/  @!P1 BRA `(.L_x_432) ;  /* 0x0000000000149947 */ /* 0x000fea0003800000 */
[----:B------:R-:W0:Y:S02]  /*1530*/  LDC.64 R4, c[0x0][0xa00] ;  /* 0x00028000ff047b82 */ /* 0x000e240000000a00 */
[----:B0-----:R-:W-:-:S05]  /*1540*/  IMAD.WIDE R4, R24, 0x4, R4 ;  /* 0x0000000418047825 */ /* 0x001fca00078e0204 */
[----:B-----5:R-:W2:Y:S04]  /*1550*/  LDG.E R135, desc[UR50][R4.64] ;  /* 0x0000003204877981 */ /* 0x020ea8000c1e1900 */
[----:B------:R-:W2:Y:S02]  /*1560*/  LDG.E R0, desc[UR50][R4.64+0x4] ;  /* 0x0000043204007981 */ /* 0x000ea4000c1e1900 */
[----:B--2---:R-:W-:-:S07]  /*1570*/  IMAD.IADD R135, R0, 0x1, -R135 ;  /* 0x0000000100877824 */ /* 0x004fce00078e0a87 */
.L_x_432:
[----:B------:R-:W-:Y:S01]  /*1580*/  ULDC.64 UR4, c[0x0][0xa20] ;  /* 0x0002880000047ab9 */ /* 0x000fe20000000a00 */
[----:B------:R0:W-:Y:S01]  /*1590*/  STL [R1+0x54], R221 ;  /* 0x000054dd01007387 */ /* 0x0001e20000100800 */
[----:B------:R-:W-:-:S03]  /*15a0*/  ISETP.NE.U32.AND P1, PT, RZ, UR4, PT ;  /* 0x00000004ff007c0c */ /* 0x000fc6000bf25070 */
[----:B------:R0:W-:Y:S01]  /*15b0*/  STL [R1+0x4c], R222 ;  /* 0x00004cde01007387 */ /* 0x0001e20000100800 */
[----:B------:R-:W-:-:S13]  /*15c0*/  ISETP.NE.AND.EX P1, PT, RZ, UR5, PT, P1 ;  /* 0x00000005ff007c0c */ /* 0x000fda000bf25310 */
[----:B0-----:R-:W-:Y:S05]  /*15d0*/  @!P1 BRA `(.L_x_433) ;  /* 0x0000000000109947 */ /* 0x001fea0003800000 */
[----:B------:R-:W-:-:S04]  /*15e0*/  IADD3 R4, P0, R27, UR4, RZ ;  /* 0x000000041b047c10 */ /* 0x000fc8000ff1e0ff */
[----:B------:R-:W-:-:S05]  /*15f0*/  IADD3.X R5, R28, UR5, RZ, P0, !PT ;  /* 0x000000051c057c10 */ /* 0x000fca00087fe4ff */
[----:B------:R0:W5:Y:S01]  /*1600*/  LDG.E R26, desc[UR50][R4.64] ;  /* 0x00000032041a7981 */ /* 0x000162000c1e1900 */
[----:B------:R-:W-:Y:S05]  /*1610*/  BRA `(.L_x_434) ;  /* 0x0000000000107947 */ /* 0x000fea0003800000 */
.L_x_433:
[----:B------:R-:W-:Y:S05]  /*1620*/  @!P0 BRA `(.L_x_434) ;  /* 0x00000000000c8947 */ /* 0x000fea0003800000 */
[----:B------:R-:W2:Y:S04]  /*1630*/  LDG.E R5, desc[UR50][R8.64] ;  /* 0x0000003208057981 */ /* 0x000ea8000c1e1900 */
[----:B------:R-:W2:Y:S02]  /*1640*/  LDG.E R26, desc[UR50][R8.64+0x4] ;  /* 0x00000432081a7981 */ /* 0x000ea4000c1e1900 */
[----:B--2---:R-:W-:-:S07]  /*1650*/  IMAD.IADD R26, R26, 0x1, -R5 ;  /* 0x000000011a1a7824 */ /* 0x004fce00078e0a05 */
.L_x_434:
[----:B------:R-:W-:Y:S02]  /*1660*/  ULDC.64 UR4, c[0x0][0xa10] ;  /* 0x0002840000047ab9 */ /* 0x000fe40000000a00 */
[----:B------:R-:W-:-:S04]  /*1670*/  ISETP.NE.U32.AND P0, PT, RZ, UR4, PT ;  /* 0x00000004ff007c0c */ /* 0x000fc8000bf05070 */
[----:B------:R-:W-:Y:S01]  /*1680*/  ISETP.NE.AND.EX P0, PT, RZ, UR5, PT, P0 ;  /* 0x00000005ff007c0c */ /* 0x000fe2000bf05300 */
[----:B------:R-:W-:-:S12]  /*1690*/  ULDC.64 UR4, c[0x0][0xa30] ;  /* 0x00028c0000047ab9 */ /* 0x000fd80000000a00 */
[----:B0-----:R-:W0:Y:S02]  /*16a0*/  @P0 LDC.64 R4, c[0x0][0xa10] ;  /* 0x00028400ff040b82 */ /* 0x001e240000000a00 */
[----:B0-----:R-:W-:-:S05]  /*16b0*/  @P0 IMAD.WIDE R4, R24, 0x4, R4 ;  /* 0x0000000418040825 */ /* 0x001fca00078e0204 */
[----:B------:R-:W2:Y:S04]  /*16c0*/  @P0 LDG.E R0, desc[UR50][R4.64] ;  /* 0x0000003204000981 */ /* 0x000ea8000c1e1900 */
[----:B------:R-:W2:Y:S01]  /*16d0*/  @P0 LDG.E R9, desc[UR50][R4.64+0x4] ;  /* 0x0000043204090981 */ /* 0x000ea2000c1e1900 */
[----:B-----5:R-:W-:Y:S01]  /*16e0*/  IADD3 R11, -R3, R26, RZ ;  /* 0x0000001a030b7210 */ /* 0x020fe20007ffe1ff */
[----:B------:R-:W-:Y:S01]  /*16f0*/  IMAD.MOV.U32 R134, RZ, RZ, R26 ;  /* 0x000000ffff867224 */ /* 0x000fe200078e001a */
[----:B------:R-:W-:-:S03]  /*1700*/  ISETP.NE.U32.AND P1, PT, RZ, UR4, PT ;  /* 0x00000004ff007c0c */ /* 0x000fc6000bf25070 */
[----:B------:R-:W-:Y:S01]  /*1710*/  IMAD.MOV R118, RZ, RZ, -R11 ;  /* 0x000000ffff767224 */ /* 0x000fe200078e0a0b */
[----:B------:R-:W-:-:S04]  /*1720*/  ISETP.NE.AND.EX P1, PT, RZ, UR5, PT, P1 ;  /* 0x00000005ff007c0c */ /* 0x000fc8000bf25310 */
[----:B------:R-:W-:-:S09]  /*1730*/  VIMNMX R118, RZ, R118, !PT ;  /* 0x00000076ff767248 */ /* 0x000fd20007fe0100 */
[----:B------:R-:W-:-:S04]  /*1740*/  @P1 IADD3 R6, P2, R27, UR4, RZ ;  /* 0x000000041b061c10 */ /* 0x000fc8000ff5e0ff */
[----:B------:R-:W-:-:S05]  /*1750*/  @P1 IADD3.X R7, R28, UR5, RZ, P2, !PT ;  /* 0x000000051c071c10 */ /* 0x000fca00097fe4ff */
[----:B------:R0:W5:Y:S01]  /*1760*/  @P1 LDG.E R134, desc[UR50][R6.64] ;  /* 0x0000003206861981 */ /* 0x000162000c1e1900 */
[----:B--2---:R-:W-:-:S04]  /*1770*/  @P0 IMAD.IADD R2, R9, 0x1, -R0 ;  /* 0x0000000109020824 */ /* 0x004fc800078e0a00 */
[----:B------:R-:W-:-:S04]  /*1780*/  IMAD.IADD R141, R11, 0x1, R2 ;  /* 0x000000010b8d7824 */ /* 0x000fc800078e0202 */
[----:B------:R-:W-:-:S04]  /*1790*/  VIADD R0, R141, 0x9f ;  /* 0x0000009f8d007836 */ /* 0x000fc80000000000 */
[----:B------:R-:W-:-:S05]  /*17a0*/  IMAD.HI R0, R0, 0x66666667, RZ ;  /* 0x6666666700007827 */ /* 0x000fca00078e02ff */
[----:B------:R-:W-:-:S04]  /*17b0*/  SHF.R.U32.HI R3, RZ, 0x1f, R0 ;  /* 0x0000001fff037819 */ /* 0x000fc80000011600 */
[----:B------:R-:W-:-:S05]  /*17c0*/  LEA.HI.SX32 R148, R0, R3, 0x1a ;  /* 0x0000000300947211 */ /* 0x000fca00078fd2ff */
[----:B------:R-:W-:-:S05]  /*17d0*/  IMAD R3, R148, 0xa0, -R11 ;  /* 0x000000a094037824 */ /* 0x000fca00078e0a0b */
[----:B------:R-:W-:-:S04]  /*17e0*/  VIMNMX R3, R3, R2, PT ;  /* 0x0000000203037248 */ /* 0x000fc80003fe0100 */
[----:B------:R-:W-:Y:S01]  /*17f0*/  ISETP.GT.AND P0, PT, R3, R118, PT ;  /* 0x000000760300720c */ /* 0x000fe20003f04270 */
[----:B------:R-:W-:-:S05]  /*1800*/  IMAD.WIDE.U32 R118, R118, -0x33333333, RZ ;  /* 0xcccccccd76767825 */ /* 0x000fca00078e00ff */
[----:B------:R-:W-:-:S05]  /*1810*/  SHF.R.U32.HI R118, RZ, 0x7, R119 ;  /* 0x00000007ff767819 */ /* 0x000fca0000011677 */
[----:B------:R-:W-:Y:S02]  /*1820*/  IMAD.MOV.U32 R25, RZ, RZ, R118 ;  /* 0x000000ffff197224 */ /* 0x000fe400078e0076 */
[----:B------:R-:W-:-:S05]  /*1830*/  @P0 IADD3 R0, R3, 0x9f, RZ ;  /* 0x0000009f03000810 */ /* 0x000fca0007ffe0ff */
[----:B------:R-:W-:-:S05]  /*1840*/  @P0 IMAD.HI R0, R0, 0x66666667, RZ ;  /* 0x6666666700000827 */ /* 0x000fca00078e02ff */
[----:B------:R-:W-:-:S04]  /*1850*/  @P0 SHF.R.U32.HI R3, RZ, 0x1f, R0 ;  /* 0x0000001fff030819 */ /* 0x000fc80000011600 */
[----:B------:R-:W-:Y:S02]  /*1860*/  @P0 LEA.HI.SX32 R25, R0, R3, 0x1a ;  /* 0x0000000300190211 */ /* 0x000fe400078fd2ff */
[----:B------:R-:W-:Y:S02]  /*1870*/  PLOP3.LUT P0, PT, PT, PT, PT, 0x80, 0x0 ;  /* 0x000000000000781c */ /* 0x000fe40003f0f070 */
[----:B------:R-:W-:-:S13]  /*1880*/  ISETP.GT.AND P1, PT, R25, R118, PT ;  /* 0x000000761900720c */ /* 0x000fda0003f24270 */
[----:B0-----:R-:W-:Y:S05]  /*1890*/  @!P1 BRA `(.L_x_435) ;  /* 0x000000e800d89947 */ /* 0x001fea0003800000 */
[----:B------:R-:W-:Y:S01]  /*18a0*/  VIADD R0, R18, 0x24200 ;  /* 0x0002420012007836 */ /* 0x000fe20000000000 */
[----:B------:R-:W-:Y:S04]  /*18b0*/  BSSY B6, `(.L_x_436) ;  /* 0x0000013000067945 */ /* 0x000fe80003800000 */
[----:B------:R-:W-:-:S13]  /*18c0*/  LOP3.LUT P0, RZ, R0, 0x1bf, RZ, 0xc0, !PT ;  /* 0x000001bf00ff7812 */ /* 0x000fda000780c0ff */
[----:B------:R-:W-:Y:S05]  /*18d0*/  @!P0 BRA `(.L_x_437) ;  /* 0x0000000000408947 */ /* 0x000fea0003800000 */
        /* <DEDUP_REMOVED lines=9> */
[----:B------:R-:W-:Y:S01]  /*1970*/  IMAD.U32 R7, RZ, RZ, UR5 ;  /* 0x00000005ff077e24 */ /* 0x000fe2000f8e00ff */
[----:B------:R-:W-:Y:S01]  /*1980*/  MOV R12, 0x1 ;  /* 0x00000001000c7802 */ /* 0x000fe20000000f00 */
[----:B------:R-:W-:-:S02]  /*1990*/  IMAD.U32 R11, RZ, RZ, UR7 ;  /* 0x00000007ff0b7e24 */ /* 0x000fc4000f8e00ff */
[----:B------:R-:W-:Y:S02]  /*19a0*/  IMAD.MOV.U32 R8, RZ, RZ, 0x70 ;  /* 0x00000070ff087424 */ /* 0x000fe400078e00ff */
[----:B0-----:R-:W-:-:S07]  /*19b0*/  IMAD.MOV.U32 R13, RZ, RZ, RZ ;  /* 0x000000ffff0d7224 */ /* 0x001fce00078e00ff */
[----:B------:R-:W-:-:S07]  /*19c0*/  LEPC R20, `(.L_x_437) ;  /* 0x000000001014794e */ /* 0x000fce0000000000 */
[----:B-1---5:R-:W-:Y:S05]  /*19d0*/  CALL.ABS.NOINC R14 ;  /* 0x000000000e007343 */ /* 0x022fea0003c00000 */
.L_x_437:
[----:B------:R-:W-:Y:S05]  /*19e0*/  BSYNC B6 ;  /* 0x0000000000067941 */ /* 0x000fea0003800000 */
.L_x_436:
        /* <DEDUP_REMOVED lines=20> */
.L_x_439:
[----:B------:R-:W-:Y:S05]  /*1b30*/  BSYNC B6 ;  /* 0x0000000000067941 */ /* 0x000fea0003800000 */
.L_x_438:
[----:B------:R-:W2:Y:S01]  /*1b40*/  LDL R31, [R1+0x30] ;  /* 0x00003000011f7983 */ /* 0x000ea20000100800 */
[----:B------:R-:W-:Y:S01]  /*1b50*/  ULDC.64 UR4, c[0x0][0x9f8] ;  /* 0x00027e0000047ab9 */ /* 0x000fe20000000a00 */
[----:B------:R-:W0:Y:S01]  /*1b60*/  LDC.64 R96, c[0x0][0x408] ;  /* 0x00010200ff607b82 */ /* 0x000e220000000a00 */
[----:B------:R-:W-:Y:S01]  /*1b70*/  ISETP.NE.U32.AND P0, PT, RZ, UR4, PT ;  /* 0x00000004ff007c0c */ /* 0x000fe2000bf05070 */
[----:B------:R-:W3:Y:S03]  /*1b80*/  LDL R12, [R1+0x34] ;  /* 0x00003400010c7983 */ /* 0x000ee60000100800 */
[----:B------:R-:W-:Y:S01]  /*1b90*/  ISETP.NE.AND.EX P0, PT, RZ, UR5, PT, P0 ;  /* 0x00000005ff007c0c */ /* 0x000fe2000bf05300 */
[----:B------:R-:W4:Y:S02]  /*1ba0*/  LDL R14, [R1+0x38] ;  /* 0x00003800010e7983 */ /* 0x000f240000100800 */
[----:B------:R-:W1:Y:S02]  /*1bb0*/  LDC R117, c[0x0][0x3f4] ;  /* 0x0000fd00ff757b82 */ /* 0x000e640000000800 */
[----:B------:R-:W4:Y:S04]  /*1bc0*/  LDL R13, [R1+0x44] ;  /* 0x00004400010d7983 */ /* 0x000f280000100800 */
[----:B------:R-:W4:Y:S02]  /*1bd0*/  LDL R15, [R1+0x40] ;  /* 0x00004000010f7983 */ /* 0x000f240000100800 */
[----:B------:R-:W1:Y:S02]  /*1be0*/  LDC.64 R102, c[0x0][0x3f8] ;  /* 0x0000fe00ff667b82 */ /* 0x000e640000000a00 */
[----:B------:R-:W-:Y:S01]  /*1bf0*/  @P0 IADD3 R4, P1, R27, UR4, RZ ;  /* 0x000000041b040c10 */ /* 0x000fe2000ff3e0ff */
[----:B------:R-:W0:Y:S03]  /*1c00*/  S2R R20, SR_TID.X ;  /* 0x0000000000147919 */ /* 0x000e260000002100 */
[----:B------:R-:W-:-:S05]  /*1c10*/  @P0 IADD3.X R5, R28, UR5, RZ, P1, !PT ;  /* 0x000000051c050c10 */ /* 0x000fca0008ffe4ff */
[----:B------:R1:W4:Y:S01]  /*1c20*/  @P0 LDG.E R24, desc[UR50][R4.64] ;  /* 0x0000003204180981 */ /* 0x000322000c1e1900 */
[----:B------:R-:W-:Y:S01]  /*1c30*/  IMAD.IADD R123, R123, 0x1, R26 ;  /* 0x000000017b7b7824 */ /* 0x000fe200078e021a */
[----:B0-----:R-:W-:Y:S01]  /*1c40*/  SHF.R.U32.HI R30, RZ, 0x7, R20 ;  /* 0x00000007ff1e7819 */ /* 0x001fe20000011614 */
[C---:B------:R-:W-:Y:S01]  /*1c50*/  VIADD R0, R20.reuse, 0xffffff80 ;  /* 0xffffff8014007836 */ /* 0x040fe20000000000 */
[C---:B------:R-:W-:Y:S01]  /*1c60*/  IADD3 R29, R20.reuse, -0x80, RZ ;  /* 0xffffff80141d7810 */ /* 0x040fe20007ffe0ff */
[----:B------:R-:W-:Y:S01]  /*1c70*/  VIADD R20, R20, 0xffffff80 ;  /* 0xffffff8014147836 */ /* 0x000fe20000000000 */
[----:B------:R-:W-:Y:S02]  /*1c80*/  ISETP.NE.AND P6, PT, R30, 0x1, PT ;  /* 0x000000011e00780c */ /* 0x000fe40003fc5270 */
[----:B------:R-:W-:Y:S02]  /*1c90*/  LEA.HI R6, R0, R0, RZ, 0x1 ;  /* 0x0000000000067211 */ /* 0x000fe400078f08ff */
[----:B------:R-:W-:-:S02]  /*1ca0*/  SHF.R.S32.HI R3, RZ, 0x1f, R0 ;  /* 0x0000001fff037819 */ /* 0x000fc40000011400 */
[----:B------:R-:W-:Y:S02]  /*1cb0*/  LOP3.LUT R7, R6, 0xfffffffe, RZ, 0xc0, !PT ;  /* 0xfffffffe06077812 */ /* 0x000fe400078ec0ff */
[----:B------:R-:W-:-:S03]  /*1cc0*/  LEA.HI R3, R3, R0, RZ, 0x2 ;  /* 0x0000000003037211 */ /* 0x000fc600078f10ff */
[----:B------:R-:W-:Y:S01]  /*1cd0*/  IMAD.IADD R110, R0, 0x1, -R7 ;  /* 0x00000001006e7824 */ /* 0x000fe200078e0a07 */
[--C-:B------:R-:W-:Y:S01]  /*1ce0*/  SHF.R.S32.HI R121, RZ, 0x2, R3.reuse ;  /* 0x00000002ff797819 */ /* 0x100fe20000011403 */
[----:B------:R-:W-:Y:S05]  /*1cf0*/  @!P6 WARPSYNC.ALL ;  /* 0x000000000000e948 */ /* 0x000fea0003800000 */
[----:B------:R-:W-:Y:S01]  /*1d00*/  ULDC UR4, c[0x0][0x2f4] ;  /* 0x0000bd0000047ab9 */ /* 0x000fe20000000800 */
[----:B------:R-:W-:Y:S02]  /*1d10*/  SHF.R.S32.HI R6, RZ, 0x1f, R3 ;  /* 0x0000001fff067819 */ /* 0x000fe40000011403 */
[----:B------:R-:W-:-:S02]  /*1d20*/  ISETP.GE.AND P1, PT, R225, UR4, PT ;  /* 0x00000004e1007c0c */ /* 0x000fc4000bf26270 */
[----:B------:R-:W-:Y:S02]  /*1d30*/  ISETP.GE.AND P0, PT, R16, UR4, PT ;  /* 0x0000000410007c0c */ /* 0x000fe4000bf06270 */
[----:B------:R-:W-:Y:S02]  /*1d40*/  SEL R0, RZ, 0xffffffff, P1 ;  /* 0xffffffffff007807 */ /* 0x000fe40000800000 */
[----:B------:R-:W-:Y:S02]  /*1d50*/  SEL R3, RZ, 0x1, P0 ;  /* 0x00000001ff037807 */ /* 0x000fe40000000000 */
[----:B------:R-:W-:Y:S01]  /*1d60*/  LEA.HI R20, R20, R29, RZ, 0x1 ;  /* 0x0000001d14147211 */ /* 0x000fe200078f08ff */
[----:B------:R-:W-:Y:S01]  /*1d70*/  IMAD.SHL.U32 R0, R0, 0x2, RZ ;  /* 0x0000000200007824 */ /* 0x000fe200078e00ff */
[----:B------:R-:W-:Y:S02]  /*1d80*/  ISETP.GE.AND P0, PT, R226, UR4, PT ;  /* 0x00000004e2007c0c */ /* 0x000fe4000bf06270 */
[----:B------:R-:W-:-:S02]  /*1d90*/  ISETP.GE.AND P1, PT, R23, UR4, PT ;  /* 0x0000000417007c0c */ /* 0x000fc4000bf26270 */
[----:B------:R-:W-:Y:S02]  /*1da0*/  LEA.HI R6, R6, R121, RZ, 0x2 ;  /* 0x0000007906067211 */ /* 0x000fe400078f10ff */
[----:B------:R-:W-:Y:S02]  /*1db0*/  LOP3.LUT R3, R0, 0x2, R3, 0xe2, !PT ;  /* 0x0000000200037812 */ /* 0x000fe400078ee203 */
[----:B------:R-:W-:Y:S02]  /*1dc0*/  SEL R0, RZ, 0x4, P0 ;  /* 0x00000004ff007807 */ /* 0x000fe40000000000 */
[----:B-1----:R-:W-:Y:S02]  /*1dd0*/  SEL R4, RZ, 0x8, P1 ;  /* 0x00000008ff047807 */ /* 0x002fe40000800000 */
[----:B------:R-:W-:Y:S02]  /*1de0*/  SHF.R.S32.HI R20, RZ, 0x1, R20 ;  /* 0x00000001ff147819 */ /* 0x000fe40000011414 */
[----:B------:R-:W-:-:S02]  /*1df0*/  ISETP.GE.AND P0, PT, R22, UR4, PT ;  /* 0x0000000416007c0c */ /* 0x000fc4000bf06270 */
[----:B------:R-:W-:Y:S02]  /*1e00*/  LOP3.LUT R6, R6, 0xfffffffc, RZ, 0xc0, !PT ;  /* 0xfffffffc06067812 */ /* 0x000fe400078ec0ff */
[----:B------:R-:W-:Y:S02]  /*1e10*/  LOP3.LUT R0, R4, R3, R0, 0xfe, !PT ;  /* 0x0000000304007212 */ /* 0x000fe400078efe00 */
[----:B------:R-:W-:Y:S02]  /*1e20*/  SHF.R.S32.HI R5, RZ, 0x1f, R20 ;  /* 0x0000001fff057819 */ /* 0x000fe40000011414 */
[----:B------:R-:W-:Y:S01]  /*1e30*/  SEL R3, RZ, 0x10, P0 ;  /* 0x00000010ff037807 */ /* 0x000fe20000000000 */
[----:B------:R-:W-:Y:S01]  /*1e40*/  IMAD.IADD R121, R121, 0x1, -R6 ;  /* 0x0000000179797824 */ /* 0x000fe200078e0a06 */
[----:B------:R-:W-:Y:S02]  /*1e50*/  SHF.R.S32.HI R229, RZ, 0x1f, R228 ;  /* 0x0000001fffe57819 */ /* 0x000fe400000114e4 */
[----:B------:R-:W-:Y:S01]  /*1e60*/  LOP3.LUT R28, R0, R3, RZ, 0xfc, !PT ;  /* 0x00000003001c7212 */ /* 0x000fe200078efcff */
[----:B------:R-:W-:Y:S01]  /*1e70*/  IMAD R0, R5, R96, RZ ;  /* 0x0000006005007224 */ /* 0x000fe200078e02ff */
[----:B------:R-:W-:Y:S01]  /*1e80*/  ISETP.GE.AND P1, PT, R225, R117, PT ;  /* 0x00000075e100720c */ /* 0x000fe20003f26270 */
[----:B------:R-:W-:Y:S01]  /*1e90*/  IMAD R6, R5, R102, RZ ;  /* 0x0000006605067224 */ /* 0x000fe200078e02ff */
[----:B------:R-:W-:Y:S01]  /*1ea0*/  LOP3.LUT P0, RZ, R121, 0x2, RZ, 0xc0, !PT ;  /* 0x0000000279ff7812 */ /* 0x000fe2000780c0ff */
[----:B------:R-:W-:Y:S01]  /*1eb0*/  IMAD R5, R20, R97, R0 ;  /* 0x0000006114057224 */ /* 0x000fe200078e0200 */
[----:B------:R-:W-:Y:S01]  /*1ec0*/  ISETP.GE.AND P0, PT, R16, R117, PT ;  /* 0x000000751000720c */ /* 0x000fe20003f06270 */
[----:B------:R-:W-:Y:S01]  /*1ed0*/  IMAD.WIDE.U32 R100, R20, R96, R228 ;  /* 0x0000006014647225 */ /* 0x000fe200078e00e4 */
[----:B------:R-:W-:-:S02]  /*1ee0*/  SEL R0, R117, RZ, P1 ;  /* 0x000000ff75007207 */ /* 0x000fc40000800000 */
[----:B------:R-:W-:Y:S01]  /*1ef0*/  ISETP.GE.AND P2, PT, R226, R117, PT ;  /* 0x00000075e200720c */ /* 0x000fe20003f46270 */
[----:B------:R-:W-:Y:S01]  /*1f00*/  IMAD.WIDE.U32 R98, R20, R96, R16 ;  /* 0x0000006014627225 */ /* 0x000fe200078e0010 */
[----:B------:R-:W-:-:S03]  /*1f10*/  SEL R3, R117, RZ, P0 ;  /* 0x000000ff75037207 */ /* 0x000fc60000000000 */
[----:B------:R-:W-:Y:S02]  /*1f20*/  IMAD.IADD R101, R101, 0x1, R5 ;  /* 0x0000000165657824 */ /* 0x000fe400078e0205 */
[----:B------:R-:W-:Y:S01]  /*1f30*/  IMAD.IADD R99, R5, 0x1, R99 ;  /* 0x0000000105637824 */ /* 0x000fe200078e0263 */
[----:B------:R-:W-:Y:S01]  /*1f40*/  SEL R5, R117, RZ, P2 ;  /* 0x000000ff75057207 */ /* 0x000fe20001000000 */
[----:B------:R-:W-:Y:S02]  /*1f50*/  IMAD.IADD R4, R225, 0x1, R0 ;  /* 0x00000001e1047824 */ /* 0x000fe400078e0200 */
[----:B------:R-:W-:Y:S01]  /*1f60*/  IMAD.IADD R3, R16, 0x1, R3 ;  /* 0x0000000110037824 */ /* 0x000fe200078e0203 */
[----:B------:R-:W-:Y:S02]  /*1f70*/  IADD3 R9, R226, R5, RZ ;  /* 0x00000005e2097210 */ /* 0x000fe40007ffe0ff */
[----:B------:R-:W-:Y:S02]  /*1f80*/  SHF.R.S32.HI R5, RZ, 0x1f, R4 ;  /* 0x0000001fff057819 */ /* 0x000fe40000011404 */
[----:B------:R-:W-:-:S02]  /*1f90*/  SHF.R.S32.HI R0, RZ, 0x1f, R3 ;  /* 0x0000001fff007819 */ /* 0x000fc40000011403 */
[CC--:B------:R-:W-:Y:S02]  /*1fa0*/  LEA.HI R26, R5.reuse, R4.reuse, RZ, 0x4 ;  /* 0x00000004051a7211 */ /* 0x0c0fe400078f20ff */
[----:B------:R-:W-:Y:S01]  /*1fb0*/  LEA.HI R5, R5, R4, RZ, 0x6 ;  /* 0x0000000405057211 */ /* 0x000fe200078f30ff */
[----:B------:R-:W-:Y:S01]  /*1fc0*/  IMAD R7, R20, R103, R6 ;  /* 0x0000006714077224 */ /* 0x000fe200078e0206 */
[CC--:B------:R-:W-:Y:S02]  /*1fd0*/  LEA.HI R21, R0.reuse, R3.reuse, RZ, 0x4 ;  /* 0x0000000300157211 */ /* 0x0c0fe400078f20ff */
[----:B------:R-:W-:Y:S02]  /*1fe0*/  LEA.HI R3, R0, R3, RZ, 0x6 ;  /* 0x0000000300037211 */ /* 0x000fe400078f30ff */
[----:B------:R-:W-:Y:S02]  /*1ff0*/  SHF.R.S32.HI R6, RZ, 0x6, R5 ;  /* 0x00000006ff067819 */ /* 0x000fe40000011405 */
[----:B------:R-:W-:-:S02]  /*2000*/  SHF.R.S32.HI R4, RZ, 0x6, R3 ;  /* 0x00000006ff047819 */ /* 0x000fc40000011403 */
[----:B------:R-:W-:Y:S02]  /*2010*/  SHF.R.S32.HI R10, RZ, 0x1f, R9 ;  /* 0x0000001fff0a7819 */ /* 0x000fe40000011409 */
[----:B-----5:R-:W-:Y:S01]  /*2020*/  SHF.R.S32.HI R11, RZ, 0x1f, R134 ;  /* 0x0000001fff0b7819 */ /* 0x020fe20000011486 */
[-C--:B------:R-:W-:Y:S01]  /*2030*/  IMAD.WIDE.U32 R104, R20, R102.reuse, R16 ;  /* 0x0000006614687225 */ /* 0x080fe200078e0010 */
[CC--:B------:R-:W-:Y:S02]  /*2040*/  LEA.HI R27, R10.reuse, R9.reuse, RZ, 0x4 ;  /* 0x000000090a1b7211 */ /* 0x0c0fe400078f20ff */
[----:B------:R-:W-:Y:S01]  /*2050*/  LEA.HI R9, R10, R9, RZ, 0x6 ;  /* 0x000000090a097211 */ /* 0x000fe200078f30ff */
[----:B------:R-:W-:Y:S01]  /*2060*/  IMAD.WIDE.U32 R106, R20, R102, R228 ;  /* 0x00000066146a7225 */ /* 0x000fe200078e00e4 */
[----:B------:R-:W-:Y:S02]  /*2070*/  IADD3 R105, R7, R105, RZ ;  /* 0x0000006907697210 */ /* 0x000fe40007ffe0ff */
[----:B------:R-:W-:Y:S01]  /*2080*/  SHF.R.S32.HI R9, RZ, 0x6, R9 ;  /* 0x00000006ff097819 */ /* 0x000fe20000011409 */
[----:B------:R-:W-:Y:S01]  /*2090*/  IMAD.IADD R107, R107, 0x1, R7 ;  /* 0x000000016b6b7824 */ /* 0x000fe200078e0207 */
[----:B------:R-:W-:Y:S01]  /*20a0*/  P2R R114, PR, RZ, 0x4 ;  /* 0x00000004ff727803 */ /* 0x000fe20000000000 */
[----:B------:R-:W-:Y:S01]  /*20b0*/  IMAD.WIDE.U32 R100, R134, R96, R100 ;  /* 0x0000006086647225 */ /* 0x000fe200078e0064 */
[----:B------:R-:W-:-:S03]  /*20c0*/  ISETP.GE.AND P2, PT, R224, UR4, PT ;  /* 0x00000004e0007c0c */ /* 0x000fc6000bf46270 */
[----:B------:R-:W-:-:S04]  /*20d0*/  IMAD.WIDE.U32 R98, R134, R96, R98 ;  /* 0x0000006086627225 */ /* 0x000fc800078e0062 */
[----:B------:R-:W-:Y:S01]  /*20e0*/  IMAD R110, R110, 0x80, R20 ;  /* 0x000000806e6e7824 */ /* 0x000fe200078e0214 */
[----:B------:R-:W-:Y:S01]  /*20f0*/  SHF.R.S32.HI R113, RZ, 0x4, R21 ;  /* 0x00000004ff717819 */ /* 0x000fe20000011415 */
[CC--:B------:R-:W-:Y:S01]  /*2100*/  IMAD.WIDE.U32 R106, R134.reuse, R102.reuse, R106 ;  /* 0x00000066866a7225 */ /* 0x0c0fe200078e006a */
[----:B------:R-:W-:Y:S02]  /*2110*/  SHF.R.S32.HI R112, RZ, 0x4, R26 ;  /* 0x00000004ff707819 */ /* 0x000fe4000001141a */
[----:B------:R-:W-:Y:S01]  /*2120*/  SHF.R.S32.HI R111, RZ, 0x4, R27 ;  /* 0x00000004ff6f7819 */ /* 0x000fe2000001141b */
[----:B------:R-:W-:-:S04]  /*2130*/  IMAD.WIDE.U32 R104, R134, R102, R104 ;  /* 0x0000006686687225 */ /* 0x000fc800078e0068 */
[----:B------:R-:W-:Y:S01]  /*2140*/  IMAD R125, R97, 0xa0, RZ ;  /* 0x000000a0617d7824 */ /* 0x000fe200078e02ff */
[----:B------:R-:W-:Y:S01]  /*2150*/  SHF.L.U32 R117, R117, 0x1, RZ ;  /* 0x0000000175757819 */ /* 0x000fe200000006ff */
[----:B------:R-:W-:Y:S01]  /*2160*/  VIADD R142, R30, 0x8 ;  /* 0x000000081e8e7836 */ /* 0x000fe20000000000 */
[C---:B--2---:R-:W-:Y:S02]  /*2170*/  LOP3.LUT R5, R31.reuse, 0x30, R26, 0xf8, !PT ;  /* 0x000000301f057812 */ /* 0x044fe400078ef81a */
[----:B------:R-:W-:Y:S02]  /*2180*/  LOP3.LUT R3, R31, 0x30, R21, 0xf8, !PT ;  /* 0x000000301f037812 */ /* 0x000fe400078ef815 */
[----:B---3--:R-:W-:Y:S01]  /*2190*/  LOP3.LUT R5, R5, R12, RZ, 0x3c, !PT ;  /* 0x0000000c05057212 */ /* 0x008fe200078e3cff */
[--C-:B----4-:R-:W-:Y:S02]  /*21a0*/  IMAD R132, R6, 0x2800, R14.reuse ;  /* 0x0000280006847824 */ /* 0x110fe400078e020e */
[----:B------:R-:W-:-:S02]  /*21b0*/  IMAD R133, R4, 0x2800, R14 ;  /* 0x0000280004857824 */ /* 0x000fc400078e020e */
[----:B------:R-:W-:Y:S01]  /*21c0*/  IMAD R131, R4, 0x2800, R13 ;  /* 0x0000280004837824 */ /* 0x000fe200078e020d */
[----:B------:R-:W-:Y:S01]  /*21d0*/  LOP3.LUT R4, R3, R12, RZ, 0x3c, !PT ;  /* 0x0000000c03047212 */ /* 0x000fe200078e3cff */
[----:B------:R-:W-:Y:S01]  /*21e0*/  IMAD.IADD R132, R132, 0x1, R5 ;  /* 0x0000000184847824 */ /* 0x000fe200078e0205 */
[----:B------:R-:W-:Y:S02]  /*21f0*/  SHF.R.U32.HI R0, RZ, 0x3, R15 ;  /* 0x00000003ff007819 */ /* 0x000fe4000001160f */
[----:B------:R-:W-:Y:S01]  /*2200*/  LOP3.LUT R5, R15, 0x30, R26, 0xf8, !PT ;  /* 0x000000300f057812 */ /* 0x000fe200078ef81a */
[----:B------:R-:W-:Y:S02]  /*2210*/  IMAD.IADD R133, R133, 0x1, R4 ;  /* 0x0000000185857824 */ /* 0x000fe400078e0204 */
[----:B------:R-:W-:Y:S01]  /*2220*/  IMAD R129, R6, 0x2800, R13 ;  /* 0x0000280006817824 */ /* 0x000fe200078e020d */
[----:B------:R-:W-:-:S05]  /*2230*/  LOP3.LUT R4, R5, R0, RZ, 0x3c, !PT ;  /* 0x0000000005047212 */ /* 0x000fca00078e3cff */
[----:B------:R-:W-:Y:S02]  /*2240*/  IMAD.IADD R129, R129, 0x1, R4 ;  /* 0x0000000181817824 */ /* 0x000fe400078e0204 */
[C---:B------:R-:W-:Y:S02]  /*2250*/  IMAD R4, R11.reuse, R102, RZ ;  /* 0x000000660b047224 */ /* 0x040fe400078e02ff */
[----:B------:R-:W-:Y:S01]  /*2260*/  IMAD R11, R11, R96, RZ ;  /* 0x000000600b0b7224 */ /* 0x000fe200078e02ff */
[----:B------:R-:W-:Y:S02]  /*2270*/  LOP3.LUT R7, R15, 0x30, R21, 0xf8, !PT ;  /* 0x000000300f077812 */ /* 0x000fe400078ef815 */
[----:B------:R-:W-:Y:S01]  /*2280*/  LOP3.LUT R3, R31, 0x30, R27, 0xf8, !PT ;  /* 0x000000301f037812 */ /* 0x000fe200078ef81b */
[----:B------:R-:W-:Y:S01]  /*2290*/  IMAD R11, R134, R97, R11 ;  /* 0x00000061860b7224 */ /* 0x000fe200078e020b */
[----:B------:R-:W-:Y:S01]  /*22a0*/  LOP3.LUT R8, R7, R0, RZ, 0x3c, !PT ;  /* 0x0000000007087212 */ /* 0x000fe200078e3cff */
[----:B------:R-:W-:Y:S01]  /*22b0*/  IMAD R130, R9, 0x2800, R14 ;  /* 0x0000280009827824 */ /* 0x000fe200078e020e */
[----:B------:R-:W-:Y:S01]  /*22c0*/  LOP3.LUT R3, R3, R12, RZ, 0x3c, !PT ;  /* 0x0000000c03037212 */ /* 0x000fe200078e3cff */
[----:B------:R-:W-:Y:S01]  /*22d0*/  IMAD.IADD R10, R101, 0x1, R11 ;  /* 0x00000001650a7824 */ /* 0x000fe200078e020b */
[----:B------:R-:W-:Y:S01]  /*22e0*/  LOP3.LUT R7, R15, 0x30, R27, 0xf8, !PT ;  /* 0x000000300f077812 */ /* 0x000fe200078ef81b */
[----:B------:R-:W-:Y:S01]  /*22f0*/  IMAD.IADD R20, R11, 0x1, R99 ;  /* 0x000000010b147824 */ /* 0x000fe200078e0263 */
[----:B------:R-:W-:Y:S01]  /*2300*/  SEL R11, RZ, 0x20, P2 ;  /* 0x00000020ff0b7807 */ /* 0x000fe20001000000 */
[----:B------:R-:W-:Y:S01]  /*2310*/  IMAD R128, R9, 0x2800, R13 ;  /* 0x0000280009807824 */ /* 0x000fe200078e020d */
[----:B------:R-:W-:Y:S01]  /*2320*/  IADD3 R130, R130, R3, RZ ;  /* 0x0000000382827210 */ /* 0x000fe20007ffe0ff */
[----:B------:R-:W-:Y:S01]  /*2330*/  IMAD R13, R134, R103, R4 ;  /* 0x00000067860d7224 */ /* 0x000fe200078e0204 */
[----:B------:R-:W-:Y:S01]  /*2340*/  LOP3.LUT R7, R7, R0, RZ, 0x3c, !PT ;  /* 0x0000000007077212 */ /* 0x000fe200078e3cff */
[----:B------:R-:W-:Y:S01]  /*2350*/  IMAD R9, R103, 0xa0, RZ ;  /* 0x000000a067097824 */ /* 0x000fe200078e02ff */
[C---:B------:R-:W-:Y:S01]  /*2360*/  SHF.L.U64.HI R3, R102.reuse, 0x7, R103 ;  /* 0x0000000766037819 */ /* 0x040fe20000010267 */
[----:B------:R-:W-:Y:S01]  /*2370*/  IMAD.SHL.U32 R4, R102, 0x80, RZ ;  /* 0x0000008066047824 */ /* 0x000fe200078e00ff */
[----:B------:R-:W-:Y:S01]  /*2380*/  SHF.L.U64.HI R5, R96, 0x7, R97 ;  /* 0x0000000760057819 */ /* 0x000fe20000010261 */
[----:B------:R-:W-:Y:S01]  /*2390*/  IMAD.WIDE.U32 R102, R102, 0xa0, RZ ;  /* 0x000000a066667825 */ /* 0x000fe200078e00ff */
[----:B------:R-:W-:-:S02]  /*23a0*/  LOP3.LUT R21, R21, 0xfffffff0, RZ, 0xc0, !PT ;  /* 0xfffffff015157812 */ /* 0x000fc400078ec0ff */
[----:B------:R-:W-:Y:S01]  /*23b0*/  LOP3.LUT R26, R26, 0xfffffff0, RZ, 0xc0, !PT ;  /* 0xfffffff01a1a7812 */ /* 0x000fe200078ec0ff */
[C---:B------:R-:W-:Y:S01]  /*23c0*/  IMAD.SHL.U32 R6, R96.reuse, 0x80, RZ ;  /* 0x0000008060067824 */ /* 0x040fe200078e00ff */
[----:B------:R-:W-:Y:S01]  /*23d0*/  LOP3.LUT R27, R27, 0xfffffff0, RZ, 0xc0, !PT ;  /* 0xfffffff01b1b7812 */ /* 0x000fe200078ec0ff */
[----:B------:R-:W-:Y:S01]  /*23e0*/  IMAD.WIDE.U32 R96, R96, 0xa0, RZ ;  /* 0x000000a060607825 */ /* 0x000fe200078e00ff */
[----:B------:R-:W-:Y:S02]  /*23f0*/  LOP3.LUT R11, R28, R11, RZ, 0xfc, !PT ;  /* 0x0000000b1c0b7212 */ /* 0x000fe400078efcff */
[----:B------:R-:W-:Y:S01]  /*2400*/  SHF.R.S32.HI R122, RZ, 0x1f, R24 ;  /* 0x0000001fff7a7819 */ /* 0x000fe20000011418 */
[----:B------:R-:W-:Y:S01]  /*2410*/  IMAD.IADD R131, R131, 0x1, R8 ;  /* 0x0000000183837824 */ /* 0x000fe200078e0208 */
[----:B------:R-:W-:Y:S01]  /*2420*/  SHF.R.S32.HI R109, RZ, 0x1f, R21 ;  /* 0x0000001fff6d7819 */ /* 0x000fe20000011415 */
[----:B------:R-:W-:Y:S01]  /*2430*/  IMAD.IADD R128, R128, 0x1, R7 ;  /* 0x0000000180807824 */ /* 0x000fe200078e0207 */
[----:B------:R-:W-:Y:S01]  /*2440*/  SHF.R.S32.HI R7, RZ, 0x1f, R222 ;  /* 0x0000001fff077819 */ /* 0x000fe200000114de */
[----:B------:R-:W-:Y:S01]  /*2450*/  IMAD.IADD R124, R103, 0x1, R9 ;  /* 0x00000001677c7824 */ /* 0x000fe200078e0209 */
[----:B------:R-:W-:Y:S01]  /*2460*/  IADD3 R9, R13, R105, RZ ;  /* 0x000000690d097210 */ /* 0x000fe20007ffe0ff */
[----:B------:R-:W-:Y:S01]  /*2470*/  IMAD.IADD R125, R97, 0x1, R125 ;  /* 0x00000001617d7824 */ /* 0x000fe200078e027d */
[----:B------:R-:W-:Y:S01]  /*2480*/  SHF.R.S32.HI R108, RZ, 0x1f, R26 ;  /* 0x0000001fff6c7819 */ /* 0x000fe2000001141a */
[----:B------:R-:W-:Y:S01]  /*2490*/  IMAD.IADD R8, R107, 0x1, R13 ;  /* 0x000000016b087824 */ /* 0x000fe200078e020d */
[----:B------:R-:W-:-:S02]  /*24a0*/  SHF.R.S32.HI R95, RZ, 0x1f, R27 ;  /* 0x0000001fff5f7819 */ /* 0x000fc4000001141b */
[----:B------:R-:W-:Y:S02]  /*24b0*/  LOP3.LUT R28, R28, 0x1, RZ, 0xc0, !PT ;  /* 0x000000011c1c7812 */ /* 0x000fe400078ec0ff */
[C---:B------:R-:W-:Y:S02]  /*24c0*/  LOP3.LUT R29, R11.reuse, 0x2, RZ, 0xc0, !PT ;  /* 0x000000020b1d7812 */ /* 0x040fe400078ec0ff */
[C---:B------:R-:W-:Y:S02]  /*24d0*/  LOP3.LUT R30, R11.reuse, 0x4, RZ, 0xc0, !PT ;  /* 0x000000040b1e7812 */ /* 0x040fe400078ec0ff */
[C---:B------:R-:W-:Y:S02]  /*24e0*/  LOP3.LUT R31, R11.reuse, 0x8, RZ, 0xc0, !PT ;  /* 0x000000080b1f7812 */ /* 0x040fe400078ec0ff */
[C---:B------:R-:W-:Y:S02]  /*24f0*/  LOP3.LUT R32, R11.reuse, 0x10, RZ, 0xc0, !PT ;  /* 0x000000100b207812 */ /* 0x040fe400078ec0ff */
[----:B------:R-:W-:Y:S01]  /*2500*/  LOP3.LUT R33, R11, 0x20, RZ, 0xc0, !PT ;  /* 0x000000200b217812 */ /* 0x000fe200078ec0ff */
[----:B------:R-:W-:Y:S06]  /*2510*/  @!P6 BAR.SYNC.DEFER_BLOCKING 0x9, 0x100 ;  /* 0x024400000000eb1d */ /* 0x000fec0000010000 */
.L_x_545:
[----:B----4-:R-:W2:Y:S01]  /*2520*/  LDL R41, [R1+0x30] ;  /* 0x0000300001297983 */ /* 0x010ea20000100800 */
[----:B0-----:R-:W0:Y:S03]  /*2530*/  LDC R35, c[0x0][0x430] ;  /* 0x00010c00ff237b82 */ /* 0x001e260000000800 */
[----:B------:R-:W3:Y:S04]  /*2540*/  LDL R40, [R1+0x34] ;  /* 0x0000340001287983 */ /* 0x000ee80000100800 */
[----:B------:R-:W4:Y:S01]  /*2550*/  LDL R36, [R1+0x38] ;  /* 0x0000380001247983 */ /* 0x000f220000100800 */
[----:B------:R-:W-:Y:S01]  /*2560*/  VIADD R25, R25, 0xffffffff ;  /* 0xffffffff19197836 */ /* 0x000fe20000000000 */
[----:B-1----:R-:W1:Y:S01]  /*2570*/  LDC R116, c[0x0][0x3f4] ;  /* 0x0000fd00ff747b82 */ /* 0x002e620000000800 */
[----:B------:R-:W-:-:S02]  /*2580*/  IMAD.MOV.U32 R34, RZ, RZ, RZ ;  /* 0x000000ffff227224 */ /* 0x000fc400078e00ff */
[----:B------:R-:W-:-:S04]  /*2590*/  IMAD R11, R25, 0xa0, R110 ;  /* 0x000000a0190b7824 */ /* 0x000fc800078e026e */
[----:B------:R-:W-:Y:S01]  /*25a0*/  IMAD.IADD R37, R123, 0x1, R11 ;  /* 0x000000017b257824 */ /* 0x000fe200078e020b */
[----:B------:R-:W-:-:S04]  /*25b0*/  ISETP.GE.AND P2, PT, R11, R2, PT ;  /* 0x000000020b00720c */ /* 0x000fc80003f46270 */
[----:B------:R-:W-:Y:S02]  /*25c0*/  ISETP.GT.OR P2, PT, R110, 0x9f, P2 ;  /* 0x0000009f6e00780c */ /* 0x000fe40001744670 */
[----:B------:R-:W-:Y:S02]  /*25d0*/  MOV R11, R37 ;  /* 0x00000025000b7202 */ /* 0x000fe40000000f00 */
[----:B0-----:R-:W-:-:S09]  /*25e0*/  ISETP.NE.AND P3, PT, R35, 0x1, PT ;  /* 0x000000012300780c */ /* 0x001fd20003f65270 */
[----:B------:R-:W0:Y:S08]  /*25f0*/  @!P2 LDC.64 R14, c[0x0][0x428] ;  /* 0x00010a00ff0eab82 */ /* 0x000e300000000a00 */
[----:B------:R-:W1:Y:S08]  /*2600*/  @P3 LDC R12, c[0x0][0x434] ;  /* 0x00010d00ff0c3b82 */ /* 0x000e700000000800 */
[----:B------:R-:W0:Y:S08]  /*2610*/  @P3 LDC R13, c[0x0][0x438] ;  /* 0x00010e00ff0d3b82 */ /* 0x000e300000000800 */
[----:B------:R-:W0:Y:S01]  /*2620*/  @!P2 LDC.64 R38, c[0x0][0x418] ;  /* 0x00010600ff26ab82 */ /* 0x000e220000000a00 */
[----:B-1----:R-:W-:-:S05]  /*2630*/  @P3 IMAD.HI.U32 R12, R37, R12, RZ ;  /* 0x0000000c250c3227 */ /* 0x002fca00078e00ff */
[----:B0-----:R-:W-:Y:S01]  /*2640*/  @P3 SHF.R.U32.HI R11, RZ, R13, R12 ;  /* 0x0000000dff0b3219 */ /* 0x001fe2000001160c */
[----:B------:R-:W-:-:S03]  /*2650*/  @!P2 IMAD R12, R122, R14, RZ ;  /* 0x0000000e7a0ca224 */ /* 0x000fc600078e02ff */
[--C-:B------:R-:W-:Y:S01]  /*2660*/  @!P2 SHF.R.S32.HI R13, RZ, 0x1f, R11.reuse ;  /* 0x0000001fff0da819 */ /* 0x100fe2000001140b */
[----:B------:R-:W-:Y:S02]  /*2670*/  @!P2 IMAD R15, R24, R15, R12 ;  /* 0x0000000f180fa224 */ /* 0x000fe400078e020c */
[----:B------:R-:W-:-:S04]  /*2680*/  @!P2 IMAD.MOV.U32 R12, RZ, RZ, R11 ;  /* 0x000000ffff0ca224 */ /* 0x000fc800078e000b */
[----:B------:R-:W-:-:S04]  /*2690*/  @!P2 IMAD.WIDE.U32 R12, R24, R14, R12 ;  /* 0x0000000e180ca225 */ /* 0x000fc800078e000c */
[----:B------:R-:W-:Y:S01]  /*26a0*/  @!P2 IMAD.IADD R13, R13, 0x1, R15 ;  /* 0x000000010d0da824 */ /* 0x000fe200078e020f */
[----:B------:R-:W-:-:S04]  /*26b0*/  @!P2 LEA R14, P3, R12, R38, 0x2 ;  /* 0x000000260c0ea211 */ /* 0x000fc800078610ff */
[----:B------:R-:W-:-:S05]  /*26c0*/  @!P2 LEA.HI.X R15, R12, R39, R13, 0x2, P3 ;  /* 0x000000270c0fa211 */ /* 0x000fca00018f140d */
[----:B-----5:R0:W5:Y:S01]  /*26d0*/  @!P2 LDG.E R34, desc[UR50][R14.64] ;  /* 0x000000320e22a981 */ /* 0x020162000c1e1900 */
[----:B------:R-:W-:Y:S01]  /*26e0*/  ISETP.GT.AND P2, PT, R25, R118, PT ;  /* 0x000000761900720c */ /* 0x000fe20003f44270 */
[----:B------:R-:W-:Y:S05]  /*26f0*/  YIELD ;  /* 0x0000000000007946 */ /* 0x000fea0003800000 */
[----:B------:R-:W-:Y:S01]  /*2700*/  LOP3.LUT P4, RZ, R121, 0x2, RZ, 0xc0, !PT ;  /* 0x0000000279ff7812 */ /* 0x000fe2000788c0ff */
[----:B------:R-:W-:Y:S01]  /*2710*/  BSSY B0, `(.L_x_440) ;  /* 0x0000d39000007945 */ /* 0x000fe20003800000 */
[----:B------:R-:W-:Y:S02]  /*2720*/  P2R R115, PR, RZ, 0x4 ;  /* 0x00000004ff737803 */ /* 0x000fe40000000000 */
[----:B------:R-:W-:-:S02]  /*2730*/  ISETP.GE.AND P2, PT, R116, 0x1, PT ;  /* 0x000000017400780c */ /* 0x000fc40003f46270 */
[----:B--2---:R-:W-:-:S04]  /*2740*/  LOP3.LUT R12, R41, 0x10, R16, 0xf8, !PT ;  /* 0x00000010290c7812 */ /* 0x004fc800078ef810 */
[----:B---3--:R-:W-:-:S05]  /*2750*/  LOP3.LUT R12, R12, R40, RZ, 0x3c, !PT ;  /* 0x000000280c0c7212 */ /* 0x008fca00078e3cff */
[----:B----4-:R-:W-:-:S04]  /*2760*/  IMAD.IADD R12, R36, 0x1, R12 ;  /* 0x00000001240c7824 */ /* 0x010fc800078e020c */
[----:B------:R-:W-:Y:S01]  /*2770*/  IMAD R13, R19, 0x7800, R12 ;  /* 0x00007800130d7824 */ /* 0x000fe200078e020c */
[----:B------:R-:W-:-:S03]  /*2780*/  IADD3 R12, -R11, RZ, RZ ;  /* 0x000000ff0b0c7210 */ /* 0x000fc60007ffe1ff */
[C---:B------:R-:W-:Y:S02]  /*2790*/  VIADD R89, R13.reuse, 0x20 ;  /* 0x000000200d597836 */ /* 0x040fe40000000000 */
[----:B------:R-:W-:Y:S02]  /*27a0*/  @P4 VIADD R89, R13, 0xffffffe0 ;  /* 0xffffffe00d594836 */ /* 0x000fe40000000000 */
[----:B------:R-:W-:Y:S02]  /*27b0*/  IMAD R35, R35, R12, R37 ;  /* 0x0000000c23237224 */ /* 0x000fe400078e0225 */
[C---:B------:R-:W-:Y:S02]  /*27c0*/  IMAD.IADD R88, R18.reuse, 0x1, R13 ;  /* 0x0000000112587824 */ /* 0x040fe400078e020d */
[----:B------:R-:W-:Y:S01]  /*27d0*/  IMAD.IADD R89, R18, 0x1, R89 ;  /* 0x0000000112597824 */ /* 0x000fe200078e0259 */
[----:B0-----:R-:W-:Y:S06]  /*27e0*/  @!P2 BRA `(.L_x_441) ;  /* 0x000000c800b4a947 */ /* 0x001fec0003800000 */
[----:B------:R-:W-:Y:S01]  /*27f0*/  SHF.R.S32.HI R90, RZ, 0x1f, R35 ;  /* 0x0000001fff5a7819 */ /* 0x000fe20000011423 */
[----:B------:R-:W-:Y:S01]  /*2800*/  ULDC.64 UR4, c[0x0][0x300] ;  /* 0x0000c00000047ab9 */ /* 0x000fe20000000a00 */
[----:B-----5:R-:W-:Y:S01]  /*2810*/  SHF.R.S32.HI R91, RZ, 0x1f, R34 ;  /* 0x0000001fff5b7819 */ /* 0x020fe20000011422 */
[----:B------:R-:W-:-:S04]  /*2820*/  IMAD.WIDE.U32 R12, R35, UR4, RZ ;  /* 0x00000004230c7c25 */ /* 0x000fc8000f8e00ff */
[----:B------:R-:W-:Y:S02]  /*2830*/  IMAD R14, R90, UR4, RZ ;  /* 0x000000045a0e7c24 */ /* 0x000fe4000f8e02ff */
[-C--:B------:R-:W-:Y:S02]  /*2840*/  IMAD R36, R125, R25.reuse, RZ ;  /* 0x000000197d247224 */ /* 0x080fe400078e02ff */
[----:B------:R-:W-:Y:S01]  /*2850*/  IMAD R11, R35, UR5, R14 ;  /* 0x00000005230b7c24 */ /* 0x000fe2000f8e020e */
[----:B------:R-:W-:Y:S01]  /*2860*/  ULDC.64 UR4, c[0x0][0x310] ;  /* 0x0000c40000047ab9 */ /* 0x000fe20000000a00 */
[----:B------:R-:W-:Y:S02]  /*2870*/  IMAD R14, R124, R25, RZ ;  /* 0x000000197c0e7224 */ /* 0x000fe400078e02ff */
[----:B------:R-:W-:Y:S01]  /*2880*/  IMAD R15, R91, UR4, RZ ;  /* 0x000000045b0f7c24 */ /* 0x000fe2000f8e02ff */
[----:B------:R-:W-:Y:S01]  /*2890*/  IADD3 R13, R13, R11, RZ ;  /* 0x0000000b0d0d7210 */ /* 0x000fe20007ffe0ff */
[----:B------:R-:W-:Y:S01]  /*28a0*/  IMAD R92, R25, -0xa0, R2 ;  /* 0xffffff60195c7824 */ /* 0x000fe200078e0202 */
[----:B------:R-:W-:Y:S01]  /*28b0*/  SHF.R.S32.HI R11, RZ, 0x1f, R25 ;  /* 0x0000001fff0b7819 */ /* 0x000fe20000011419 */
[----:B------:R-:W-:-:S02]  /*28c0*/  IMAD R15, R34, UR5, R15 ;  /* 0x00000005220f7c24 */ /* 0x000fc4000f8e020f */
[----:B------:R-:W-:Y:S01]  /*28d0*/  IMAD.WIDE.U32 R12, R34, UR4, R12 ;  /* 0x00000004220c7c25 */ /* 0x000fe2000f8e000c */
[----:B------:R-:W-:Y:S01]  /*28e0*/  ULDC.64 UR4, c[0x0][0x308] ;  /* 0x0000c20000047ab9 */ /* 0x000fe20000000a00 */
[----:B------:R-:W-:Y:S02]  /*28f0*/  VIMNMX R92, R92, 0xa0, PT ;  /* 0x000000a05c5c7848 */ /* 0x000fe40003fe0100 */
[----:B------:R-:W-:Y:S02]  /*2900*/  IMAD.IADD R13, R13, 0x1, R15 ;  /* 0x000000010d0d7824 */ /* 0x000fe400078e020f */
[----:B------:R-:W-:Y:S02]  /*2910*/  IMAD R15, R7, UR4, RZ ;  /* 0x00000004070f7c24 */ /* 0x000fe4000f8e02ff */
[----:B------:R-:W-:-:S04]  /*2920*/  IMAD.WIDE.U32 R12, R222, UR4, R12 ;  /* 0x00000004de0c7c25 */ /* 0x000fc8000f8e000c */
[----:B------:R-:W-:Y:S01]  /*2930*/  IMAD R15, R222, UR5, R15 ;  /* 0x00000005de0f7c24 */ /* 0x000fe2000f8e020f */
[----:B------:R-:W-:Y:S01]  /*2940*/  ULDC.64 UR4, c[0x0][0x2e8] ;  /* 0x0000ba0000047ab9 */ /* 0x000fe20000000a00 */
[C---:B------:R-:W-:Y:S01]  /*2950*/  IMAD R37, R11.reuse, R102, R14 ;  /* 0x000000660b257224 */ /* 0x040fe200078e020e */
[----:B------:R-:W-:Y:S01]  /*2960*/  IADD3 R120, P2, R12, UR4, RZ ;  /* 0x000000040c787c10 */ /* 0x000fe2000ff5e0ff */
[----:B------:R-:W-:Y:S01]  /*2970*/  ULDC.U8 UR4, c[0x0][0x410] ;  /* 0x0001040000047ab9 */ /* 0x000fe20000000000 */
[----:B------:R-:W-:Y:S02]  /*2980*/  IMAD R11, R11, R96, R36 ;  /* 0x000000600b0b7224 */ /* 0x000fe400078e0224 */
[----:B------:R-:W-:Y:S01]  /*2990*/  IADD3.X R119, R13, UR5, R15, P2, !PT ;  /* 0x000000050d777c10 */ /* 0x000fe200097fe40f */
[----:B------:R-:W-:Y:S01]  /*29a0*/  IMAD.WIDE.U32 R14, R102, R25, RZ ;  /* 0x00000019660e7225 */ /* 0x000fe200078e00ff */
[----:B------:R-:W-:-:S03]  /*29b0*/  ISETP.NE.AND P2, PT, RZ, UR4, PT ;  /* 0x00000004ff007c0c */ /* 0x000fc6000bf45270 */
[----:B------:R-:W-:-:S04]  /*29c0*/  IMAD.WIDE.U32 R12, R96, R25, RZ ;  /* 0x00000019600c7225 */ /* 0x000fc800078e00ff */
[----:B------:R-:W-:Y:S02]  /*29d0*/  IMAD.IADD R94, R15, 0x1, R37 ;  /* 0x000000010f5e7824 */ /* 0x000fe400078e0225 */
[----:B------:R-:W-:-:S04]  /*29e0*/  IMAD.IADD R11, R13, 0x1, R11 ;  /* 0x000000010d0b7824 */ /* 0x000fc800078e020b */
[----:B------:R-:W-:Y:S05]  /*29f0*/  @!P2 BRA `(.L_x_442) ;  /* 0x0000006000bca947 */ /* 0x000fea0003800000 */
[----:B------:R0:W5:Y:S04]  /*2a00*/  LDL R137, [R1+0x18] ;  /* 0x0000180001897983 */ /* 0x0001680000100800 */
[----:B------:R0:W5:Y:S04]  /*2a10*/  LDL R136, [R1+0x20] ;  /* 0x0000200001887983 */ /* 0x0001680000100800 */
[----:B------:R0:W5:Y:S04]  /*2a20*/  LDL R127, [R1+0x24] ;  /* 0x00002400017f7983 */ /* 0x0001680000100800 */
[----:B------:R0:W5:Y:S04]  /*2a30*/  LDL R126, [R1+0x1c] ;  /* 0x00001c00017e7983 */ /* 0x0001680000100800 */
[----:B------:R0:W5:Y:S01]  /*2a40*/  LDL R93, [R1+0x28] ;  /* 0x00002800015d7983 */ /* 0x0001620000100800 */
[----:B------:R-:W1:Y:S01]  /*2a50*/  S2R R38, SR_TID.X ;  /* 0x0000000000267919 */ /* 0x000e620000002100 */
[----:B------:R-:W-:Y:S01]  /*2a60*/  BSSY B1, `(.L_x_443) ;  /* 0x0000043000017945 */ /* 0x000fe20003800000 */
[----:B------:R-:W-:-:S02]  /*2a70*/  CS2R R36, SRZ ;  /* 0x0000000000247805 */ /* 0x000fc4000001ff00 */
[----:B------:R-:W-:Y:S02]  /*2a80*/  CS2R R60, SRZ ;  /* 0x00000000003c7805 */ /* 0x000fe4000001ff00 */
[----:B------:R-:W-:Y:S01]  /*2a90*/  CS2R R64, SRZ ;  /* 0x0000000000407805 */ /* 0x000fe2000001ff00 */
[C---:B-1----:R-:W-:Y:S01]  /*2aa0*/  VIADD R39, R38.reuse, 0xffffff80 ;  /* 0xffffff8026277836 */ /* 0x042fe20000000000 */
[----:B------:R-:W-:-:S04]  /*2ab0*/  IADD3 R38, R38, -0x80, RZ ;  /* 0xffffff8026267810 */ /* 0x000fc80007ffe0ff */
[----:B------:R-:W-:-:S04]  /*2ac0*/  LEA.HI R38, R38, R39, RZ, 0x1 ;  /* 0x0000002726267211 */ /* 0x000fc800078f08ff */
[----:B------:R-:W-:-:S04]  /*2ad0*/  SHF.R.S32.HI R38, RZ, 0x1, R38 ;  /* 0x00000001ff267819 */ /* 0x000fc80000011426 */
[----:B------:R-:W-:Y:S02]  /*2ae0*/  ISETP.GE.AND P3, PT, R38, R92, PT ;  /* 0x0000005c2600720c */ /* 0x000fe40003f66270 */
        /* <DEDUP_REMOVED lines=20> */
[----:B------:R-:W-:Y:S01]  /*2c30*/  CS2R R82, SRZ ;  /* 0x0000000000527805 */ /* 0x000fe2000001ff00 */
[----:B0-----:R-:W-:Y:S06]  /*2c40*/  @P3 BRA `(.L_x_444) ;  /* 0x0000000000903947 */ /* 0x001fec0003800000 */
[----:B------:R-:W-:Y:S01]  /*2c50*/  ULDC.64 UR4, c[0x0][0x3e8] ;  /* 0x0000fa0000047ab9 */ /* 0x000fe20000000a00 */
[----:B------:R-:W-:Y:S02]  /*2c60*/  CS2R R80, SRZ ;  /* 0x0000000000507805 */ /* 0x000fe4000001ff00 */
[----:B------:R-:W-:Y:S02]  /*2c70*/  IADD3 R84, P2, P4, R106, UR4, R14 ;  /* 0x000000046a547c10 */ /* 0x000fe4000fc5e00e */
[----:B------:R-:W-:Y:S02]  /*2c80*/  CS2R R82, SRZ ;  /* 0x0000000000527805 */ /* 0x000fe4000001ff00 */
[----:B------:R-:W-:Y:S01]  /*2c90*/  IADD3.X R85, R8, UR5, R94, P2, P4 ;  /* 0x0000000508557c10 */ /* 0x000fe200097e845e */
[----:B------:R-:W-:Y:S02]  /*2ca0*/  ULDC.64 UR4, c[0x0][0x400] ;  /* 0x0001000000047ab9 */ /* 0x000fe40000000a00 */
[----:B------:R-:W-:-:S04]  /*2cb0*/  IADD3 R86, P2, P4, R100, UR4, R12 ;  /* 0x0000000464567c10 */ /* 0x000fc8000fc5e00c */
[----:B------:R-:W-:Y:S02]  /*2cc0*/  IADD3.X R87, R10, UR5, R11, P2, P4 ;  /* 0x000000050a577c10 */ /* 0x000fe400097e840b */
[----:B------:R-:W-:Y:S02]  /*2cd0*/  ISETP.GE.AND P2, PT, R228, R116, PT ;  /* 0x00000074e400720c */ /* 0x000fe40003f46270 */
[----:B------:R-:W-:Y:S02]  /*2ce0*/  CS2R R76, SRZ ;  /* 0x00000000004c7805 */ /* 0x000fe4000001ff00 */
[----:B------:R-:W-:-:S09]  /*2cf0*/  CS2R R78, SRZ ;  /* 0x00000000004e7805 */ /* 0x000fd2000001ff00 */
[----:B------:R0:W5:Y:S04]  /*2d00*/  @!P2 LDG.E.64 R80, desc[UR50][R84.64] ;  /* 0x000000325450a981 */ /* 0x000168000c1e1b00 */
[----:B------:R0:W5:Y:S02]  /*2d10*/  @!P2 LDG.E.64 R82, desc[UR50][R86.64] ;  /* 0x000000325652a981 */ /* 0x000164000c1e1b00 */
[----:B-----5:R-:W-:Y:S02]  /*2d20*/  ISETP.GE.AND P2, PT, R137, R116, PT ;  /* 0x000000748900720c */ /* 0x020fe40003f46270 */
[----:B------:R-:W-:Y:S02]  /*2d30*/  CS2R R72, SRZ ;  /* 0x0000000000487805 */ /* 0x000fe4000001ff00 */
[----:B------:R-:W-:-:S09]  /*2d40*/  CS2R R74, SRZ ;  /* 0x00000000004a7805 */ /* 0x000fd2000001ff00 */
[----:B------:R0:W5:Y:S04]  /*2d50*/  @!P2 LDG.E.64 R76, desc[UR50][R84.64+0x10] ;  /* 0x00001032544ca981 */ /* 0x000168000c1e1b00 */
[----:B------:R0:W5:Y:S01]  /*2d60*/  @!P2 LDG.E.64 R78, desc[UR50][R86.64+0x10] ;  /* 0x00001032564ea981 */ /* 0x000162000c1e1b00 */
[----:B------:R-:W-:Y:S02]  /*2d70*/  ISETP.GE.AND P2, PT, R136, R116, PT ;  /* 0x000000748800720c */ /* 0x000fe40003f46270 */
        /* <DEDUP_REMOVED lines=14> */
[----:B------:R-:W-:-:S13]  /*2e60*/  ISETP.GE.AND P2, PT, R93, R116, PT ;  /* 0x000000745d00720c */ /* 0x000fda0003f46270 */
[----:B------:R0:W5:Y:S04]  /*2e70*/  @!P2 LDG.E.64 R60, desc[UR50][R84.64+0x50] ;  /* 0x00005032543ca981 */ /* 0x000168000c1e1b00 */
[----:B------:R0:W5:Y:S02]  /*2e80*/  @!P2 LDG.E.64 R62, desc[UR50][R86.64+0x50] ;  /* 0x00005032563ea981 */ /* 0x000164000c1e1b00 */
.L_x_444:
[----:B------:R-:W-:Y:S05]  /*2e90*/  BSYNC B1 ;  /* 0x0000000000017941 */ /* 0x000fea0003800000 */
.L_x_443:
[----:B0-----:R-:W0:Y:S01]  /*2ea0*/  S2R R84, SR_TID.X ;  /* 0x0000000000547919 */ /* 0x001e220000002100 */
[----:B------:R-:W-:Y:S01]  /*2eb0*/  BSSY B1, `(.L_x_445) ;  /* 0x0000032000017945 */ /* 0x000fe20003800000 */
[----:B-----5:R-:W-:Y:S01]  /*2ec0*/  IMAD.MOV.U32 R146, RZ, RZ, R60 ;  /* 0x000000ffff927224 */ /* 0x020fe200078e003c */
[----:B------:R-:W-:Y:S01]  /*2ed0*/  MOV R150, R64 ;  /* 0x0000004000967202 */ /* 0x000fe20000000f00 */
[C---:B0-----:R-:W-:Y:S02]  /*2ee0*/  VIADD R85, R84.reuse, 0xffffff80 ;  /* 0xffffff8054557836 */ /* 0x041fe40000000000 */
[----:B------:R-:W-:-:S05]  /*2ef0*/  VIADD R84, R84, 0xffffff80 ;  /* 0xffffff8054547836 */ /* 0x000fca0000000000 */
[----:B------:R-:W-:-:S04]  /*2f00*/  LEA.HI R84, R84, R85, RZ, 0x1 ;  /* 0x0000005554547211 */ /* 0x000fc800078f08ff */
[----:B------:R-:W-:-:S05]  /*2f10*/  SHF.R.S32.HI R84, RZ, 0x1, R84 ;  /* 0x00000001ff547819 */ /* 0x000fca0000011454 */
[----:B------:R-:W-:-:S05]  /*2f20*/  VIADD R84, R84, 0x80 ;  /* 0x0000008054547836 */ /* 0x000fca0000000000 */
[----:B------:R-:W-:-:S13]  /*2f30*/  ISETP.GE.AND P4, PT, R84, R92, PT ;  /* 0x0000005c5400720c */ /* 0x000fda0003f86270 */
[----:B------:R-:W-:Y:S05]  /*2f40*/  @P4 BRA `(.L_x_446) ;  /* 0x0000000000a04947 */ /* 0x000fea0003800000 */
[----:B------:R-:W-:Y:S01]  /*2f50*/  IADD3 R13, P2, P5, R106, R14, R4 ;  /* 0x0000000e6a0d7210 */ /* 0x000fe20007d5e004 */
[----:B------:R-:W-:Y:S01]  /*2f60*/  ULDC.64 UR4, c[0x0][0x3e8] ;  /* 0x0000fa0000047ab9 */ /* 0x000fe20000000a00 */
[----:B------:R-:W-:Y:S02]  /*2f70*/  CS2R R56, SRZ ;  /* 0x0000000000387805 */ /* 0x000fe4000001ff00 */
[----:B------:R-:W-:Y:S02]  /*2f80*/  CS2R R58, SRZ ;  /* 0x00000000003a7805 */ /* 0x000fe4000001ff00 */
[----:B------:R-:W-:Y:S02]  /*2f90*/  IADD3.X R94, R8, R94, R3, P2, P5 ;  /* 0x0000005e085e7210 */ /* 0x000fe400017ea403 */
[----:B------:R-:W-:-:S04]  /*2fa0*/  IADD3 R14, P2, P5, R100, R12, R6 ;  /* 0x0000000c640e7210 */ /* 0x000fc80007d5e006 */
[----:B------:R-:W-:Y:S02]  /*2fb0*/  IADD3.X R11, R10, R11, R5, P2, P5 ;  /* 0x0000000b0a0b7210 */ /* 0x000fe400017ea405 */
[----:B------:R-:W-:-:S04]  /*2fc0*/  IADD3 R12, P2, R13, UR4, RZ ;  /* 0x000000040d0c7c10 */ /* 0x000fc8000ff5e0ff */
[----:B------:R-:W-:Y:S01]  /*2fd0*/  IADD3.X R13, R94, UR5, RZ, P2, !PT ;  /* 0x000000055e0d7c10 */ /* 0x000fe200097fe4ff */
[----:B------:R-:W-:Y:S02]  /*2fe0*/  ULDC.64 UR4, c[0x0][0x400] ;  /* 0x0001000000047ab9 */ /* 0x000fe40000000a00 */
[----:B------:R-:W-:-:S04]  /*2ff0*/  IADD3 R14, P2, R14, UR4, RZ ;  /* 0x000000040e0e7c10 */ /* 0x000fc8000ff5e0ff */
[----:B------:R-:W-:Y:S02]  /*3000*/  IADD3.X R15, R11, UR5, RZ, P2, !PT ;  /* 0x000000050b0f7c10 */ /* 0x000fe400097fe4ff */
        /* <DEDUP_REMOVED lines=28> */
.L_x_446:
[----:B------:R-:W-:Y:S05]  /*31d0*/  BSYNC B1 ;  /* 0x0000000000017941 */ /* 0x000fea0003800000 */
.L_x_445:
[----:B------:R-:W-:Y:S01]  /*31e0*/  UISETP.NE.AND UP0, UPT, UR49, 0x3, UPT ;  /* 0x000000033100788c */ /* 0x000fe2000bf05270 */
[----:B------:R-:W-:Y:S01]  /*31f0*/  IMAD.MOV.U32 R153, RZ, RZ, R68 ;  /* 0x000000ffff997224 */ /* 0x000fe200078e0044 */
[----:B------:R-:W-:Y:S01]  /*3200*/  MOV R151, R62 ;  /* 0x0000003e00977202 */ /* 0x000fe20000000f00 */
[----:B------:R-:W-:Y:S01]  /*3210*/  IMAD.MOV.U32 R155, RZ, RZ, R72 ;  /* 0x000000ffff9b7224 */ /* 0x000fe200078e0048 */
[----:B------:R-:W-:Y:S01]  /*3220*/  MOV R160, R82 ;  /* 0x0000005200a07202 */ /* 0x000fe20000000f00 */
[----:B------:R-:W-:Y:S01]  /*3230*/  IMAD.MOV.U32 R157, RZ, RZ, R76 ;  /* 0x000000ffff9d7224 */ /* 0x000fe200078e004c */
[----:B------:R-:W-:Y:S01]  /*3240*/  PLOP3.LUT P2, PT, PT, PT, UP0, 0x80, 0x0 ;  /* 0x000000000000781c */ /* 0x000fe20003f4f008 */
[----:B------:R-:W-:Y:S01]  /*3250*/  IMAD.MOV.U32 R159, RZ, RZ, R80 ;  /* 0x000000ffff9f7224 */ /* 0x000fe200078e0050 */
[----:B-----5:R-:W-:Y:S01]  /*3260*/  MOV R144, R52 ;  /* 0x0000003400907202 */ /* 0x020fe20000000f00 */
[----:B------:R-:W-:Y:S01]  /*3270*/  IMAD.MOV.U32 R152, RZ, RZ, R66 ;  /* 0x000000ffff987224 */ /* 0x000fe200078e0042 */
[----:B------:R-:W-:Y:S01]  /*3280*/  MOV R139, R50 ;  /* 0x00000032008b7202 */ /* 0x000fe20000000f00 */
[----:B------:R-:W-:-:S02]  /*3290*/  IMAD.MOV.U32 R154, RZ, RZ, R70 ;  /* 0x000000ffff9a7224 */ /* 0x000fc400078e0046 */
[----:B------:R-:W-:Y:S02]  /*32a0*/  IMAD.MOV.U32 R156, RZ, RZ, R74 ;  /* 0x000000ffff9c7224 */ /* 0x000fe400078e004a */
[----:B------:R-:W-:Y:S02]  /*32b0*/  IMAD.MOV.U32 R158, RZ, RZ, R78 ;  /* 0x000000ffff9e7224 */ /* 0x000fe400078e004e */
[----:B------:R-:W-:Y:S02]  /*32c0*/  IMAD.MOV.U32 R86, RZ, RZ, R36 ;  /* 0x000000ffff567224 */ /* 0x000fe400078e0024 */
[----:B------:R-:W-:Y:S02]  /*32d0*/  IMAD.MOV.U32 R126, RZ, RZ, R40 ;  /* 0x000000ffff7e7224 */ /* 0x000fe400078e0028 */
[----:B------:R-:W-:Y:S02]  /*32e0*/  IMAD.MOV.U32 R136, RZ, RZ, R44 ;  /* 0x000000ffff887224 */ /* 0x000fe400078e002c */
[----:B------:R-:W-:-:S02]  /*32f0*/  IMAD.MOV.U32 R138, RZ, RZ, R48 ;  /* 0x000000ffff8a7224 */ /* 0x000fc400078e0030 */
[----:B------:R-:W-:Y:S02]  /*3300*/  IMAD.MOV.U32 R147, RZ, RZ, R56 ;  /* 0x000000ffff937224 */ /* 0x000fe400078e0038 */
[----:B------:R-:W-:Y:S02]  /*3310*/  IMAD.MOV.U32 R87, RZ, RZ, R38 ;  /* 0x000000ffff577224 */ /* 0x000fe400078e0026 */
[----:B------:R-:W-:Y:S02]  /*3320*/  IMAD.MOV.U32 R127, RZ, RZ, R42 ;  /* 0x000000ffff7f7224 */ /* 0x000fe400078e002a */
[----:B------:R-:W-:Y:S02]  /*3330*/  IMAD.MOV.U32 R137, RZ, RZ, R46 ;  /* 0x000000ffff897224 */ /* 0x000fe400078e002e */
[----:B------:R-:W-:Y:S02]  /*3340*/  IMAD.MOV.U32 R140, RZ, RZ, R54 ;  /* 0x000000ffff8c7224 */ /* 0x000fe400078e0036 */
[----:B------:R-:W-:Y:S01]  /*3350*/  IMAD.MOV.U32 R149, RZ, RZ, R58 ;  /* 0x000000ffff957224 */ /* 0x000fe200078e003a */
[----:B------:R-:W-:Y:S06]  /*3360*/  @!P2 BRA `(.L_x_447) ;  /* 0x000000000004a947 */ /* 0x000fec0003800000 */
[----:B------:R-:W-:Y:S01]  /*3370*/  BPT.TRAP 0x1 ;  /* 0x000000040000795c */ /* 0x000fe20000300000 */
.L_x_447:
[----:B------:R-:W2:Y:S01]  /*3380*/  LDL R11, [R1+0x14] ;  /* 0x00001400010b7983 */ /* 0x000ea20000100800 */
[----:B------:R-:W-:Y:S01]  /*3390*/  IMAD R93, R19, 0x8, R18 ;  /* 0x00000008135d7824 */ /* 0x000fe200078e0212 */
[----:B------:R-:W-:Y:S01]  /*33a0*/  BSSY B1, `(.L_x_448) ;  /* 0x0000004000017945 */ /* 0x000fe20003800000 */
[----:B--2---:R-:W-:-:S04]  /*33b0*/  SHF.L.U32 R94, R11, 0x1f, RZ ;  /* 0x0000001f0b5e7819 */ /* 0x004fc800000006ff */
[----:B------:R-:W1:Y:S02]  /*33c0*/  SYNCS.PHASECHK.TRANS64.TRYWAIT P5, [R93+URZ+0x33490], R94 ;  /* 0x0334905e5d0075a7 */ /* 0x000e6400080a017f */
[----:B-1----:R-:W-:Y:S05]  /*33d0*/  @!P5 BRA `(.L_x_449) ;  /* 0x0000028c0014d947 */ /* 0x002fea0003800000 */
.L_x_775:
[----:B------:R-:W-:Y:S05]  /*33e0*/  BSYNC B1 ;  /* 0x0000000000017941 */ /* 0x000fea0003800000 */
.L_x_448:
[----:B------:R-:W-:-:S03]  /*33f0*/  UMOV UR4, 0xffffffff ;  /* 0xffffffff00047882 */ /* 0x000fc60000000000 */
[----:B------:R-:W-:Y:S05]  /*3400*/  BRA.DIV UR4, `(.L_x_450) ;  /* 0x0000028e041c7947 */ /* 0x000fea000b800000 */
[----:B------:R2:W3:Y:S04]  /*3410*/  SHFL.IDX PT, R143, R119, RZ, 0x1e1f ;  /* 0x001e1fff778f7589 */ /* 0x0004e800000e0000 */
[----:B------:R2:W4:Y:S02]  /*3420*/  SHFL.IDX PT, R145, R120, RZ, 0x1e1f ;  /* 0x001e1fff78917589 */ /* 0x00052400000e0000 */
.L_x_779:
[----:B------:R-:W-:Y:S04]  /*3430*/  BSSY B1, `(.L_x_451) ;  /* 0x00002c1000017945 */ /* 0x000fe80003800000 */
[----:B------:R-:W-:Y:S05]  /*3440*/  @P3 BRA `(.L_x_452) ;  /* 0x0000002800fc3947 */ /* 0x000fea0003800000 */
[----:B------:R-:W-:Y:S01]  /*3450*/  ISETP.NE.AND P3, PT, R28, RZ, PT ;  /* 0x000000ff1c00720c */ /* 0x000fe20003f65270 */
[----:B------:R-:W-:-:S12]  /*3460*/  BSSY B2, `(.L_x_453) ;  /* 0x0000072000027945 */ /* 0x000fd80003800000 */
[----:B------:R-:W-:Y:S05]  /*3470*/  @!P3 BRA `(.L_x_454) ;  /* 0x0000000400c0b947 */ /* 0x000fea0003800000 */
[----:B0-----:R0:W0:Y:S01]  /*3480*/  LDS.128 R12, [R88+0x24200] ;  /* 0x02420000580c7984 */ /* 0x0010220000000c00 */
[----:B----4-:R-:W-:Y:S01]  /*3490*/  IADD3 R84, P3, R16, R145, RZ ;  /* 0x0000009110547210 */ /* 0x010fe20007f7e0ff */
[----:B------:R-:W-:Y:S04]  /*34a0*/  BSSY B3, `(.L_x_455) ;  /* 0x000006c000037945 */ /* 0x000fe80003800000 */
[----:B---3--:R-:W-:Y:S01]  /*34b0*/  IMAD.X R85, R143, 0x1, R17, P3 ;  /* 0x000000018f557824 */ /* 0x008fe200018e0611 */
[----:B------:R-:W-:-:S13]  /*34c0*/  ISETP.GE.AND P3, PT, R228, R116, PT ;  /* 0x00000074e400720c */ /* 0x000fda0003f66270 */
[----:B------:R-:W-:Y:S05]  /*34d0*/  @P3 BRA `(.L_x_456) ;  /* 0x0000000400a03947 */ /* 0x000fea0003800000 */
[----:B------:R-:W-:Y:S01]  /*34e0*/  SHF.R.U32.HI R82, RZ, 0x8, R83 ;  /* 0x00000008ff527819 */ /* 0x000fe20000011653 */
[----:B0-----:R-:W-:Y:S01]  /*34f0*/  IMAD.MOV.U32 R11, RZ, RZ, R13 ;  /* 0x000000ffff0b7224 */ /* 0x001fe200078e000d */
[----:B------:R-:W-:Y:S02]  /*3500*/  SHF.R.U32.HI R80, RZ, 0x8, R81 ;  /* 0x00000008ff507819 */ /* 0x000fe40000011651 */
[----:B------:R-:W-:Y:S01]  /*3510*/  LOP3.LUT R161, R81, 0xff0000ff, RZ, 0xc0, !PT ;  /* 0xff0000ff51a17812 */ /* 0x000fe200078ec0ff */
[----:B------:R-:W-:Y:S01]  /*3520*/  IMAD.SHL.U32 R82, R82, 0x100, RZ ;  /* 0x0000010052527824 */ /* 0x000fe200078e00ff */
[----:B------:R-:W-:Y:S02]  /*3530*/  SHF.R.U32.HI R162, RZ, 0x10, R83 ;  /* 0x00000010ffa27819 */ /* 0x000fe40000011653 */
[----:B------:R-:W-:Y:S02]  /*3540*/  SHF.L.U32 R80, R80, 0x8, RZ ;  /* 0x0000000850507819 */ /* 0x000fe400000006ff */
[----:B------:R-:W-:-:S02]  /*3550*/  LOP3.LUT R83, R83, 0xff0000ff, RZ, 0xc0, !PT ;  /* 0xff0000ff53537812 */ /* 0x000fc400078ec0ff */
[----:B------:R-:W-:Y:S01]  /*3560*/  SHF.R.U32.HI R163, RZ, 0x10, R81 ;  /* 0x00000010ffa37819 */ /* 0x000fe20000011651 */
[----:B------:R-:W-:Y:S01]  /*3570*/  IMAD.MOV.U32 R81, RZ, RZ, R12 ;  /* 0x000000ffff517224 */ /* 0x000fe200078e000c */
[----:B------:R-:W-:Y:S02]  /*3580*/  LOP3.LUT R80, R161, 0xff00, R80, 0xf8, !PT ;  /* 0x0000ff00a1507812 */ /* 0x000fe400078ef850 */
[----:B------:R-:W-:Y:S01]  /*3590*/  LOP3.LUT R161, R83, 0xff00, R82, 0xf8, !PT ;  /* 0x0000ff0053a17812 */ /* 0x000fe200078ef852 */
[----:B------:R-:W-:Y:S01]  /*35a0*/  IMAD.U32 R82, R162, 0x10000, RZ ;  /* 0x00010000a2527824 */ /* 0x000fe200078e00ff */
[----:B------:R-:W-:Y:S02]  /*35b0*/  SHF.L.U32 R13, R163, 0x10, RZ ;  /* 0x00000010a30d7819 */ /* 0x000fe400000006ff */
[----:B------:R-:W-:Y:S02]  /*35c0*/  F2FP.F16.E4M3.UNPACK_B R83, R160.H1 ;  /* 0x000000a0ff53723e */ /* 0x000fe400030006ff */
[----:B------:R-:W-:-:S02]  /*35d0*/  F2FP.F16.E4M3.UNPACK_B R12, R11 ;  /* 0x0000000bff0c723e */ /* 0x000fc400020006ff */
[----:B------:R-:W-:Y:S01]  /*35e0*/  LOP3.LUT R13, R80, 0xff0000, R13, 0xf8, !PT ;  /* 0x00ff0000500d7812 */ /* 0x000fe200078ef80d */
[--C-:B------:R-:W-:Y:S01]  /*35f0*/  HADD2.F32 R165, -RZ, R83.reuse.H0_H0 ;  /* 0x20000053ffa57230 */ /* 0x100fe20000004100 */
[----:B------:R-:W-:Y:S01]  /*3600*/  LOP3.LUT R80, R161, 0xff0000, R82, 0xf8, !PT ;  /* 0x00ff0000a1507812 */ /* 0x000fe200078ef852 */
[--C-:B------:R-:W-:Y:S01]  /*3610*/  HADD2.F32 R82, -RZ, R12.reuse.H1_H1 ;  /* 0x3000000cff527230 */ /* 0x100fe20000004100 */
[----:B------:R-:W-:Y:S01]  /*3620*/  F2FP.F16.E4M3.UNPACK_B R162, R159.H1 ;  /* 0x0000009fffa2723e */ /* 0x000fe200030006ff */
[----:B------:R-:W-:Y:S01]  /*3630*/  HADD2.F32 R12, -RZ, R12.H0_H0 ;  /* 0x2000000cff0c7230 */ /* 0x000fe20000004100 */
[----:B------:R-:W-:Y:S01]  /*3640*/  F2FP.F16.E4M3.UNPACK_B R11, R11.H1 ;  /* 0x0000000bff0b723e */ /* 0x000fe200030006ff */
[----:B------:R-:W-:Y:S02]  /*3650*/  HADD2.F32 R164, -RZ, R83.H1_H1 ;  /* 0x30000053ffa47230 */ /* 0x000fe40000004100 */
[----:B------:R-:W-:Y:S01]  /*3660*/  FMUL.FTZ R167, R82, R165 ;  /* 0x000000a552a77220 */ /* 0x000fe20000410000 */
[----:B------:R-:W-:-:S02]  /*3670*/  HADD2.F32 R163, -RZ, R162.H0_H0 ;  /* 0x200000a2ffa37230 */ /* 0x000fc40000004100 */
[C---:B------:R-:W-:Y:S01]  /*3680*/  FMUL.FTZ R165, R12.reuse, R165 ;  /* 0x000000a50ca57220 */ /* 0x040fe20000410000 */
[--C-:B------:R-:W-:Y:S01]  /*3690*/  HADD2.F32 R161, -RZ, R11.reuse.H1_H1 ;  /* 0x3000000bffa17230 */ /* 0x100fe20000004100 */
[----:B------:R-:W-:Y:S01]  /*36a0*/  F2FP.F16.E4M3.UNPACK_B R160, R160 ;  /* 0x000000a0ffa0723e */ /* 0x000fe200020006ff */
[----:B------:R-:W-:Y:S02]  /*36b0*/  HADD2.F32 R83, -RZ, R11.H0_H0 ;  /* 0x2000000bff537230 */ /* 0x000fe40000004100 */
[-C--:B------:R-:W-:Y:S01]  /*36c0*/  FFMA.FTZ R11, R12, R163.reuse, -R167 ;  /* 0x000000a30c0b7223 */ /* 0x080fe200000108a7 */
[----:B------:R-:W-:Y:S02]  /*36d0*/  HADD2.F32 R162, -RZ, R162.H1_H1 ;  /* 0x300000a2ffa27230 */ /* 0x000fe40000004100 */
[-C--:B------:R-:W-:Y:S01]  /*36e0*/  FMUL.FTZ R166, R161, R164.reuse ;  /* 0x000000a4a1a67220 */ /* 0x080fe20000410000 */
[----:B------:R-:W-:Y:S01]  /*36f0*/  FFMA.FTZ R12, R82, R163, R165 ;  /* 0x000000a3520c7223 */ /* 0x000fe200000100a5 */
[C---:B------:R-:W-:Y:S01]  /*3700*/  FMUL.FTZ R164, R83.reuse, R164 ;  /* 0x000000a453a47220 */ /* 0x040fe20000410000 */
[-C--:B------:R-:W-:Y:S01]  /*3710*/  F2FP.F16.E4M3.UNPACK_B R82, R81.reuse.H1 ;  /* 0x00000051ff52723e */ /* 0x080fe200030006ff */
[-C--:B------:R-:W-:Y:S01]  /*3720*/  FFMA.FTZ R166, R83, R162.reuse, -R166 ;  /* 0x000000a253a67223 */ /* 0x080fe200000108a6 */
[----:B------:R-:W-:Y:S01]  /*3730*/  F2FP.F16.E4M3.UNPACK_B R81, R81 ;  /* 0x00000051ff51723e */ /* 0x000fe200020006ff */
[----:B------:R-:W-:Y:S01]  /*3740*/  FFMA.FTZ R167, R161, R162, R164 ;  /* 0x000000a2a1a77223 */ /* 0x000fe200000100a4 */
[--C-:B------:R-:W-:Y:S01]  /*3750*/  HADD2.F32 R163, -RZ, R160.reuse.H1_H1 ;  /* 0x300000a0ffa37230 */ /* 0x100fe20000004100 */
[----:B------:R-:W-:Y:S01]  /*3760*/  F2FP.F16.E4M3.UNPACK_B R161, R159 ;  /* 0x0000009fffa1723e */ /* 0x000fe200020006ff */
[----:B------:R-:W-:Y:S01]  /*3770*/  HADD2.F32 R162, -RZ, R160.H0_H0 ;  /* 0x200000a0ffa27230 */ /* 0x000fe20000004100 */
[----:B------:R-:W-:Y:S01]  /*3780*/  F2FP.F16.E4M3.UNPACK_B R168, R80.H1 ;  /* 0x00000050ffa8723e */ /* 0x000fe200030006ff */
[----:B------:R-:W-:-:S02]  /*3790*/  HADD2.F32 R159, -RZ, R82.H0_H0 ;  /* 0x20000052ff9f7230 */ /* 0x000fc40000004100 */
[----:B------:R-:W-:Y:S02]  /*37a0*/  HADD2.F32 R160, -RZ, R82.H1_H1 ;  /* 0x30000052ffa07230 */ /* 0x000fe40000004100 */
[--C-:B------:R-:W-:Y:S02]  /*37b0*/  HADD2.F32 R83, -RZ, R81.reuse.H1_H1 ;  /* 0x30000051ff537230 */ /* 0x100fe40000004100 */
[-C--:B------:R-:W-:Y:S01]  /*37c0*/  FMUL.FTZ R165, R159, R163.reuse ;  /* 0x000000a39fa57220 */ /* 0x080fe20000410000 */
[----:B------:R-:W-:Y:S02]  /*37d0*/  HADD2.F32 R82, -RZ, R81.H0_H0 ;  /* 0x20000051ff527230 */ /* 0x000fe40000004100 */
[----:B------:R-:W-:Y:S01]  /*37e0*/  FMUL.FTZ R164, R160, R163 ;  /* 0x000000a3a0a47220 */ /* 0x000fe20000410000 */
[--C-:B------:R-:W-:Y:S02]  /*37f0*/  HADD2.F32 R81, -RZ, R161.reuse.H1_H1 ;  /* 0x300000a1ff517230 */ /* 0x100fe40000004100 */
[----:B------:R-:W-:Y:S01]  /*3800*/  FMUL.FTZ R163, R83, R162 ;  /* 0x000000a253a37220 */ /* 0x000fe20000410000 */
[----:B------:R-:W-:-:S02]  /*3810*/  HADD2.F32 R161, -RZ, R161.H0_H0 ;  /* 0x200000a1ffa17230 */ /* 0x000fc40000004100 */
[----:B------:R-:W-:Y:S01]  /*3820*/  FMUL.FTZ R162, R82, R162 ;  /* 0x000000a252a27220 */ /* 0x000fe20000410000 */
[-C--:B------:R-:W-:Y:S01]  /*3830*/  FFMA.FTZ R159, R159, R81.reuse, -R164 ;  /* 0x000000519f9f7223 */ /* 0x080fe200000108a4 */
[----:B------:R-:W-:Y:S01]  /*3840*/  FFMA.FTZ R160, R160, R81, R165 ;  /* 0x00000051a0a07223 */ /* 0x000fe200000100a5 */
[-C--:B------:R-:W-:Y:S01]  /*3850*/  FFMA.FTZ R81, R82, R161.reuse, -R163 ;  /* 0x000000a152517223 */ /* 0x080fe200000108a3 */
[----:B------:R-:W-:Y:S01]  /*3860*/  FFMA.FTZ R82, R83, R161, R162 ;  /* 0x000000a153527223 */ /* 0x000fe200000100a2 */
[----:B------:R-:W-:Y:S01]  /*3870*/  F2FP.F16.E4M3.UNPACK_B R161, R15.H1 ;  /* 0x0000000fffa1723e */ /* 0x000fe200030006ff */
[----:B------:R-:W-:Y:S01]  /*3880*/  HADD2.F32 R165, -RZ, R168.H1_H1 ;  /* 0x300000a8ffa57230 */ /* 0x000fe20000004100 */
[----:B------:R-:W-:Y:S02]  /*3890*/  F2FP.SATFINITE.E4M3.F32.PACK_AB_MERGE_C R83, R167, R166, RZ ;  /* 0x000000a6a753723e */ /* 0x000fe400048070ff */
[----:B------:R-:W-:Y:S01]  /*38a0*/  F2FP.SATFINITE.E4M3.F32.PACK_AB_MERGE_C R159, R160, R159, RZ ;  /* 0x0000009fa09f723e */ /* 0x000fe200048070ff */
[--C-:B------:R-:W-:Y:S01]  /*38b0*/  HADD2.F32 R162, -RZ, R161.reuse.H0_H0 ;  /* 0x200000a1ffa27230 */ /* 0x100fe20000004100 */
[----:B------:R-:W-:Y:S01]  /*38c0*/  F2FP.F16.E4M3.UNPACK_B R160, R14.H1 ;  /* 0x0000000effa0723e */ /* 0x000fe200030006ff */
[----:B------:R-:W-:Y:S01]  /*38d0*/  HADD2.F32 R161, -RZ, R161.H1_H1 ;  /* 0x300000a1ffa17230 */ /* 0x000fe20000004100 */
[----:B------:R-:W-:-:S02]  /*38e0*/  F2FP.F16.E4M3.UNPACK_B R167, R80 ;  /* 0x00000050ffa7723e */ /* 0x000fc400020006ff */
[-C--:B------:R-:W-:Y:S01]  /*38f0*/  F2FP.F16.E4M3.UNPACK_B R164, R13.reuse.H1 ;  /* 0x0000000dffa4723e */ /* 0x080fe200030006ff */
[--C-:B------:R-:W-:Y:S01]  /*3900*/  HADD2.F32 R80, -RZ, R160.reuse.H1_H1 ;  /* 0x300000a0ff507230 */ /* 0x100fe20000004100 */
[----:B------:R-:W-:Y:S01]  /*3910*/  F2FP.F16.E4M3.UNPACK_B R163, R13 ;  /* 0x0000000dffa3723e */ /* 0x000fe200020006ff */
[----:B------:R-:W-:Y:S02]  /*3920*/  HADD2.F32 R169, -RZ, R167.H1_H1 ;  /* 0x300000a7ffa97230 */ /* 0x000fe40000004100 */
[CC--:B------:R-:W-:Y:S01]  /*3930*/  FMUL.FTZ R13, R161.reuse, R165.reuse ;  /* 0x000000a5a10d7220 */ /* 0x0c0fe20000410000 */
[----:B------:R-:W-:Y:S02]  /*3940*/  HADD2.F32 R160, -RZ, R160.H0_H0 ;  /* 0x200000a0ffa07230 */ /* 0x000fe40000004100 */
[----:B------:R-:W-:Y:S01]  /*3950*/  FMUL.FTZ R170, R162, R165 ;  /* 0x000000a5a2aa7220 */ /* 0x000fe20000410000 */
[----:B------:R-:W-:Y:S02]  /*3960*/  HADD2.F32 R166, -RZ, R164.H1_H1 ;  /* 0x300000a4ffa67230 */ /* 0x000fe40000004100 */
[----:B------:R-:W-:Y:S01]  /*3970*/  FMUL.FTZ R171, R80, R169 ;  /* 0x000000a950ab7220 */ /* 0x000fe20000410000 */
[----:B------:R-:W-:Y:S01]  /*3980*/  HADD2.F32 R165, -RZ, R163.H1_H1 ;  /* 0x300000a3ffa57230 */ /* 0x000fe20000004100 */
[----:B------:R-:W-:Y:S01]  /*3990*/  F2FP.F16.E4M3.UNPACK_B R15, R15 ;  /* 0x0000000fff0f723e */ /* 0x000fe200020006ff */
[----:B------:R-:W-:Y:S01]  /*39a0*/  FMUL.FTZ R169, R160, R169 ;  /* 0x000000a9a0a97220 */ /* 0x000fe20000410000 */
[----:B------:R-:W-:Y:S01]  /*39b0*/  F2FP.F16.E4M3.UNPACK_B R14, R14 ;  /* 0x0000000eff0e723e */ /* 0x000fe200020006ff */
[-C--:B------:R-:W-:Y:S01]  /*39c0*/  FFMA.FTZ R13, R162, R166.reuse, -R13 ;  /* 0x000000a6a20d7223 */ /* 0x080fe2000001080d */
[----:B------:R-:W-:Y:S01]  /*39d0*/  FFMA.FTZ R170, R161, R166, R170 ;  /* 0x000000a6a1aa7223 */ /* 0x000fe200000100aa */
[-C--:B------:R-:W-:Y:S01]  /*39e0*/  FFMA.FTZ R171, R160, R165.reuse, -R171 ;  /* 0x000000a5a0ab7223 */ /* 0x080fe200000108ab */
[----:B------:R-:W-:Y:S01]  /*39f0*/  FFMA.FTZ R166, R80, R165, R169 ;  /* 0x000000a550a67223 */ /* 0x000fe200000100a9 */
[----:B------:R-:W-:-:S02]  /*3a00*/  HADD2.F32 R80, -RZ, R15.H0_H0 ;  /* 0x2000000fff507230 */ /* 0x000fc40000004100 */
[----:B------:R-:W-:Y:S01]  /*3a10*/  HADD2.F32 R160, -RZ, R15.H1_H1 ;  /* 0x3000000fffa07230 */ /* 0x000fe20000004100 */
[----:B------:R-:W-:Y:S01]  /*3a20*/  F2FP.SATFINITE.E4M3.F32.PACK_AB_MERGE_C R170, R170, R13, RZ ;  /* 0x0000000daaaa723e */ /* 0x000fe200048070ff */
[----:B------:R-:W-:Y:S01]  /*3a30*/  HADD2.F32 R15, -RZ, R14.H0_H0 ;  /* 0x2000000eff0f7230 */ /* 0x000fe20000004100 */
[----:B------:R-:W-:Y:S01]  /*3a40*/  F2FP.SATFINITE.E4M3.F32.PACK_AB_MERGE_C R166, R166, R171, RZ ;  /* 0x000000aba6a6723e */ /* 0x000fe200048070ff */
[----:B------:R-:W-:Y:S01]  /*3a50*/  HADD2.F32 R165, -RZ, R168.H0_H0 ;  /* 0x200000a8ffa57230 */ /* 0x000fe20000004100 */
[----:B------:R-:W-:Y:S01]  /*3a60*/  F2FP.SATFINITE.E4M3.F32.PACK_AB_MERGE_C R13, R12, R11, R83 ;  /* 0x0000000b0c0d723e */ /* 0x000fe20004807053 */
[----:B------:R-:W-:Y:S01]  /*3a70*/  HADD2.F32 R14, -RZ, R14.H1_H1 ;  /* 0x3000000eff0e7230 */ /* 0x000fe20000004100 */
[----:B------:R-:W-:Y:S01]  /*3a80*/  F2FP.SATFINITE.E4M3.F32.PACK_AB_MERGE_C R12, R82, R81, R159 ;  /* 0x00000051520c723e */ /* 0x000fe2000480709f */
[----:B------:R-:W-:Y:S02]  /*3a90*/  HADD2.F32 R167, -RZ, R167.H0_H0 ;  /* 0x200000a7ffa77230 */ /* 0x000fe40000004100 */
[----:B------:R-:W-:Y:S01]  /*3aa0*/  FMUL.FTZ R169, R160, R165 ;  /* 0x000000a5a0a97220 */ /* 0x000fe20000410000 */
[----:B------:R-:W-:-:S02]  /*3ab0*/  HADD2.F32 R161, -RZ, R164.H0_H0 ;  /* 0x200000a4ffa17230 */ /* 0x000fc40000004100 */
[----:B------:R-:W-:Y:S01]  /*3ac0*/  FMUL.FTZ R165, R80, R165 ;  /* 0x000000a550a57220 */ /* 0x000fe20000410000 */
[----:B------:R-:W-:Y:S02]  /*3ad0*/  HADD2.F32 R163, -RZ, R163.H0_H0 ;  /* 0x200000a3ffa37230 */ /* 0x000fe40000004100 */
[-C--:B------:R-:W-:Y:S01]  /*3ae0*/  FMUL.FTZ R162, R14, R167.reuse ;  /* 0x000000a70ea27220 */ /* 0x080fe20000410000 */
[C---:B------:R-:W-:Y:S01]  /*3af0*/  FMUL.FTZ R167, R15.reuse, R167 ;  /* 0x000000a70fa77220 */ /* 0x040fe20000410000 */
[-C--:B------:R-:W-:Y:S01]  /*3b00*/  FFMA.FTZ R169, R80, R161.reuse, -R169 ;  /* 0x000000a150a97223 */ /* 0x080fe200000108a9 */
[----:B------:R-:W-:Y:S01]  /*3b10*/  FFMA.FTZ R160, R160, R161, R165 ;  /* 0x000000a1a0a07223 */ /* 0x000fe200000100a5 */
[-C--:B------:R-:W-:Y:S01]  /*3b20*/  FFMA.FTZ R162, R15, R163.reuse, -R162 ;  /* 0x000000a30fa27223 */ /* 0x080fe200000108a2 */
[----:B------:R-:W-:-:S03]  /*3b30*/  FFMA.FTZ R167, R14, R163, R167 ;  /* 0x000000a30ea77223 */ /* 0x000fc600000100a7 */
[----:B------:R-:W-:Y:S02]  /*3b40*/  F2FP.SATFINITE.E4M3.F32.PACK_AB_MERGE_C R15, R160, R169, R170 ;  /* 0x000000a9a00f723e */ /* 0x000fe400048070aa */
[----:B------:R-:W-:-:S07]  /*3b50*/  F2FP.SATFINITE.E4M3.F32.PACK_AB_MERGE_C R14, R167, R162, R166 ;  /* 0x000000a2a70e723e */ /* 0x000fce00048070a6 */
.L_x_456:
[----:B------:R-:W-:Y:S05]  /*3b60*/  BSYNC B3 ;  /* 0x0000000000037941 */ /* 0x000fea0003800000 */
.L_x_455:
[----:B0-----:R0:W-:Y:S02]  /*3b70*/  ST.E.128 desc[UR50][R84.64], R12 ;  /* 0x0000000c54007985 */ /* 0x0011e4000c101d32 */
.L_x_454:
[----:B------:R-:W-:Y:S05]  /*3b80*/  BSYNC B2 ;  /* 0x0000000000027941 */ /* 0x000fea0003800000 */
.L_x_453:
[----:B------:R-:W-:Y:S01]  /*3b90*/  ISETP.NE.AND P3, PT, R29, RZ, PT ;  /* 0x000000ff1d00720c */ /* 0x000fe20003f65270 */
[----:B------:R-:W-:-:S12]  /*3ba0*/  BSSY B2, `(.L_x_457) ;  /* 0x0000074000027945 */ /* 0x000fd80003800000 */
[----:B------:R-:W-:Y:S05]  /*3bb0*/  @!P3 BRA `(.L_x_458) ;  /* 0x0000000400c8b947 */ /* 0x000fea0003800000 */
[----:B------:R-:W5:Y:S01]  /*3bc0*/  LDL R11, [R1+0x18] ;  /* 0x00001800010b7983 */ /* 0x000f620000100800 */
[----:B0-----:R-:W-:Y:S01]  /*3bd0*/  IMAD.SHL.U32 R12, R227, 0x10, RZ ;  /* 0x00000010e30c7824 */ /* 0x001fe200078e00ff */
[----:B------:R-:W-:Y:S04]  /*3be0*/  BSSY B3, `(.L_x_459) ;  /* 0x000006e000037945 */ /* 0x000fe80003800000 */
[----:B----4-:R-:W-:-:S04]  /*3bf0*/  IADD3 R80, P3, R145, R12, RZ ;  /* 0x0000000c91507210 */ /* 0x010fc80007f7e0ff */
[----:B---3--:R-:W-:Y:S02]  /*3c00*/  LEA.HI.X.SX32 R81, R12, R143, 0x1, P3 ;  /* 0x0000008f0c517211 */ /* 0x008fe400018f0eff */
[----:B------:R0:W3:Y:S01]  /*3c10*/  LDS.128 R12, [R89+0x24200] ;  /* 0x02420000590c7984 */ /* 0x0000e20000000c00 */
[----:B-----5:R-:W-:-:S13]  /*3c20*/  ISETP.GE.AND P3, PT, R11, R116, PT ;  /* 0x000000740b00720c */ /* 0x020fda0003f66270 */
[----:B0--3--:R-:W-:Y:S05]  /*3c30*/  @P3 BRA `(.L_x_460) ;  /* 0x0000000400a03947 */ /* 0x009fea0003800000 */
[----:B------:R-:W-:Y:S02]  /*3c40*/  SHF.R.U32.HI R11, RZ, 0x8, R77 ;  /* 0x00000008ff0b7819 */ /* 0x000fe4000001164d */
[--C-:B------:R-:W-:Y:S02]  /*3c50*/  SHF.R.U32.HI R83, RZ, 0x8, R79.reuse ;  /* 0x00000008ff537819 */ /* 0x100fe4000001164f */
[----:B------:R-:W-:Y:S02]  /*3c60*/  LOP3.LUT R78, R79, 0xff0000ff, RZ, 0xc0, !PT ;  /* 0xff0000ff4f4e7812 */ /* 0x000fe400078ec0ff */
[----:B------:R-:W-:Y:S01]  /*3c70*/  SHF.R.U32.HI R82, RZ, 0x10, R79 ;  /* 0x00000010ff527819 */ /* 0x000fe2000001164f */
[----:B------:R-:W-:Y:S01]  /*3c80*/  IMAD.SHL.U32 R79, R11, 0x100, RZ ;  /* 0x000001000b4f7824 */ /* 0x000fe200078e00ff */
[----:B------:R-:W-:Y:S01]  /*3c90*/  LOP3.LUT R76, R77, 0xff0000ff, RZ, 0xc0, !PT ;  /* 0xff0000ff4d4c7812 */ /* 0x000fe200078ec0ff */
[----:B------:R-:W-:Y:S01]  /*3ca0*/  IMAD.MOV.U32 R11, RZ, RZ, R13 ;  /* 0x000000ffff0b7224 */ /* 0x000fe200078e000d */
[----:B------:R-:W-:Y:S01]  /*3cb0*/  SHF.R.U32.HI R84, RZ, 0x10, R77 ;  /* 0x00000010ff547819 */ /* 0x000fe2000001164d */
[----:B------:R-:W-:Y:S01]  /*3cc0*/  IMAD.MOV.U32 R77, RZ, RZ, R12 ;  /* 0x000000ffff4d7224 */ /* 0x000fe200078e000c */
[----:B------:R-:W-:-:S02]  /*3cd0*/  SHF.L.U32 R83, R83, 0x8, RZ ;  /* 0x0000000853537819 */ /* 0x000fc400000006ff */
[----:B------:R-:W-:Y:S01]  /*3ce0*/  LOP3.LUT R13, R76, 0xff00, R79, 0xf8, !PT ;  /* 0x0000ff004c0d7812 */ /* 0x000fe200078ef84f */
[----:B------:R-:W-:Y:S01]  /*3cf0*/  IMAD.U32 R76, R84, 0x10000, RZ ;  /* 0x00010000544c7824 */ /* 0x000fe200078e00ff */
[----:B------:R-:W-:Y:S02]  /*3d00*/  LOP3.LUT R78, R78, 0xff00, R83, 0xf8, !PT ;  /* 0x0000ff004e4e7812 */ /* 0x000fe400078ef853 */
[----:B------:R-:W-:Y:S02]  /*3d10*/  SHF.L.U32 R83, R82, 0x10, RZ ;  /* 0x0000001052537819 */ /* 0x000fe400000006ff */
[----:B------:R-:W-:Y:S02]  /*3d20*/  F2FP.F16.E4M3.UNPACK_B R79, R158.H1 ;  /* 0x0000009eff4f723e */ /* 0x000fe400030006ff */
[----:B------:R-:W-:Y:S02]  /*3d30*/  F2FP.F16.E4M3.UNPACK_B R12, R11 ;  /* 0x0000000bff0c723e */ /* 0x000fe400020006ff */
[----:B------:R-:W-:Y:S01]  /*3d40*/  LOP3.LUT R13, R13, 0xff0000, R76, 0xf8, !PT ;  /* 0x00ff00000d0d7812 */ /* 0x000fe200078ef84c */
[--C-:B------:R-:W-:Y:S01]  /*3d50*/  HADD2.F32 R159, -RZ, R79.reuse.H0_H0 ;  /* 0x2000004fff9f7230 */ /* 0x100fe20000004100 */
[----:B------:R-:W-:Y:S01]  /*3d60*/  LOP3.LUT R76, R78, 0xff0000, R83, 0xf8, !PT ;  /* 0x00ff00004e4c7812 */ /* 0x000fe200078ef853 */
[--C-:B------:R-:W-:Y:S01]  /*3d70*/  HADD2.F32 R78, -RZ, R12.reuse.H1_H1 ;  /* 0x3000000cff4e7230 */ /* 0x100fe20000004100 */
[----:B------:R-:W-:Y:S01]  /*3d80*/  F2FP.F16.E4M3.UNPACK_B R83, R157.H1 ;  /* 0x0000009dff53723e */ /* 0x000fe200030006ff */
[----:B------:R-:W-:Y:S01]  /*3d90*/  HADD2.F32 R12, -RZ, R12.H0_H0 ;  /* 0x2000000cff0c7230 */ /* 0x000fe20000004100 */
[----:B------:R-:W-:Y:S01]  /*3da0*/  F2FP.F16.E4M3.UNPACK_B R11, R11.H1 ;  /* 0x0000000bff0b723e */ /* 0x000fe200030006ff */
[----:B------:R-:W-:-:S02]  /*3db0*/  HADD2.F32 R84, -RZ, R79.H1_H1 ;  /* 0x3000004fff547230 */ /* 0x000fc40000004100 */
[-C--:B------:R-:W-:Y:S01]  /*3dc0*/  FMUL.FTZ R161, R78, R159.reuse ;  /* 0x0000009f4ea17220 */ /* 0x080fe20000410000 */
[----:B------:R-:W-:Y:S02]  /*3dd0*/  HADD2.F32 R85, -RZ, R83.H0_H0 ;  /* 0x20000053ff557230 */ /* 0x000fe40000004100 */
[C---:B------:R-:W-:Y:S01]  /*3de0*/  FMUL.FTZ R159, R12.reuse, R159 ;  /* 0x0000009f0c9f7220 */ /* 0x040fe20000410000 */
[--C-:B------:R-:W-:Y:S01]  /*3df0*/  HADD2.F32 R82, -RZ, R11.reuse.H1_H1 ;  /* 0x3000000bff527230 */ /* 0x100fe20000004100 */
[----:B------:R-:W-:Y:S01]  /*3e00*/  F2FP.F16.E4M3.UNPACK_B R158, R158 ;  /* 0x0000009eff9e723e */ /* 0x000fe200020006ff */
[----:B------:R-:W-:Y:S02]  /*3e10*/  HADD2.F32 R79, -RZ, R11.H0_H0 ;  /* 0x2000000bff4f7230 */ /* 0x000fe40000004100 */
[-C--:B------:R-:W-:Y:S01]  /*3e20*/  FFMA.FTZ R11, R12, R85.reuse, -R161 ;  /* 0x000000550c0b7223 */ /* 0x080fe200000108a1 */
[----:B------:R-:W-:Y:S02]  /*3e30*/  HADD2.F32 R83, -RZ, R83.H1_H1 ;  /* 0x30000053ff537230 */ /* 0x000fe40000004100 */
[----:B------:R-:W-:Y:S01]  /*3e40*/  FFMA.FTZ R12, R78, R85, R159 ;  /* 0x000000554e0c7223 */ /* 0x000fe2000001009f */
[CC--:B------:R-:W-:Y:S01]  /*3e50*/  FMUL.FTZ R160, R82.reuse, R84.reuse ;  /* 0x0000005452a07220 */ /* 0x0c0fe20000410000 */
[C---:B------:R-:W-:Y:S01]  /*3e60*/  FMUL.FTZ R161, R79.reuse, R84 ;  /* 0x000000544fa17220 */ /* 0x040fe20000410000 */
[-C--:B------:R-:W-:Y:S01]  /*3e70*/  F2FP.F16.E4M3.UNPACK_B R78, R77.reuse.H1 ;  /* 0x0000004dff4e723e */ /* 0x080fe200030006ff */
[----:B------:R-:W-:Y:S01]  /*3e80*/  HADD2.F32 R84, -RZ, R158.H1_H1 ;  /* 0x3000009eff547230 */ /* 0x000fe20000004100 */
[----:B------:R-:W-:Y:S01]  /*3e90*/  F2FP.F16.E4M3.UNPACK_B R77, R77 ;  /* 0x0000004dff4d723e */ /* 0x000fe200020006ff */
[-C--:B------:R-:W-:Y:S01]  /*3ea0*/  FFMA.FTZ R160, R79, R83.reuse, -R160 ;  /* 0x000000534fa07223 */ /* 0x080fe200000108a0 */
[----:B------:R-:W-:Y:S01]  /*3eb0*/  FFMA.FTZ R161, R82, R83, R161 ;  /* 0x0000005352a17223 */ /* 0x000fe200000100a1 */
[----:B------:R-:W-:Y:S01]  /*3ec0*/  F2FP.F16.E4M3.UNPACK_B R157, R157 ;  /* 0x0000009dff9d723e */ /* 0x000fe200020006ff */
[----:B------:R-:W-:-:S02]  /*3ed0*/  HADD2.F32 R83, -RZ, R78.H1_H1 ;  /* 0x3000004eff537230 */ /* 0x000fc40000004100 */
[----:B------:R-:W-:Y:S02]  /*3ee0*/  HADD2.F32 R82, -RZ, R78.H0_H0 ;  /* 0x2000004eff527230 */ /* 0x000fe40000004100 */
[----:B------:R-:W-:Y:S02]  /*3ef0*/  HADD2.F32 R158, -RZ, R158.H0_H0 ;  /* 0x2000009eff9e7230 */ /* 0x000fe40000004100 */
[-C--:B------:R-:W-:Y:S01]  /*3f00*/  FMUL.FTZ R159, R83, R84.reuse ;  /* 0x00000054539f7220 */ /* 0x080fe20000410000 */
[--C-:B------:R-:W-:Y:S02]  /*3f10*/  HADD2.F32 R79, -RZ, R77.reuse.H1_H1 ;  /* 0x3000004dff4f7230 */ /* 0x100fe40000004100 */
[----:B------:R-:W-:Y:S01]  /*3f20*/  FMUL.FTZ R84, R82, R84 ;  /* 0x0000005452547220 */ /* 0x000fe20000410000 */
[----:B------:R-:W-:Y:S02]  /*3f30*/  HADD2.F32 R78, -RZ, R77.H0_H0 ;  /* 0x2000004dff4e7230 */ /* 0x000fe40000004100 */
[----:B------:R-:W-:-:S02]  /*3f40*/  HADD2.F32 R77, -RZ, R157.H1_H1 ;  /* 0x3000009dff4d7230 */ /* 0x000fc40000004100 */
[-C--:B------:R-:W-:Y:S01]  /*3f50*/  FMUL.FTZ R85, R79, R158.reuse ;  /* 0x0000009e4f557220 */ /* 0x080fe20000410000 */
[----:B------:R-:W-:Y:S02]  /*3f60*/  HADD2.F32 R157, -RZ, R157.H0_H0 ;  /* 0x2000009dff9d7230 */ /* 0x000fe40000004100 */
[----:B------:R-:W-:Y:S01]  /*3f70*/  FMUL.FTZ R158, R78, R158 ;  /* 0x0000009e4e9e7220 */ /* 0x000fe20000410000 */
[-C--:B------:R-:W-:Y:S01]  /*3f80*/  FFMA.FTZ R82, R82, R77.reuse, -R159 ;  /* 0x0000004d52527223 */ /* 0x080fe2000001089f */
[----:B------:R-:W-:Y:S01]  /*3f90*/  FFMA.FTZ R83, R83, R77, R84 ;  /* 0x0000004d53537223 */ /* 0x000fe20000010054 */
[-C--:B------:R-:W-:Y:S01]  /*3fa0*/  FFMA.FTZ R77, R78, R157.reuse, -R85 ;  /* 0x0000009d4e4d7223 */ /* 0x080fe20000010855 */
[----:B------:R-:W-:Y:S01]  /*3fb0*/  FFMA.FTZ R78, R79, R157, R158 ;  /* 0x0000009d4f4e7223 */ /* 0x000fe2000001009e */
[----:B------:R-:W-:Y:S02]  /*3fc0*/  F2FP.F16.E4M3.UNPACK_B R84, R15.H1 ;  /* 0x0000000fff54723e */ /* 0x000fe400030006ff */
[----:B------:R-:W-:-:S02]  /*3fd0*/  F2FP.SATFINITE.E4M3.F32.PACK_AB_MERGE_C R79, R161, R160, RZ ;  /* 0x000000a0a14f723e */ /* 0x000fc400048070ff */
[----:B------:R-:W-:Y:S01]  /*3fe0*/  F2FP.F16.E4M3.UNPACK_B R161, R76.H1 ;  /* 0x0000004cffa1723e */ /* 0x000fe200030006ff */
[--C-:B------:R-:W-:Y:S01]  /*3ff0*/  HADD2.F32 R85, -RZ, R84.reuse.H0_H0 ;  /* 0x20000054ff557230 */ /* 0x100fe20000004100 */
[----:B------:R-:W-:Y:S01]  /*4000*/  F2FP.SATFINITE.E4M3.F32.PACK_AB_MERGE_C R82, R83, R82, RZ ;  /* 0x000000525352723e */ /* 0x000fe200048070ff */
[----:B------:R-:W-:Y:S01]  /*4010*/  HADD2.F32 R84, -RZ, R84.H1_H1 ;  /* 0x30000054ff547230 */ /* 0x000fe20000004100 */
[----:B------:R-:W-:Y:S01]  /*4020*/  F2FP.F16.E4M3.UNPACK_B R83, R14.H1 ;  /* 0x0000000eff53723e */ /* 0x000fe200030006ff */
[--C-:B------:R-:W-:Y:S01]  /*4030*/  HADD2.F32 R163, -RZ, R161.reuse.H1_H1 ;  /* 0x300000a1ffa37230 */ /* 0x100fe20000004100 */
[-C--:B------:R-:W-:Y:S01]  /*4040*/  F2FP.F16.E4M3.UNPACK_B R158, R13.reuse.H1 ;  /* 0x0000000dff9e723e */ /* 0x080fe200030006ff */
[----:B------:R-:W-:Y:S01]  /*4050*/  HADD2.F32 R161, -RZ, R161.H0_H0 ;  /* 0x200000a1ffa17230 */ /* 0x000fe20000004100 */
[----:B------:R-:W-:Y:S01]  /*4060*/  F2FP.F16.E4M3.UNPACK_B R160, R76 ;  /* 0x0000004cffa0723e */ /* 0x000fe200020006ff */
[----:B------:R-:W-:Y:S01]  /*4070*/  HADD2.F32 R76, -RZ, R83.H1_H1 ;  /* 0x30000053ff4c7230 */ /* 0x000fe20000004100 */
[----:B------:R-:W-:Y:S01]  /*4080*/  F2FP.F16.E4M3.UNPACK_B R157, R13 ;  /* 0x0000000dff9d723e */ /* 0x000fe200020006ff */
[----:B------:R-:W-:-:S02]  /*4090*/  HADD2.F32 R159, -RZ, R158.H1_H1 ;  /* 0x3000009eff9f7230 */ /* 0x000fc40000004100 */
[-C--:B------:R-:W-:Y:S01]  /*40a0*/  FMUL.FTZ R164, R84, R163.reuse ;  /* 0x000000a354a47220 */ /* 0x080fe20000410000 */
[--C-:B------:R-:W-:Y:S02]  /*40b0*/  HADD2.F32 R162, -RZ, R160.reuse.H1_H1 ;  /* 0x300000a0ffa27230 */ /* 0x100fe40000004100 */
[C---:B------:R-:W-:Y:S01]  /*40c0*/  FMUL.FTZ R165, R85.reuse, R163 ;  /* 0x000000a355a57220 */ /* 0x040fe20000410000 */
[----:B------:R-:W-:Y:S02]  /*40d0*/  HADD2.F32 R83, -RZ, R83.H0_H0 ;  /* 0x20000053ff537230 */ /* 0x000fe40000004100 */
[----:B------:R-:W-:Y:S01]  /*40e0*/  FFMA.FTZ R163, R85, R159, -R164 ;  /* 0x0000009f55a37223 */ /* 0x000fe200000108a4 */
[----:B------:R-:W-:Y:S02]  /*40f0*/  HADD2.F32 R13, -RZ, R157.H1_H1 ;  /* 0x3000009dff0d7230 */ /* 0x000fe40000004100 */
[-C--:B------:R-:W-:Y:S01]  /*4100*/  FMUL.FTZ R164, R76, R162.reuse ;  /* 0x000000a24ca47220 */ /* 0x080fe20000410000 */
[----:B------:R-:W-:Y:S01]  /*4110*/  F2FP.F16.E4M3.UNPACK_B R15, R15 ;  /* 0x0000000fff0f723e */ /* 0x000fe200020006ff */
[C---:B------:R-:W-:Y:S01]  /*4120*/  FMUL.FTZ R85, R83.reuse, R162 ;  /* 0x000000a253557220 */ /* 0x040fe20000410000 */
[----:B------:R-:W-:Y:S01]  /*4130*/  F2FP.F16.E4M3.UNPACK_B R14, R14 ;  /* 0x0000000eff0e723e */ /* 0x000fe200020006ff */
[----:B------:R-:W-:Y:S01]  /*4140*/  FFMA.FTZ R164, R83, R13, -R164 ;  /* 0x0000000d53a47223 */ /* 0x000fe200000108a4 */
[----:B------:R-:W-:-:S02]  /*4150*/  HADD2.F32 R160, -RZ, R160.H0_H0 ;  /* 0x200000a0ffa07230 */ /* 0x000fc40000004100 */
[----:B------:R-:W-:Y:S01]  /*4160*/  FFMA.FTZ R85, R76, R13, R85 ;  /* 0x0000000d4c557223 */ /* 0x000fe20000010055 */
[--C-:B------:R-:W-:Y:S02]  /*4170*/  HADD2.F32 R76, -RZ, R15.reuse.H0_H0 ;  /* 0x2000000fff4c7230 */ /* 0x100fe40000004100 */
[----:B------:R-:W-:Y:S01]  /*4180*/  FFMA.FTZ R166, R84, R159, R165 ;  /* 0x0000009f54a67223 */ /* 0x000fe200000100a5 */
[--C-:B------:R-:W-:Y:S02]  /*4190*/  HADD2.F32 R13, -RZ, R14.reuse.H0_H0 ;  /* 0x2000000eff0d7230 */ /* 0x100fe40000004100 */
[----:B------:R-:W-:Y:S02]  /*41a0*/  HADD2.F32 R15, -RZ, R15.H1_H1 ;  /* 0x3000000fff0f7230 */ /* 0x000fe40000004100 */
[----:B------:R-:W-:Y:S01]  /*41b0*/  FMUL.FTZ R162, R76, R161 ;  /* 0x000000a14ca27220 */ /* 0x000fe20000410000 */
[----:B------:R-:W-:Y:S02]  /*41c0*/  HADD2.F32 R14, -RZ, R14.H1_H1 ;  /* 0x3000000eff0e7230 */ /* 0x000fe40000004100 */
[----:B------:R-:W-:Y:S01]  /*41d0*/  FMUL.FTZ R83, R13, R160 ;  /* 0x000000a00d537220 */ /* 0x000fe20000410000 */
[----:B------:R-:W-:-:S02]  /*41e0*/  HADD2.F32 R158, -RZ, R158.H0_H0 ;  /* 0x2000009eff9e7230 */ /* 0x000fc40000004100 */
[----:B------:R-:W-:Y:S01]  /*41f0*/  FMUL.FTZ R159, R15, R161 ;  /* 0x000000a10f9f7220 */ /* 0x000fe20000410000 */
[----:B------:R-:W-:Y:S02]  /*4200*/  HADD2.F32 R157, -RZ, R157.H0_H0 ;  /* 0x2000009dff9d7230 */ /* 0x000fe40000004100 */
[----:B------:R-:W-:Y:S01]  /*4210*/  FMUL.FTZ R84, R14, R160 ;  /* 0x000000a00e547220 */ /* 0x000fe20000410000 */
[----:B------:R-:W-:Y:S01]  /*4220*/  F2FP.SATFINITE.E4M3.F32.PACK_AB_MERGE_C R85, R85, R164, RZ ;  /* 0x000000a45555723e */ /* 0x000fe200048070ff */
[-C--:B------:R-:W-:Y:S01]  /*4230*/  FFMA.FTZ R159, R76, R158.reuse, -R159 ;  /* 0x0000009e4c9f7223 */ /* 0x080fe2000001089f */
[----:B------:R-:W-:Y:S01]  /*4240*/  FFMA.FTZ R162, R15, R158, R162 ;  /* 0x0000009e0fa27223 */ /* 0x000fe200000100a2 */
[-C--:B------:R-:W-:Y:S01]  /*4250*/  FFMA.FTZ R84, R13, R157.reuse, -R84 ;  /* 0x0000009d0d547223 */ /* 0x080fe20000010854 */
[----:B------:R-:W-:Y:S01]  /*4260*/  FFMA.FTZ R83, R14, R157, R83 ;  /* 0x0000009d0e537223 */ /* 0x000fe20000010053 */
[----:B------:R-:W-:Y:S02]  /*4270*/  F2FP.SATFINITE.E4M3.F32.PACK_AB_MERGE_C R163, R166, R163, RZ ;  /* 0x000000a3a6a3723e */ /* 0x000fe400048070ff */
[----:B------:R-:W-:-:S02]  /*4280*/  F2FP.SATFINITE.E4M3.F32.PACK_AB_MERGE_C R13, R12, R11, R79 ;  /* 0x0000000b0c0d723e */ /* 0x000fc4000480704f */
[----:B------:R-:W-:Y:S02]  /*4290*/  F2FP.SATFINITE.E4M3.F32.PACK_AB_MERGE_C R12, R78, R77, R82 ;  /* 0x0000004d4e0c723e */ /* 0x000fe40004807052 */
[----:B------:R-:W-:Y:S02]  /*42a0*/  F2FP.SATFINITE.E4M3.F32.PACK_AB_MERGE_C R14, R83, R84, R85 ;  /* 0x00000054530e723e */ /* 0x000fe40004807055 */
[----:B------:R-:W-:-:S07]  /*42b0*/  F2FP.SATFINITE.E4M3.F32.PACK_AB_MERGE_C R15, R162, R159, R163 ;  /* 0x0000009fa20f723e */ /* 0x000fce00048070a3 */
.L_x_460:
[----:B------:R-:W-:Y:S05]  /*42c0*/  BSYNC B3 ;  /* 0x0000000000037941 */ /* 0x000fea0003800000 */
.L_x_459:
[----:B------:R0:W-:Y:S02]  /*42d0*/  ST.E.128 desc[UR50][R80.64], R12 ;  /* 0x0000000c50007985 */ /* 0x0001e4000c101d32 */
.L_x_458:
[----:B------:R-:W-:Y:S05]  /*42e0*/  BSYNC B2 ;  /* 0x0000000000027941 */ /* 0x000fea0003800000 */
.L_x_457:
[----:B------:R-:W-:Y:S01]  /*42f0*/  ISETP.NE.AND P3, PT, R30, RZ, PT ;  /* 0x000000ff1e00720c */ /* 0x000fe20003f65270 */
[----:B------:R-:W-:-:S12]  /*4300*/  BSSY B2, `(.L_x_461) ;  /* 0x0000075000027945 */ /* 0x000fd80003800000 */
[----:B------:R-:W-:Y:S05]  /*4310*/  @!P3 BRA `(.L_x_462) ;  /* 0x0000000400ccb947 */ /* 0x000fea0003800000 */
[----:B0-----:R-:W5:Y:S04]  /*4320*/  LDL R12, [R1] ;  /* 0x00000000010c7983 */ /* 0x001f680000100800 */
[----:B------:R-:W2:Y:S01]  /*4330*/  LDL R11, [R1+0x20] ;  /* 0x00002000010b7983 */ /* 0x000ea20000100800 */
[----:B------:R-:W-:Y:S01]  /*4340*/  BSSY B3, `(.L_x_463) ;  /* 0x000006f000037945 */ /* 0x000fe20003800000 */
[----:B-----5:R-:W-:-:S05]  /*4350*/  IMAD.SHL.U32 R12, R12, 0x10, RZ ;  /* 0x000000100c0c7824 */ /* 0x020fca00078e00ff */
[----:B----4-:R-:W-:-:S04]  /*4360*/  IADD3 R76, P3, R145, R12, RZ ;  /* 0x0000000c914c7210 */ /* 0x010fc80007f7e0ff */
[----:B---3--:R-:W-:Y:S02]  /*4370*/  LEA.HI.X.SX32 R77, R12, R143, 0x1, P3 ;  /* 0x0000008f0c4d7211 */ /* 0x008fe400018f0eff */
[----:B------:R0:W3:Y:S01]  /*4380*/  LDS.128 R12, [R88+0x26a00] ;  /* 0x026a0000580c7984 */ /* 0x0000e20000000c00 */
[----:B--2---:R-:W-:-:S13]  /*4390*/  ISETP.GE.AND P3, PT, R11, R116, PT ;  /* 0x000000740b00720c */ /* 0x004fda0003f66270 */
[----:B0-----:R-:W-:Y:S05]  /*43a0*/  @P3 BRA `(.L_x_464) ;  /* 0x0000000400a03947 */ /* 0x001fea0003800000 */
[----:B------:R-:W-:Y:S02]  /*43b0*/  SHF.R.U32.HI R72, RZ, 0x8, R73 ;  /* 0x00000008ff487819 */ /* 0x000fe40000011649 */
[----:B------:R-:W-:Y:S02]  /*43c0*/  SHF.R.U32.HI R74, RZ, 0x8, R75 ;  /* 0x00000008ff4a7819 */ /* 0x000fe4000001164b */
[----:B------:R-:W-:Y:S01]  /*43d0*/  SHF.R.U32.HI R80, RZ, 0x10, R73 ;  /* 0x00000010ff507819 */ /* 0x000fe20000011649 */
[----:B------:R-:W-:Y:S01]  /*43e0*/  IMAD.SHL.U32 R72, R72, 0x100, RZ ;  /* 0x0000010048487824 */ /* 0x000fe200078e00ff */
[----:B------:R-:W-:Y:S01]  /*43f0*/  LOP3.LUT R79, R73, 0xff0000ff, RZ, 0xc0, !PT ;  /* 0xff0000ff494f7812 */ /* 0x000fe200078ec0ff */
[----:B------:R-:W-:Y:S01]  /*4400*/  IMAD.SHL.U32 R74, R74, 0x100, RZ ;  /* 0x000001004a4a7824 */ /* 0x000fe200078e00ff */
[----:B------:R-:W-:Y:S01]  /*4410*/  SHF.R.U32.HI R78, RZ, 0x10, R75 ;  /* 0x00000010ff4e7819 */ /* 0x000fe2000001164b */
[----:B---3--:R-:W-:Y:S01]  /*4420*/  IMAD.MOV.U32 R73, RZ, RZ, R12 ;  /* 0x000000ffff497224 */ /* 0x008fe200078e000c */
[----:B------:R-:W-:-:S02]  /*4430*/  LOP3.LUT R75, R75, 0xff0000ff, RZ, 0xc0, !PT ;  /* 0xff0000ff4b4b7812 */ /* 0x000fc400078ec0ff */
[----:B------:R-:W-:Y:S01]  /*4440*/  MOV R11, R13 ;  /* 0x0000000d000b7202 */ /* 0x000fe20000000f00 */
[----:B------:R-:W-:Y:S01]  /*4450*/  IMAD.U32 R13, R80, 0x10000, RZ ;  /* 0x00010000500d7824 */ /* 0x000fe200078e00ff */
[----:B------:R-:W-:Y:S02]  /*4460*/  LOP3.LUT R72, R79, 0xff00, R72, 0xf8, !PT ;  /* 0x0000ff004f487812 */ /* 0x000fe400078ef848 */
[----:B------:R-:W-:Y:S01]  /*4470*/  LOP3.LUT R79, R75, 0xff00, R74, 0xf8, !PT ;  /* 0x0000ff004b4f7812 */ /* 0x000fe200078ef84a */
[----:B------:R-:W-:Y:S01]  /*4480*/  IMAD.U32 R74, R78, 0x10000, RZ ;  /* 0x000100004e4a7824 */ /* 0x000fe200078e00ff */
        /* <DEDUP_REMOVED lines=27> */
[--C-:B------:R-:W-:Y:S01]  /*4640*/  HADD2.F32 R79, -RZ, R74.reuse.H1_H1 ;  /* 0x3000004aff4f7230 */ /* 0x100fe20000004100 */
[----:B------:R-:W-:Y:S01]  /*4650*/  F2FP.F16.E4M3.UNPACK_B R84, R72.H1 ;  /* 0x00000048ff54723e */ /* 0x000fe200030006ff */
[----:B------:R-:W-:Y:S01]  /*4660*/  HADD2.F32 R78, -RZ, R74.H0_H0 ;  /* 0x2000004aff4e7230 */ /* 0x000fe20000004100 */
[----:B------:R-:W-:Y:S01]  /*4670*/  F2FP.SATFINITE.E4M3.F32.PACK_AB_MERGE_C R158, R85, R82, RZ ;  /* 0x00000052559e723e */ /* 0x000fe200048070ff */
[----:B------:R-:W-:-:S02]  /*4680*/  HADD2.F32 R74, -RZ, R73.H0_H0 ;  /* 0x20000049ff4a7230 */ /* 0x000fc40000004100 */
[CC--:B------:R-:W-:Y:S01]  /*4690*/  FMUL.FTZ R83, R79.reuse, R80.reuse ;  /* 0x000000504f537220 */ /* 0x0c0fe20000410000 */
[----:B------:R-:W-:Y:S02]  /*46a0*/  HADD2.F32 R75, -RZ, R73.H1_H1 ;  /* 0x30000049ff4b7230 */ /* 0x000fe40000004100 */
[C---:B------:R-:W-:Y:S01]  /*46b0*/  FMUL.FTZ R80, R78.reuse, R80 ;  /* 0x000000504e507220 */ /* 0x040fe20000410000 */
[--C-:B------:R-:W-:Y:S02]  /*46c0*/  HADD2.F32 R73, -RZ, R155.reuse.H1_H1 ;  /* 0x3000009bff497230 */ /* 0x100fe40000004100 */
[----:B------:R-:W-:Y:S02]  /*46d0*/  HADD2.F32 R156, -RZ, R156.H0_H0 ;  /* 0x2000009cff9c7230 */ /* 0x000fe40000004100 */
[----:B------:R-:W-:Y:S02]  /*46e0*/  HADD2.F32 R155, -RZ, R155.H0_H0 ;  /* 0x2000009bff9b7230 */ /* 0x000fe40000004100 */
[-C--:B------:R-:W-:Y:S01]  /*46f0*/  FFMA.FTZ R83, R78, R73.reuse, -R83 ;  /* 0x000000494e537223 */ /* 0x080fe20000010853 */
[----:B------:R-:W-:Y:S01]  /*4700*/  FFMA.FTZ R80, R79, R73, R80 ;  /* 0x000000494f507223 */ /* 0x000fe20000010050 */
[CC--:B------:R-:W-:Y:S01]  /*4710*/  FMUL.FTZ R81, R75.reuse, R156.reuse ;  /* 0x0000009c4b517220 */ /* 0x0c0fe20000410000 */
[-C--:B------:R-:W-:Y:S01]  /*4720*/  F2FP.F16.E4M3.UNPACK_B R78, R15.reuse.H1 ;  /* 0x0000000fff4e723e */ /* 0x080fe200030006ff */
[C---:B------:R-:W-:Y:S01]  /*4730*/  FMUL.FTZ R156, R74.reuse, R156 ;  /* 0x0000009c4a9c7220 */ /* 0x040fe20000410000 */
[----:B------:R-:W-:Y:S01]  /*4740*/  F2FP.F16.E4M3.UNPACK_B R15, R15 ;  /* 0x0000000fff0f723e */ /* 0x000fe200020006ff */
[----:B------:R-:W-:Y:S01]  /*4750*/  FFMA.FTZ R73, R74, R155, -R81 ;  /* 0x0000009b4a497223 */ /* 0x000fe20000010851 */
[----:B------:R-:W-:Y:S01]  /*4760*/  F2FP.SATFINITE.E4M3.F32.PACK_AB_MERGE_C R157, R80, R83, RZ ;  /* 0x00000053509d723e */ /* 0x000fe200048070ff */
[----:B------:R-:W-:Y:S01]  /*4770*/  FFMA.FTZ R74, R75, R155, R156 ;  /* 0x0000009b4b4a7223 */ /* 0x000fe2000001009c */
[--C-:B------:R-:W-:Y:S01]  /*4780*/  HADD2.F32 R79, -RZ, R78.reuse.H0_H0 ;  /* 0x2000004eff4f7230 */ /* 0x100fe20000004100 */
[-C--:B------:R-:W-:Y:S01]  /*4790*/  F2FP.F16.E4M3.UNPACK_B R81, R13.reuse.H1 ;  /* 0x0000000dff51723e */ /* 0x080fe200030006ff */
[----:B------:R-:W-:Y:S01]  /*47a0*/  HADD2.F32 R78, -RZ, R78.H1_H1 ;  /* 0x3000004eff4e7230 */ /* 0x000fe20000004100 */
[----:B------:R-:W-:Y:S01]  /*47b0*/  F2FP.F16.E4M3.UNPACK_B R75, R14.H1 ;  /* 0x0000000eff4b723e */ /* 0x000fe200030006ff */
[----:B------:R-:W-:Y:S01]  /*47c0*/  HADD2.F32 R155, -RZ, R84.H1_H1 ;  /* 0x30000054ff9b7230 */ /* 0x000fe20000004100 */
[----:B------:R-:W-:Y:S01]  /*47d0*/  F2FP.F16.E4M3.UNPACK_B R83, R72 ;  /* 0x00000048ff53723e */ /* 0x000fe200020006ff */
[----:B------:R-:W-:Y:S01]  /*47e0*/  HADD2.F32 R82, -RZ, R81.H1_H1 ;  /* 0x30000051ff527230 */ /* 0x000fe20000004100 */
[----:B------:R-:W-:Y:S01]  /*47f0*/  F2FP.F16.E4M3.UNPACK_B R80, R13 ;  /* 0x0000000dff50723e */ /* 0x000fe200020006ff */
[----:B------:R-:W-:-:S02]  /*4800*/  HADD2.F32 R72, -RZ, R75.H1_H1 ;  /* 0x3000004bff487230 */ /* 0x000fc40000004100 */
[-C--:B------:R-:W-:Y:S01]  /*4810*/  FMUL.FTZ R156, R78, R155.reuse ;  /* 0x0000009b4e9c7220 */ /* 0x080fe20000410000 */
[----:B------:R-:W-:Y:S02]  /*4820*/  HADD2.F32 R85, -RZ, R83.H1_H1 ;  /* 0x30000053ff557230 */ /* 0x000fe40000004100 */
[C---:B------:R-:W-:Y:S01]  /*4830*/  FMUL.FTZ R155, R79.reuse, R155 ;  /* 0x0000009b4f9b7220 */ /* 0x040fe20000410000 */
[----:B------:R-:W-:Y:S02]  /*4840*/  HADD2.F32 R75, -RZ, R75.H0_H0 ;  /* 0x2000004bff4b7230 */ /* 0x000fe40000004100 */
[----:B------:R-:W-:Y:S01]  /*4850*/  FFMA.FTZ R79, R79, R82, -R156 ;  /* 0x000000524f4f7223 */ /* 0x000fe2000001089c */
[----:B------:R-:W-:Y:S02]  /*4860*/  HADD2.F32 R13, -RZ, R80.H1_H1 ;  /* 0x30000050ff0d7230 */ /* 0x000fe40000004100 */
[-C--:B------:R-:W-:Y:S01]  /*4870*/  FMUL.FTZ R156, R72, R85.reuse ;  /* 0x00000055489c7220 */ /* 0x080fe20000410000 */
[----:B------:R-:W-:Y:S01]  /*4880*/  F2FP.F16.E4M3.UNPACK_B R14, R14 ;  /* 0x0000000eff0e723e */ /* 0x000fe200020006ff */
[----:B------:R-:W-:Y:S01]  /*4890*/  FMUL.FTZ R85, R75, R85 ;  /* 0x000000554b557220 */ /* 0x000fe20000410000 */
[----:B------:R-:W-:-:S02]  /*48a0*/  HADD2.F32 R84, -RZ, R84.H0_H0 ;  /* 0x20000054ff547230 */ /* 0x000fc40000004100 */
[-C--:B------:R-:W-:Y:S01]  /*48b0*/  FFMA.FTZ R156, R75, R13.reuse, -R156 ;  /* 0x0000000d4b9c7223 */ /* 0x080fe2000001089c */
[----:B------:R-:W-:Y:S02]  /*48c0*/  HADD2.F32 R83, -RZ, R83.H0_H0 ;  /* 0x20000053ff537230 */ /* 0x000fe40000004100 */
[----:B------:R-:W-:Y:S01]  /*48d0*/  FFMA.FTZ R85, R72, R13, R85 ;  /* 0x0000000d48557223 */ /* 0x000fe20000010055 */
[--C-:B------:R-:W-:Y:S02]  /*48e0*/  HADD2.F32 R72, -RZ, R15.reuse.H0_H0 ;  /* 0x2000000fff487230 */ /* 0x100fe40000004100 */
[----:B------:R-:W-:Y:S01]  /*48f0*/  FFMA.FTZ R82, R78, R82, R155 ;  /* 0x000000524e527223 */ /* 0x000fe2000001009b */
[--C-:B------:R-:W-:Y:S02]  /*4900*/  HADD2.F32 R13, -RZ, R14.reuse.H0_H0 ;  /* 0x2000000eff0d7230 */ /* 0x100fe40000004100 */
[----:B------:R-:W-:Y:S01]  /*4910*/  HADD2.F32 R15, -RZ, R15.H1_H1 ;  /* 0x3000000fff0f7230 */ /* 0x000fe20000004100 */
[----:B------:R-:W-:Y:S01]  /*4920*/  F2FP.SATFINITE.E4M3.F32.PACK_AB_MERGE_C R85, R85, R156, RZ ;  /* 0x0000009c5555723e */ /* 0x000fe200048070ff */
[----:B------:R-:W-:Y:S01]  /*4930*/  HADD2.F32 R14, -RZ, R14.H1_H1 ;  /* 0x3000000eff0e7230 */ /* 0x000fe20000004100 */
[----:B------:R-:W-:Y:S01]  /*4940*/  F2FP.SATFINITE.E4M3.F32.PACK_AB_MERGE_C R79, R82, R79, RZ ;  /* 0x0000004f524f723e */ /* 0x000fe200048070ff */
[----:B------:R-:W-:-:S02]  /*4950*/  HADD2.F32 R81, -RZ, R81.H0_H0 ;  /* 0x20000051ff517230 */ /* 0x000fc40000004100 */
[-C--:B------:R-:W-:Y:S01]  /*4960*/  FMUL.FTZ R75, R15, R84.reuse ;  /* 0x000000540f4b7220 */ /* 0x080fe20000410000 */
[----:B------:R-:W-:Y:S02]  /*4970*/  HADD2.F32 R80, -RZ, R80.H0_H0 ;  /* 0x20000050ff507230 */ /* 0x000fe40000004100 */
[-C--:B------:R-:W-:Y:S01]  /*4980*/  FMUL.FTZ R78, R14, R83.reuse ;  /* 0x000000530e4e7220 */ /* 0x080fe20000410000 */
[C---:B------:R-:W-:Y:S01]  /*4990*/  FMUL.FTZ R84, R72.reuse, R84 ;  /* 0x0000005448547220 */ /* 0x040fe20000410000 */
[C---:B------:R-:W-:Y:S01]  /*49a0*/  FMUL.FTZ R83, R13.reuse, R83 ;  /* 0x000000530d537220 */ /* 0x040fe20000410000 */
[-C--:B------:R-:W-:Y:S01]  /*49b0*/  FFMA.FTZ R75, R72, R81.reuse, -R75 ;  /* 0x00000051484b7223 */ /* 0x080fe2000001084b */
[-C--:B------:R-:W-:Y:S01]  /*49c0*/  FFMA.FTZ R78, R13, R80.reuse, -R78 ;  /* 0x000000500d4e7223 */ /* 0x080fe2000001084e */
[----:B------:R-:W-:Y:S01]  /*49d0*/  FFMA.FTZ R84, R15, R81, R84 ;  /* 0x000000510f547223 */ /* 0x000fe20000010054 */
[----:B------:R-:W-:Y:S01]  /*49e0*/  FFMA.FTZ R83, R14, R80, R83 ;  /* 0x000000500e537223 */ /* 0x000fe20000010053 */
[----:B------:R-:W-:-:S02]  /*49f0*/  F2FP.SATFINITE.E4M3.F32.PACK_AB_MERGE_C R13, R12, R11, R158 ;  /* 0x0000000b0c0d723e */ /* 0x000fc4000480709e */
[----:B------:R-:W-:Y:S02]  /*4a00*/  F2FP.SATFINITE.E4M3.F32.PACK_AB_MERGE_C R12, R74, R73, R157 ;  /* 0x000000494a0c723e */ /* 0x000fe4000480709d */
[----:B------:R-:W-:Y:S02]  /*4a10*/  F2FP.SATFINITE.E4M3.F32.PACK_AB_MERGE_C R14, R83, R78, R85 ;  /* 0x0000004e530e723e */ /* 0x000fe40004807055 */
[----:B------:R-:W-:-:S07]  /*4a20*/  F2FP.SATFINITE.E4M3.F32.PACK_AB_MERGE_C R15, R84, R75, R79 ;  /* 0x0000004b540f723e */ /* 0x000fce000480704f */
.L_x_464:
[----:B------:R-:W-:Y:S05]  /*4a30*/  BSYNC B3 ;  /* 0x0000000000037941 */ /* 0x000fea0003800000 */
.L_x_463:
[----:B---3--:R0:W-:Y:S02]  /*4a40*/  ST.E.128 desc[UR50][R76.64], R12 ;  /* 0x0000000c4c007985 */ /* 0x0081e4000c101d32 */
.L_x_462:
[----:B------:R-:W-:Y:S05]  /*4a50*/  BSYNC B2 ;  /* 0x0000000000027941 */ /* 0x000fea0003800000 */
.L_x_461:
[----:B------:R-:W-:Y:S01]  /*4a60*/  ISETP.NE.AND P3, PT, R31, RZ, PT ;  /* 0x000000ff1f00720c */ /* 0x000fe20003f65270 */
[----:B------:R-:W-:-:S12]  /*4a70*/  BSSY B2, `(.L_x_465) ;  /* 0x0000074000027945 */ /* 0x000fd80003800000 */
[----:B------:R-:W-:Y:S05]  /*4a80*/  @!P3 BRA `(.L_x_466) ;  /* 0x0000000400c8b947 */ /* 0x000fea0003800000 */
[----:B0-----:R-:W3:Y:S04]  /*4a90*/  LDL R12, [R1+0xc] ;  /* 0x00000c00010c7983 */ /* 0x001ee80000100800 */
[----:B------:R-:W5:Y:S01]  /*4aa0*/  LDL R11, [R1+0x24] ;  /* 0x00002400010b7983 */ /* 0x000f620000100800 */
[----:B----4-:R-:W-:Y:S01]  /*4ab0*/  IADD3 R72, P3, R23, R145, RZ ;  /* 0x0000009117487210 */ /* 0x010fe20007f7e0ff */
[----:B------:R-:W-:Y:S03]  /*4ac0*/  BSSY B3, `(.L_x_467) ;  /* 0x000006d000037945 */ /* 0x000fe60003800000 */
[----:B---3--:R-:W-:Y:S02]  /*4ad0*/  IADD3.X R73, R143, R12, RZ, P3, !PT ;  /* 0x0000000c8f497210 */ /* 0x008fe40001ffe4ff */
[----:B------:R0:W3:Y:S01]  /*4ae0*/  LDS.128 R12, [R89+0x26a00] ;  /* 0x026a0000590c7984 */ /* 0x0000e20000000c00 */
[----:B-----5:R-:W-:-:S13]  /*4af0*/  ISETP.GE.AND P3, PT, R11, R116, PT ;  /* 0x000000740b00720c */ /* 0x020fda0003f66270 */
[----:B0-----:R-:W-:Y:S05]  /*4b00*/  @P3 BRA `(.L_x_468) ;  /* 0x0000000400a03947 */ /* 0x001fea0003800000 */
[----:B------:R-:W-:Y:S02]  /*4b10*/  SHF.R.U32.HI R68, RZ, 0x8, R69 ;  /* 0x00000008ff447819 */ /* 0x000fe40000011645 */
[----:B------:R-:W-:Y:S02]  /*4b20*/  SHF.R.U32.HI R11, RZ, 0x8, R71 ;  /* 0x00000008ff0b7819 */ /* 0x000fe40000011647 */
[----:B------:R-:W-:Y:S02]  /*4b30*/  LOP3.LUT R70, R69, 0xff0000ff, RZ, 0xc0, !PT ;  /* 0xff0000ff45467812 */ /* 0x000fe400078ec0ff */
[----:B------:R-:W-:Y:S01]  /*4b40*/  SHF.R.U32.HI R76, RZ, 0x10, R69 ;  /* 0x00000010ff4c7819 */ /* 0x000fe20000011645 */
[----:B------:R-:W-:Y:S01]  /*4b50*/  IMAD.SHL.U32 R69, R68, 0x100, RZ ;  /* 0x0000010044457824 */ /* 0x000fe200078e00ff */
[----:B------:R-:W-:Y:S02]  /*4b60*/  LOP3.LUT R74, R71, 0xff0000ff, RZ, 0xc0, !PT ;  /* 0xff0000ff474a7812 */ /* 0x000fe400078ec0ff */
[----:B------:R-:W-:Y:S01]  /*4b70*/  SHF.R.U32.HI R75, RZ, 0x10, R71 ;  /* 0x00000010ff4b7819 */ /* 0x000fe20000011647 */
[----:B------:R-:W-:Y:S01]  /*4b80*/  IMAD.SHL.U32 R71, R11, 0x100, RZ ;  /* 0x000001000b477824 */ /* 0x000fe200078e00ff */
[----:B---3--:R-:W-:Y:S01]  /*4b90*/  MOV R68, R12 ;  /* 0x0000000c00447202 */ /* 0x008fe20000000f00 */
[----:B------:R-:W-:Y:S01]  /*4ba0*/  IMAD.MOV.U32 R11, RZ, RZ, R13 ;  /* 0x000000ffff0b7224 */ /* 0x000fe200078e000d */
[----:B------:R-:W-:Y:S01]  /*4bb0*/  LOP3.LUT R13, R70, 0xff00, R69, 0xf8, !PT ;  /* 0x0000ff00460d7812 */ /* 0x000fe200078ef845 */
[----:B------:R-:W-:Y:S01]  /*4bc0*/  IMAD.U32 R69, R75, 0x10000, RZ ;  /* 0x000100004b457824 */ /* 0x000fe200078e00ff */
[----:B------:R-:W-:Y:S01]  /*4bd0*/  LOP3.LUT R74, R74, 0xff00, R71, 0xf8, !PT ;  /* 0x0000ff004a4a7812 */ /* 0x000fe200078ef847 */
[----:B------:R-:W-:Y:S01]  /*4be0*/  IMAD.U32 R70, R76, 0x10000, RZ ;  /* 0x000100004c467824 */ /* 0x000fe200078e00ff */
[----:B------:R-:W-:-:S02]  /*4bf0*/  F2FP.F16.E4M3.UNPACK_B R71, R154.H1 ;  /* 0x0000009aff47723e */ /* 0x000fc400030006ff */
[----:B------:R-:W-:Y:S02]  /*4c00*/  F2FP.F16.E4M3.UNPACK_B R12, R11 ;  /* 0x0000000bff0c723e */ /* 0x000fe400020006ff */
[----:B------:R-:W-:Y:S01]  /*4c10*/  LOP3.LUT R78, R74, 0xff0000, R69, 0xf8, !PT ;  /* 0x00ff00004a4e7812 */ /* 0x000fe200078ef845 */
[--C-:B------:R-:W-:Y:S01]  /*4c20*/  HADD2.F32 R76, -RZ, R71.reuse.H0_H0 ;  /* 0x20000047ff4c7230 */ /* 0x100fe20000004100 */
[----:B------:R-:W-:Y:S01]  /*4c30*/  F2FP.F16.E4M3.UNPACK_B R74, R153.H1 ;  /* 0x00000099ff4a723e */ /* 0x000fe200030006ff */
[--C-:B------:R-:W-:Y:S01]  /*4c40*/  HADD2.F32 R69, -RZ, R12.reuse.H1_H1 ;  /* 0x3000000cff457230 */ /* 0x100fe20000004100 */
[----:B------:R-:W-:Y:S01]  /*4c50*/  F2FP.F16.E4M3.UNPACK_B R11, R11.H1 ;  /* 0x0000000bff0b723e */ /* 0x000fe200030006ff */
[----:B------:R-:W-:Y:S01]  /*4c60*/  HADD2.F32 R12, -RZ, R12.H0_H0 ;  /* 0x2000000cff0c7230 */ /* 0x000fe20000004100 */
[----:B------:R-:W-:Y:S01]  /*4c70*/  LOP3.LUT R13, R13, 0xff0000, R70, 0xf8, !PT ;  /* 0x00ff00000d0d7812 */ /* 0x000fe200078ef846 */
[----:B------:R-:W-:Y:S02]  /*4c80*/  HADD2.F32 R75, -RZ, R74.H0_H0 ;  /* 0x2000004aff4b7230 */ /* 0x000fe40000004100 */
[----:B------:R-:W-:Y:S01]  /*4c90*/  FMUL.FTZ R79, R69, R76 ;  /* 0x0000004c454f7220 */ /* 0x000fe20000410000 */
[----:B------:R-:W-:-:S02]  /*4ca0*/  HADD2.F32 R77, -RZ, R71.H1_H1 ;  /* 0x30000047ff4d7230 */ /* 0x000fc40000004100 */
[C---:B------:R-:W-:Y:S01]  /*4cb0*/  FMUL.FTZ R76, R12.reuse, R76 ;  /* 0x0000004c0c4c7220 */ /* 0x040fe20000410000 */
[--C-:B------:R-:W-:Y:S01]  /*4cc0*/  HADD2.F32 R71, -RZ, R11.reuse.H1_H1 ;  /* 0x3000000bff477230 */ /* 0x100fe20000004100 */
[----:B------:R-:W-:Y:S01]  /*4cd0*/  F2FP.F16.E4M3.UNPACK_B R154, R154 ;  /* 0x0000009aff9a723e */ /* 0x000fe200020006ff */
[----:B------:R-:W-:Y:S02]  /*4ce0*/  HADD2.F32 R70, -RZ, R11.H0_H0 ;  /* 0x2000000bff467230 */ /* 0x000fe40000004100 */
[-C--:B------:R-:W-:Y:S01]  /*4cf0*/  FFMA.FTZ R11, R12, R75.reuse, -R79 ;  /* 0x0000004b0c0b7223 */ /* 0x080fe2000001084f */
[----:B------:R-:W-:Y:S02]  /*4d00*/  HADD2.F32 R74, -RZ, R74.H1_H1 ;  /* 0x3000004aff4a7230 */ /* 0x000fe40000004100 */
[----:B------:R-:W-:Y:S01]  /*4d10*/  FFMA.FTZ R12, R69, R75, R76 ;  /* 0x0000004b450c7223 */ /* 0x000fe2000001004c */
[-C--:B------:R-:W-:Y:S01]  /*4d20*/  FMUL.FTZ R79, R71, R77.reuse ;  /* 0x0000004d474f7220 */ /* 0x080fe20000410000 */
[----:B------:R-:W-:Y:S01]  /*4d30*/  FMUL.FTZ R80, R70, R77 ;  /* 0x0000004d46507220 */ /* 0x000fe20000410000 */
[----:B------:R-:W-:Y:S01]  /*4d40*/  F2FP.F16.E4M3.UNPACK_B R69, R68.H1 ;  /* 0x00000044ff45723e */ /* 0x000fe200030006ff */
[----:B------:R-:W-:-:S02]  /*4d50*/  HADD2.F32 R75, -RZ, R154.H1_H1 ;  /* 0x3000009aff4b7230 */ /* 0x000fc40000004100 */
[-C--:B------:R-:W-:Y:S01]  /*4d60*/  FFMA.FTZ R79, R70, R74.reuse, -R79 ;  /* 0x0000004a464f7223 */ /* 0x080fe2000001084f */
[----:B------:R-:W-:Y:S01]  /*4d70*/  FFMA.FTZ R84, R71, R74, R80 ;  /* 0x0000004a47547223 */ /* 0x000fe20000010050 */
[----:B------:R-:W-:Y:S01]  /*4d80*/  F2FP.F16.E4M3.UNPACK_B R68, R68 ;  /* 0x00000044ff44723e */ /* 0x000fe200020006ff */
[--C-:B------:R-:W-:Y:S01]  /*4d90*/  HADD2.F32 R70, -RZ, R69.reuse.H0_H0 ;  /* 0x20000045ff467230 */ /* 0x100fe20000004100 */
[----:B------:R-:W-:Y:S01]  /*4da0*/  F2FP.F16.E4M3.UNPACK_B R153, R153 ;  /* 0x00000099ff99723e */ /* 0x000fe200020006ff */
[----:B------:R-:W-:Y:S02]  /*4db0*/  HADD2.F32 R71, -RZ, R69.H1_H1 ;  /* 0x30000045ff477230 */ /* 0x000fe40000004100 */
[----:B------:R-:W-:Y:S02]  /*4dc0*/  HADD2.F32 R69, -RZ, R68.H0_H0 ;  /* 0x20000044ff457230 */ /* 0x000fe40000004100 */
[----:B------:R-:W-:Y:S01]  /*4dd0*/  FMUL.FTZ R80, R70, R75 ;  /* 0x0000004b46507220 */ /* 0x000fe20000410000 */
[----:B------:R-:W-:-:S02]  /*4de0*/  HADD2.F32 R74, -RZ, R153.H1_H1 ;  /* 0x30000099ff4a7230 */ /* 0x000fc40000004100 */
[C---:B------:R-:W-:Y:S01]  /*4df0*/  FMUL.FTZ R77, R71.reuse, R75 ;  /* 0x0000004b474d7220 */ /* 0x040fe20000410000 */
[----:B------:R-:W-:Y:S02]  /*4e00*/  HADD2.F32 R154, -RZ, R154.H0_H0 ;  /* 0x2000009aff9a7230 */ /* 0x000fe40000004100 */
[----:B------:R-:W-:Y:S02]  /*4e10*/  HADD2.F32 R68, -RZ, R68.H1_H1 ;  /* 0x30000044ff447230 */ /* 0x000fe40000004100 */
[-C--:B------:R-:W-:Y:S01]  /*4e20*/  FFMA.FTZ R77, R70, R74.reuse, -R77 ;  /* 0x0000004a464d7223 */ /* 0x080fe2000001084d */
[----:B------:R-:W-:Y:S02]  /*4e30*/  HADD2.F32 R153, -RZ, R153.H0_H0 ;  /* 0x20000099ff997230 */ /* 0x000fe40000004100 */
[----:B------:R-:W-:Y:S01]  /*4e40*/  FFMA.FTZ R80, R71, R74, R80 ;  /* 0x0000004a47507223 */ /* 0x000fe20000010050 */
[-C--:B------:R-:W-:Y:S01]  /*4e50*/  FMUL.FTZ R75, R69, R154.reuse ;  /* 0x0000009a454b7220 */ /* 0x080fe20000410000 */
[----:B------:R-:W-:Y:S01]  /*4e60*/  FMUL.FTZ R76, R68, R154 ;  /* 0x0000009a444c7220 */ /* 0x000fe20000410000 */
[----:B------:R-:W-:-:S02]  /*4e70*/  F2FP.F16.E4M3.UNPACK_B R74, R13 ;  /* 0x0000000dff4a723e */ /* 0x000fc400020006ff */
[----:B------:R-:W-:Y:S01]  /*4e80*/  F2FP.SATFINITE.E4M3.F32.PACK_AB_MERGE_C R85, R80, R77, RZ ;  /* 0x0000004d5055723e */ /* 0x000fe200048070ff */
[----:B------:R-:W-:Y:S01]  /*4e90*/  FFMA.FTZ R81, R69, R153, -R76 ;  /* 0x0000009945517223 */ /* 0x000fe2000001084c */
[----:B------:R-:W-:Y:S01]  /*4ea0*/  F2FP.F16.E4M3.UNPACK_B R69, R15.H1 ;  /* 0x0000000fff45723e */ /* 0x000fe200030006ff */
[----:B------:R-:W-:Y:S01]  /*4eb0*/  FFMA.FTZ R82, R68, R153, R75 ;  /* 0x0000009944527223 */ /* 0x000fe2000001004b */
[----:B------:R-:W-:Y:S02]  /*4ec0*/  F2FP.F16.E4M3.UNPACK_B R77, R78.H1 ;  /* 0x0000004eff4d723e */ /* 0x000fe400030006ff */
[----:B------:R-:W-:Y:S01]  /*4ed0*/  F2FP.F16.E4M3.UNPACK_B R75, R13.H1 ;  /* 0x0000000dff4b723e */ /* 0x000fe200030006ff */
[----:B------:R-:W-:Y:S01]  /*4ee0*/  HADD2.F32 R71, -RZ, R69.H1_H1 ;  /* 0x30000045ff477230 */ /* 0x000fe20000004100 */
[----:B------:R-:W-:Y:S01]  /*4ef0*/  F2FP.F16.E4M3.UNPACK_B R68, R14.H1 ;  /* 0x0000000eff44723e */ /* 0x000fe200030006ff */
[----:B------:R-:W-:Y:S01]  /*4f00*/  HADD2.F32 R80, -RZ, R77.H1_H1 ;  /* 0x3000004dff507230 */ /* 0x000fe20000004100 */
[----:B------:R-:W-:Y:S01]  /*4f10*/  F2FP.F16.E4M3.UNPACK_B R78, R78 ;  /* 0x0000004eff4e723e */ /* 0x000fe200020006ff */
[----:B------:R-:W-:Y:S01]  /*4f20*/  HADD2.F32 R70, -RZ, R69.H0_H0 ;  /* 0x20000045ff467230 */ /* 0x000fe20000004100 */
[----:B------:R-:W-:Y:S01]  /*4f30*/  F2FP.SATFINITE.E4M3.F32.PACK_AB_MERGE_C R153, R84, R79, RZ ;  /* 0x0000004f5499723e */ /* 0x000fe200048070ff */
[----:B------:R-:W-:-:S02]  /*4f40*/  HADD2.F32 R76, -RZ, R75.H1_H1 ;  /* 0x3000004bff4c7230 */ /* 0x000fc40000004100 */
[-C--:B------:R-:W-:Y:S01]  /*4f50*/  FMUL.FTZ R13, R71, R80.reuse ;  /* 0x00000050470d7220 */ /* 0x080fe20000410000 */
[----:B------:R-:W-:Y:S02]  /*4f60*/  HADD2.F32 R69, -RZ, R68.H1_H1 ;  /* 0x30000044ff457230 */ /* 0x000fe40000004100 */
[C---:B------:R-:W-:Y:S01]  /*4f70*/  FMUL.FTZ R80, R70.reuse, R80 ;  /* 0x0000005046507220 */ /* 0x040fe20000410000 */
[----:B------:R-:W-:Y:S02]  /*4f80*/  HADD2.F32 R79, -RZ, R78.H1_H1 ;  /* 0x3000004eff4f7230 */ /* 0x000fe40000004100 */
[----:B------:R-:W-:Y:S01]  /*4f90*/  FFMA.FTZ R84, R70, R76, -R13 ;  /* 0x0000004c46547223 */ /* 0x000fe2000001080d */
[----:B------:R-:W-:Y:S01]  /*4fa0*/  HADD2.F32 R68, -RZ, R68.H0_H0 ;  /* 0x20000044ff447230 */ /* 0x000fe20000004100 */
[----:B------:R-:W-:Y:S01]  /*4fb0*/  F2FP.F16.E4M3.UNPACK_B R15, R15 ;  /* 0x0000000fff0f723e */ /* 0x000fe200020006ff */
[----:B------:R-:W-:Y:S02]  /*4fc0*/  HADD2.F32 R13, -RZ, R74.H1_H1 ;  /* 0x3000004aff0d7230 */ /* 0x000fe40000004100 */
[-C--:B------:R-:W-:Y:S01]  /*4fd0*/  FMUL.FTZ R83, R69, R79.reuse ;  /* 0x0000004f45537220 */ /* 0x080fe20000410000 */
[----:B------:R-:W-:Y:S01]  /*4fe0*/  F2FP.F16.E4M3.UNPACK_B R14, R14 ;  /* 0x0000000eff0e723e */ /* 0x000fe200020006ff */
[C---:B------:R-:W-:Y:S01]  /*4ff0*/  FMUL.FTZ R70, R68.reuse, R79 ;  /* 0x0000004f44467220 */ /* 0x040fe20000410000 */
[----:B------:R-:W-:Y:S01]  /*5000*/  FFMA.FTZ R79, R71, R76, R80 ;  /* 0x0000004c474f7223 */ /* 0x000fe20000010050 */
[----:B------:R-:W-:Y:S01]  /*5010*/  FFMA.FTZ R83, R68, R13, -R83 ;  /* 0x0000000d44537223 */ /* 0x000fe20000010853 */
[----:B------:R-:W-:-:S02]  /*5020*/  HADD2.F32 R68, -RZ, R15.H0_H0 ;  /* 0x2000000fff447230 */ /* 0x000fc40000004100 */
[----:B------:R-:W-:Y:S01]  /*5030*/  FFMA.FTZ R76, R69, R13, R70 ;  /* 0x0000000d454c7223 */ /* 0x000fe20000010046 */
[--C-:B------:R-:W-:Y:S01]  /*5040*/  HADD2.F32 R13, -RZ, R14.reuse.H0_H0 ;  /* 0x2000000eff0d7230 */ /* 0x100fe20000004100 */
[----:B------:R-:W-:Y:S01]  /*5050*/  F2FP.SATFINITE.E4M3.F32.PACK_AB_MERGE_C R79, R79, R84, RZ ;  /* 0x000000544f4f723e */ /* 0x000fe200048070ff */
[----:B------:R-:W-:Y:S02]  /*5060*/  HADD2.F32 R15, -RZ, R15.H1_H1 ;  /* 0x3000000fff0f7230 */ /* 0x000fe40000004100 */
[----:B------:R-:W-:Y:S01]  /*5070*/  HADD2.F32 R77, -RZ, R77.H0_H0 ;  /* 0x2000004dff4d7230 */ /* 0x000fe20000004100 */
[----:B------:R-:W-:Y:S01]  /*5080*/  F2FP.SATFINITE.E4M3.F32.PACK_AB_MERGE_C R76, R76, R83, RZ ;  /* 0x000000534c4c723e */ /* 0x000fe200048070ff */
[----:B------:R-:W-:Y:S02]  /*5090*/  HADD2.F32 R14, -RZ, R14.H1_H1 ;  /* 0x3000000eff0e7230 */ /* 0x000fe40000004100 */
[----:B------:R-:W-:Y:S02]  /*50a0*/  HADD2.F32 R78, -RZ, R78.H0_H0 ;  /* 0x2000004eff4e7230 */ /* 0x000fe40000004100 */
[----:B------:R-:W-:Y:S01]  /*50b0*/  FMUL.FTZ R71, R15, R77 ;  /* 0x0000004d0f477220 */ /* 0x000fe20000410000 */
[----:B------:R-:W-:-:S02]  /*50c0*/  HADD2.F32 R75, -RZ, R75.H0_H0 ;  /* 0x2000004bff4b7230 */ /* 0x000fc40000004100 */
[----:B------:R-:W-:Y:S01]  /*50d0*/  FMUL.FTZ R80, R68, R77 ;  /* 0x0000004d44507220 */ /* 0x000fe20000410000 */
[----:B------:R-:W-:Y:S02]  /*50e0*/  HADD2.F32 R74, -RZ, R74.H0_H0 ;  /* 0x2000004aff4a7230 */ /* 0x000fe40000004100 */
[-C--:B------:R-:W-:Y:S01]  /*50f0*/  FMUL.FTZ R70, R14, R78.reuse ;  /* 0x0000004e0e467220 */ /* 0x080fe20000410000 */
[----:B------:R-:W-:Y:S01]  /*5100*/  FMUL.FTZ R69, R13, R78 ;  /* 0x0000004e0d457220 */ /* 0x000fe20000410000 */
[-C--:B------:R-:W-:Y:S01]  /*5110*/  FFMA.FTZ R71, R68, R75.reuse, -R71 ;  /* 0x0000004b44477223 */ /* 0x080fe20000010847 */
[----:B------:R-:W-:Y:S01]  /*5120*/  FFMA.FTZ R80, R15, R75, R80 ;  /* 0x0000004b0f507223 */ /* 0x000fe20000010050 */
[-C--:B------:R-:W-:Y:S01]  /*5130*/  FFMA.FTZ R70, R13, R74.reuse, -R70 ;  /* 0x0000004a0d467223 */ /* 0x080fe20000010846 */
[----:B------:R-:W-:Y:S01]  /*5140*/  FFMA.FTZ R69, R14, R74, R69 ;  /* 0x0000004a0e457223 */ /* 0x000fe20000010045 */
[----:B------:R-:W-:Y:S02]  /*5150*/  F2FP.SATFINITE.E4M3.F32.PACK_AB_MERGE_C R13, R12, R11, R153 ;  /* 0x0000000b0c0d723e */ /* 0x000fe40004807099 */
[----:B------:R-:W-:-:S02]  /*5160*/  F2FP.SATFINITE.E4M3.F32.PACK_AB_MERGE_C R12, R82, R81, R85 ;  /* 0x00000051520c723e */ /* 0x000fc40004807055 */
[----:B------:R-:W-:Y:S02]  /*5170*/  F2FP.SATFINITE.E4M3.F32.PACK_AB_MERGE_C R14, R69, R70, R76 ;  /* 0x00000046450e723e */ /* 0x000fe4000480704c */
[----:B------:R-:W-:-:S07]  /*5180*/  F2FP.SATFINITE.E4M3.F32.PACK_AB_MERGE_C R15, R80, R71, R79 ;  /* 0x00000047500f723e */ /* 0x000fce000480704f */
.L_x_468:
[----:B------:R-:W-:Y:S05]  /*5190*/  BSYNC B3 ;  /* 0x0000000000037941 */ /* 0x000fea0003800000 */
.L_x_467:
[----:B---3--:R0:W-:Y:S02]  /*51a0*/  ST.E.128 desc[UR50][R72.64], R12 ;  /* 0x0000000c48007985 */ /* 0x0081e4000c101d32 */
.L_x_466:
[----:B------:R-:W-:Y:S05]  /*51b0*/  BSYNC B2 ;  /* 0x0000000000027941 */ /* 0x000fea0003800000 */
.L_x_465:
[----:B------:R-:W-:Y:S01]  /*51c0*/  ISETP.NE.AND P3, PT, R32, RZ, PT ;  /* 0x000000ff2000720c */ /* 0x000fe20003f65270 */
[----:B------:R-:W-:-:S12]  /*51d0*/  BSSY B2, `(.L_x_469) ;  /* 0x0000073000027945 */ /* 0x000fd80003800000 */
[----:B------:R-:W-:Y:S05]  /*51e0*/  @!P3 BRA `(.L_x_470) ;  /* 0x0000000400c4b947 */ /* 0x000fea0003800000 */
[----:B0-----:R-:W3:Y:S04]  /*51f0*/  LDL R12, [R1+0x8] ;  /* 0x00000800010c7983 */ /* 0x001ee80000100800 */
[----:B------:R-:W5:Y:S01]  /*5200*/  LDL R11, [R1+0x1c] ;  /* 0x00001c00010b7983 */ /* 0x000f620000100800 */
[----:B----4-:R-:W-:Y:S01]  /*5210*/  IADD3 R68, P3, R22, R145, RZ ;  /* 0x0000009116447210 */ /* 0x010fe20007f7e0ff */
[----:B------:R-:W-:Y:S04]  /*5220*/  BSSY B3, `(.L_x_471) ;  /* 0x000006c000037945 */ /* 0x000fe80003800000 */
[----:B---3--:R-:W-:-:S02]  /*5230*/  IMAD.X R69, R143, 0x1, R12, P3 ;  /* 0x000000018f457824 */ /* 0x008fc400018e060c */
[----:B------:R0:W3:Y:S01]  /*5240*/  LDS.128 R12, [R88+0x29200] ;  /* 0x02920000580c7984 */ /* 0x0000e20000000c00 */
[----:B-----5:R-:W-:-:S13]  /*5250*/  ISETP.GE.AND P3, PT, R11, R116, PT ;  /* 0x000000740b00720c */ /* 0x020fda0003f66270 */
[----:B0-----:R-:W-:Y:S05]  /*5260*/  @P3 BRA `(.L_x_472) ;  /* 0x00000004009c3947 */ /* 0x001fea0003800000 */
[----:B------:R-:W-:Y:S02]  /*5270*/  SHF.R.U32.HI R64, RZ, 0x8, R67 ;  /* 0x00000008ff407819 */ /* 0x000fe40000011643 */
[----:B------:R-:W-:Y:S02]  /*5280*/  SHF.R.U32.HI R11, RZ, 0x8, R65 ;  /* 0x00000008ff0b7819 */ /* 0x000fe40000011641 */
[----:B------:R-:W-:Y:S02]  /*5290*/  SHF.R.U32.HI R72, RZ, 0x10, R67 ;  /* 0x00000010ff487819 */ /* 0x000fe40000011643 */
[----:B------:R-:W-:Y:S01]  /*52a0*/  LOP3.LUT R70, R67, 0xff0000ff, RZ, 0xc0, !PT ;  /* 0xff0000ff43467812 */ /* 0x000fe200078ec0ff */
[----:B------:R-:W-:Y:S01]  /*52b0*/  IMAD.SHL.U32 R67, R64, 0x100, RZ ;  /* 0x0000010040437824 */ /* 0x000fe200078e00ff */
[----:B------:R-:W-:Y:S01]  /*52c0*/  SHF.R.U32.HI R73, RZ, 0x10, R65 ;  /* 0x00000010ff497819 */ /* 0x000fe20000011641 */
[----:B---3--:R-:W-:Y:S01]  /*52d0*/  IMAD.MOV.U32 R64, RZ, RZ, R12 ;  /* 0x000000ffff407224 */ /* 0x008fe200078e000c */
[----:B------:R-:W-:-:S02]  /*52e0*/  LOP3.LUT R66, R65, 0xff0000ff, RZ, 0xc0, !PT ;  /* 0xff0000ff41427812 */ /* 0x000fc400078ec0ff */
[----:B------:R-:W-:Y:S01]  /*52f0*/  SHF.L.U32 R11, R11, 0x8, RZ ;  /* 0x000000080b0b7819 */ /* 0x000fe200000006ff */
[----:B------:R-:W-:Y:S01]  /*5300*/  IMAD.U32 R12, R73, 0x10000, RZ ;  /* 0x00010000490c7824 */ /* 0x000fe200078e00ff */
[----:B------:R-:W-:Y:S02]  /*5310*/  LOP3.LUT R71, R70, 0xff00, R67, 0xf8, !PT ;  /* 0x0000ff0046477812 */ /* 0x000fe400078ef843 */
[----:B------:R-:W-:Y:S02]  /*5320*/  LOP3.LUT R65, R66, 0xff00, R11, 0xf8, !PT ;  /* 0x0000ff0042417812 */ /* 0x000fe400078ef80b */
[----:B------:R-:W-:Y:S02]  /*5330*/  SHF.L.U32 R66, R72, 0x10, RZ ;  /* 0x0000001048427819 */ /* 0x000fe400000006ff */
[----:B------:R-:W-:Y:S02]  /*5340*/  F2FP.F16.E4M3.UNPACK_B R67, R152.H1 ;  /* 0x00000098ff43723e */ /* 0x000fe400030006ff */
[----:B------:R-:W-:-:S02]  /*5350*/  F2FP.F16.E4M3.UNPACK_B R11, R13 ;  /* 0x0000000dff0b723e */ /* 0x000fc400020006ff */
[----:B------:R-:W-:Y:S01]  /*5360*/  LOP3.LUT R73, R71, 0xff0000, R66, 0xf8, !PT ;  /* 0x00ff000047497812 */ /* 0x000fe200078ef842 */
[----:B------:R-:W-:Y:S01]  /*5370*/  HADD2.F32 R71, -RZ, R67.H0_H0 ;  /* 0x20000043ff477230 */ /* 0x000fe20000004100 */
[----:B------:R-:W-:Y:S01]  /*5380*/  LOP3.LUT R70, R65, 0xff0000, R12, 0xf8, !PT ;  /* 0x00ff000041467812 */ /* 0x000fe200078ef80c */
[----:B------:R-:W-:Y:S01]  /*5390*/  HADD2.F32 R12, -RZ, R11.H1_H1 ;  /* 0x3000000bff0c7230 */ /* 0x000fe20000004100 */
[----:B------:R-:W-:Y:S01]  /*53a0*/  F2FP.F16.E4M3.UNPACK_B R66, R150.H1 ;  /* 0x00000096ff42723e */ /* 0x000fe200030006ff */
[----:B------:R-:W-:Y:S01]  /*53b0*/  HADD2.F32 R72, -RZ, R67.H1_H1 ;  /* 0x30000043ff487230 */ /* 0x000fe20000004100 */
[----:B------:R-:W-:Y:S01]  /*53c0*/  F2FP.F16.E4M3.UNPACK_B R13, R13.H1 ;  /* 0x0000000dff0d723e */ /* 0x000fe200030006ff */
[----:B------:R-:W-:Y:S02]  /*53d0*/  HADD2.F32 R11, -RZ, R11.H0_H0 ;  /* 0x2000000bff0b7230 */ /* 0x000fe40000004100 */
[----:B------:R-:W-:Y:S01]  /*53e0*/  FMUL.FTZ R74, R12, R71 ;  /* 0x000000470c4a7220 */ /* 0x000fe20000410000 */
[----:B------:R-:W-:Y:S01]  /*53f0*/  HADD2.F32 R67, -RZ, R66.H0_H0 ;  /* 0x20000042ff437230 */ /* 0x000fe20000004100 */
[----:B------:R-:W-:Y:S01]  /*5400*/  F2FP.F16.E4M3.UNPACK_B R152, R152 ;  /* 0x00000098ff98723e */ /* 0x000fe200020006ff */
[----:B------:R-:W-:-:S02]  /*5410*/  HADD2.F32 R65, -RZ, R13.H1_H1 ;  /* 0x3000000dff417230 */ /* 0x000fc40000004100 */
[C---:B------:R-:W-:Y:S01]  /*5420*/  FMUL.FTZ R71, R11.reuse, R71 ;  /* 0x000000470b477220 */ /* 0x040fe20000410000 */
[----:B------:R-:W-:Y:S02]  /*5430*/  HADD2.F32 R13, -RZ, R13.H0_H0 ;  /* 0x2000000dff0d7230 */ /* 0x000fe40000004100 */
[-C--:B------:R-:W-:Y:S01]  /*5440*/  FFMA.FTZ R11, R11, R67.reuse, -R74 ;  /* 0x000000430b0b7223 */ /* 0x080fe2000001084a */
[----:B------:R-:W-:Y:S02]  /*5450*/  HADD2.F32 R66, -RZ, R66.H1_H1 ;  /* 0x30000042ff427230 */ /* 0x000fe40000004100 */
[-C--:B------:R-:W-:Y:S01]  /*5460*/  FMUL.FTZ R74, R65, R72.reuse ;  /* 0x00000048414a7220 */ /* 0x080fe20000410000 */
[----:B------:R-:W-:Y:S01]  /*5470*/  FFMA.FTZ R12, R12, R67, R71 ;  /* 0x000000430c0c7223 */ /* 0x000fe20000010047 */
[C---:B------:R-:W-:Y:S01]  /*5480*/  FMUL.FTZ R72, R13.reuse, R72 ;  /* 0x000000480d487220 */ /* 0x040fe20000410000 */
[----:B------:R-:W-:Y:S01]  /*5490*/  F2FP.F16.E4M3.UNPACK_B R150, R150 ;  /* 0x00000096ff96723e */ /* 0x000fe200020006ff */
[----:B------:R-:W-:Y:S01]  /*54a0*/  FFMA.FTZ R78, R13, R66, -R74 ;  /* 0x000000420d4e7223 */ /* 0x000fe2000001084a */
[----:B------:R-:W-:Y:S01]  /*54b0*/  F2FP.F16.E4M3.UNPACK_B R13, R64.H1 ;  /* 0x00000040ff0d723e */ /* 0x000fe200030006ff */
[----:B------:R-:W-:Y:S01]  /*54c0*/  FFMA.FTZ R79, R65, R66, R72 ;  /* 0x00000042414f7223 */ /* 0x000fe20000010048 */
[----:B------:R-:W-:Y:S01]  /*54d0*/  F2FP.F16.E4M3.UNPACK_B R64, R64 ;  /* 0x00000040ff40723e */ /* 0x000fe200020006ff */
[----:B------:R-:W-:-:S02]  /*54e0*/  HADD2.F32 R71, -RZ, R152.H1_H1 ;  /* 0x30000098ff477230 */ /* 0x000fc40000004100 */
[--C-:B------:R-:W-:Y:S01]  /*54f0*/  HADD2.F32 R65, -RZ, R13.reuse.H0_H0 ;  /* 0x2000000dff417230 */ /* 0x100fe20000004100 */
[----:B------:R-:W-:Y:S01]  /*5500*/  F2FP.SATFINITE.E4M3.F32.PACK_AB_MERGE_C R82, R79, R78, RZ ;  /* 0x0000004e4f52723e */ /* 0x000fe200048070ff */
[----:B------:R-:W-:Y:S02]  /*5510*/  HADD2.F32 R66, -RZ, R13.H1_H1 ;  /* 0x3000000dff427230 */ /* 0x000fe40000004100 */
[----:B------:R-:W-:Y:S02]  /*5520*/  HADD2.F32 R13, -RZ, R64.H0_H0 ;  /* 0x20000040ff0d7230 */ /* 0x000fe40000004100 */
[-C--:B------:R-:W-:Y:S01]  /*5530*/  FMUL.FTZ R75, R65, R71.reuse ;  /* 0x00000047414b7220 */ /* 0x080fe20000410000 */
[----:B------:R-:W-:Y:S02]  /*5540*/  HADD2.F32 R152, -RZ, R152.H0_H0 ;  /* 0x20000098ff987230 */ /* 0x000fe40000004100 */
[----:B------:R-:W-:Y:S01]  /*5550*/  FMUL.FTZ R74, R66, R71 ;  /* 0x00000047424a7220 */ /* 0x000fe20000410000 */
[----:B------:R-:W-:-:S02]  /*5560*/  HADD2.F32 R64, -RZ, R64.H1_H1 ;  /* 0x30000040ff407230 */ /* 0x000fc40000004100 */
[--C-:B------:R-:W-:Y:S02]  /*5570*/  HADD2.F32 R67, -RZ, R150.reuse.H1_H1 ;  /* 0x30000096ff437230 */ /* 0x100fe40000004100 */
[-C--:B------:R-:W-:Y:S01]  /*5580*/  FMUL.FTZ R71, R13, R152.reuse ;  /* 0x000000980d477220 */ /* 0x080fe20000410000 */
[----:B------:R-:W-:Y:S02]  /*5590*/  HADD2.F32 R150, -RZ, R150.H0_H0 ;  /* 0x20000096ff967230 */ /* 0x000fe40000004100 */
[----:B------:R-:W-:Y:S01]  /*55a0*/  FMUL.FTZ R72, R64, R152 ;  /* 0x0000009840487220 */ /* 0x000fe20000410000 */
[-C--:B------:R-:W-:Y:S01]  /*55b0*/  FFMA.FTZ R74, R65, R67.reuse, -R74 ;  /* 0x00000043414a7223 */ /* 0x080fe2000001084a */
[----:B------:R-:W-:Y:S02]  /*55c0*/  FFMA.FTZ R75, R66, R67, R75 ;  /* 0x00000043424b7223 */ /* 0x000fe4000001004b */
[-C--:B------:R-:W-:Y:S01]  /*55d0*/  FFMA.FTZ R76, R13, R150.reuse, -R72 ;  /* 0x000000960d4c7223 */ /* 0x080fe20000010848 */
[----:B------:R-:W-:Y:S01]  /*55e0*/  FFMA.FTZ R77, R64, R150, R71 ;  /* 0x00000096404d7223 */ /* 0x000fe20000010047 */
[----:B------:R-:W-:-:S02]  /*55f0*/  F2FP.F16.E4M3.UNPACK_B R64, R15.H1 ;  /* 0x0000000fff40723e */ /* 0x000fc400030006ff */
[-C--:B------:R-:W-:Y:S02]  /*5600*/  F2FP.F16.E4M3.UNPACK_B R72, R73.reuse.H1 ;  /* 0x00000049ff48723e */ /* 0x080fe400030006ff */
[----:B------:R-:W-:Y:S01]  /*5610*/  F2FP.SATFINITE.E4M3.F32.PACK_AB_MERGE_C R80, R75, R74, RZ ;  /* 0x0000004a4b50723e */ /* 0x000fe200048070ff */
[----:B------:R-:W-:Y:S01]  /*5620*/  HADD2.F32 R66, -RZ, R64.H1_H1 ;  /* 0x30000040ff427230 */ /* 0x000fe20000004100 */
[----:B------:R-:W-:Y:S01]  /*5630*/  F2FP.F16.E4M3.UNPACK_B R67, R70.H1 ;  /* 0x00000046ff43723e */ /* 0x000fe200030006ff */
[----:B------:R-:W-:Y:S01]  /*5640*/  HADD2.F32 R75, -RZ, R72.H1_H1 ;  /* 0x30000048ff4b7230 */ /* 0x000fe20000004100 */
[----:B------:R-:W-:Y:S01]  /*5650*/  F2FP.F16.E4M3.UNPACK_B R13, R14.H1 ;  /* 0x0000000eff0d723e */ /* 0x000fe200030006ff */
[----:B------:R-:W-:Y:S01]  /*5660*/  HADD2.F32 R65, -RZ, R64.H0_H0 ;  /* 0x20000040ff417230 */ /* 0x000fe20000004100 */
        /* <DEDUP_REMOVED lines=35> */
[----:B------:R-:W-:-:S02]  /*58a0*/  F2FP.SATFINITE.E4M3.F32.PACK_AB_MERGE_C R13, R12, R11, R82 ;  /* 0x0000000b0c0d723e */ /* 0x000fc40004807052 */
[----:B------:R-:W-:Y:S02]  /*58b0*/  F2FP.SATFINITE.E4M3.F32.PACK_AB_MERGE_C R12, R77, R76, R80 ;  /* 0x0000004c4d0c723e */ /* 0x000fe40004807050 */
[----:B------:R-:W-:Y:S02]  /*58c0*/  F2FP.SATFINITE.E4M3.F32.PACK_AB_MERGE_C R14, R73, R66, R75 ;  /* 0x00000042490e723e */ /* 0x000fe4000480704b */
[----:B------:R-:W-:-:S07]  /*58d0*/  F2FP.SATFINITE.E4M3.F32.PACK_AB_MERGE_C R15, R72, R65, R74 ;  /* 0x00000041480f723e */ /* 0x000fce000480704a */
.L_x_472:
[----:B------:R-:W-:Y:S05]  /*58e0*/  BSYNC B3 ;  /* 0x0000000000037941 */ /* 0x000fea0003800000 */
.L_x_471:
[----:B---3--:R0:W-:Y:S02]  /*58f0*/  ST.E.128 desc[UR50][R68.64], R12 ;  /* 0x0000000c44007985 */ /* 0x0081e4000c101d32 */
.L_x_470:
[----:B------:R-:W-:Y:S05]  /*5900*/  BSYNC B2 ;  /* 0x0000000000027941 */ /* 0x000fea0003800000 */
.L_x_469:
[----:B------:R-:W-:-:S13]  /*5910*/  ISETP.NE.AND P3, PT, R33, RZ, PT ;  /* 0x000000ff2100720c */ /* 0x000fda0003f65270 */
        /* <DEDUP_REMOVED lines=10> */
[--C-:B------:R-:W-:Y:S02]  /*59c0*/  SHF.R.U32.HI R62, RZ, 0x8, R61.reuse ;  /* 0x00000008ff3e7819 */ /* 0x100fe4000001163d */
[----:B------:R-:W-:Y:S01]  /*59d0*/  LOP3.LUT R11, R61, 0xff0000ff, RZ, 0xc0, !PT ;  /* 0xff0000ff3d0b7812 */ /* 0x000fe200078ec0ff */
[----:B------:R-:W-:Y:S01]  /*59e0*/  IMAD.SHL.U32 R66, R66, 0x100, RZ ;  /* 0x0000010042427824 */ /* 0x000fe200078e00ff */
[----:B------:R-:W-:Y:S01]  /*59f0*/  SHF.R.U32.HI R68, RZ, 0x10, R61 ;  /* 0x00000010ff447819 */ /* 0x000fe2000001163d */
[----:B------:R-:W-:Y:S01]  /*5a00*/  IMAD.SHL.U32 R62, R62, 0x100, RZ ;  /* 0x000001003e3e7824 */ /* 0x000fe200078e00ff */
[----:B------:R-:W-:Y:S02]  /*5a10*/  LOP3.LUT R61, R63, 0xff0000ff, RZ, 0xc0, !PT ;  /* 0xff0000ff3f3d7812 */ /* 0x000fe400078ec0ff */
[----:B------:R-:W-:-:S02]  /*5a20*/  SHF.R.U32.HI R67, RZ, 0x10, R63 ;  /* 0x00000010ff437819 */ /* 0x000fc4000001163f */
[----:B---3--:R-:W-:Y:S02]  /*5a30*/  MOV R60, R12 ;  /* 0x0000000c003c7202 */ /* 0x008fe40000000f00 */
[----:B------:R-:W-:Y:S01]  /*5a40*/  LOP3.LUT R12, R61, 0xff00, R66, 0xf8, !PT ;  /* 0x0000ff003d0c7812 */ /* 0x000fe200078ef842 */
[----:B------:R-:W-:Y:S01]  /*5a50*/  IMAD.U32 R61, R68, 0x10000, RZ ;  /* 0x00010000443d7824 */ /* 0x000fe200078e00ff */
[----:B------:R-:W-:Y:S01]  /*5a60*/  LOP3.LUT R62, R11, 0xff00, R62, 0xf8, !PT ;  /* 0x0000ff000b3e7812 */ /* 0x000fe200078ef83e */
[----:B------:R-:W-:Y:S01]  /*5a70*/  IMAD.U32 R67, R67, 0x10000, RZ ;  /* 0x0001000043437824 */ /* 0x000fe200078e00ff */
[----:B------:R-:W-:Y:S02]  /*5a80*/  F2FP.F16.E4M3.UNPACK_B R63, R151.H1 ;  /* 0x00000097ff3f723e */ /* 0x000fe400030006ff */
[-C--:B------:R-:W-:Y:S02]  /*5a90*/  F2FP.F16.E4M3.UNPACK_B R11, R13.reuse ;  /* 0x0000000dff0b723e */ /* 0x080fe400020006ff */
[----:B------:R-:W-:Y:S01]  /*5aa0*/  LOP3.LUT R66, R62, 0xff0000, R61, 0xf8, !PT ;  /* 0x00ff00003e427812 */ /* 0x000fe200078ef83d */
[--C-:B------:R-:W-:Y:S01]  /*5ab0*/  HADD2.F32 R68, -RZ, R63.reuse.H1_H1 ;  /* 0x3000003fff447230 */ /* 0x100fe20000004100 */
[----:B------:R-:W-:Y:S01]  /*5ac0*/  LOP3.LUT R69, R12, 0xff0000, R67, 0xf8, !PT ;  /* 0x00ff00000c457812 */ /* 0x000fe200078ef843 */
[----:B------:R-:W-:Y:S01]  /*5ad0*/  HADD2.F32 R67, -RZ, R63.H0_H0 ;  /* 0x2000003fff437230 */ /* 0x000fe20000004100 */
[----:B------:R-:W-:Y:S01]  /*5ae0*/  F2FP.F16.E4M3.UNPACK_B R62, R146.H1 ;  /* 0x00000092ff3e723e */ /* 0x000fe200030006ff */
[--C-:B------:R-:W-:Y:S01]  /*5af0*/  HADD2.F32 R12, -RZ, R11.reuse.H1_H1 ;  /* 0x3000000bff0c7230 */ /* 0x100fe20000004100 */
[----:B------:R-:W-:Y:S01]  /*5b00*/  F2FP.F16.E4M3.UNPACK_B R13, R13.H1 ;  /* 0x0000000dff0d723e */ /* 0x000fe200030006ff */
[----:B------:R-:W-:Y:S01]  /*5b10*/  HADD2.F32 R11, -RZ, R11.H0_H0 ;  /* 0x2000000bff0b7230 */ /* 0x000fe20000004100 */
[----:B------:R-:W-:Y:S01]  /*5b20*/  F2FP.F16.E4M3.UNPACK_B R151, R151 ;  /* 0x00000097ff97723e */ /* 0x000fe200020006ff */
[----:B------:R-:W-:-:S02]  /*5b30*/  HADD2.F32 R63, -RZ, R62.H0_H0 ;  /* 0x2000003eff3f7230 */ /* 0x000fc40000004100 */
[CC--:B------:R-:W-:Y:S01]  /*5b40*/  FMUL.FTZ R70, R12.reuse, R67.reuse ;  /* 0x000000430c467220 */ /* 0x0c0fe20000410000 */
[--C-:B------:R-:W-:Y:S02]  /*5b50*/  HADD2.F32 R61, -RZ, R13.reuse.H1_H1 ;  /* 0x3000000dff3d7230 */ /* 0x100fe40000004100 */
[C---:B------:R-:W-:Y:S01]  /*5b60*/  FMUL.FTZ R67, R11.reuse, R67 ;  /* 0x000000430b437220 */ /* 0x040fe20000410000 */
[----:B------:R-:W-:Y:S02]  /*5b70*/  HADD2.F32 R13, -RZ, R13.H0_H0 ;  /* 0x2000000dff0d7230 */ /* 0x000fe40000004100 */
[-C--:B------:R-:W-:Y:S01]  /*5b80*/  FFMA.FTZ R11, R11, R63.reuse, -R70 ;  /* 0x0000003f0b0b7223 */ /* 0x080fe20000010846 */
[----:B------:R-:W-:Y:S02]  /*5b90*/  HADD2.F32 R62, -RZ, R62.H1_H1 ;  /* 0x3000003eff3e7230 */ /* 0x000fe40000004100 */
[-C--:B------:R-:W-:Y:S01]  /*5ba0*/  FMUL.FTZ R70, R61, R68.reuse ;  /* 0x000000443d467220 */ /* 0x080fe20000410000 */
[----:B------:R-:W-:Y:S01]  /*5bb0*/  FFMA.FTZ R12, R12, R63, R67 ;  /* 0x0000003f0c0c7223 */ /* 0x000fe20000010043 */
[----:B------:R-:W-:Y:S01]  /*5bc0*/  FMUL.FTZ R68, R13, R68 ;  /* 0x000000440d447220 */ /* 0x000fe20000410000 */
[----:B------:R-:W-:-:S02]  /*5bd0*/  HADD2.F32 R67, -RZ, R151.H1_H1 ;  /* 0x30000097ff437230 */ /* 0x000fc40000004100 */
[----:B------:R-:W-:Y:S01]  /*5be0*/  FFMA.FTZ R71, R13, R62, -R70 ;  /* 0x0000003e0d477223 */ /* 0x000fe20000010846 */
[----:B------:R-:W-:Y:S01]  /*5bf0*/  F2FP.F16.E4M3.UNPACK_B R13, R60.H1 ;  /* 0x0000003cff0d723e */ /* 0x000fe200030006ff */
[----:B------:R-:W-:Y:S01]  /*5c00*/  FFMA.FTZ R74, R61, R62, R68 ;  /* 0x0000003e3d4a7223 */ /* 0x000fe20000010044 */
[----:B------:R-:W-:Y:S01]  /*5c10*/  F2FP.F16.E4M3.UNPACK_B R60, R60 ;  /* 0x0000003cff3c723e */ /* 0x000fe200020006ff */
[----:B------:R-:W-:Y:S01]  /*5c20*/  HADD2.F32 R151, -RZ, R151.H0_H0 ;  /* 0x20000097ff977230 */ /* 0x000fe20000004100 */
[----:B------:R-:W-:Y:S01]  /*5c30*/  F2FP.F16.E4M3.UNPACK_B R146, R146 ;  /* 0x00000092ff92723e */ /* 0x000fe200020006ff */
[--C-:B------:R-:W-:Y:S01]  /*5c40*/  HADD2.F32 R61, -RZ, R13.reuse.H0_H0 ;  /* 0x2000000dff3d7230 */ /* 0x100fe20000004100 */
[----:B------:R-:W-:Y:S01]  /*5c50*/  F2FP.SATFINITE.E4M3.F32.PACK_AB_MERGE_C R77, R74, R71, RZ ;  /* 0x000000474a4d723e */ /* 0x000fe200048070ff */
[----:B------:R-:W-:Y:S02]  /*5c60*/  HADD2.F32 R62, -RZ, R13.H1_H1 ;  /* 0x3000000dff3e7230 */ /* 0x000fe40000004100 */
[----:B------:R-:W-:-:S02]  /*5c70*/  HADD2.F32 R13, -RZ, R60.H0_H0 ;  /* 0x2000003cff0d7230 */ /* 0x000fc40000004100 */
[----:B------:R-:W-:Y:S02]  /*5c80*/  HADD2.F32 R60, -RZ, R60.H1_H1 ;  /* 0x3000003cff3c7230 */ /* 0x000fe40000004100 */
[-C--:B------:R-:W-:Y:S01]  /*5c90*/  FMUL.FTZ R70, R62, R67.reuse ;  /* 0x000000433e467220 */ /* 0x080fe20000410000 */
[--C-:B------:R-:W-:Y:S02]  /*5ca0*/  HADD2.F32 R63, -RZ, R146.reuse.H1_H1 ;  /* 0x30000092ff3f7230 */ /* 0x100fe40000004100 */
        /* <DEDUP_REMOVED lines=8> */
[----:B------:R-:W-:-:S02]  /*5d30*/  F2FP.F16.E4M3.UNPACK_B R60, R15.H1 ;  /* 0x0000000fff3c723e */ /* 0x000fc400030006ff */
[-C--:B------:R-:W-:Y:S02]  /*5d40*/  F2FP.F16.E4M3.UNPACK_B R68, R69.reuse.H1 ;  /* 0x00000045ff44723e */ /* 0x080fe400030006ff */
[----:B------:R-:W-:Y:S01]  /*5d50*/  F2FP.F16.E4M3.UNPACK_B R63, R66.H1 ;  /* 0x00000042ff3f723e */ /* 0x000fe200030006ff */
[----:B------:R-:W-:Y:S01]  /*5d60*/  HADD2.F32 R62, -RZ, R60.H1_H1 ;  /* 0x3000003cff3e7230 */ /* 0x000fe20000004100 */
[----:B------:R-:W-:Y:S01]  /*5d70*/  F2FP.F16.E4M3.UNPACK_B R13, R14.H1 ;  /* 0x0000000eff0d723e */ /* 0x000fe200030006ff */
[----:B------:R-:W-:Y:S01]  /*5d80*/  HADD2.F32 R71, -RZ, R68.H1_H1 ;  /* 0x30000044ff477230 */ /* 0x000fe20000004100 */
[----:B------:R-:W-:Y:S01]  /*5d90*/  F2FP.F16.E4M3.UNPACK_B R69, R69 ;  /* 0x00000045ff45723e */ /* 0x000fe200020006ff */
[----:B------:R-:W-:Y:S01]  /*5da0*/  HADD2.F32 R61, -RZ, R60.H0_H0 ;  /* 0x2000003cff3d7230 */ /* 0x000fe20000004100 */
[----:B------:R-:W-:Y:S01]  /*5db0*/  F2FP.SATFINITE.E4M3.F32.PACK_AB_MERGE_C R76, R67, R70, RZ ;  /* 0x00000046434c723e */ /* 0x000fe200048070ff */
        /* <DEDUP_REMOVED lines=38> */
.L_x_474:
[----:B------:R-:W-:Y:S05]  /*6020*/  BSYNC B2 ;  /* 0x0000000000027941 */ /* 0x000fea0003800000 */
.L_x_473:
[----:B---3--:R0:W-:Y:S02]  /*6030*/  ST.E.128 desc[UR50][R64.64], R12 ;  /* 0x0000000c40007985 */ /* 0x0081e4000c101d32 */
.L_x_452:
[----:B------:R-:W-:Y:S05]  /*6040*/  BSYNC B1 ;  /* 0x0000000000017941 */ /* 0x000fea0003800000 */
.L_x_451:
[----:B------:R-:W-:-:S03]  /*6050*/  UMOV UR4, 0xffffffff ;  /* 0xffffffff00047882 */ /* 0x000fc60000000000 */
[----:B------:R-:W-:Y:S05]  /*6060*/  BRA.DIV UR4, `(.L_x_475) ;  /* 0x0000026204507947 */ /* 0x000fea000b800000 */
[----:B--2---:R-:W2:Y:S04]  /*6070*/  SHFL.IDX PT, R119, R119, 0x1, 0x1e1f ;  /* 0x003e1f0077777f89 */ /* 0x004ea800000e0000 */
[----:B------:R0:W0:Y:S02]  /*6080*/  SHFL.IDX PT, R63, R120, 0x1, 0x1e1f ;  /* 0x003e1f00783f7f89 */ /* 0x00002400000e0000 */
.L_x_783:
[----:B------:R-:W-:Y:S05]  /*6090*/  @P4 BRA `(.L_x_476) ;  /* 0x0000009800804947 */ /* 0x000fea0003800000 */
[----:B------:R-:W-:Y:S01]  /*60a0*/  ISETP.NE.AND P3, PT, R28, RZ, PT ;  /* 0x000000ff1c00720c */ /* 0x000fe20003f65270 */
[----:B------:R-:W-:-:S12]  /*60b0*/  BSSY B1, `(.L_x_477) ;  /* 0x0000070000017945 */ /* 0x000fd80003800000 */
[----:B------:R-:W-:Y:S05]  /*60c0*/  @!P3 BRA `(.L_x_478) ;  /* 0x0000000400b8b947 */ /* 0x000fea0003800000 */
[----:B0-----:R0:W0:Y:S01]  /*60d0*/  LDS.128 R12, [R88+0x26200] ;  /* 0x02620000580c7984 */ /* 0x0010220000000c00 */
[----:B------:R-:W-:Y:S01]  /*60e0*/  IADD3 R60, P3, R16, R63, RZ ;  /* 0x0000003f103c7210 */ /* 0x000fe20007f7e0ff */
[----:B------:R-:W-:Y:S04]  /*60f0*/  BSSY B2, `(.L_x_479) ;  /* 0x000006a000027945 */ /* 0x000fe80003800000 */
[----:B--2---:R-:W-:Y:S01]  /*6100*/  IMAD.X R61, R119, 0x1, R17, P3 ;  /* 0x00000001773d7824 */ /* 0x004fe200018e0611 */
[----:B------:R-:W-:-:S13]  /*6110*/  ISETP.GE.AND P3, PT, R228, R116, PT ;  /* 0x00000074e400720c */ /* 0x000fda0003f66270 */
[----:B------:R-:W-:Y:S05]  /*6120*/  @P3 BRA `(.L_x_480) ;  /* 0x0000000400983947 */ /* 0x000fea0003800000 */
[----:B------:R-:W-:Y:S02]  /*6130*/  SHF.R.U32.HI R58, RZ, 0x8, R59 ;  /* 0x00000008ff3a7819 */ /* 0x000fe4000001163b */
[--C-:B------:R-:W-:Y:S02]  /*6140*/  SHF.R.U32.HI R56, RZ, 0x8, R57.reuse ;  /* 0x00000008ff387819 */ /* 0x100fe40000011639 */
[----:B------:R-:W-:Y:S01]  /*6150*/  LOP3.LUT R11, R57, 0xff0000ff, RZ, 0xc0, !PT ;  /* 0xff0000ff390b7812 */ /* 0x000fe200078ec0ff */
[----:B------:R-:W-:Y:S01]  /*6160*/  IMAD.SHL.U32 R58, R58, 0x100, RZ ;  /* 0x000001003a3a7824 */ /* 0x000fe200078e00ff */
[----:B------:R-:W-:Y:S02]  /*6170*/  SHF.R.U32.HI R62, RZ, 0x10, R57 ;  /* 0x00000010ff3e7819 */ /* 0x000fe40000011639 */
[----:B------:R-:W-:Y:S02]  /*6180*/  LOP3.LUT R57, R59, 0xff0000ff, RZ, 0xc0, !PT ;  /* 0xff0000ff3b397812 */ /* 0x000fe400078ec0ff */
[----:B------:R-:W-:-:S02]  /*6190*/  SHF.R.U32.HI R65, RZ, 0x10, R59 ;  /* 0x00000010ff417819 */ /* 0x000fc4000001163b */
[----:B------:R-:W-:Y:S02]  /*61a0*/  SHF.L.U32 R56, R56, 0x8, RZ ;  /* 0x0000000838387819 */ /* 0x000fe400000006ff */
[----:B------:R-:W-:Y:S01]  /*61b0*/  LOP3.LUT R58, R57, 0xff00, R58, 0xf8, !PT ;  /* 0x0000ff00393a7812 */ /* 0x000fe200078ef83a */
[----:B------:R-:W-:Y:S01]  /*61c0*/  IMAD.U32 R57, R62, 0x10000, RZ ;  /* 0x000100003e397824 */ /* 0x000fe200078e00ff */
[----:B------:R-:W-:Y:S01]  /*61d0*/  LOP3.LUT R56, R11, 0xff00, R56, 0xf8, !PT ;  /* 0x0000ff000b387812 */ /* 0x000fe200078ef838 */
[----:B------:R-:W-:Y:S01]  /*61e0*/  IMAD.U32 R65, R65, 0x10000, RZ ;  /* 0x0001000041417824 */ /* 0x000fe200078e00ff */
[----:B0-----:R-:W-:Y:S02]  /*61f0*/  F2FP.F16.E4M3.UNPACK_B R11, R13 ;  /* 0x0000000dff0b723e */ /* 0x001fe400020006ff */
[----:B------:R-:W-:Y:S02]  /*6200*/  F2FP.F16.E4M3.UNPACK_B R59, R149.H1 ;  /* 0x00000095ff3b723e */ /* 0x000fe400030006ff */
[----:B------:R-:W-:-:S02]  /*6210*/  F2FP.F16.E4M3.UNPACK_B R13, R13.H1 ;  /* 0x0000000dff0d723e */ /* 0x000fc400030006ff */
[----:B------:R-:W-:Y:S01]  /*6220*/  LOP3.LUT R62, R56, 0xff0000, R57, 0xf8, !PT ;  /* 0x00ff0000383e7812 */ /* 0x000fe200078ef839 */
[----:B------:R-:W-:Y:S01]  /*6230*/  HADD2.F32 R56, -RZ, R11.H1_H1 ;  /* 0x3000000bff387230 */ /* 0x000fe20000004100 */
[----:B------:R-:W-:Y:S01]  /*6240*/  LOP3.LUT R65, R58, 0xff0000, R65, 0xf8, !PT ;  /* 0x00ff00003a417812 */ /* 0x000fe200078ef841 */
[----:B------:R-:W-:Y:S01]  /*6250*/  HADD2.F32 R64, -RZ, R59.H0_H0 ;  /* 0x2000003bff407230 */ /* 0x000fe20000004100 */
[----:B------:R-:W-:Y:S01]  /*6260*/  F2FP.F16.E4M3.UNPACK_B R58, R147.H1 ;  /* 0x00000093ff3a723e */ /* 0x000fe200030006ff */
[----:B------:R-:W-:Y:S01]  /*6270*/  HADD2.F32 R11, -RZ, R11.H0_H0 ;  /* 0x2000000bff0b7230 */ /* 0x000fe20000004100 */
[----:B------:R-:W-:Y:S01]  /*6280*/  F2FP.F16.E4M3.UNPACK_B R149, R149 ;  /* 0x00000095ff95723e */ /* 0x000fe200020006ff */
[----:B------:R-:W-:Y:S02]  /*6290*/  HADD2.F32 R66, -RZ, R59.H1_H1 ;  /* 0x3000003bff427230 */ /* 0x000fe40000004100 */
[----:B------:R-:W-:Y:S01]  /*62a0*/  FMUL.FTZ R68, R56, R64 ;  /* 0x0000004038447220 */ /* 0x000fe20000410000 */
[----:B------:R-:W-:-:S02]  /*62b0*/  HADD2.F32 R57, -RZ, R13.H1_H1 ;  /* 0x3000000dff397230 */ /* 0x000fc40000004100 */
[----:B------:R-:W-:Y:S01]  /*62c0*/  FMUL.FTZ R67, R11, R64 ;  /* 0x000000400b437220 */ /* 0x000fe20000410000 */
[--C-:B------:R-:W-:Y:S01]  /*62d0*/  HADD2.F32 R59, -RZ, R58.reuse.H0_H0 ;  /* 0x2000003aff3b7230 */ /* 0x100fe20000004100 */
[----:B------:R-:W-:Y:S01]  /*62e0*/  F2FP.F16.E4M3.UNPACK_B R147, R147 ;  /* 0x00000093ff93723e */ /* 0x000fe200020006ff */
[----:B------:R-:W-:Y:S02]  /*62f0*/  HADD2.F32 R13, -RZ, R13.H0_H0 ;  /* 0x2000000dff0d7230 */ /* 0x000fe40000004100 */
[-C--:B------:R-:W-:Y:S01]  /*6300*/  FMUL.FTZ R64, R57, R66.reuse ;  /* 0x0000004239407220 */ /* 0x080fe20000410000 */
[----:B------:R-:W-:Y:S02]  /*6310*/  HADD2.F32 R58, -RZ, R58.H1_H1 ;  /* 0x3000003aff3a7230 */ /* 0x000fe40000004100 */
[-C--:B------:R-:W-:Y:S01]  /*6320*/  FFMA.FTZ R70, R56, R59.reuse, R67 ;  /* 0x0000003b38467223 */ /* 0x080fe20000010043 */
[----:B------:R-:W-:Y:S01]  /*6330*/  FFMA.FTZ R11, R11, R59, -R68 ;  /* 0x0000003b0b0b7223 */ /* 0x000fe20000010844 */
[----:B------:R-:W-:Y:S01]  /*6340*/  FMUL.FTZ R66, R13, R66 ;  /* 0x000000420d427220 */ /* 0x000fe20000410000 */
[----:B------:R-:W-:-:S02]  /*6350*/  HADD2.F32 R59, -RZ, R149.H1_H1 ;  /* 0x30000095ff3b7230 */ /* 0x000fc40000004100 */
[----:B------:R-:W-:Y:S01]  /*6360*/  FFMA.FTZ R69, R13, R58, -R64 ;  /* 0x0000003a0d457223 */ /* 0x000fe20000010840 */
[----:B------:R-:W-:Y:S01]  /*6370*/  F2FP.F16.E4M3.UNPACK_B R13, R12.H1 ;  /* 0x0000000cff0d723e */ /* 0x000fe200030006ff */
[----:B------:R-:W-:Y:S01]  /*6380*/  FFMA.FTZ R72, R57, R58, R66 ;  /* 0x0000003a39487223 */ /* 0x000fe20000010042 */
[----:B------:R-:W-:Y:S01]  /*6390*/  F2FP.F16.E4M3.UNPACK_B R12, R12 ;  /* 0x0000000cff0c723e */ /* 0x000fe200020006ff */
[----:B------:R-:W-:Y:S02]  /*63a0*/  HADD2.F32 R149, -RZ, R149.H0_H0 ;  /* 0x20000095ff957230 */ /* 0x000fe40000004100 */
[--C-:B------:R-:W-:Y:S01]  /*63b0*/  HADD2.F32 R56, -RZ, R13.reuse.H0_H0 ;  /* 0x2000000dff387230 */ /* 0x100fe20000004100 */
[----:B------:R-:W-:Y:S01]  /*63c0*/  F2FP.SATFINITE.E4M3.F32.PACK_AB_MERGE_C R73, R72, R69, RZ ;  /* 0x000000454849723e */ /* 0x000fe200048070ff */
[----:B------:R-:W-:Y:S02]  /*63d0*/  HADD2.F32 R57, -RZ, R13.H1_H1 ;  /* 0x3000000dff397230 */ /* 0x000fe40000004100 */
[----:B------:R-:W-:-:S02]  /*63e0*/  HADD2.F32 R13, -RZ, R12.H0_H0 ;  /* 0x2000000cff0d7230 */ /* 0x000fc40000004100 */
[-C--:B------:R-:W-:Y:S01]  /*63f0*/  FMUL.FTZ R66, R56, R59.reuse ;  /* 0x0000003b38427220 */ /* 0x080fe20000410000 */
[----:B------:R-:W-:Y:S02]  /*6400*/  HADD2.F32 R12, -RZ, R12.H1_H1 ;  /* 0x3000000cff0c7230 */ /* 0x000fe40000004100 */
[----:B------:R-:W-:Y:S01]  /*6410*/  FMUL.FTZ R67, R57, R59 ;  /* 0x0000003b39437220 */ /* 0x000fe20000410000 */
[--C-:B------:R-:W-:Y:S02]  /*6420*/  HADD2.F32 R58, -RZ, R147.reuse.H1_H1 ;  /* 0x30000093ff3a7230 */ /* 0x100fe40000004100 */
[----:B------:R-:W-:Y:S02]  /*6430*/  HADD2.F32 R147, -RZ, R147.H0_H0 ;  /* 0x20000093ff937230 */ /* 0x000fe40000004100 */
[-C--:B------:R-:W-:Y:S01]  /*6440*/  FMUL.FTZ R64, R12, R149.reuse ;  /* 0x000000950c407220 */ /* 0x080fe20000410000 */
[----:B------:R-:W-:Y:S01]  /*6450*/  FMUL.FTZ R149, R13, R149 ;  /* 0x000000950d957220 */ /* 0x000fe20000410000 */
[-C--:B------:R-:W-:Y:S01]  /*6460*/  FFMA.FTZ R67, R56, R58.reuse, -R67 ;  /* 0x0000003a38437223 */ /* 0x080fe20000010843 */
[----:B------:R-:W-:Y:S01]  /*6470*/  FFMA.FTZ R66, R57, R58, R66 ;  /* 0x0000003a39427223 */ /* 0x000fe20000010042 */
[----:B------:R-:W-:Y:S01]  /*6480*/  FFMA.FTZ R68, R13, R147, -R64 ;  /* 0x000000930d447223 */ /* 0x000fe20000010840 */
[----:B------:R-:W-:Y:S01]  /*6490*/  F2FP.F16.E4M3.UNPACK_B R13, R15.H1 ;  /* 0x0000000fff0d723e */ /* 0x000fe200030006ff */
[----:B------:R-:W-:Y:S01]  /*64a0*/  FFMA.FTZ R149, R12, R147, R149 ;  /* 0x000000930c957223 */ /* 0x000fe20000010095 */
[----:B------:R-:W-:-:S02]  /*64b0*/  F2FP.F16.E4M3.UNPACK_B R64, R65.H1 ;  /* 0x00000041ff40723e */ /* 0x000fc400030006ff */
[----:B------:R-:W-:Y:S01]  /*64c0*/  F2FP.SATFINITE.E4M3.F32.PACK_AB_MERGE_C R71, R66, R67, RZ ;  /* 0x000000434247723e */ /* 0x000fe200048070ff */
[--C-:B------:R-:W-:Y:S01]  /*64d0*/  HADD2.F32 R57, -RZ, R13.reuse.H1_H1 ;  /* 0x3000000dff397230 */ /* 0x100fe20000004100 */
[----:B------:R-:W-:Y:S01]  /*64e0*/  F2FP.F16.E4M3.UNPACK_B R58, R62.H1 ;  /* 0x0000003eff3a723e */ /* 0x000fe200030006ff */
[----:B------:R-:W-:Y:S01]  /*64f0*/  HADD2.F32 R67, -RZ, R64.H1_H1 ;  /* 0x30000040ff437230 */ /* 0x000fe20000004100 */
[----:B------:R-:W-:Y:S01]  /*6500*/  F2FP.F16.E4M3.UNPACK_B R12, R14.H1 ;  /* 0x0000000eff0c723e */ /* 0x000fe200030006ff */
[----:B------:R-:W-:Y:S01]  /*6510*/  HADD2.F32 R56, -RZ, R13.H0_H0 ;  /* 0x2000000dff387230 */ /* 0x000fe20000004100 */
[----:B------:R-:W-:Y:S01]  /*6520*/  F2FP.F16.E4M3.UNPACK_B R65, R65 ;  /* 0x00000041ff41723e */ /* 0x000fe200020006ff */
[----:B------:R-:W-:Y:S01]  /*6530*/  HADD2.F32 R59, -RZ, R58.H1_H1 ;  /* 0x3000003aff3b7230 */ /* 0x000fe20000004100 */
[----:B------:R-:W-:Y:S01]  /*6540*/  F2FP.F16.E4M3.UNPACK_B R62, R62 ;  /* 0x0000003eff3e723e */ /* 0x000fe200020006ff */
[----:B------:R-:W-:Y:S02]  /*6550*/  HADD2.F32 R13, -RZ, R12.H1_H1 ;  /* 0x3000000cff0d7230 */ /* 0x000fe40000004100 */
[----:B------:R-:W-:Y:S01]  /*6560*/  FMUL.FTZ R69, R57, R67 ;  /* 0x0000004339457220 */ /* 0x000fe20000410000 */
[----:B------:R-:W-:-:S02]  /*6570*/  HADD2.F32 R66, -RZ, R65.H1_H1 ;  /* 0x30000041ff427230 */ /* 0x000fc40000004100 */
        /* <DEDUP_REMOVED lines=21> */
[C---:B------:R-:W-:Y:S01]  /*66d0*/  FMUL.FTZ R64, R13.reuse, R64 ;  /* 0x000000400d407220 */ /* 0x040fe20000410000 */
[----:B------:R-:W-:Y:S02]  /*66e0*/  HADD2.F32 R57, -RZ, R62.H0_H0 ;  /* 0x2000003eff397230 */ /* 0x000fe40000004100 */
[-C--:B------:R-:W-:Y:S01]  /*66f0*/  FMUL.FTZ R59, R14, R65.reuse ;  /* 0x000000410e3b7220 */ /* 0x080fe20000410000 */
[C---:B------:R-:W-:Y:S01]  /*6700*/  FMUL.FTZ R65, R12.reuse, R65 ;  /* 0x000000410c417220 */ /* 0x040fe20000410000 */
        /* <DEDUP_REMOVED lines=8> */
.L_x_480:
[----:B------:R-:W-:Y:S05]  /*6790*/  BSYNC B2 ;  /* 0x0000000000027941 */ /* 0x000fea0003800000 */
.L_x_479:
[----:B0-----:R0:W-:Y:S02]  /*67a0*/  ST.E.128 desc[UR50][R60.64], R12 ;  /* 0x0000000c3c007985 */ /* 0x0011e4000c101d32 */
.L_x_478:
[----:B------:R-:W-:Y:S05]  /*67b0*/  BSYNC B1 ;  /* 0x0000000000017941 */ /* 0x000fea0003800000 */
.L_x_477:
[----:B------:R-:W-:Y:S01]  /*67c0*/  ISETP.NE.AND P3, PT, R29, RZ, PT ;  /* 0x000000ff1d00720c */ /* 0x000fe20003f65270 */
[----:B------:R-:W-:-:S12]  /*67d0*/  BSSY B1, `(.L_x_481) ;  /* 0x0000075000017945 */ /* 0x000fd80003800000 */
[----:B------:R-:W-:Y:S05]  /*67e0*/  @!P3 BRA `(.L_x_482) ;  /* 0x0000000400ccb947 */ /* 0x000fea0003800000 */
[----:B------:R-:W5:Y:S01]  /*67f0*/  LDL R11, [R1+0x18] ;  /* 0x00001800010b7983 */ /* 0x000f620000100800 */
[----:B0-----:R-:W-:Y:S01]  /*6800*/  SHF.L.U32 R12, R227, 0x4, RZ ;  /* 0x00000004e30c7819 */ /* 0x001fe200000006ff */
[----:B------:R-:W-:Y:S03]  /*6810*/  BSSY B2, `(.L_x_483) ;  /* 0x000006f000027945 */ /* 0x000fe60003800000 */
[----:B------:R-:W-:-:S04]  /*6820*/  IADD3 R56, P3, R12, R63, RZ ;  /* 0x0000003f0c387210 */ /* 0x000fc80007f7e0ff */
[----:B--2---:R-:W-:Y:S02]  /*6830*/  LEA.HI.X.SX32 R57, R12, R119, 0x1, P3 ;  /* 0x000000770c397211 */ /* 0x004fe400018f0eff */
[----:B------:R0:W2:Y:S01]  /*6840*/  LDS.128 R12, [R89+0x26200] ;  /* 0x02620000590c7984 */ /* 0x0000a20000000c00 */
[----:B-----5:R-:W-:-:S13]  /*6850*/  ISETP.GE.AND P3, PT, R11, R116, PT ;  /* 0x000000740b00720c */ /* 0x020fda0003f66270 */
[----:B0-2---:R-:W-:Y:S05]  /*6860*/  @P3 BRA `(.L_x_484) ;  /* 0x0000000400a43947 */ /* 0x005fea0003800000 */
[----:B------:R-:W-:Y:S01]  /*6870*/  SHF.R.U32.HI R11, RZ, 0x8, R53 ;  /* 0x00000008ff0b7819 */ /* 0x000fe20000011635 */
[----:B------:R-:W-:Y:S01]  /*6880*/  IMAD.MOV.U32 R52, RZ, RZ, R14 ;  /* 0x000000ffff347224 */ /* 0x000fe200078e000e */
[--C-:B------:R-:W-:Y:S02]  /*6890*/  SHF.R.U32.HI R58, RZ, 0x8, R55.reuse ;  /* 0x00000008ff3a7819 */ /* 0x100fe40000011637 */
[----:B------:R-:W-:Y:S01]  /*68a0*/  LOP3.LUT R54, R53, 0xff0000ff, RZ, 0xc0, !PT ;  /* 0xff0000ff35367812 */ /* 0x000fe200078ec0ff */
[----:B------:R-:W-:Y:S01]  /*68b0*/  IMAD.SHL.U32 R11, R11, 0x100, RZ ;  /* 0x000001000b0b7824 */ /* 0x000fe200078e00ff */
[----:B------:R-:W-:Y:S02]  /*68c0*/  SHF.R.U32.HI R60, RZ, 0x10, R55 ;  /* 0x00000010ff3c7819 */ /* 0x000fe40000011637 */
[----:B------:R-:W-:Y:S01]  /*68d0*/  SHF.R.U32.HI R61, RZ, 0x10, R53 ;  /* 0x00000010ff3d7819 */ /* 0x000fe20000011635 */
[----:B------:R-:W-:Y:S01]  /*68e0*/  IMAD.MOV.U32 R53, RZ, RZ, R15 ;  /* 0x000000ffff357224 */ /* 0x000fe200078e000f */
[----:B------:R-:W-:-:S02]  /*68f0*/  LOP3.LUT R55, R55, 0xff0000ff, RZ, 0xc0, !PT ;  /* 0xff0000ff37377812 */ /* 0x000fc400078ec0ff */
[----:B------:R-:W-:Y:S02]  /*6900*/  SHF.L.U32 R14, R58, 0x8, RZ ;  /* 0x000000083a0e7819 */ /* 0x000fe400000006ff */
[----:B------:R-:W-:Y:S01]  /*6910*/  LOP3.LUT R15, R54, 0xff00, R11, 0xf8, !PT ;  /* 0x0000ff00360f7812 */ /* 0x000fe200078ef80b */
[----:B------:R-:W-:Y:S01]  /*6920*/  IMAD.U32 R54, R60, 0x10000, RZ ;  /* 0x000100003c367824 */ /* 0x000fe200078e00ff */
[----:B------:R-:W-:Y:S01]  /*6930*/  LOP3.LUT R59, R55, 0xff00, R14, 0xf8, !PT ;  /* 0x0000ff00373b7812 */ /* 0x000fe200078ef80e */
[----:B------:R-:W-:Y:S01]  /*6940*/  IMAD.U32 R14, R61, 0x10000, RZ ;  /* 0x000100003d0e7824 */ /* 0x000fe200078e00ff */
[----:B------:R-:W-:Y:S02]  /*6950*/  F2FP.F16.E4M3.UNPACK_B R55, R140.H1 ;  /* 0x0000008cff37723e */ /* 0x000fe400030006ff */
[-C--:B------:R-:W-:Y:S02]  /*6960*/  F2FP.F16.E4M3.UNPACK_B R11, R13.reuse ;  /* 0x0000000dff0b723e */ /* 0x080fe400020006ff */
[----:B------:R-:W-:Y:S01]  /*6970*/  LOP3.LUT R61, R59, 0xff0000, R54, 0xf8, !PT ;  /* 0x00ff00003b3d7812 */ /* 0x000fe200078ef836 */
[----:B------:R-:W-:Y:S01]  /*6980*/  HADD2.F32 R59, -RZ, R55.H0_H0 ;  /* 0x20000037ff3b7230 */ /* 0x000fe20000004100 */
[----:B------:R-:W-:Y:S01]  /*6990*/  LOP3.LUT R58, R15, 0xff0000, R14, 0xf8, !PT ;  /* 0x00ff00000f3a7812 */ /* 0x000fe200078ef80e */
[----:B------:R-:W-:Y:S01]  /*69a0*/  HADD2.F32 R14, -RZ, R11.H1_H1 ;  /* 0x3000000bff0e7230 */ /* 0x000fe20000004100 */
[----:B------:R-:W-:Y:S01]  /*69b0*/  F2FP.F16.E4M3.UNPACK_B R54, R144.H1 ;  /* 0x00000090ff36723e */ /* 0x000fe200030006ff */
[----:B------:R-:W-:Y:S01]  /*69c0*/  HADD2.F32 R60, -RZ, R55.H1_H1 ;  /* 0x30000037ff3c7230 */ /* 0x000fe20000004100 */
[----:B------:R-:W-:Y:S01]  /*69d0*/  F2FP.F16.E4M3.UNPACK_B R13, R13.H1 ;  /* 0x0000000dff0d723e */ /* 0x000fe200030006ff */
[----:B------:R-:W-:-:S02]  /*69e0*/  HADD2.F32 R11, -RZ, R11.H0_H0 ;  /* 0x2000000bff0b7230 */ /* 0x000fc40000004100 */
[CC--:B------:R-:W-:Y:S01]  /*69f0*/  FMUL.FTZ R62, R14.reuse, R59.reuse ;  /* 0x0000003b0e3e7220 */ /* 0x0c0fe20000410000 */
[--C-:B------:R-:W-:Y:S01]  /*6a00*/  HADD2.F32 R55, -RZ, R54.reuse.H0_H0 ;  /* 0x20000036ff377230 */ /* 0x100fe20000004100 */
[----:B------:R-:W-:Y:S01]  /*6a10*/  F2FP.F16.E4M3.UNPACK_B R140, R140 ;  /* 0x0000008cff8c723e */ /* 0x000fe200020006ff */
[--C-:B------:R-:W-:Y:S02]  /*6a20*/  HADD2.F32 R15, -RZ, R13.reuse.H1_H1 ;  /* 0x3000000dff0f7230 */ /* 0x100fe40000004100 */
[C---:B------:R-:W-:Y:S01]  /*6a30*/  FMUL.FTZ R59, R11.reuse, R59 ;  /* 0x0000003b0b3b7220 */ /* 0x040fe20000410000 */
[----:B------:R-:W-:Y:S02]  /*6a40*/  HADD2.F32 R13, -RZ, R13.H0_H0 ;  /* 0x2000000dff0d7230 */ /* 0x000fe40000004100 */
[-C--:B------:R-:W-:Y:S01]  /*6a50*/  FFMA.FTZ R64, R11, R55.reuse, -R62 ;  /* 0x000000370b407223 */ /* 0x080fe2000001083e */
[----:B------:R-:W-:Y:S02]  /*6a60*/  HADD2.F32 R54, -RZ, R54.H1_H1 ;  /* 0x30000036ff367230 */ /* 0x000fe40000004100 */
[----:B------:R-:W-:Y:S01]  /*6a70*/  FMUL.FTZ R62, R15, R60 ;  /* 0x0000003c0f3e7220 */ /* 0x000fe20000410000 */
[----:B------:R-:W-:Y:S01]  /*6a80*/  F2FP.F16.E4M3.UNPACK_B R11, R12.H1 ;  /* 0x0000000cff0b723e */ /* 0x000fe200030006ff */
[C---:B------:R-:W-:Y:S01]  /*6a90*/  FMUL.FTZ R60, R13.reuse, R60 ;  /* 0x0000003c0d3c7220 */ /* 0x040fe20000410000 */
[----:B------:R-:W-:Y:S01]  /*6aa0*/  F2FP.F16.E4M3.UNPACK_B R12, R12 ;  /* 0x0000000cff0c723e */ /* 0x000fe200020006ff */
[----:B------:R-:W-:Y:S01]  /*6ab0*/  FFMA.FTZ R67, R14, R55, R59 ;  /* 0x000000370e437223 */ /* 0x000fe2000001003b */
[-C--:B------:R-:W-:Y:S01]  /*6ac0*/  FFMA.FTZ R66, R13, R54.reuse, -R62 ;  /* 0x000000360d427223 */ /* 0x080fe2000001083e */
        /* <DEDUP_REMOVED lines=10> */
[----:B------:R-:W-:Y:S01]  /*6b70*/  HADD2.F32 R15, -RZ, R144.H1_H1 ;  /* 0x30000090ff0f7230 */ /* 0x000fe20000004100 */
[----:B------:R-:W-:Y:S01]  /*6b80*/  F2FP.SATFINITE.E4M3.F32.PACK_AB_MERGE_C R67, R67, R64, R70 ;  /* 0x000000404343723e */ /* 0x000fe20004807046 */
[----:B------:R-:W-:-:S02]  /*6b90*/  HADD2.F32 R12, -RZ, R12.H1_H1 ;  /* 0x3000000cff0c7230 */ /* 0x000fc40000004100 */
[-C--:B------:R-:W-:Y:S01]  /*6ba0*/  FMUL.FTZ R55, R11, R140.reuse ;  /* 0x0000008c0b377220 */ /* 0x080fe20000410000 */
[----:B------:R-:W-:Y:S02]  /*6bb0*/  HADD2.F32 R144, -RZ, R144.H0_H0 ;  /* 0x20000090ff907230 */ /* 0x000fe40000004100 */
[-C--:B------:R-:W-:Y:S01]  /*6bc0*/  FFMA.FTZ R60, R13, R15.reuse, -R60 ;  /* 0x0000000f0d3c7223 */ /* 0x080fe2000001083c */
[----:B------:R-:W-:Y:S01]  /*6bd0*/  FFMA.FTZ R59, R14, R15, R59 ;  /* 0x0000000f0e3b7223 */ /* 0x000fe2000001003b */
[C---:B------:R-:W-:Y:S01]  /*6be0*/  FMUL.FTZ R54, R12.reuse, R140 ;  /* 0x0000008c0c367220 */ /* 0x040fe20000410000 */
[----:B------:R-:W-:Y:S01]  /*6bf0*/  F2FP.F16.E4M3.UNPACK_B R15, R58.H1 ;  /* 0x0000003aff0f723e */ /* 0x000fe200030006ff */
[-C--:B------:R-:W-:Y:S01]  /*6c00*/  FFMA.FTZ R65, R12, R144.reuse, R55 ;  /* 0x000000900c417223 */ /* 0x080fe20000010037 */
[----:B------:R-:W-:Y:S01]  /*6c10*/  F2FP.F16.E4M3.UNPACK_B R12, R53.H1 ;  /* 0x00000035ff0c723e */ /* 0x000fe200030006ff */
[----:B------:R-:W-:Y:S01]  /*6c20*/  FFMA.FTZ R62, R11, R144, -R54 ;  /* 0x000000900b3e7223 */ /* 0x000fe20000010836 */
[-C--:B------:R-:W-:Y:S01]  /*6c30*/  F2FP.F16.E4M3.UNPACK_B R55, R61.reuse.H1 ;  /* 0x0000003dff37723e */ /* 0x080fe200030006ff */
[----:B------:R-:W-:Y:S01]  /*6c40*/  HADD2.F32 R54, -RZ, R15.H1_H1 ;  /* 0x3000000fff367230 */ /* 0x000fe20000004100 */
[----:B------:R-:W-:Y:S01]  /*6c50*/  F2FP.SATFINITE.E4M3.F32.PACK_AB_MERGE_C R68, R59, R60, RZ ;  /* 0x0000003c3b44723e */ /* 0x000fe200048070ff */
[--C-:B------:R-:W-:Y:S01]  /*6c60*/  HADD2.F32 R14, -RZ, R12.reuse.H1_H1 ;  /* 0x3000000cff0e7230 */ /* 0x100fe20000004100 */
[----:B------:R-:W-:Y:S01]  /*6c70*/  F2FP.F16.E4M3.UNPACK_B R11, R52.H1 ;  /* 0x00000034ff0b723e */ /* 0x000fe200030006ff */
[----:B------:R-:W-:Y:S01]  /*6c80*/  HADD2.F32 R60, -RZ, R55.H1_H1 ;  /* 0x30000037ff3c7230 */ /* 0x000fe20000004100 */
[----:B------:R-:W-:Y:S01]  /*6c90*/  F2FP.F16.E4M3.UNPACK_B R61, R61 ;  /* 0x0000003dff3d723e */ /* 0x000fe200020006ff */
[----:B------:R-:W-:Y:S01]  /*6ca0*/  HADD2.F32 R13, -RZ, R12.H0_H0 ;  /* 0x2000000cff0d7230 */ /* 0x000fe20000004100 */
        /* <DEDUP_REMOVED lines=8> */
[----:B------:R-:W-:Y:S01]  /*6d30*/  FMUL.FTZ R60, R12, R59 ;  /* 0x0000003b0c3c7220 */ /* 0x000fe20000410000 */
        /* <DEDUP_REMOVED lines=11> */
[----:B------:R-:W-:Y:S01]  /*6df0*/  HADD2.F32 R52, -RZ, R52.H1_H1 ;  /* 0x30000034ff347230 */ /* 0x000fe20000004100 */
[----:B------:R-:W-:Y:S01]  /*6e00*/  F2FP.SATFINITE.E4M3.F32.PACK_AB_MERGE_C R66, R69, R66, RZ ;  /* 0x000000424542723e */ /* 0x000fe200048070ff */
[----:B------:R-:W-:-:S02]  /*6e10*/  HADD2.F32 R61, -RZ, R61.H0_H0 ;  /* 0x2000003dff3d7230 */ /* 0x000fc40000004100 */
[----:B------:R-:W-:Y:S01]  /*6e20*/  FMUL.FTZ R13, R53, R55 ;  /* 0x00000037350d7220 */ /* 0x000fe20000410000 */
[----:B------:R-:W-:Y:S01]  /*6e30*/  HADD2.F32 R15, -RZ, R15.H0_H0 ;  /* 0x2000000fff0f7230 */ /* 0x000fe20000004100 */
[----:B------:R-:W-:Y:S01]  /*6e40*/  F2FP.SATFINITE.E4M3.F32.PACK_AB_MERGE_C R59, R59, R60, RZ ;  /* 0x0000003c3b3b723e */ /* 0x000fe200048070ff */
        /* <DEDUP_REMOVED lines=8> */
[----:B------:R-:W-:Y:S01]  /*6ed0*/  F2FP.SATFINITE.E4M3.F32.PACK_AB_MERGE_C R15, R54, R13, R66 ;  /* 0x0000000d360f723e */ /* 0x000fe20004807042 */
[----:B------:R-:W-:Y:S01]  /*6ee0*/  IMAD.MOV.U32 R13, RZ, RZ, R67 ;  /* 0x000000ffff0d7224 */ /* 0x000fe200078e0043 */
[----:B------:R-:W-:-:S07]  /*6ef0*/  F2FP.SATFINITE.E4M3.F32.PACK_AB_MERGE_C R14, R61, R14, R59 ;  /* 0x0000000e3d0e723e */ /* 0x000fce000480703b */
.L_x_484:
[----:B------:R-:W-:Y:S05]  /*6f00*/  BSYNC B2 ;  /* 0x0000000000027941 */ /* 0x000fea0003800000 */
.L_x_483:
[----:B------:R0:W-:Y:S02]  /*6f10*/  ST.E.128 desc[UR50][R56.64], R12 ;  /* 0x0000000c38007985 */ /* 0x0001e4000c101d32 */
.L_x_482:
[----:B------:R-:W-:Y:S05]  /*6f20*/  BSYNC B1 ;  /* 0x0000000000017941 */ /* 0x000fea0003800000 */
.L_x_481:
[----:B------:R-:W-:Y:S01]  /*6f30*/  ISETP.NE.AND P3, PT, R30, RZ, PT ;  /* 0x000000ff1e00720c */ /* 0x000fe20003f65270 */
[----:B------:R-:W-:-:S12]  /*6f40*/  BSSY B1, `(.L_x_485) ;  /* 0x0000076000017945 */ /* 0x000fd80003800000 */
[----:B------:R-:W-:Y:S05]  /*6f50*/  @!P3 BRA `(.L_x_486) ;  /* 0x0000000400d0b947 */ /* 0x000fea0003800000 */
[----:B0-----:R-:W5:Y:S04]  /*6f60*/  LDL R12, [R1] ;  /* 0x00000000010c7983 */ /* 0x001f680000100800 */
[----:B------:R-:W3:Y:S01]  /*6f70*/  LDL R11, [R1+0x20] ;  /* 0x00002000010b7983 */ /* 0x000ee20000100800 */
[----:B------:R-:W-:Y:S01]  /*6f80*/  BSSY B2, `(.L_x_487) ;  /* 0x0000070000027945 */ /* 0x000fe20003800000 */
[----:B-----5:R-:W-:-:S04]  /*6f90*/  SHF.L.U32 R12, R12, 0x4, RZ ;  /* 0x000000040c0c7819 */ /* 0x020fc800000006ff */
[----:B------:R-:W-:-:S04]  /*6fa0*/  IADD3 R52, P3, R12, R63, RZ ;  /* 0x0000003f0c347210 */ /* 0x000fc80007f7e0ff */
[----:B--2---:R-:W-:Y:S02]  /*6fb0*/  LEA.HI.X.SX32 R53, R12, R119, 0x1, P3 ;  /* 0x000000770c357211 */ /* 0x004fe400018f0eff */
[----:B------:R0:W2:Y:S01]  /*6fc0*/  LDS.128 R12, [R88+0x28a00] ;  /* 0x028a0000580c7984 */ /* 0x0000a20000000c00 */
[----:B---3--:R-:W-:-:S13]  /*6fd0*/  ISETP.GE.AND P3, PT, R11, R116, PT ;  /* 0x000000740b00720c */ /* 0x008fda0003f66270 */
[----:B0-----:R-:W-:Y:S05]  /*6fe0*/  @P3 BRA `(.L_x_488) ;  /* 0x0000000400a43947 */ /* 0x001fea0003800000 */
[----:B------:R-:W-:Y:S01]  /*6ff0*/  SHF.R.U32.HI R57, RZ, 0x8, R49 ;  /* 0x00000008ff397819 */ /* 0x000fe20000011631 */
[----:B--2---:R-:W-:Y:S01]  /*7000*/  IMAD.MOV.U32 R48, RZ, RZ, R14 ;  /* 0x000000ffff307224 */ /* 0x004fe200078e000e */
[----:B------:R-:W-:Y:S02]  /*7010*/  SHF.R.U32.HI R54, RZ, 0x8, R51 ;  /* 0x00000008ff367819 */ /* 0x000fe40000011633 */
[----:B------:R-:W-:Y:S01]  /*7020*/  LOP3.LUT R11, R49, 0xff0000ff, RZ, 0xc0, !PT ;  /* 0xff0000ff310b7812 */ /* 0x000fe200078ec0ff */
[----:B------:R-:W-:Y:S01]  /*7030*/  IMAD.SHL.U32 R14, R57, 0x100, RZ ;  /* 0x00000100390e7824 */ /* 0x000fe200078e00ff */
[----:B------:R-:W-:Y:S01]  /*7040*/  SHF.R.U32.HI R56, RZ, 0x10, R49 ;  /* 0x00000010ff387819 */ /* 0x000fe20000011631 */
[----:B------:R-:W-:Y:S01]  /*7050*/  IMAD.MOV.U32 R49, RZ, RZ, R15 ;  /* 0x000000ffff317224 */ /* 0x000fe200078e000f */
[----:B------:R-:W-:Y:S02]  /*7060*/  SHF.R.U32.HI R55, RZ, 0x10, R51 ;  /* 0x00000010ff377819 */ /* 0x000fe40000011633 */
[----:B------:R-:W-:-:S02]  /*7070*/  LOP3.LUT R50, R51, 0xff0000ff, RZ, 0xc0, !PT ;  /* 0xff0000ff33327812 */ /* 0x000fc400078ec0ff */
[----:B------:R-:W-:Y:S01]  /*7080*/  SHF.L.U32 R15, R54, 0x8, RZ ;  /* 0x00000008360f7819 */ /* 0x000fe200000006ff */
[----:B------:R-:W-:Y:S01]  /*7090*/  IMAD.U32 R55, R55, 0x10000, RZ ;  /* 0x0001000037377824 */ /* 0x000fe200078e00ff */
[----:B------:R-:W-:Y:S02]  /*70a0*/  LOP3.LUT R14, R11, 0xff00, R14, 0xf8, !PT ;  /* 0x0000ff000b0e7812 */ /* 0x000fe400078ef80e */
        /* <DEDUP_REMOVED lines=12> */
[C---:B------:R-:W-:Y:S01]  /*7170*/  FMUL.FTZ R58, R14.reuse, R55 ;  /* 0x000000370e3a7220 */ /* 0x040fe20000410000 */
        /* <DEDUP_REMOVED lines=10> */
[----:B------:R-:W-:Y:S01]  /*7220*/  FFMA.FTZ R60, R14, R51, R55 ;  /* 0x000000330e3c7223 */ /* 0x000fe20000010037 */
[----:B------:R-:W-:Y:S01]  /*7230*/  F2FP.F16.E4M3.UNPACK_B R12, R12 ;  /* 0x0000000cff0c723e */ /* 0x000fe200020006ff */
[-C--:B------:R-:W-:Y:S01]  /*7240*/  FFMA.FTZ R55, R13, R50.reuse, -R58 ;  /* 0x000000320d377223 */ /* 0x080fe2000001083a */
[----:B------:R-:W-:Y:S01]  /*7250*/  FFMA.FTZ R62, R15, R50, R56 ;  /* 0x000000320f3e7223 */ /* 0x000fe20000010038 */
[----:B------:R-:W-:Y:S01]  /*7260*/  F2FP.F16.E4M3.UNPACK_B R138, R138 ;  /* 0x0000008aff8a723e */ /* 0x000fe200020006ff */
[----:B------:R-:W-:-:S02]  /*7270*/  HADD2.F32 R50, -RZ, R139.H1_H1 ;  /* 0x3000008bff327230 */ /* 0x000fc40000004100 */
[--C-:B------:R-:W-:Y:S01]  /*7280*/  HADD2.F32 R13, -RZ, R11.reuse.H0_H0 ;  /* 0x2000000bff0d7230 */ /* 0x100fe20000004100 */
[----:B------:R-:W-:Y:S01]  /*7290*/  F2FP.SATFINITE.E4M3.F32.PACK_AB_MERGE_C R65, R62, R55, RZ ;  /* 0x000000373e41723e */ /* 0x000fe200048070ff */
[----:B------:R-:W-:Y:S02]  /*72a0*/  HADD2.F32 R14, -RZ, R11.H1_H1 ;  /* 0x3000000bff0e7230 */ /* 0x000fe40000004100 */
[--C-:B------:R-:W-:Y:S02]  /*72b0*/  HADD2.F32 R11, -RZ, R12.reuse.H0_H0 ;  /* 0x2000000cff0b7230 */ /* 0x100fe40000004100 */
[-C--:B------:R-:W-:Y:S01]  /*72c0*/  FMUL.FTZ R51, R13, R50.reuse ;  /* 0x000000320d337220 */ /* 0x080fe20000410000 */
[----:B------:R-:W-:Y:S02]  /*72d0*/  HADD2.F32 R139, -RZ, R139.H0_H0 ;  /* 0x2000008bff8b7230 */ /* 0x000fe40000004100 */
[----:B------:R-:W-:Y:S01]  /*72e0*/  FMUL.FTZ R56, R14, R50 ;  /* 0x000000320e387220 */ /* 0x000fe20000410000 */
[----:B------:R-:W-:Y:S01]  /*72f0*/  HADD2.F32 R12, -RZ, R12.H1_H1 ;  /* 0x3000000cff0c7230 */ /* 0x000fe20000004100 */
[----:B------:R-:W-:Y:S01]  /*7300*/  F2FP.SATFINITE.E4M3.F32.PACK_AB_MERGE_C R59, R60, R59, R65 ;  /* 0x0000003b3c3b723e */ /* 0x000fe20004807041 */
[----:B------:R-:W-:-:S02]  /*7310*/  HADD2.F32 R15, -RZ, R138.H1_H1 ;  /* 0x3000008aff0f7230 */ /* 0x000fc40000004100 */
[----:B------:R-:W-:Y:S02]  /*7320*/  HADD2.F32 R138, -RZ, R138.H0_H0 ;  /* 0x2000008aff8a7230 */ /* 0x000fe40000004100 */
[-C--:B------:R-:W-:Y:S01]  /*7330*/  FMUL.FTZ R50, R12, R139.reuse ;  /* 0x0000008b0c327220 */ /* 0x080fe20000410000 */
[----:B------:R-:W-:Y:S01]  /*7340*/  FMUL.FTZ R139, R11, R139 ;  /* 0x0000008b0b8b7220 */ /* 0x000fe20000410000 */
[-C--:B------:R-:W-:Y:S01]  /*7350*/  FFMA.FTZ R56, R13, R15.reuse, -R56 ;  /* 0x0000000f0d387223 */ /* 0x080fe20000010838 */
[----:B------:R-:W-:Y:S01]  /*7360*/  FFMA.FTZ R51, R14, R15, R51 ;  /* 0x0000000f0e337223 */ /* 0x000fe20000010033 */
[-C--:B------:R-:W-:Y:S01]  /*7370*/  FFMA.FTZ R58, R11, R138.reuse, -R50 ;  /* 0x0000008a0b3a7223 */ /* 0x080fe20000010832 */
[----:B------:R-:W-:Y:S01]  /*7380*/  FFMA.FTZ R139, R12, R138, R139 ;  /* 0x0000008a0c8b7223 */ /* 0x000fe2000001008b */
[----:B------:R-:W-:Y:S02]  /*7390*/  F2FP.F16.E4M3.UNPACK_B R12, R49.H1 ;  /* 0x00000031ff0c723e */ /* 0x000fe400030006ff */
[----:B------:R-:W-:-:S02]  /*73a0*/  F2FP.SATFINITE.E4M3.F32.PACK_AB_MERGE_C R64, R51, R56, RZ ;  /* 0x000000383340723e */ /* 0x000fc400048070ff */
[-C--:B------:R-:W-:Y:S01]  /*73b0*/  F2FP.F16.E4M3.UNPACK_B R51, R57.reuse.H1 ;  /* 0x00000039ff33723e */ /* 0x080fe200030006ff */
[--C-:B------:R-:W-:Y:S01]  /*73c0*/  HADD2.F32 R14, -RZ, R12.reuse.H1_H1 ;  /* 0x3000000cff0e7230 */ /* 0x100fe20000004100 */
[----:B------:R-:W-:Y:S01]  /*73d0*/  F2FP.F16.E4M3.UNPACK_B R15, R54.H1 ;  /* 0x00000036ff0f723e */ /* 0x000fe200030006ff */
[----:B------:R-:W-:Y:S01]  /*73e0*/  HADD2.F32 R13, -RZ, R12.H0_H0 ;  /* 0x2000000cff0d7230 */ /* 0x000fe20000004100 */
[----:B------:R-:W-:Y:S01]  /*73f0*/  F2FP.F16.E4M3.UNPACK_B R11, R48.H1 ;  /* 0x00000030ff0b723e */ /* 0x000fe200030006ff */
[----:B------:R-:W-:Y:S01]  /*7400*/  HADD2.F32 R56, -RZ, R51.H1_H1 ;  /* 0x30000033ff387230 */ /* 0x000fe20000004100 */
        /* <DEDUP_REMOVED lines=39> */
.L_x_488:
[----:B------:R-:W-:Y:S05]  /*7680*/  BSYNC B2 ;  /* 0x0000000000027941 */ /* 0x000fea0003800000 */
.L_x_487:
[----:B--2---:R0:W-:Y:S02]  /*7690*/  ST.E.128 desc[UR50][R52.64], R12 ;  /* 0x0000000c34007985 */ /* 0x0041e4000c101d32 */
.L_x_486:
[----:B------:R-:W-:Y:S05]  /*76a0*/  BSYNC B1 ;  /* 0x0000000000017941 */ /* 0x000fea0003800000 */
.L_x_485:
[----:B------:R-:W-:Y:S01]  /*76b0*/  ISETP.NE.AND P3, PT, R31, RZ, PT ;  /* 0x000000ff1f00720c */ /* 0x000fe20003f65270 */
[----:B------:R-:W-:-:S12]  /*76c0*/  BSSY B1, `(.L_x_489) ;  /* 0x0000075000017945 */ /* 0x000fd80003800000 */
[----:B------:R-:W-:Y:S05]  /*76d0*/  @!P3 BRA `(.L_x_490) ;  /* 0x0000000400ccb947 */ /* 0x000fea0003800000 */
[----:B0-----:R-:W2:Y:S04]  /*76e0*/  LDL R12, [R1+0xc] ;  /* 0x00000c00010c7983 */ /* 0x001ea80000100800 */
[----:B------:R-:W5:Y:S01]  /*76f0*/  LDL R11, [R1+0x24] ;  /* 0x00002400010b7983 */ /* 0x000f620000100800 */
[----:B------:R-:W-:Y:S01]  /*7700*/  IADD3 R48, P3, R23, R63, RZ ;  /* 0x0000003f17307210 */ /* 0x000fe20007f7e0ff */
[----:B------:R-:W-:Y:S03]  /*7710*/  BSSY B2, `(.L_x_491) ;  /* 0x000006e000027945 */ /* 0x000fe60003800000 */
[----:B--2---:R-:W-:Y:S02]  /*7720*/  IADD3.X R49, R119, R12, RZ, P3, !PT ;  /* 0x0000000c77317210 */ /* 0x004fe40001ffe4ff */
[----:B------:R0:W2:Y:S01]  /*7730*/  LDS.128 R12, [R89+0x28a00] ;  /* 0x028a0000590c7984 */ /* 0x0000a20000000c00 */
[----:B-----5:R-:W-:-:S13]  /*7740*/  ISETP.GE.AND P3, PT, R11, R116, PT ;  /* 0x000000740b00720c */ /* 0x020fda0003f66270 */
[----:B0-----:R-:W-:Y:S05]  /*7750*/  @P3 BRA `(.L_x_492) ;  /* 0x0000000400a43947 */ /* 0x001fea0003800000 */
[----:B------:R-:W-:Y:S01]  /*7760*/  SHF.R.U32.HI R11, RZ, 0x8, R45 ;  /* 0x00000008ff0b7819 */ /* 0x000fe2000001162d */
[----:B--2---:R-:W-:Y:S01]  /*7770*/  IMAD.MOV.U32 R44, RZ, RZ, R14 ;  /* 0x000000ffff2c7224 */ /* 0x004fe200078e000e */
        /* <DEDUP_REMOVED lines=103> */
.L_x_492:
[----:B------:R-:W-:Y:S05]  /*7df0*/  BSYNC B2 ;  /* 0x0000000000027941 */ /* 0x000fea0003800000 */
.L_x_491:
[----:B--2---:R0:W-:Y:S02]  /*7e00*/  ST.E.128 desc[UR50][R48.64], R12 ;  /* 0x0000000c30007985 */ /* 0x0041e4000c101d32 */
.L_x_490:
[----:B------:R-:W-:Y:S05]  /*7e10*/  BSYNC B1 ;  /* 0x0000000000017941 */ /* 0x000fea0003800000 */
.L_x_489:
        /* <DEDUP_REMOVED lines=116> */
.L_x_496:
[----:B------:R-:W-:Y:S05]  /*8560*/  BSYNC B2 ;  /* 0x0000000000027941 */ /* 0x000fea0003800000 */
.L_x_495:
[----:B--2---:R0:W-:Y:S02]  /*8570*/  ST.E.128 desc[UR50][R44.64], R12 ;  /* 0x0000000c2c007985 */ /* 0x0041e4000c101d32 */
.L_x_494:
[----:B------:R-:W-:Y:S05]  /*8580*/  BSYNC B1 ;  /* 0x0000000000017941 */ /* 0x000fea0003800000 */
.L_x_493:
[----:B------:R-:W-:-:S13]  /*8590*/  ISETP.NE.AND P3, PT, R33, RZ, PT ;  /* 0x000000ff2100720c */ /* 0x000fda0003f65270 */
        /* <DEDUP_REMOVED lines=114> */
.L_x_498:
[----:B------:R-:W-:Y:S05]  /*8cc0*/  BSYNC B1 ;  /* 0x0000000000017941 */ /* 0x000fea0003800000 */
.L_x_497:
[----:B--2---:R0:W-:Y:S01]  /*8cd0*/  ST.E.128 desc[UR50][R40.64], R12 ;  /* 0x0000000c28007985 */ /* 0x0041e2000c101d32 */
[----:B------:R-:W-:Y:S05]  /*8ce0*/  BRA `(.L_x_476) ;  /* 0x0000006c006c7947 */ /* 0x000fea0003800000 */
.L_x_442:
[----:B------:R-:W0:Y:S01]  /*8cf0*/  S2R R36, SR_TID.X ;  /* 0x0000000000247919 */ /* 0x000e220000002100 */
[----:B------:R-:W-:Y:S01]  /*8d00*/  BSSY B1, `(.L_x_499) ;  /* 0x000003a000017945 */ /* 0x000fe20003800000 */
        /* <DEDUP_REMOVED lines=23> */
[C---:B0-----:R-:W-:Y:S01]  /*8e80*/  IADD3 R37, R36.reuse, -0x80, RZ ;  /* 0xffffff8024257810 */ /* 0x041fe20007ffe0ff */
[----:B------:R-:W-:-:S05]  /*8e90*/  VIADD R36, R36, 0xffffff80 ;  /* 0xffffff8024247836 */ /* 0x000fca0000000000 */
[----:B------:R-:W-:-:S04]  /*8ea0*/  LEA.HI R36, R36, R37, RZ, 0x1 ;  /* 0x0000002524247211 */ /* 0x000fc800078f08ff */
[----:B------:R-:W-:-:S04]  /*8eb0*/  SHF.R.S32.HI R36, RZ, 0x1, R36 ;  /* 0x00000001ff247819 */ /* 0x000fc80000011424 */
[----:B------:R-:W-:Y:S02]  /*8ec0*/  ISETP.GE.AND P3, PT, R36, R92, PT ;  /* 0x0000005c2400720c */ /* 0x000fe40003f66270 */
[----:B------:R-:W-:-:S11]  /*8ed0*/  CS2R R36, SRZ ;  /* 0x0000000000247805 */ /* 0x000fd6000001ff00 */
[----:B------:R-:W-:Y:S05]  /*8ee0*/  @P3 BRA `(.L_x_500) ;  /* 0x00000000006c3947 */ /* 0x000fea0003800000 */
[----:B------:R-:W-:Y:S01]  /*8ef0*/  ULDC.64 UR4, c[0x0][0x3e8] ;  /* 0x0000fa0000047ab9 */ /* 0x000fe20000000a00 */
[----:B------:R-:W-:Y:S02]  /*8f00*/  CS2R R48, SRZ ;  /* 0x0000000000307805 */ /* 0x000fe4000001ff00 */
[----:B------:R-:W-:Y:S02]  /*8f10*/  IADD3 R84, P2, P4, R104, UR4, R14 ;  /* 0x0000000468547c10 */ /* 0x000fe4000fc5e00e */
[----:B------:R-:W-:Y:S02]  /*8f20*/  CS2R R50, SRZ ;  /* 0x0000000000327805 */ /* 0x000fe4000001ff00 */
[----:B------:R-:W-:Y:S02]  /*8f30*/  CS2R R36, SRZ ;  /* 0x0000000000247805 */ /* 0x000fe4000001ff00 */
[----:B------:R-:W-:Y:S02]  /*8f40*/  CS2R R38, SRZ ;  /* 0x0000000000267805 */ /* 0x000fe4000001ff00 */
[----:B------:R-:W-:Y:S01]  /*8f50*/  IADD3.X R85, R9, UR5, R94, P2, P4 ;  /* 0x0000000509557c10 */ /* 0x000fe200097e845e */
[----:B------:R-:W-:-:S02]  /*8f60*/  ULDC.64 UR4, c[0x0][0x400] ;  /* 0x0001000000047ab9 */ /* 0x000fc40000000a00 */
[----:B------:R-:W-:-:S04]  /*8f70*/  IADD3 R86, P2, P4, R98, UR4, R12 ;  /* 0x0000000462567c10 */ /* 0x000fc8000fc5e00c */
[----:B------:R-:W-:Y:S02]  /*8f80*/  IADD3.X R87, R20, UR5, R11, P2, P4 ;  /* 0x0000000514577c10 */ /* 0x000fe400097e840b */
[----:B------:R-:W-:Y:S02]  /*8f90*/  ISETP.GE.AND P2, PT, R16, R116, PT ;  /* 0x000000741000720c */ /* 0x000fe40003f46270 */
[----:B------:R-:W-:Y:S02]  /*8fa0*/  CS2R R52, SRZ ;  /* 0x0000000000347805 */ /* 0x000fe4000001ff00 */
[----:B------:R-:W-:Y:S02]  /*8fb0*/  CS2R R54, SRZ ;  /* 0x0000000000367805 */ /* 0x000fe4000001ff00 */
[----:B------:R-:W-:Y:S02]  /*8fc0*/  CS2R R40, SRZ ;  /* 0x0000000000287805 */ /* 0x000fe4000001ff00 */
[----:B------:R-:W-:-:S05]  /*8fd0*/  CS2R R42, SRZ ;  /* 0x00000000002a7805 */ /* 0x000fca000001ff00 */
[----:B------:R0:W5:Y:S04]  /*8fe0*/  @!P2 LDG.E.128 R48, desc[UR50][R84.64] ;  /* 0x000000325430a981 */ /* 0x000168000c1e1d00 */
[----:B------:R0:W5:Y:S01]  /*8ff0*/  @!P2 LDG.E.128 R36, desc[UR50][R86.64] ;  /* 0x000000325624a981 */ /* 0x000162000c1e1d00 */
[----:B------:R-:W-:Y:S02]  /*9000*/  ISETP.GE.AND P2, PT, R225, R116, PT ;  /* 0x00000074e100720c */ /* 0x000fe40003f46270 */
[----:B------:R-:W-:Y:S02]  /*9010*/  CS2R R80, SRZ ;  /* 0x0000000000507805 */ /* 0x000fe4000001ff00 */
[----:B------:R-:W-:Y:S02]  /*9020*/  CS2R R82, SRZ ;  /* 0x0000000000527805 */ /* 0x000fe4000001ff00 */
[----:B------:R-:W-:-:S02]  /*9030*/  CS2R R44, SRZ ;  /* 0x00000000002c7805 */ /* 0x000fc4000001ff00 */
[----:B------:R-:W-:-:S05]  /*9040*/  CS2R R46, SRZ ;  /* 0x00000000002e7805 */ /* 0x000fca000001ff00 */
[----:B------:R0:W5:Y:S04]  /*9050*/  @!P2 LDG.E.128 R52, desc[UR50][R84.64+0x20] ;  /* 0x000020325434a981 */ /* 0x000168000c1e1d00 */
[----:B------:R0:W5:Y:S01]  /*9060*/  @!P2 LDG.E.128 R40, desc[UR50][R86.64+0x20] ;  /* 0x000020325628a981 */ /* 0x000162000c1e1d00 */
[----:B------:R-:W-:-:S13]  /*9070*/  ISETP.GE.AND P2, PT, R226, R116, PT ;  /* 0x00000074e200720c */ /* 0x000fda0003f46270 */
[----:B------:R0:W5:Y:S04]  /*9080*/  @!P2 LDG.E.128 R80, desc[UR50][R84.64+0x40] ;  /* 0x000040325450a981 */ /* 0x000168000c1e1d00 */
[----:B------:R0:W5:Y:S02]  /*9090*/  @!P2 LDG.E.128 R44, desc[UR50][R86.64+0x40] ;  /* 0x00004032562ca981 */ /* 0x000164000c1e1d00 */
.L_x_500:
[----:B------:R-:W-:Y:S05]  /*90a0*/  BSYNC B1 ;  /* 0x0000000000017941 */ /* 0x000fea0003800000 */
.L_x_499:
[----:B0-----:R-:W0:Y:S01]  /*90b0*/  S2R R84, SR_TID.X ;  /* 0x0000000000547919 */ /* 0x001e220000002100 */
[----:B------:R-:W-:Y:S01]  /*90c0*/  BSSY B1, `(.L_x_501) ;  /* 0x0000029000017945 */ /* 0x000fe20003800000 */
[----:B-----5:R-:W-:Y:S02]  /*90d0*/  IMAD.MOV.U32 R164, RZ, RZ, R36 ;  /* 0x000000ffffa47224 */ /* 0x020fe400078e0024 */
[----:B------:R-:W-:Y:S02]  /*90e0*/  IMAD.MOV.U32 R163, RZ, RZ, R38 ;  /* 0x000000ffffa37224 */ /* 0x000fe400078e0026 */
[C---:B0-----:R-:W-:Y:S02]  /*90f0*/  VIADD R85, R84.reuse, 0xffffff80 ;  /* 0xffffff8054557836 */ /* 0x041fe40000000000 */
[----:B------:R-:W-:-:S05]  /*9100*/  VIADD R84, R84, 0xffffff80 ;  /* 0xffffff8054547836 */ /* 0x000fca0000000000 */
[----:B------:R-:W-:-:S04]  /*9110*/  LEA.HI R84, R84, R85, RZ, 0x1 ;  /* 0x0000005554547211 */ /* 0x000fc800078f08ff */
[----:B------:R-:W-:-:S04]  /*9120*/  SHF.R.S32.HI R84, RZ, 0x1, R84 ;  /* 0x00000001ff547819 */ /* 0x000fc80000011454 */
[----:B------:R-:W-:-:S04]  /*9130*/  IADD3 R84, R84, 0x80, RZ ;  /* 0x0000008054547810 */ /* 0x000fc80007ffe0ff */
[----:B------:R-:W-:-:S13]  /*9140*/  ISETP.GE.AND P4, PT, R84, R92, PT ;  /* 0x0000005c5400720c */ /* 0x000fda0003f86270 */
[----:B------:R-:W-:Y:S05]  /*9150*/  @P4 BRA `(.L_x_502) ;  /* 0x00000000007c4947 */ /* 0x000fea0003800000 */
[----:B------:R-:W-:Y:S01]  /*9160*/  IADD3 R13, P2, P5, R104, R14, R4 ;  /* 0x0000000e680d7210 */ /* 0x000fe20007d5e004 */
[----:B------:R-:W-:Y:S01]  /*9170*/  ULDC.64 UR4, c[0x0][0x3e8] ;  /* 0x0000fa0000047ab9 */ /* 0x000fe20000000a00 */
[----:B------:R-:W-:Y:S02]  /*9180*/  CS2R R68, SRZ ;  /* 0x0000000000447805 */ /* 0x000fe4000001ff00 */
[----:B------:R-:W-:Y:S02]  /*9190*/  CS2R R70, SRZ ;  /* 0x0000000000467805 */ /* 0x000fe4000001ff00 */
[----:B------:R-:W-:Y:S02]  /*91a0*/  IADD3.X R94, R9, R94, R3, P2, P5 ;  /* 0x0000005e095e7210 */ /* 0x000fe400017ea403 */
[----:B------:R-:W-:Y:S02]  /*91b0*/  CS2R R56, SRZ ;  /* 0x0000000000387805 */ /* 0x000fe4000001ff00 */
[----:B------:R-:W-:-:S02]  /*91c0*/  IADD3 R14, P2, P5, R98, R12, R6 ;  /* 0x0000000c620e7210 */ /* 0x000fc40007d5e006 */
[----:B------:R-:W-:Y:S02]  /*91d0*/  CS2R R58, SRZ ;  /* 0x00000000003a7805 */ /* 0x000fe4000001ff00 */
        /* <DEDUP_REMOVED lines=23> */
.L_x_502:
[----:B------:R-:W-:Y:S05]  /*9350*/  BSYNC B1 ;  /* 0x0000000000017941 */ /* 0x000fea0003800000 */
.L_x_501:
        /* <DEDUP_REMOVED lines=8> */
[----:B------:R-:W-:Y:S01]  /*93e0*/  MOV R158, R82 ;  /* 0x00000052009e7202 */ /* 0x000fe20000000f00 */
[----:B------:R-:W-:Y:S01]  /*93f0*/  IMAD.MOV.U32 R161, RZ, RZ, R52 ;  /* 0x000000ffffa17224 */ /* 0x000fe200078e0034 */
[----:B-----5:R-:W-:Y:S01]  /*9400*/  MOV R145, R62 ;  /* 0x0000003e00917202 */ /* 0x020fe20000000f00 */
[----:B------:R-:W-:Y:S01]  /*9410*/  IMAD.MOV.U32 R162, RZ, RZ, R54 ;  /* 0x000000ffffa27224 */ /* 0x000fe200078e0036 */
[----:B------:R-:W-:Y:S01]  /*9420*/  MOV R152, R70 ;  /* 0x0000004600987202 */ /* 0x000fe20000000f00 */
        /* <DEDUP_REMOVED lines=10> */
[----:B------:R-:W-:Y:S01]  /*94d0*/  IMAD.MOV.U32 R138, RZ, RZ, R76 ;  /* 0x000000ffff8a7224 */ /* 0x000fe200078e004c */
[----:B------:R-:W-:Y:S06]  /*94e0*/  @!P2 BRA `(.L_x_503) ;  /* 0x000000000004a947 */ /* 0x000fec0003800000 */
[----:B------:R-:W-:Y:S01]  /*94f0*/  BPT.TRAP 0x1 ;  /* 0x000000040000795c */ /* 0x000fe20000300000 */
.L_x_503:
[----:B------:R-:W2:Y:S01]  /*9500*/  LDL R11, [R1+0x14] ;  /* 0x00001400010b7983 */ /* 0x000ea20000100800 */
[----:B------:R-:W-:Y:S01]  /*9510*/  IMAD R93, R19, 0x8, R18 ;  /* 0x00000008135d7824 */ /* 0x000fe200078e0212 */
[----:B------:R-:W1:Y:S01]  /*9520*/  LDC R136, c[0x0][0x2f4] ;  /* 0x0000bd00ff887b82 */ /* 0x000e620000000800 */
[----:B------:R-:W-:Y:S01]  /*9530*/  BSSY B1, `(.L_x_504) ;  /* 0x0000004000017945 */ /* 0x000fe20003800000 */
[----:B--2---:R-:W-:-:S04]  /*9540*/  SHF.L.U32 R94, R11, 0x1f, RZ ;  /* 0x0000001f0b5e7819 */ /* 0x004fc800000006ff */
[----:B------:R-:W2:Y:S02]  /*9550*/  SYNCS.PHASECHK.TRANS64.TRYWAIT P5, [R93+URZ+0x33490], R94 ;  /* 0x0334905e5d0075a7 */ /* 0x000ea400080a017f */
[----:B-12---:R-:W-:Y:S05]  /*9560*/  @!P5 BRA `(.L_x_505) ;  /* 0x0000022c005cd947 */ /* 0x006fea0003800000 */
.L_x_784:
[----:B------:R-:W-:Y:S05]  /*9570*/  BSYNC B1 ;  /* 0x0000000000017941 */ /* 0x000fea0003800000 */
.L_x_504:
[----:B------:R-:W-:Y:S01]  /*9580*/  UMOV UR4, 0xffffffff ;  /* 0xffffffff00047882 */ /* 0x000fe20000000000 */
[----:B------:R-:W-:Y:S02]  /*9590*/  IMAD.IADD R143, R136, 0x1, -R117 ;  /* 0x00000001888f7824 */ /* 0x000fe400078e0a75 */
[----:B------:R-:W-:Y:S05]  /*95a0*/  BRA.DIV UR4, `(.L_x_506) ;  /* 0x0000022e04607947 */ /* 0x000fea000b800000 */
[----:B------:R2:W3:Y:S04]  /*95b0*/  SHFL.IDX PT, R154, R119, RZ, 0x1e1f ;  /* 0x001e1fff779a7589 */ /* 0x0004e800000e0000 */
[----:B------:R2:W4:Y:S02]  /*95c0*/  SHFL.IDX PT, R156, R120, RZ, 0x1e1f ;  /* 0x001e1fff789c7589 */ /* 0x00052400000e0000 */
.L_x_788:
[----:B------:R-:W-:Y:S04]  /*95d0*/  BSSY B1, `(.L_x_507) ;  /* 0x00002e4000017945 */ /* 0x000fe80003800000 */
[----:B------:R-:W-:Y:S05]  /*95e0*/  @P3 BRA `(.L_x_508) ;  /* 0x0000002c00883947 */ /* 0x000fea0003800000 */
[----:B------:R-:W-:Y:S01]  /*95f0*/  ISETP.NE.AND P3, PT, R28, RZ, PT ;  /* 0x000000ff1c00720c */ /* 0x000fe20003f65270 */
[----:B------:R-:W-:-:S12]  /*9600*/  BSSY B2, `(.L_x_509) ;  /* 0x00000f2000027945 */ /* 0x000fd80003800000 */
[----:B------:R-:W-:Y:S05]  /*9610*/  @!P3 BRA `(.L_x_510) ;  /* 0x0000000c00c0b947 */ /* 0x000fea0003800000 */
[----:B------:R-:W5:Y:S04]  /*9620*/  LDL R84, [R1+0x30] ;  /* 0x0000300001547983 */ /* 0x000f680000100800 */
[----:B0-----:R-:W2:Y:S04]  /*9630*/  LDL R14, [R1+0x34] ;  /* 0x00003400010e7983 */ /* 0x001ea80000100800 */
[----:B------:R-:W2:Y:S01]  /*9640*/  LDL R15, [R1+0x38] ;  /* 0x00003800010f7983 */ /* 0x000ea20000100800 */
[----:B------:R-:W-:-:S04]  /*9650*/  SEL R11, R117, R143, !P0 ;  /* 0x0000008f750b7207 */ /* 0x000fc80004000000 */
[----:B------:R-:W-:-:S04]  /*9660*/  SHF.R.S32.HI R12, RZ, 0x1f, R11 ;  /* 0x0000001fff0c7819 */ /* 0x000fc8000001140b */
[----:B------:R-:W-:-:S04]  /*9670*/  LEA.HI R12, R12, R11, RZ, 0x5 ;  /* 0x0000000b0c0c7211 */ /* 0x000fc800078f28ff */
[----:B------:R-:W-:-:S04]  /*9680*/  LEA.HI.SX32 R12, R12, R113, 0x1b ;  /* 0x000000710c0c7211 */ /* 0x000fc800078fdaff */
[----:B------:R-:W-:-:S04]  /*9690*/  SHF.R.S32.HI R11, RZ, 0x1f, R12 ;  /* 0x0000001fff0b7819 */ /* 0x000fc8000001140c */
[----:B------:R-:W-:Y:S02]  /*96a0*/  LEA.HI R13, R11, R12, RZ, 0x2 ;  /* 0x0000000c0b0d7211 */ /* 0x000fe400078f10ff */
[----:B------:R-:W-:Y:S02]  /*96b0*/  SHF.L.U32 R11, R12, 0x4, RZ ;  /* 0x000000040c0b7819 */ /* 0x000fe400000006ff */
[----:B------:R-:W-:Y:S02]  /*96c0*/  SHF.R.S32.HI R13, RZ, 0x2, R13 ;  /* 0x00000002ff0d7819 */ /* 0x000fe4000001140d */
[----:B----4-:R-:W-:-:S05]  /*96d0*/  IADD3 R126, P3, R21, R156, RZ ;  /* 0x0000009c157e7210 */ /* 0x010fca0007f7e0ff */
[----:B---3--:R-:W-:Y:S01]  /*96e0*/  IMAD.X R127, R154, 0x1, R109, P3 ;  /* 0x000000019a7f7824 */ /* 0x008fe200018e066d */
[----:B------:R-:W-:Y:S01]  /*96f0*/  ISETP.GE.AND P3, PT, R16, R116, PT ;  /* 0x000000741000720c */ /* 0x000fe20003f66270 */
[----:B------:R-:W-:Y:S01]  /*9700*/  BSSY B3, `(.L_x_511) ;  /* 0x00000dc000037945 */ /* 0x000fe20003800000 */
[----:B-----5:R-:W-:-:S04]  /*9710*/  LOP3.LUT R12, R84, 0x30, R11, 0xf8, !PT ;  /* 0x00000030540c7812 */ /* 0x020fc800078ef80b */
[----:B--2---:R-:W-:Y:S01]  /*9720*/  LOP3.LUT R12, R12, R14, RZ, 0x3c, !PT ;  /* 0x0000000e0c0c7212 */ /* 0x004fe200078e3cff */
[----:B------:R-:W-:-:S04]  /*9730*/  IMAD R13, R13, 0x2800, R15 ;  /* 0x000028000d0d7824 */ /* 0x000fc800078e020f */
[----:B------:R-:W-:Y:S02]  /*9740*/  IMAD.IADD R12, R13, 0x1, R12 ;  /* 0x000000010d0c7824 */ /* 0x000fe400078e020c */
[C---:B------:R-:W-:Y:S02]  /*9750*/  IMAD R13, R19.reuse, 0x7800, R133 ;  /* 0x00007800130d7824 */ /* 0x040fe400078e0285 */
[----:B------:R-:W-:Y:S02]  /*9760*/  IMAD R15, R19, 0x7800, R12 ;  /* 0x00007800130f7824 */ /* 0x000fe400078e020c */
[C---:B------:R-:W-:Y:S02]  /*9770*/  IMAD.IADD R13, R18.reuse, 0x1, R13 ;  /* 0x00000001120d7824 */ /* 0x040fe400078e020d */
[----:B------:R-:W-:-:S04]  /*9780*/  IMAD.IADD R84, R18, 0x1, R15 ;  /* 0x0000000112547824 */ /* 0x000fc800078e020f */
[----:B------:R-:W0:Y:S04]  /*9790*/  LDS.128 R12, [R13+0x24200] ;  /* 0x024200000d0c7984 */ /* 0x000e280000000c00 */
[----:B------:R-:W2:Y:S01]  /*97a0*/  LDS.128 R84, [R84+0x24200] ;  /* 0x0242000054547984 */ /* 0x000ea20000000c00 */
[----:B------:R-:W-:Y:S05]  /*97b0*/  @P3 BRA `(.L_x_512) ;  /* 0x0000000c00403947 */ /* 0x000fea0003800000 */
[--C-:B------:R-:W-:Y:S02]  /*97c0*/  SHF.R.U32.HI R38, RZ, 0x8, R49.reuse ;  /* 0x00000008ff267819 */ /* 0x100fe40000011631 */
[----:B------:R-:W-:Y:S02]  /*97d0*/  SHF.R.U32.HI R172, RZ, 0x10, R49 ;  /* 0x00000010ffac7819 */ /* 0x000fe40000011631 */
[----:B------:R-:W-:Y:S02]  /*97e0*/  LOP3.LUT R167, R49, 0xff0000ff, RZ, 0xc0, !PT ;  /* 0xff0000ff31a77812 */ /* 0x000fe400078ec0ff */
[----:B0-----:R-:W-:Y:S01]  /*97f0*/  MOV R49, R12 ;  /* 0x0000000c00317202 */ /* 0x001fe20000000f00 */
[----:B------:R-:W-:Y:S01]  /*9800*/  IMAD.SHL.U32 R12, R38, 0x100, RZ ;  /* 0x00000100260c7824 */ /* 0x000fe200078e00ff */
[----:B------:R-:W-:Y:S01]  /*9810*/  SHF.R.U32.HI R170, RZ, 0x8, R51 ;  /* 0x00000008ffaa7819 */ /* 0x000fe20000011633 */
[----:B------:R-:W-:Y:S01]  /*9820*/  IMAD.MOV.U32 R38, RZ, RZ, R14 ;  /* 0x000000ffff267224 */ /* 0x000fe200078e000e */
[----:B------:R-:W-:-:S02]  /*9830*/  SHF.R.U32.HI R168, RZ, 0x8, R39 ;  /* 0x00000008ffa87819 */ /* 0x000fc40000011627 */
[----:B------:R-:W-:Y:S01]  /*9840*/  LOP3.LUT R167, R167, 0xff00, R12, 0xf8, !PT ;  /* 0x0000ff00a7a77812 */ /* 0x000fe200078ef80c */
[----:B------:R-:W-:Y:S01]  /*9850*/  IMAD.SHL.U32 R12, R170, 0x100, RZ ;  /* 0x00000100aa0c7824 */ /* 0x000fe200078e00ff */
[----:B------:R-:W-:Y:S01]  /*9860*/  SHF.R.U32.HI R50, RZ, 0x10, R51 ;  /* 0x00000010ff327819 */ /* 0x000fe20000011633 */
[----:B------:R-:W-:Y:S01]  /*9870*/  IMAD.SHL.U32 R168, R168, 0x100, RZ ;  /* 0x00000100a8a87824 */ /* 0x000fe200078e00ff */
[--C-:B------:R-:W-:Y:S02]  /*9880*/  SHF.R.U32.HI R36, RZ, 0x8, R37.reuse ;  /* 0x00000008ff247819 */ /* 0x100fe40000011625 */
[----:B------:R-:W-:Y:S02]  /*9890*/  LOP3.LUT R51, R51, 0xff0000ff, RZ, 0xc0, !PT ;  /* 0xff0000ff33337812 */ /* 0x000fe400078ec0ff */
[----:B------:R-:W-:Y:S02]  /*98a0*/  SHF.R.U32.HI R48, RZ, 0x10, R37 ;  /* 0x00000010ff307819 */ /* 0x000fe40000011625 */
[----:B------:R-:W-:-:S02]  /*98b0*/  LOP3.LUT R169, R37, 0xff0000ff, RZ, 0xc0, !PT ;  /* 0xff0000ff25a97812 */ /* 0x000fc400078ec0ff */
[----:B------:R-:W-:Y:S02]  /*98c0*/  SHF.R.U32.HI R37, RZ, 0x10, R39 ;  /* 0x00000010ff257819 */ /* 0x000fe40000011627 */
[----:B------:R-:W-:Y:S02]  /*98d0*/  LOP3.LUT R171, R39, 0xff0000ff, RZ, 0xc0, !PT ;  /* 0xff0000ff27ab7812 */ /* 0x000fe400078ec0ff */
[----:B------:R-:W-:Y:S01]  /*98e0*/  SHF.L.U32 R14, R36, 0x8, RZ ;  /* 0x00000008240e7819 */ /* 0x000fe200000006ff */
[----:B------:R-:W-:Y:S01]  /*98f0*/  IMAD.U32 R36, R172, 0x10000, RZ ;  /* 0x00010000ac247824 */ /* 0x000fe200078e00ff */
[----:B------:R-:W-:Y:S01]  /*9900*/  LOP3.LUT R39, R51, 0xff00, R12, 0xf8, !PT ;  /* 0x0000ff0033277812 */ /* 0x000fe200078ef80c */
[----:B------:R-:W-:Y:S01]  /*9910*/  IMAD.U32 R12, R50, 0x10000, RZ ;  /* 0x00010000320c7824 */ /* 0x000fe200078e00ff */
[----:B------:R-:W-:Y:S02]  /*9920*/  F2FP.F16.E4M3.UNPACK_B R170, R164.H1 ;  /* 0x000000a4ffaa723e */ /* 0x000fe400030006ff */
[----:B--2---:R-:W-:-:S02]  /*9930*/  F2FP.F16.E4M3.UNPACK_B R51, R84.H1 ;  /* 0x00000054ff33723e */ /* 0x004fc400030006ff */
[----:B------:R-:W-:Y:S02]  /*9940*/  F2FP.F16.E4M3.UNPACK_B R50, R49.H1 ;  /* 0x00000031ff32723e */ /* 0x000fe400030006ff */
[----:B------:R-:W-:Y:S01]  /*9950*/  LOP3.LUT R174, R171, 0xff00, R168, 0xf8, !PT ;  /* 0x0000ff00abae7812 */ /* 0x000fe200078ef8a8 */
[----:B------:R-:W-:Y:S01]  /*9960*/  IMAD.U32 R171, R37, 0x10000, RZ ;  /* 0x0001000025ab7824 */ /* 0x000fe200078e00ff */
[----:B------:R-:W-:Y:S01]  /*9970*/  LOP3.LUT R172, R169, 0xff00, R14, 0xf8, !PT ;  /* 0x0000ff00a9ac7812 */ /* 0x000fe200078ef80e */
[----:B------:R-:W-:Y:S01]  /*9980*/  HADD2.F32 R14, -RZ, R170.H0_H0 ;  /* 0x200000aaff0e7230 */ /* 0x000fe20000004100 */
[----:B------:R-:W-:Y:S01]  /*9990*/  LOP3.LUT R36, R167, 0xff0000, R36, 0xf8, !PT ;  /* 0x00ff0000a7247812 */ /* 0x000fe200078ef824 */
[----:B------:R-:W-:Y:S01]  /*99a0*/  HADD2.F32 R167, -RZ, R51.H0_H0 ;  /* 0x20000033ffa77230 */ /* 0x000fe20000004100 */
[----:B------:R-:W-:Y:S02]  /*99b0*/  F2FP.F16.E4M3.UNPACK_B R168, R166.H1 ;  /* 0x000000a6ffa8723e */ /* 0x000fe400030006ff */
[----:B------:R-:W-:Y:S01]  /*99c0*/  LOP3.LUT R12, R39, 0xff0000, R12, 0xf8, !PT ;  /* 0x00ff0000270c7812 */ /* 0x000fe200078ef80c */
[----:B------:R-:W-:Y:S01]  /*99d0*/  HADD2.F32 R39, -RZ, R50.H0_H0 ;  /* 0x20000032ff277230 */ /* 0x000fe20000004100 */
[----:B------:R-:W-:Y:S01]  /*99e0*/  SHF.L.U32 R169, R48, 0x10, RZ ;  /* 0x0000001030a97819 */ /* 0x000fe200000006ff */
[----:B------:R-:W-:-:S02]  /*99f0*/  HADD2.F32 R48, -RZ, R168.H0_H0 ;  /* 0x200000a8ff307230 */ /* 0x000fc40000004100 */
[-C--:B------:R-:W-:Y:S01]  /*9a00*/  FMUL.FTZ R176, R167, R14.reuse ;  /* 0x0000000ea7b07220 */ /* 0x080fe20000410000 */
[----:B------:R-:W-:Y:S02]  /*9a10*/  HADD2.F32 R50, -RZ, R50.H1_H1 ;  /* 0x30000032ff327230 */ /* 0x000fe40000004100 */
[C---:B------:R-:W-:Y:S01]  /*9a20*/  FMUL.FTZ R178, R39.reuse, R14 ;  /* 0x0000000e27b27220 */ /* 0x040fe20000410000 */
[----:B------:R-:W-:Y:S01]  /*9a30*/  LOP3.LUT R37, R172, 0xff0000, R169, 0xf8, !PT ;  /* 0x00ff0000ac257812 */ /* 0x000fe200078ef8a9 */
[-C--:B------:R-:W-:Y:S01]  /*9a40*/  FFMA.FTZ R39, R39, R48.reuse, -R176 ;  /* 0x0000003027277223 */ /* 0x080fe200000108b0 */
[----:B------:R-:W-:Y:S02]  /*9a50*/  HADD2.F32 R172, -RZ, R170.H1_H1 ;  /* 0x300000aaffac7230 */ /* 0x000fe40000004100 */
[----:B------:R-:W-:Y:S01]  /*9a60*/  FFMA.FTZ R48, R167, R48, R178 ;  /* 0x00000030a7307223 */ /* 0x000fe200000100b2 */
[----:B------:R-:W-:Y:S01]  /*9a70*/  HADD2.F32 R167, -RZ, R51.H1_H1 ;  /* 0x30000033ffa77230 */ /* 0x000fe20000004100 */
[----:B------:R-:W-:Y:S01]  /*9a80*/  F2FP.F16.E4M3.UNPACK_B R170, R164 ;  /* 0x000000a4ffaa723e */ /* 0x000fe200020006ff */
[----:B------:R-:W-:Y:S01]  /*9a90*/  HADD2.F32 R169, -RZ, R168.H1_H1 ;  /* 0x300000a8ffa97230 */ /* 0x000fe20000004100 */
[----:B------:R-:W-:-:S02]  /*9aa0*/  F2FP.F16.E4M3.UNPACK_B R84, R84 ;  /* 0x00000054ff54723e */ /* 0x000fc400020006ff */
[----:B------:R-:W-:Y:S01]  /*9ab0*/  F2FP.F16.E4M3.UNPACK_B R164, R49 ;  /* 0x00000031ffa4723e */ /* 0x000fe200020006ff */
[C---:B------:R-:W-:Y:S01]  /*9ac0*/  FMUL.FTZ R49, R167.reuse, R172 ;  /* 0x000000aca7317220 */ /* 0x040fe20000410000 */
[----:B------:R-:W-:Y:S01]  /*9ad0*/  LOP3.LUT R14, R174, 0xff0000, R171, 0xf8, !PT ;  /* 0x00ff0000ae0e7812 */ /* 0x000fe200078ef8ab */
[----:B------:R-:W-:Y:S01]  /*9ae0*/  HADD2.F32 R171, -RZ, R170.H0_H0 ;  /* 0x200000aaffab7230 */ /* 0x000fe20000004100 */
[----:B------:R-:W-:Y:S01]  /*9af0*/  F2FP.F16.E4M3.UNPACK_B R168, R166 ;  /* 0x000000a6ffa8723e */ /* 0x000fe200020006ff */
[C---:B------:R-:W-:Y:S01]  /*9b00*/  FMUL.FTZ R172, R50.reuse, R172 ;  /* 0x000000ac32ac7220 */ /* 0x040fe20000410000 */
[----:B------:R-:W-:Y:S02]  /*9b10*/  HADD2.F32 R166, -RZ, R84.H0_H0 ;  /* 0x20000054ffa67230 */ /* 0x000fe40000004100 */
[-C--:B------:R-:W-:Y:S01]  /*9b20*/  FFMA.FTZ R50, R50, R169.reuse, -R49 ;  /* 0x000000a932327223 */ /* 0x080fe20000010831 */
[----:B------:R-:W-:Y:S02]  /*9b30*/  HADD2.F32 R51, -RZ, R164.H0_H0 ;  /* 0x200000a4ff337230 */ /* 0x000fe40000004100 */
[----:B------:R-:W-:Y:S01]  /*9b40*/  FFMA.FTZ R49, R167, R169, R172 ;  /* 0x000000a9a7317223 */ /* 0x000fe200000100ac */
[----:B------:R-:W-:-:S02]  /*9b50*/  HADD2.F32 R169, -RZ, R168.H0_H0 ;  /* 0x200000a8ffa97230 */ /* 0x000fc40000004100 */
[CC--:B------:R-:W-:Y:S01]  /*9b60*/  FMUL.FTZ R172, R166.reuse, R171.reuse ;  /* 0x000000aba6ac7220 */ /* 0x0c0fe20000410000 */
[----:B------:R-:W-:Y:S02]  /*9b70*/  HADD2.F32 R170, -RZ, R170.H1_H1 ;  /* 0x300000aaffaa7230 */ /* 0x000fe40000004100 */
[C---:B------:R-:W-:Y:S01]  /*9b80*/  FMUL.FTZ R171, R51.reuse, R171 ;  /* 0x000000ab33ab7220 */ /* 0x040fe20000410000 */
[----:B------:R-:W-:Y:S02]  /*9b90*/  HADD2.F32 R167, -RZ, R84.H1_H1 ;  /* 0x30000054ffa77230 */ /* 0x000fe40000004100 */
[-C--:B------:R-:W-:Y:S01]  /*9ba0*/  FFMA.FTZ R51, R51, R169.reuse, -R172 ;  /* 0x000000a933337223 */ /* 0x080fe200000108ac */
[----:B------:R-:W-:Y:S02]  /*9bb0*/  HADD2.F32 R164, -RZ, R164.H1_H1 ;  /* 0x300000a4ffa47230 */ /* 0x000fe40000004100 */
[----:B------:R-:W-:Y:S01]  /*9bc0*/  FFMA.FTZ R84, R166, R169, R171 ;  /* 0x000000a9a6547223 */ /* 0x000fe200000100ab */
[----:B------:R-:W-:Y:S01]  /*9bd0*/  HADD2.F32 R168, -RZ, R168.H1_H1 ;  /* 0x300000a8ffa87230 */ /* 0x000fe20000004100 */
[----:B------:R-:W-:Y:S01]  /*9be0*/  F2FP.F16.E4M3.UNPACK_B R171, R163.H1 ;  /* 0x000000a3ffab723e */ /* 0x000fe200030006ff */
[----:B------:R-:W-:Y:S01]  /*9bf0*/  FMUL.FTZ R173, R167, R170 ;  /* 0x000000aaa7ad7220 */ /* 0x000fe20000410000 */
[----:B------:R-:W-:Y:S01]  /*9c00*/  F2FP.F16.E4M3.UNPACK_B R169, R86.H1 ;  /* 0x00000056ffa9723e */ /* 0x000fe200030006ff */
[C---:B------:R-:W-:Y:S01]  /*9c10*/  FMUL.FTZ R174, R164.reuse, R170 ;  /* 0x000000aaa4ae7220 */ /* 0x040fe20000410000 */
[----:B------:R-:W-:Y:S01]  /*9c20*/  F2FP.F16.E4M3.UNPACK_B R166, R38.H1 ;  /* 0x00000026ffa6723e */ /* 0x000fe200030006ff */
[----:B------:R-:W-:Y:S01]  /*9c30*/  FFMA.FTZ R164, R164, R168, -R173 ;  /* 0x000000a8a4a47223 */ /* 0x000fe200000108ad */
[----:B------:R-:W-:Y:S01]  /*9c40*/  F2FP.F16.E4M3.UNPACK_B R172, R165.H1 ;  /* 0x000000a5ffac723e */ /* 0x000fe200030006ff */
[----:B------:R-:W-:-:S02]  /*9c50*/  HADD2.F32 R175, -RZ, R171.H0_H0 ;  /* 0x200000abffaf7230 */ /* 0x000fc40000004100 */
[----:B------:R-:W-:Y:S01]  /*9c60*/  FFMA.FTZ R167, R167, R168, R174 ;  /* 0x000000a8a7a77223 */ /* 0x000fe200000100ae */
[----:B------:R-:W-:Y:S01]  /*9c70*/  HADD2.F32 R170, -RZ, R169.H0_H0 ;  /* 0x200000a9ffaa7230 */ /* 0x000fe20000004100 */
[----:B------:R-:W-:Y:S01]  /*9c80*/  F2FP.F16.E4M3.UNPACK_B R38, R38 ;  /* 0x00000026ff26723e */ /* 0x000fe200020006ff */
[----:B------:R-:W-:Y:S01]  /*9c90*/  HADD2.F32 R168, -RZ, R166.H0_H0 ;  /* 0x200000a6ffa87230 */ /* 0x000fe20000004100 */
[----:B------:R-:W-:Y:S01]  /*9ca0*/  F2FP.SATFINITE.E4M3.F32.PACK_AB_MERGE_C R39, R50, R39, RZ ;  /* 0x000000273227723e */ /* 0x000fe200048070ff */
[----:B------:R-:W-:Y:S02]  /*9cb0*/  HADD2.F32 R174, -RZ, R171.H1_H1 ;  /* 0x300000abffae7230 */ /* 0x000fe40000004100 */
[-C--:B------:R-:W-:Y:S01]  /*9cc0*/  FMUL.FTZ R177, R170, R175.reuse ;  /* 0x000000afaab17220 */ /* 0x080fe20000410000 */
[----:B------:R-:W-:Y:S02]  /*9cd0*/  HADD2.F32 R173, -RZ, R172.H0_H0 ;  /* 0x200000acffad7230 */ /* 0x000fe40000004100 */
[----:B------:R-:W-:Y:S01]  /*9ce0*/  FMUL.FTZ R175, R168, R175 ;  /* 0x000000afa8af7220 */ /* 0x000fe20000410000 */
[----:B------:R-:W-:Y:S01]  /*9cf0*/  HADD2.F32 R171, -RZ, R169.H1_H1 ;  /* 0x300000a9ffab7230 */ /* 0x000fe20000004100 */
[----:B------:R-:W-:Y:S01]  /*9d00*/  F2FP.SATFINITE.E4M3.F32.PACK_AB_MERGE_C R48, R49, R48, RZ ;  /* 0x000000303130723e */ /* 0x000fe200048070ff */
[----:B------:R-:W-:-:S02]  /*9d10*/  HADD2.F32 R169, -RZ, R166.H1_H1 ;  /* 0x300000a6ffa97230 */ /* 0x000fc40000004100 */
[-C--:B------:R-:W-:Y:S01]  /*9d20*/  FFMA.FTZ R166, R168, R173.reuse, -R177 ;  /* 0x000000ada8a67223 */ /* 0x080fe200000108b1 */
[----:B------:R-:W-:Y:S02]  /*9d30*/  HADD2.F32 R172, -RZ, R172.H1_H1 ;  /* 0x300000acffac7230 */ /* 0x000fe40000004100 */
[-C--:B------:R-:W-:Y:S01]  /*9d40*/  FMUL.FTZ R176, R171, R174.reuse ;  /* 0x000000aeabb07220 */ /* 0x080fe20000410000 */
[----:B------:R-:W-:Y:S01]  /*9d50*/  FFMA.FTZ R168, R170, R173, R175 ;  /* 0x000000adaaa87223 */ /* 0x000fe200000100af */
[C---:B------:R-:W-:Y:S01]  /*9d60*/  FMUL.FTZ R174, R169.reuse, R174 ;  /* 0x000000aea9ae7220 */ /* 0x040fe20000410000 */
[----:B------:R-:W-:Y:S01]  /*9d70*/  F2FP.F16.E4M3.UNPACK_B R173, R163 ;  /* 0x000000a3ffad723e */ /* 0x000fe200020006ff */
[----:B------:R-:W-:Y:S01]  /*9d80*/  FFMA.FTZ R163, R169, R172, -R176 ;  /* 0x000000aca9a37223 */ /* 0x000fe200000108b0 */
[----:B------:R-:W-:Y:S01]  /*9d90*/  F2FP.F16.E4M3.UNPACK_B R170, R86 ;  /* 0x00000056ffaa723e */ /* 0x000fe200020006ff */
[----:B------:R-:W-:Y:S01]  /*9da0*/  FFMA.FTZ R169, R171, R172, R174 ;  /* 0x000000acaba97223 */ /* 0x000fe200000100ae */
[----:B------:R-:W-:Y:S01]  /*9db0*/  F2FP.F16.E4M3.UNPACK_B R171, R165 ;  /* 0x000000a5ffab723e */ /* 0x000fe200020006ff */
[--C-:B------:R-:W-:Y:S01]  /*9dc0*/  HADD2.F32 R174, -RZ, R173.reuse.H0_H0 ;  /* 0x200000adffae7230 */ /* 0x100fe20000004100 */
[----:B------:R-:W-:Y:S01]  /*9dd0*/  F2FP.SATFINITE.E4M3.F32.PACK_AB_MERGE_C R163, R163, R166, RZ ;  /* 0x000000a6a3a3723e */ /* 0x000fe200048070ff */
[----:B------:R-:W-:Y:S01]  /*9de0*/  HADD2.F32 R165, -RZ, R170.H0_H0 ;  /* 0x200000aaffa57230 */ /* 0x000fe20000004100 */
[----:B------:R-:W-:Y:S01]  /*9df0*/  F2FP.F16.E4M3.UNPACK_B R50, R85 ;  /* 0x00000055ff32723e */ /* 0x000fe200020006ff */
[----:B------:R-:W-:Y:S01]  /*9e00*/  HADD2.F32 R173, -RZ, R173.H1_H1 ;  /* 0x300000adffad7230 */ /* 0x000fe20000004100 */
[----:B------:R-:W-:Y:S01]  /*9e10*/  F2FP.F16.E4M3.UNPACK_B R166, R37 ;  /* 0x00000025ffa6723e */ /* 0x000fe200020006ff */
[----:B------:R-:W-:-:S02]  /*9e20*/  HADD2.F32 R86, -RZ, R38.H0_H0 ;  /* 0x20000026ff567230 */ /* 0x000fc40000004100 */
[CC--:B------:R-:W-:Y:S01]  /*9e30*/  FMUL.FTZ R175, R165.reuse, R174.reuse ;  /* 0x000000aea5af7220 */ /* 0x0c0fe20000410000 */
[----:B------:R-:W-:Y:S01]  /*9e40*/  HADD2.F32 R170, -RZ, R170.H1_H1 ;  /* 0x300000aaffaa7230 */ /* 0x000fe20000004100 */
[----:B------:R-:W-:Y:S01]  /*9e50*/  F2FP.F16.E4M3.UNPACK_B R49, R13 ;  /* 0x0000000dff31723e */ /* 0x000fe200020006ff */
[----:B------:R-:W-:Y:S02]  /*9e60*/  HADD2.F32 R38, -RZ, R38.H1_H1 ;  /* 0x30000026ff267230 */ /* 0x000fe40000004100 */
[----:B------:R-:W-:Y:S01]  /*9e70*/  FMUL.FTZ R174, R86, R174 ;  /* 0x000000ae56ae7220 */ /* 0x000fe20000410000 */
[--C-:B------:R-:W-:Y:S02]  /*9e80*/  HADD2.F32 R172, -RZ, R171.reuse.H0_H0 ;  /* 0x200000abffac7230 */ /* 0x100fe40000004100 */
[-C--:B------:R-:W-:Y:S01]  /*9e90*/  FMUL.FTZ R177, R170, R173.reuse ;  /* 0x000000adaab17220 */ /* 0x080fe20000410000 */
[----:B------:R-:W-:Y:S02]  /*9ea0*/  HADD2.F32 R171, -RZ, R171.H1_H1 ;  /* 0x300000abffab7230 */ /* 0x000fe40000004100 */
[----:B------:R-:W-:Y:S01]  /*9eb0*/  FMUL.FTZ R173, R38, R173 ;  /* 0x000000ad26ad7220 */ /* 0x000fe20000410000 */
[----:B------:R-:W-:Y:S01]  /*9ec0*/  F2FP.SATFINITE.E4M3.F32.PACK_AB_MERGE_C R39, R164, R51, R39 ;  /* 0x00000033a427723e */ /* 0x000fe20004807027 */
[-C--:B------:R-:W-:Y:S01]  /*9ed0*/  FFMA.FTZ R175, R86, R172.reuse, -R175 ;  /* 0x000000ac56af7223 */ /* 0x080fe200000108af */
[----:B------:R-:W-:Y:S01]  /*9ee0*/  FFMA.FTZ R86, R165, R172, R174 ;  /* 0x000000aca5567223 */ /* 0x000fe200000100ae */
[-C--:B------:R-:W-:Y:S01]  /*9ef0*/  FFMA.FTZ R38, R38, R171.reuse, -R177 ;  /* 0x000000ab26267223 */ /* 0x080fe200000108b1 */
[----:B------:R-:W-:Y:S01]  /*9f00*/  FFMA.FTZ R173, R170, R171, R173 ;  /* 0x000000abaaad7223 */ /* 0x000fe200000100ad */
[----:B------:R-:W-:Y:S01]  /*9f10*/  F2FP.SATFINITE.E4M3.F32.PACK_AB_MERGE_C R84, R167, R84, R48 ;  /* 0x00000054a754723e */ /* 0x000fe20004807030 */
[----:B------:R-:W-:Y:S01]  /*9f20*/  HADD2.F32 R51, -RZ, R50.H0_H0 ;  /* 0x20000032ff337230 */ /* 0x000fe20000004100 */
[----:B------:R-:W-:Y:S01]  /*9f30*/  F2FP.F16.E4M3.UNPACK_B R164, R36 ;  /* 0x00000024ffa4723e */ /* 0x000fe200020006ff */
[----:B------:R-:W-:Y:S01]  /*9f40*/  HADD2.F32 R167, -RZ, R166.H0_H0 ;  /* 0x200000a6ffa77230 */ /* 0x000fe20000004100 */
[----:B------:R-:W-:Y:S01]  /*9f50*/  F2FP.SATFINITE.E4M3.F32.PACK_AB_MERGE_C R168, R169, R168, RZ ;  /* 0x000000a8a9a8723e */ /* 0x000fe200048070ff */
[----:B------:R-:W-:Y:S01]  /*9f60*/  HADD2.F32 R48, -RZ, R49.H0_H0 ;  /* 0x20000031ff307230 */ /* 0x000fe20000004100 */
[----:B------:R-:W-:Y:S01]  /*9f70*/  F2FP.SATFINITE.E4M3.F32.PACK_AB_MERGE_C R38, R38, R175, R163 ;  /* 0x000000af2626723e */ /* 0x000fe200048070a3 */
[----:B------:R-:W-:Y:S01]  /*9f80*/  HADD2.F32 R165, -RZ, R164.H0_H0 ;  /* 0x200000a4ffa57230 */ /* 0x000fe20000004100 */
[----:B------:R-:W-:Y:S01]  /*9f90*/  F2FP.SATFINITE.E4M3.F32.PACK_AB_MERGE_C R86, R173, R86, R168 ;  /* 0x00000056ad56723e */ /* 0x000fe200048070a8 */
[----:B------:R-:W-:Y:S01]  /*9fa0*/  FMUL.FTZ R169, R51, R167 ;  /* 0x000000a733a97220 */ /* 0x000fe20000410000 */
[----:B------:R-:W-:-:S02]  /*9fb0*/  HADD2.F32 R163, -RZ, R50.H1_H1 ;  /* 0x30000032ffa37230 */ /* 0x000fc40000004100 */
[C---:B------:R-:W-:Y:S01]  /*9fc0*/  FMUL.FTZ R168, R48.reuse, R167 ;  /* 0x000000a730a87220 */ /* 0x040fe20000410000 */
[----:B------:R-:W-:Y:S02]  /*9fd0*/  HADD2.F32 R166, -RZ, R166.H1_H1 ;  /* 0x300000a6ffa67230 */ /* 0x000fe40000004100 */
[-C--:B------:R-:W-:Y:S01]  /*9fe0*/  FFMA.FTZ R48, R48, R165.reuse, -R169 ;  /* 0x000000a530307223 */ /* 0x080fe200000108a9 */
[----:B------:R-:W-:Y:S02]  /*9ff0*/  HADD2.F32 R50, -RZ, R49.H1_H1 ;  /* 0x30000031ff327230 */ /* 0x000fe40000004100 */
[----:B------:R-:W-:Y:S01]  /*a000*/  FFMA.FTZ R49, R51, R165, R168 ;  /* 0x000000a533317223 */ /* 0x000fe200000100a8 */
[----:B------:R-:W-:Y:S02]  /*a010*/  HADD2.F32 R164, -RZ, R164.H1_H1 ;  /* 0x300000a4ffa47230 */ /* 0x000fe40000004100 */
[CC--:B------:R-:W-:Y:S01]  /*a020*/  FMUL.FTZ R165, R163.reuse, R166.reuse ;  /* 0x000000a6a3a57220 */ /* 0x0c0fe20000410000 */
[----:B------:R-:W-:Y:S01]  /*a030*/  F2FP.F16.E4M3.UNPACK_B R51, R13.H1 ;  /* 0x0000000dff33723e */ /* 0x000fe200030006ff */
[C---:B------:R-:W-:Y:S01]  /*a040*/  FMUL.FTZ R166, R50.reuse, R166 ;  /* 0x000000a632a67220 */ /* 0x040fe20000410000 */
[----:B------:R-:W-:Y:S01]  /*a050*/  F2FP.F16.E4M3.UNPACK_B R85, R85.H1 ;  /* 0x00000055ff55723e */ /* 0x000fe200030006ff */
[-C--:B------:R-:W-:Y:S01]  /*a060*/  FFMA.FTZ R13, R50, R164.reuse, -R165 ;  /* 0x000000a4320d7223 */ /* 0x080fe200000108a5 */
[----:B------:R-:W-:Y:S01]  /*a070*/  F2FP.F16.E4M3.UNPACK_B R165, R37.H1 ;  /* 0x00000025ffa5723e */ /* 0x000fe200030006ff */
[----:B------:R-:W-:Y:S01]  /*a080*/  FFMA.FTZ R50, R163, R164, R166 ;  /* 0x000000a4a3327223 */ /* 0x000fe200000100a6 */
[----:B------:R-:W-:Y:S01]  /*a090*/  F2FP.F16.E4M3.UNPACK_B R36, R36.H1 ;  /* 0x00000024ff24723e */ /* 0x000fe200030006ff */
[----:B------:R-:W-:Y:S01]  /*a0a0*/  HADD2.F32 R163, -RZ, R85.H0_H0 ;  /* 0x20000055ffa37230 */ /* 0x000fe20000004100 */
[----:B------:R-:W-:Y:S01]  /*a0b0*/  F2FP.F16.E4M3.UNPACK_B R173, R14.H1 ;  /* 0x0000000effad723e */ /* 0x000fe200030006ff */
[----:B------:R-:W-:Y:S01]  /*a0c0*/  HADD2.F32 R168, -RZ, R165.H0_H0 ;  /* 0x200000a5ffa87230 */ /* 0x000fe20000004100 */
[----:B------:R-:W-:Y:S01]  /*a0d0*/  F2FP.F16.E4M3.UNPACK_B R169, R12 ;  /* 0x0000000cffa9723e */ /* 0x000fe200020006ff */
[----:B------:R-:W-:-:S02]  /*a0e0*/  HADD2.F32 R37, -RZ, R51.H0_H0 ;  /* 0x20000033ff257230 */ /* 0x000fc40000004100 */
[----:B------:R-:W-:Y:S02]  /*a0f0*/  HADD2.F32 R164, -RZ, R85.H1_H1 ;  /* 0x30000055ffa47230 */ /* 0x000fe40000004100 */
[-C--:B------:R-:W-:Y:S01]  /*a100*/  FMUL.FTZ R170, R163, R168.reuse ;  /* 0x000000a8a3aa7220 */ /* 0x080fe20000410000 */
[----:B------:R-:W-:Y:S02]  /*a110*/  HADD2.F32 R165, -RZ, R165.H1_H1 ;  /* 0x300000a5ffa57230 */ /* 0x000fe40000004100 */
[----:B------:R-:W-:Y:S01]  /*a120*/  FMUL.FTZ R168, R37, R168 ;  /* 0x000000a825a87220 */ /* 0x000fe20000410000 */
[--C-:B------:R-:W-:Y:S01]  /*a130*/  HADD2.F32 R166, -RZ, R36.reuse.H0_H0 ;  /* 0x20000024ffa67230 */ /* 0x100fe20000004100 */
[----:B------:R-:W-:Y:S01]  /*a140*/  F2FP.F16.E4M3.UNPACK_B R85, R15 ;  /* 0x0000000fff55723e */ /* 0x000fe200020006ff */
[----:B------:R-:W-:Y:S02]  /*a150*/  HADD2.F32 R51, -RZ, R51.H1_H1 ;  /* 0x30000033ff337230 */ /* 0x000fe40000004100 */
[----:B------:R-:W-:Y:S01]  /*a160*/  FMUL.FTZ R172, R164, R165 ;  /* 0x000000a5a4ac7220 */ /* 0x000fe20000410000 */
[----:B------:R-:W-:-:S02]  /*a170*/  HADD2.F32 R167, -RZ, R36.H1_H1 ;  /* 0x30000024ffa77230 */ /* 0x000fc40000004100 */
[-C--:B------:R-:W-:Y:S01]  /*a180*/  FFMA.FTZ R36, R37, R166.reuse, -R170 ;  /* 0x000000a625247223 */ /* 0x080fe200000108aa */
[----:B------:R-:W-:Y:S01]  /*a190*/  FFMA.FTZ R37, R163, R166, R168 ;  /* 0x000000a6a3257223 */ /* 0x000fe200000100a8 */
[C---:B------:R-:W-:Y:S01]  /*a1a0*/  FMUL.FTZ R163, R51.reuse, R165 ;  /* 0x000000a533a37220 */ /* 0x040fe20000410000 */
[----:B------:R-:W-:Y:S01]  /*a1b0*/  F2FP.F16.E4M3.UNPACK_B R165, R87 ;  /* 0x00000057ffa5723e */ /* 0x000fe200020006ff */
[-C--:B------:R-:W-:Y:S01]  /*a1c0*/  FFMA.FTZ R51, R51, R167.reuse, -R172 ;  /* 0x000000a733337223 */ /* 0x080fe200000108ac */
[----:B------:R-:W-:Y:S01]  /*a1d0*/  F2FP.F16.E4M3.UNPACK_B R172, R14 ;  /* 0x0000000effac723e */ /* 0x000fe200020006ff */
[----:B------:R-:W-:Y:S01]  /*a1e0*/  FFMA.FTZ R164, R164, R167, R163 ;  /* 0x000000a7a4a47223 */ /* 0x000fe200000100a3 */
[----:B------:R-:W-:Y:S01]  /*a1f0*/  F2FP.F16.E4M3.UNPACK_B R15, R15.H1 ;  /* 0x0000000fff0f723e */ /* 0x000fe200030006ff */
[----:B------:R-:W-:Y:S01]  /*a200*/  HADD2.F32 R167, -RZ, R165.H0_H0 ;  /* 0x200000a5ffa77230 */ /* 0x000fe20000004100 */
[----:B------:R-:W-:Y:S01]  /*a210*/  F2FP.F16.E4M3.UNPACK_B R166, R87.H1 ;  /* 0x00000057ffa6723e */ /* 0x000fe200030006ff */
[----:B------:R-:W-:Y:S01]  /*a220*/  HADD2.F32 R87, -RZ, R85.H0_H0 ;  /* 0x20000055ff577230 */ /* 0x000fe20000004100 */
[----:B------:R-:W-:Y:S01]  /*a230*/  F2FP.F16.E4M3.UNPACK_B R170, R12.H1 ;  /* 0x0000000cffaa723e */ /* 0x000fe200030006ff */
[----:B------:R-:W-:Y:S01]  /*a240*/  HADD2.F32 R12, -RZ, R172.H0_H0 ;  /* 0x200000acff0c7230 */ /* 0x000fe20000004100 */
[----:B------:R-:W-:Y:S01]  /*a250*/  F2FP.SATFINITE.E4M3.F32.PACK_AB_MERGE_C R36, R51, R36, RZ ;  /* 0x000000243324723e */ /* 0x000fe200048070ff */
[----:B------:R-:W-:Y:S01]  /*a260*/  HADD2.F32 R163, -RZ, R15.H0_H0 ;  /* 0x2000000fffa37230 */ /* 0x000fe20000004100 */
[----:B------:R-:W-:Y:S01]  /*a270*/  F2FP.SATFINITE.E4M3.F32.PACK_AB_MERGE_C R37, R164, R37, RZ ;  /* 0x00000025a425723e */ /* 0x000fe200048070ff */
[----:B------:R-:W-:-:S02]  /*a280*/  HADD2.F32 R168, -RZ, R166.H0_H0 ;  /* 0x200000a6ffa87230 */ /* 0x000fc40000004100 */
[-C--:B------:R-:W-:Y:S01]  /*a290*/  FMUL.FTZ R176, R167, R12.reuse ;  /* 0x0000000ca7b07220 */ /* 0x080fe20000410000 */
[----:B------:R-:W-:Y:S02]  /*a2a0*/  HADD2.F32 R174, -RZ, R173.H0_H0 ;  /* 0x200000adffae7230 */ /* 0x000fe40000004100 */
[----:B------:R-:W-:Y:S01]  /*a2b0*/  FMUL.FTZ R178, R87, R12 ;  /* 0x0000000c57b27220 */ /* 0x000fe20000410000 */
[----:B------:R-:W-:Y:S01]  /*a2c0*/  HADD2.F32 R14, -RZ, R169.H0_H0 ;  /* 0x200000a9ff0e7230 */ /* 0x000fe20000004100 */
[----:B------:R-:W-:Y:S01]  /*a2d0*/  F2FP.SATFINITE.E4M3.F32.PACK_AB_MERGE_C R13, R13, R48, R36 ;  /* 0x000000300d0d723e */ /* 0x000fe20004807024 */
[----:B------:R-:W-:Y:S02]  /*a2e0*/  HADD2.F32 R166, -RZ, R166.H1_H1 ;  /* 0x300000a6ffa67230 */ /* 0x000fe40000004100 */
[----:B------:R-:W-:Y:S01]  /*a2f0*/  FMUL.FTZ R175, R163, R174 ;  /* 0x000000aea3af7220 */ /* 0x000fe20000410000 */
[----:B------:R-:W-:Y:S02]  /*a300*/  HADD2.F32 R173, -RZ, R173.H1_H1 ;  /* 0x300000adffad7230 */ /* 0x000fe40000004100 */
[----:B------:R-:W-:Y:S01]  /*a310*/  FFMA.FTZ R12, R87, R14, -R176 ;  /* 0x0000000e570c7223 */ /* 0x000fe200000108b0 */
[----:B------:R-:W-:-:S02]  /*a320*/  HADD2.F32 R15, -RZ, R15.H1_H1 ;  /* 0x3000000fff0f7230 */ /* 0x000fc40000004100 */
[----:B------:R-:W-:Y:S01]  /*a330*/  FMUL.FTZ R180, R168, R174 ;  /* 0x000000aea8b47220 */ /* 0x000fe20000410000 */
[----:B------:R-:W-:Y:S02]  /*a340*/  HADD2.F32 R171, -RZ, R170.H0_H0 ;  /* 0x200000aaffab7230 */ /* 0x000fe40000004100 */
[-C--:B------:R-:W-:Y:S01]  /*a350*/  FMUL.FTZ R176, R166, R173.reuse ;  /* 0x000000ada6b07220 */ /* 0x080fe20000410000 */
[----:B------:R-:W-:Y:S02]  /*a360*/  HADD2.F32 R165, -RZ, R165.H1_H1 ;  /* 0x300000a5ffa57230 */ /* 0x000fe40000004100 */
[----:B------:R-:W-:Y:S01]  /*a370*/  FMUL.FTZ R173, R15, R173 ;  /* 0x000000ad0fad7220 */ /* 0x000fe20000410000 */
[----:B------:R-:W-:Y:S02]  /*a380*/  HADD2.F32 R172, -RZ, R172.H1_H1 ;  /* 0x300000acffac7230 */ /* 0x000fe40000004100 */
[----:B------:R-:W-:Y:S01]  /*a390*/  FFMA.FTZ R175, R168, R171, R175 ;  /* 0x000000aba8af7223 */ /* 0x000fe200000100af */
[----:B------:R-:W-:-:S02]  /*a3a0*/  HADD2.F32 R85, -RZ, R85.H1_H1 ;  /* 0x30000055ff557230 */ /* 0x000fc40000004100 */
[----:B------:R-:W-:Y:S01]  /*a3b0*/  FFMA.FTZ R180, R163, R171, -R180 ;  /* 0x000000aba3b47223 */ /* 0x000fe200000108b4 */
[----:B------:R-:W-:Y:S02]  /*a3c0*/  HADD2.F32 R170, -RZ, R170.H1_H1 ;  /* 0x300000aaffaa7230 */ /* 0x000fe40000004100 */
[-C--:B------:R-:W-:Y:S01]  /*a3d0*/  FMUL.FTZ R174, R165, R172.reuse ;  /* 0x000000aca5ae7220 */ /* 0x080fe20000410000 */
[----:B------:R-:W-:Y:S02]  /*a3e0*/  HADD2.F32 R168, -RZ, R169.H1_H1 ;  /* 0x300000a9ffa87230 */ /* 0x000fe40000004100 */
[----:B------:R-:W-:Y:S01]  /*a3f0*/  FMUL.FTZ R172, R85, R172 ;  /* 0x000000ac55ac7220 */ /* 0x000fe20000410000 */
[----:B------:R-:W-:Y:S01]  /*a400*/  FFMA.FTZ R14, R167, R14, R178 ;  /* 0x0000000ea70e7223 */ /* 0x000fe200000100b2 */
[-C--:B------:R-:W-:Y:S01]  /*a410*/  FFMA.FTZ R15, R15, R170.reuse, -R176 ;  /* 0x000000aa0f0f7223 */ /* 0x080fe200000108b0 */
[----:B------:R-:W-:Y:S01]  /*a420*/  FFMA.FTZ R166, R166, R170, R173 ;  /* 0x000000aaa6a67223 */ /* 0x000fe200000100ad */
[-C--:B------:R-:W-:Y:S01]  /*a430*/  FFMA.FTZ R85, R85, R168.reuse, -R174 ;  /* 0x000000a855557223 */ /* 0x080fe200000108ae */
[----:B------:R-:W-:-:S02]  /*a440*/  FFMA.FTZ R165, R165, R168, R172 ;  /* 0x000000a8a5a57223 */ /* 0x000fc400000100ac */
[----:B------:R-:W-:Y:S02]  /*a450*/  F2FP.SATFINITE.E4M3.F32.PACK_AB_MERGE_C R15, R15, R180, RZ ;  /* 0x000000b40f0f723e */ /* 0x000fe400048070ff */
[----:B------:R-:W-:Y:S02]  /*a460*/  F2FP.SATFINITE.E4M3.F32.PACK_AB_MERGE_C R166, R166, R175, RZ ;  /* 0x000000afa6a6723e */ /* 0x000fe400048070ff */
[----:B------:R-:W-:Y:S01]  /*a470*/  F2FP.SATFINITE.E4M3.F32.PACK_AB_MERGE_C R15, R85, R12, R15 ;  /* 0x0000000c550f723e */ /* 0x000fe2000480700f */
[----:B------:R-:W-:Y:S01]  /*a480*/  IMAD.MOV.U32 R12, RZ, RZ, R39 ;  /* 0x000000ffff0c7224 */ /* 0x000fe200078e0027 */
[----:B------:R-:W-:Y:S01]  /*a490*/  F2FP.SATFINITE.E4M3.F32.PACK_AB_MERGE_C R87, R165, R14, R166 ;  /* 0x0000000ea557723e */ /* 0x000fe200048070a6 */
[----:B------:R-:W-:Y:S01]  /*a4a0*/  IMAD.MOV.U32 R14, RZ, RZ, R38 ;  /* 0x000000ffff0e7224 */ /* 0x000fe200078e0026 */
[----:B------:R-:W-:-:S07]  /*a4b0*/  F2FP.SATFINITE.E4M3.F32.PACK_AB_MERGE_C R85, R50, R49, R37 ;  /* 0x000000313255723e */ /* 0x000fce0004807025 */
.L_x_512:
[----:B------:R-:W-:Y:S05]  /*a4c0*/  BSYNC B3 ;  /* 0x0000000000037941 */ /* 0x000fea0003800000 */
.L_x_511:
[----:B------:R-:W-:Y:S01]  /*a4d0*/  ISETP.GE.AND P3, PT, R11, R136, PT ;  /* 0x000000880b00720c */ /* 0x000fe20003f66270 */
[----:B0-----:R0:W-:-:S12]  /*a4e0*/  ST.E.128 desc[UR50][R126.64], R12 ;  /* 0x0000000c7e007985 */ /* 0x0011d8000c101d32 */
[----:B------:R-:W-:-:S04]  /*a4f0*/  @!P3 IADD3 R36, P5, R156, R11, RZ ;  /* 0x0000000b9c24b210 */ /* 0x000fc80007fbe0ff */
[----:B------:R-:W-:-:S05]  /*a500*/  @!P3 LEA.HI.X.SX32 R37, R11, R154, 0x1, P5 ;  /* 0x0000009a0b25b211 */ /* 0x000fca00028f0eff */
[----:B--2---:R0:W-:Y:S04]  /*a510*/  @!P3 ST.E.128 desc[UR50][R36.64], R84 ;  /* 0x000000542400b985 */ /* 0x0041e8000c101d32 */
.L_x_510:
[----:B------:R-:W-:Y:S05]  /*a520*/  BSYNC B2 ;  /* 0x0000000000027941 */ /* 0x000fea0003800000 */
.L_x_509:
[----:B------:R-:W-:Y:S01]  /*a530*/  ISETP.NE.AND P3, PT, R29, RZ, PT ;  /* 0x000000ff1d00720c */ /* 0x000fe20003f65270 */
[----:B------:R-:W-:-:S12]  /*a540*/  BSSY B2, `(.L_x_513) ;  /* 0x00000f6000027945 */ /* 0x000fd80003800000 */
[----:B------:R-:W-:Y:S05]  /*a550*/  @!P3 BRA `(.L_x_514) ;  /* 0x0000000c00d0b947 */ /* 0x000fea0003800000 */
[----:B0-----:R-:W5:Y:S04]  /*a560*/  LDL R36, [R1+0x30] ;  /* 0x0000300001247983 */ /* 0x001f680000100800 */
[----:B------:R-:W2:Y:S04]  /*a570*/  LDL R14, [R1+0x34] ;  /* 0x00003400010e7983 */ /* 0x000ea80000100800 */
[----:B------:R-:W2:Y:S01]  /*a580*/  LDL R15, [R1+0x38] ;  /* 0x00003800010f7983 */ /* 0x000ea20000100800 */
[----:B------:R-:W-:-:S04]  /*a590*/  SEL R11, R117, R143, !P1 ;  /* 0x0000008f750b7207 */ /* 0x000fc80004800000 */
[----:B------:R-:W-:-:S04]  /*a5a0*/  SHF.R.S32.HI R12, RZ, 0x1f, R11 ;  /* 0x0000001fff0c7819 */ /* 0x000fc8000001140b */
[----:B------:R-:W-:-:S04]  /*a5b0*/  LEA.HI R11, R12, R11, RZ, 0x5 ;  /* 0x0000000b0c0b7211 */ /* 0x000fc800078f28ff */
[----:B------:R-:W-:-:S04]  /*a5c0*/  LEA.HI.SX32 R11, R11, R112, 0x1b ;  /* 0x000000700b0b7211 */ /* 0x000fc800078fdaff */
[----:B------:R-:W-:-:S04]  /*a5d0*/  SHF.R.S32.HI R12, RZ, 0x1f, R11 ;  /* 0x0000001fff0c7819 */ /* 0x000fc8000001140b */
[----:B------:R-:W-:Y:S01]  /*a5e0*/  LEA.HI R12, R12, R11, RZ, 0x2 ;  /* 0x0000000b0c0c7211 */ /* 0x000fe200078f10ff */
[----:B------:R-:W-:-:S03]  /*a5f0*/  IMAD.SHL.U32 R11, R11, 0x10, RZ ;  /* 0x000000100b0b7824 */ /* 0x000fc600078e00ff */
[----:B------:R-:W-:Y:S02]  /*a600*/  SHF.R.S32.HI R13, RZ, 0x2, R12 ;  /* 0x00000002ff0d7819 */ /* 0x000fe4000001140c */
[----:B----4-:R-:W-:-:S04]  /*a610*/  IADD3 R48, P3, R26, R156, RZ ;  /* 0x0000009c1a307210 */ /* 0x010fc80007f7e0ff */
[----:B---3--:R-:W-:Y:S02]  /*a620*/  IADD3.X R49, R154, R108, RZ, P3, !PT ;  /* 0x0000006c9a317210 */ /* 0x008fe40001ffe4ff */
        /* <DEDUP_REMOVED lines=8> */
[----:B------:R-:W-:-:S03]  /*a6b0*/  IMAD.IADD R13, R18, 0x1, R13 ;  /* 0x00000001120d7824 */ /* 0x000fc600078e020d */
[----:B------:R-:W-:-:S03]  /*a6c0*/  IADD3 R36, R18, R15, RZ ;  /* 0x0000000f12247210 */ /* 0x000fc60007ffe0ff */
[----:B------:R-:W0:Y:S04]  /*a6d0*/  LDS.128 R12, [R13+0x24200] ;  /* 0x024200000d0c7984 */ /* 0x000e280000000c00 */
[----:B------:R-:W2:Y:S01]  /*a6e0*/  LDS.128 R36, [R36+0x24200] ;  /* 0x0242000024247984 */ /* 0x000ea20000000c00 */
[----:B------:R-:W-:Y:S05]  /*a6f0*/  @P3 BRA `(.L_x_516) ;  /* 0x0000000c00503947 */ /* 0x000fea0003800000 */
[----:B------:R-:W-:Y:S01]  /*a700*/  SHF.R.U32.HI R42, RZ, 0x8, R53 ;  /* 0x00000008ff2a7819 */ /* 0x000fe20000011635 */
[----:B0-----:R-:W-:Y:S01]  /*a710*/  IMAD.MOV.U32 R40, RZ, RZ, R13 ;  /* 0x000000ffff287224 */ /* 0x001fe200078e000d */
[----:B------:R-:W-:Y:S01]  /*a720*/  SHF.R.U32.HI R163, RZ, 0x10, R53 ;  /* 0x00000010ffa37819 */ /* 0x000fe20000011635 */
[----:B------:R-:W-:Y:S01]  /*a730*/  IMAD.MOV.U32 R50, RZ, RZ, R12 ;  /* 0x000000ffff327224 */ /* 0x000fe200078e000c */
[----:B------:R-:W-:Y:S01]  /*a740*/  LOP3.LUT R52, R53, 0xff0000ff, RZ, 0xc0, !PT ;  /* 0xff0000ff35347812 */ /* 0x000fe200078ec0ff */
[----:B--2---:R-:W-:Y:S01]  /*a750*/  IMAD.MOV.U32 R51, RZ, RZ, R36 ;  /* 0x000000ffff337224 */ /* 0x004fe200078e0024 */
[----:B------:R-:W-:Y:S02]  /*a760*/  SHF.R.U32.HI R127, RZ, 0x8, R55 ;  /* 0x00000008ff7f7819 */ /* 0x000fe40000011637 */
[----:B------:R-:W-:Y:S01]  /*a770*/  SHF.L.U32 R13, R42, 0x8, RZ ;  /* 0x000000082a0d7819 */ /* 0x000fe200000006ff */
[----:B------:R-:W-:Y:S01]  /*a780*/  IMAD.MOV.U32 R42, RZ, RZ, R38 ;  /* 0x000000ffff2a7224 */ /* 0x000fe200078e0026 */
[----:B------:R-:W-:Y:S01]  /*a790*/  SHF.R.U32.HI R86, RZ, 0x8, R41 ;  /* 0x00000008ff567819 */ /* 0x000fe20000011629 */
[----:B------:R-:W-:Y:S01]  /*a7a0*/  IMAD.SHL.U32 R12, R127, 0x100, RZ ;  /* 0x000001007f0c7824 */ /* 0x000fe200078e00ff */
[----:B------:R-:W-:-:S02]  /*a7b0*/  LOP3.LUT R54, R41, 0xff0000ff, RZ, 0xc0, !PT ;  /* 0xff0000ff29367812 */ /* 0x000fc400078ec0ff */
[----:B------:R-:W-:Y:S01]  /*a7c0*/  SHF.R.U32.HI R85, RZ, 0x10, R41 ;  /* 0x00000010ff557819 */ /* 0x000fe20000011629 */
[----:B------:R-:W-:Y:S01]  /*a7d0*/  IMAD.MOV.U32 R41, RZ, RZ, R14 ;  /* 0x000000ffff297224 */ /* 0x000fe200078e000e */
[----:B------:R-:W-:Y:S01]  /*a7e0*/  LOP3.LUT R53, R55, 0xff0000ff, RZ, 0xc0, !PT ;  /* 0xff0000ff37357812 */ /* 0x000fe200078ec0ff */
[----:B------:R-:W-:Y:S01]  /*a7f0*/  IMAD.U32 R14, R163, 0x10000, RZ ;  /* 0x00010000a30e7824 */ /* 0x000fe200078e00ff */
[----:B------:R-:W-:Y:S02]  /*a800*/  SHF.R.U32.HI R126, RZ, 0x10, R55 ;  /* 0x00000010ff7e7819 */ /* 0x000fe40000011637 */
[--C-:B------:R-:W-:Y:S02]  /*a810*/  SHF.R.U32.HI R84, RZ, 0x8, R43.reuse ;  /* 0x00000008ff547819 */ /* 0x100fe4000001162b */
[----:B------:R-:W-:Y:S02]  /*a820*/  LOP3.LUT R55, R43, 0xff0000ff, RZ, 0xc0, !PT ;  /* 0xff0000ff2b377812 */ /* 0x000fe400078ec0ff */
[----:B------:R-:W-:Y:S01]  /*a830*/  SHF.R.U32.HI R87, RZ, 0x10, R43 ;  /* 0x00000010ff577819 */ /* 0x000fe2000001162b */
[----:B------:R-:W-:Y:S01]  /*a840*/  IMAD.SHL.U32 R38, R84, 0x100, RZ ;  /* 0x0000010054267824 */ /* 0x000fe200078e00ff */
[----:B------:R-:W-:-:S02]  /*a850*/  LOP3.LUT R13, R52, 0xff00, R13, 0xf8, !PT ;  /* 0x0000ff00340d7812 */ /* 0x000fc400078ef80d */
[----:B------:R-:W-:Y:S01]  /*a860*/  SHF.L.U32 R43, R86, 0x8, RZ ;  /* 0x00000008562b7819 */ /* 0x000fe200000006ff */
[----:B------:R-:W-:Y:S01]  /*a870*/  IMAD.U32 R87, R87, 0x10000, RZ ;  /* 0x0001000057577824 */ /* 0x000fe200078e00ff */
[----:B------:R-:W-:Y:S01]  /*a880*/  LOP3.LUT R14, R13, 0xff0000, R14, 0xf8, !PT ;  /* 0x00ff00000d0e7812 */ /* 0x000fe200078ef80e */
[----:B------:R-:W-:Y:S01]  /*a890*/  IMAD.U32 R13, R126, 0x10000, RZ ;  /* 0x000100007e0d7824 */ /* 0x000fe200078e00ff */
[----:B------:R-:W-:Y:S02]  /*a8a0*/  LOP3.LUT R36, R54, 0xff00, R43, 0xf8, !PT ;  /* 0x0000ff0036247812 */ /* 0x000fe400078ef82b */
[----:B------:R-:W-:Y:S02]  /*a8b0*/  LOP3.LUT R12, R53, 0xff00, R12, 0xf8, !PT ;  /* 0x0000ff00350c7812 */ /* 0x000fe400078ef80c */
[----:B------:R-:W-:Y:S02]  /*a8c0*/  F2FP.F16.E4M3.UNPACK_B R84, R159.H1 ;  /* 0x0000009fff54723e */ /* 0x000fe400030006ff */
[----:B------:R-:W-:-:S02]  /*a8d0*/  F2FP.F16.E4M3.UNPACK_B R54, R51.H1 ;  /* 0x00000033ff36723e */ /* 0x000fc400030006ff */
[----:B------:R-:W-:Y:S02]  /*a8e0*/  F2FP.F16.E4M3.UNPACK_B R52, R50.H1 ;  /* 0x00000032ff34723e */ /* 0x000fe400030006ff */
[----:B------:R-:W-:Y:S01]  /*a8f0*/  LOP3.LUT R86, R55, 0xff00, R38, 0xf8, !PT ;  /* 0x0000ff0037567812 */ /* 0x000fe200078ef826 */
[----:B------:R-:W-:Y:S01]  /*a900*/  HADD2.F32 R43, -RZ, R54.H0_H0 ;  /* 0x20000036ff2b7230 */ /* 0x000fe20000004100 */
[----:B------:R-:W-:Y:S01]  /*a910*/  LOP3.LUT R12, R12, 0xff0000, R13, 0xf8, !PT ;  /* 0x00ff00000c0c7812 */ /* 0x000fe200078ef80d */
[----:B------:R-:W-:Y:S01]  /*a920*/  HADD2.F32 R13, -RZ, R84.H0_H0 ;  /* 0x20000054ff0d7230 */ /* 0x000fe20000004100 */
[----:B------:R-:W-:Y:S01]  /*a930*/  F2FP.F16.E4M3.UNPACK_B R53, R161.H1 ;  /* 0x000000a1ff35723e */ /* 0x000fe200030006ff */
[----:B------:R-:W-:Y:S01]  /*a940*/  HADD2.F32 R38, -RZ, R52.H0_H0 ;  /* 0x20000034ff267230 */ /* 0x000fe20000004100 */
[----:B------:R-:W-:Y:S01]  /*a950*/  SHF.L.U32 R85, R85, 0x10, RZ ;  /* 0x0000001055557819 */ /* 0x000fe200000006ff */
[----:B------:R-:W-:Y:S02]  /*a960*/  HADD2.F32 R84, -RZ, R84.H1_H1 ;  /* 0x30000054ff547230 */ /* 0x000fe40000004100 */
[----:B------:R-:W-:Y:S01]  /*a970*/  FMUL.FTZ R127, R43, R13 ;  /* 0x0000000d2b7f7220 */ /* 0x000fe20000410000 */
[----:B------:R-:W-:-:S02]  /*a980*/  HADD2.F32 R55, -RZ, R53.H0_H0 ;  /* 0x20000035ff377230 */ /* 0x000fc40000004100 */
[----:B------:R-:W-:Y:S01]  /*a990*/  FMUL.FTZ R126, R38, R13 ;  /* 0x0000000d267e7220 */ /* 0x000fe20000410000 */
[----:B------:R-:W-:Y:S01]  /*a9a0*/  LOP3.LUT R13, R86, 0xff0000, R87, 0xf8, !PT ;  /* 0x00ff0000560d7812 */ /* 0x000fe200078ef857 */
[----:B------:R-:W-:Y:S01]  /*a9b0*/  HADD2.F32 R86, -RZ, R53.H1_H1 ;  /* 0x30000035ff567230 */ /* 0x000fe20000004100 */
[----:B------:R-:W-:Y:S01]  /*a9c0*/  LOP3.LUT R36, R36, 0xff0000, R85, 0xf8, !PT ;  /* 0x00ff000024247812 */ /* 0x000fe200078ef855 */
[-C--:B------:R-:W-:Y:S01]  /*a9d0*/  FFMA.FTZ R38, R38, R55.reuse, -R127 ;  /* 0x0000003726267223 */ /* 0x080fe2000001087f */
[----:B------:R-:W-:Y:S01]  /*a9e0*/  FFMA.FTZ R43, R43, R55, R126 ;  /* 0x000000372b2b7223 */ /* 0x000fe2000001007e */
[----:B------:R-:W-:Y:S01]  /*a9f0*/  HADD2.F32 R53, -RZ, R52.H1_H1 ;  /* 0x30000034ff357230 */ /* 0x000fe20000004100 */
[----:B------:R-:W-:Y:S01]  /*aa00*/  F2FP.F16.E4M3.UNPACK_B R159, R159 ;  /* 0x0000009fff9f723e */ /* 0x000fe200020006ff */
[----:B------:R-:W-:Y:S01]  /*aa10*/  HADD2.F32 R85, -RZ, R54.H1_H1 ;  /* 0x30000036ff557230 */ /* 0x000fe20000004100 */
[----:B------:R-:W-:Y:S02]  /*aa20*/  F2FP.F16.E4M3.UNPACK_B R55, R51 ;  /* 0x00000033ff37723e */ /* 0x000fe400020006ff */
[----:B------:R-:W-:Y:S01]  /*aa30*/  F2FP.F16.E4M3.UNPACK_B R54, R50 ;  /* 0x00000032ff36723e */ /* 0x000fe200020006ff */
[-C--:B------:R-:W-:Y:S01]  /*aa40*/  FMUL.FTZ R126, R53, R84.reuse ;  /* 0x00000054357e7220 */ /* 0x080fe20000410000 */
[----:B------:R-:W-:Y:S01]  /*aa50*/  F2FP.F16.E4M3.UNPACK_B R161, R161 ;  /* 0x000000a1ffa1723e */ /* 0x000fe200020006ff */
[----:B------:R-:W-:Y:S01]  /*aa60*/  FMUL.FTZ R50, R85, R84 ;  /* 0x0000005455327220 */ /* 0x000fe20000410000 */
[----:B------:R-:W-:-:S02]  /*aa70*/  HADD2.F32 R87, -RZ, R159.H0_H0 ;  /* 0x2000009fff577230 */ /* 0x000fc40000004100 */
[----:B------:R-:W-:Y:S02]  /*aa80*/  HADD2.F32 R84, -RZ, R55.H0_H0 ;  /* 0x20000037ff547230 */ /* 0x000fe40000004100 */
[-C--:B------:R-:W-:Y:S01]  /*aa90*/  FFMA.FTZ R51, R53, R86.reuse, -R50 ;  /* 0x0000005635337223 */ /* 0x080fe20000010832 */
[----:B------:R-:W-:Y:S02]  /*aaa0*/  HADD2.F32 R52, -RZ, R54.H0_H0 ;  /* 0x20000036ff347230 */ /* 0x000fe40000004100 */
[----:B------:R-:W-:Y:S01]  /*aab0*/  FFMA.FTZ R50, R85, R86, R126 ;  /* 0x0000005655327223 */ /* 0x000fe2000001007e */
[----:B------:R-:W-:Y:S02]  /*aac0*/  HADD2.F32 R53, -RZ, R161.H0_H0 ;  /* 0x200000a1ff357230 */ /* 0x000fe40000004100 */
[-C--:B------:R-:W-:Y:S01]  /*aad0*/  FMUL.FTZ R127, R84, R87.reuse ;  /* 0x00000057547f7220 */ /* 0x080fe20000410000 */
[----:B------:R-:W-:Y:S02]  /*aae0*/  HADD2.F32 R159, -RZ, R159.H1_H1 ;  /* 0x3000009fff9f7230 */ /* 0x000fe40000004100 */
[----:B------:R-:W-:Y:S01]  /*aaf0*/  FMUL.FTZ R87, R52, R87 ;  /* 0x0000005734577220 */ /* 0x000fe20000410000 */
[----:B------:R-:W-:-:S02]  /*ab00*/  HADD2.F32 R85, -RZ, R55.H1_H1 ;  /* 0x30000037ff557230 */ /* 0x000fc40000004100 */
[-C--:B------:R-:W-:Y:S01]  /*ab10*/  FFMA.FTZ R52, R52, R53.reuse, -R127 ;  /* 0x0000003534347223 */ /* 0x080fe2000001087f */
[----:B------:R-:W-:Y:S01]  /*ab20*/  HADD2.F32 R54, -RZ, R54.H1_H1 ;  /* 0x30000036ff367230 */ /* 0x000fe20000004100 */
[----:B------:R-:W-:Y:S01]  /*ab30*/  F2FP.F16.E4M3.UNPACK_B R127, R160.H1 ;  /* 0x000000a0ff7f723e */ /* 0x000fe200030006ff */
[----:B------:R-:W-:Y:S01]  /*ab40*/  HADD2.F32 R161, -RZ, R161.H1_H1 ;  /* 0x300000a1ffa17230 */ /* 0x000fe20000004100 */
[----:B------:R-:W-:Y:S01]  /*ab50*/  F2FP.F16.E4M3.UNPACK_B R86, R42.H1 ;  /* 0x0000002aff56723e */ /* 0x000fe200030006ff */
[----:B------:R-:W-:Y:S01]  /*ab60*/  FFMA.FTZ R53, R84, R53, R87 ;  /* 0x0000003554357223 */ /* 0x000fe20000010057 */
[-C--:B------:R-:W-:Y:S01]  /*ab70*/  FMUL.FTZ R55, R85, R159.reuse ;  /* 0x0000009f55377220 */ /* 0x080fe20000410000 */
[----:B------:R-:W-:Y:S01]  /*ab80*/  FMUL.FTZ R164, R54, R159 ;  /* 0x0000009f36a47220 */ /* 0x000fe20000410000 */
[----:B------:R-:W-:Y:S01]  /*ab90*/  F2FP.F16.E4M3.UNPACK_B R126, R162.H1 ;  /* 0x000000a2ff7e723e */ /* 0x000fe200030006ff */
[----:B------:R-:W-:Y:S01]  /*aba0*/  HADD2.F32 R166, -RZ, R127.H0_H0 ;  /* 0x2000007fffa67230 */ /* 0x000fe20000004100 */
[----:B------:R-:W-:Y:S01]  /*abb0*/  F2FP.F16.E4M3.UNPACK_B R84, R41.H1 ;  /* 0x00000029ff54723e */ /* 0x000fe200030006ff */
[----:B------:R-:W-:-:S02]  /*abc0*/  HADD2.F32 R87, -RZ, R86.H0_H0 ;  /* 0x20000056ff577230 */ /* 0x000fc40000004100 */
[-C--:B------:R-:W-:Y:S01]  /*abd0*/  FFMA.FTZ R55, R54, R161.reuse, -R55 ;  /* 0x000000a136377223 */ /* 0x080fe20000010837 */
[----:B------:R-:W-:Y:S01]  /*abe0*/  FFMA.FTZ R54, R85, R161, R164 ;  /* 0x000000a155367223 */ /* 0x000fe200000100a4 */
[----:B------:R-:W-:Y:S01]  /*abf0*/  HADD2.F32 R164, -RZ, R126.H0_H0 ;  /* 0x2000007effa47230 */ /* 0x000fe20000004100 */
[----:B------:R-:W-:Y:S01]  /*ac00*/  F2FP.F16.E4M3.UNPACK_B R160, R160 ;  /* 0x000000a0ffa0723e */ /* 0x000fe200020006ff */
[----:B------:R-:W-:Y:S02]  /*ac10*/  HADD2.F32 R85, -RZ, R84.H0_H0 ;  /* 0x20000054ff557230 */ /* 0x000fe40000004100 */
[-C--:B------:R-:W-:Y:S01]  /*ac20*/  FMUL.FTZ R168, R87, R166.reuse ;  /* 0x000000a657a87220 */ /* 0x080fe20000410000 */
[----:B------:R-:W-:Y:S01]  /*ac30*/  HADD2.F32 R127, -RZ, R127.H1_H1 ;  /* 0x3000007fff7f7230 */ /* 0x000fe20000004100 */
[----:B------:R-:W-:Y:S01]  /*ac40*/  F2FP.F16.E4M3.UNPACK_B R41, R41 ;  /* 0x00000029ff29723e */ /* 0x000fe200020006ff */
[----:B------:R-:W-:Y:S02]  /*ac50*/  HADD2.F32 R86, -RZ, R86.H1_H1 ;  /* 0x30000056ff567230 */ /* 0x000fe40000004100 */
[C---:B------:R-:W-:Y:S01]  /*ac60*/  FMUL.FTZ R166, R85.reuse, R166 ;  /* 0x000000a655a67220 */ /* 0x040fe20000410000 */
[----:B------:R-:W-:Y:S01]  /*ac70*/  FFMA.FTZ R168, R85, R164, -R168 ;  /* 0x000000a455a87223 */ /* 0x000fe200000108a8 */
[----:B------:R-:W-:Y:S01]  /*ac80*/  HADD2.F32 R84, -RZ, R84.H1_H1 ;  /* 0x30000054ff547230 */ /* 0x000fe20000004100 */
[----:B------:R-:W-:Y:S01]  /*ac90*/  F2FP.F16.E4M3.UNPACK_B R162, R162 ;  /* 0x000000a2ffa2723e */ /* 0x000fe200020006ff */
[----:B------:R-:W-:-:S02]  /*aca0*/  HADD2.F32 R85, -RZ, R126.H1_H1 ;  /* 0x3000007eff557230 */ /* 0x000fc40000004100 */
[-C--:B------:R-:W-:Y:S01]  /*acb0*/  FMUL.FTZ R159, R86, R127.reuse ;  /* 0x0000007f569f7220 */ /* 0x080fe20000410000 */
[----:B------:R-:W-:Y:S01]  /*acc0*/  FFMA.FTZ R166, R87, R164, R166 ;  /* 0x000000a457a67223 */ /* 0x000fe200000100a6 */
[C---:B------:R-:W-:Y:S01]  /*acd0*/  FMUL.FTZ R127, R84.reuse, R127 ;  /* 0x0000007f547f7220 */ /* 0x040fe20000410000 */
[--C-:B------:R-:W-:Y:S02]  /*ace0*/  HADD2.F32 R87, -RZ, R160.reuse.H0_H0 ;  /* 0x200000a0ff577230 */ /* 0x100fe40000004100 */
[-C--:B------:R-:W-:Y:S01]  /*acf0*/  FFMA.FTZ R159, R84, R85.reuse, -R159 ;  /* 0x00000055549f7223 */ /* 0x080fe2000001089f */
[----:B------:R-:W-:Y:S01]  /*ad00*/  F2FP.F16.E4M3.UNPACK_B R84, R42 ;  /* 0x0000002aff54723e */ /* 0x000fe200020006ff */
[----:B------:R-:W-:Y:S01]  /*ad10*/  FFMA.FTZ R161, R86, R85, R127 ;  /* 0x0000005556a17223 */ /* 0x000fe2000001007f */
[----:B------:R-:W-:Y:S01]  /*ad20*/  HADD2.F32 R42, -RZ, R41.H0_H0 ;  /* 0x20000029ff2a7230 */ /* 0x000fe20000004100 */
[----:B------:R-:W-:Y:S01]  /*ad30*/  F2FP.SATFINITE.E4M3.F32.PACK_AB_MERGE_C R38, R51, R38, RZ ;  /* 0x000000263326723e */ /* 0x000fe200048070ff */
[----:B------:R-:W-:Y:S01]  /*ad40*/  HADD2.F32 R160, -RZ, R160.H1_H1 ;  /* 0x300000a0ffa07230 */ /* 0x000fe20000004100 */
[----:B------:R-:W-:Y:S01]  /*ad50*/  F2FP.F16.E4M3.UNPACK_B R51, R40 ;  /* 0x00000028ff33723e */ /* 0x000fe200020006ff */
[----:B------:R-:W-:-:S02]  /*ad60*/  HADD2.F32 R85, -RZ, R84.H0_H0 ;  /* 0x20000054ff557230 */ /* 0x000fc40000004100 */
[CC--:B------:R-:W-:Y:S01]  /*ad70*/  FMUL.FTZ R126, R42.reuse, R87.reuse ;  /* 0x000000572a7e7220 */ /* 0x0c0fe20000410000 */
[----:B------:R-:W-:Y:S01]  /*ad80*/  HADD2.F32 R41, -RZ, R41.H1_H1 ;  /* 0x30000029ff297230 */ /* 0x000fe20000004100 */
[----:B------:R-:W-:Y:S01]  /*ad90*/  F2FP.SATFINITE.E4M3.F32.PACK_AB_MERGE_C R161, R161, R166, RZ ;  /* 0x000000a6a1a1723e */ /* 0x000fe200048070ff */
[----:B------:R-:W-:Y:S02]  /*ada0*/  HADD2.F32 R86, -RZ, R162.H0_H0 ;  /* 0x200000a2ff567230 */ /* 0x000fe40000004100 */
[----:B------:R-:W-:Y:S01]  /*adb0*/  FMUL.FTZ R127, R85, R87 ;  /* 0x00000057557f7220 */ /* 0x000fe20000410000 */
[----:B------:R-:W-:Y:S02]  /*adc0*/  HADD2.F32 R84, -RZ, R84.H1_H1 ;  /* 0x30000054ff547230 */ /* 0x000fe40000004100 */
[----:B------:R-:W-:Y:S01]  /*add0*/  FMUL.FTZ R87, R41, R160 ;  /* 0x000000a029577220 */ /* 0x000fe20000410000 */
[----:B------:R-:W-:Y:S02]  /*ade0*/  HADD2.F32 R162, -RZ, R162.H1_H1 ;  /* 0x300000a2ffa27230 */ /* 0x000fe40000004100 */
[----:B------:R-:W-:Y:S01]  /*adf0*/  FFMA.FTZ R127, R42, R86, -R127 ;  /* 0x000000562a7f7223 */ /* 0x000fe2000001087f */
[----:B------:R-:W-:Y:S01]  /*ae00*/  F2FP.SATFINITE.E4M3.F32.PACK_AB_MERGE_C R42, R50, R43, RZ ;  /* 0x0000002b322a723e */ /* 0x000fe200048070ff */
[C---:B------:R-:W-:Y:S01]  /*ae10*/  FMUL.FTZ R164, R84.reuse, R160 ;  /* 0x000000a054a47220 */ /* 0x040fe20000410000 */
[----:B------:R-:W-:Y:S01]  /*ae20*/  F2FP.SATFINITE.E4M3.F32.PACK_AB_MERGE_C R43, R55, R52, R38 ;  /* 0x00000034372b723e */ /* 0x000fe20004807026 */
[----:B------:R-:W-:Y:S01]  /*ae30*/  FFMA.FTZ R87, R84, R162, R87 ;  /* 0x000000a254577223 */ /* 0x000fe20000010057 */
[----:B------:R-:W-:Y:S01]  /*ae40*/  F2FP.F16.E4M3.UNPACK_B R84, R37 ;  /* 0x00000025ff54723e */ /* 0x000fe200020006ff */
[----:B------:R-:W-:Y:S01]  /*ae50*/  FFMA.FTZ R126, R85, R86, R126 ;  /* 0x00000056557e7223 */ /* 0x000fe2000001007e */
[----:B------:R-:W-:Y:S01]  /*ae60*/  F2FP.F16.E4M3.UNPACK_B R52, R36 ;  /* 0x00000024ff34723e */ /* 0x000fe200020006ff */
[----:B------:R-:W-:Y:S01]  /*ae70*/  HADD2.F32 R50, -RZ, R51.H0_H0 ;  /* 0x20000033ff327230 */ /* 0x000fe20000004100 */
[----:B------:R-:W-:Y:S01]  /*ae80*/  F2FP.SATFINITE.E4M3.F32.PACK_AB_MERGE_C R42, R54, R53, R42 ;  /* 0x00000035362a723e */ /* 0x000fe2000480702a */
[----:B------:R-:W-:Y:S01]  /*ae90*/  HADD2.F32 R53, -RZ, R84.H0_H0 ;  /* 0x20000054ff357230 */ /* 0x000fe20000004100 */
[----:B------:R-:W-:Y:S01]  /*aea0*/  F2FP.F16.E4M3.UNPACK_B R54, R14 ;  /* 0x0000000eff36723e */ /* 0x000fe200020006ff */
[----:B------:R-:W-:Y:S01]  /*aeb0*/  HADD2.F32 R85, -RZ, R52.H0_H0 ;  /* 0x20000034ff557230 */ /* 0x000fe20000004100 */
[----:B------:R-:W-:Y:S01]  /*aec0*/  F2FP.SATFINITE.E4M3.F32.PACK_AB_MERGE_C R38, R87, R126, R161 ;  /* 0x0000007e5726723e */ /* 0x000fe200048070a1 */
[----:B------:R-:W-:Y:S01]  /*aed0*/  HADD2.F32 R84, -RZ, R84.H1_H1 ;  /* 0x30000054ff547230 */ /* 0x000fe20000004100 */
[----:B------:R-:W-:Y:S01]  /*aee0*/  F2FP.F16.E4M3.UNPACK_B R40, R40.H1 ;  /* 0x00000028ff28723e */ /* 0x000fe200030006ff */
[----:B------:R-:W-:-:S02]  /*aef0*/  HADD2.F32 R55, -RZ, R54.H0_H0 ;  /* 0x20000036ff377230 */ /* 0x000fc40000004100 */
[CC--:B------:R-:W-:Y:S01]  /*af00*/  FMUL.FTZ R87, R53.reuse, R85.reuse ;  /* 0x0000005535577220 */ /* 0x0c0fe20000410000 */
[C---:B------:R-:W-:Y:S01]  /*af10*/  FMUL.FTZ R86, R50.reuse, R85 ;  /* 0x0000005532567220 */ /* 0x040fe20000410000 */
[----:B------:R-:W-:Y:S01]  /*af20*/  HADD2.F32 R85, -RZ, R52.H1_H1 ;  /* 0x30000034ff557230 */ /* 0x000fe20000004100 */
[----:B------:R-:W-:Y:S01]  /*af30*/  F2FP.F16.E4M3.UNPACK_B R14, R14.H1 ;  /* 0x0000000eff0e723e */ /* 0x000fe200030006ff */
[----:B------:R-:W-:Y:S02]  /*af40*/  HADD2.F32 R52, -RZ, R51.H1_H1 ;  /* 0x30000033ff347230 */ /* 0x000fe40000004100 */
[-C--:B------:R-:W-:Y:S01]  /*af50*/  FFMA.FTZ R50, R50, R55.reuse, -R87 ;  /* 0x0000003732327223 */ /* 0x080fe20000010857 */
[----:B------:R-:W-:Y:S01]  /*af60*/  FFMA.FTZ R51, R53, R55, R86 ;  /* 0x0000003735337223 */ /* 0x000fe20000010056 */
[----:B------:R-:W-:Y:S02]  /*af70*/  HADD2.F32 R53, -RZ, R54.H1_H1 ;  /* 0x30000036ff357230 */ /* 0x000fe40000004100 */
[-C--:B------:R-:W-:Y:S01]  /*af80*/  FMUL.FTZ R55, R84, R85.reuse ;  /* 0x0000005554377220 */ /* 0x080fe20000410000 */
[C---:B------:R-:W-:Y:S01]  /*af90*/  FMUL.FTZ R87, R52.reuse, R85 ;  /* 0x0000005534577220 */ /* 0x040fe20000410000 */
[----:B------:R-:W-:Y:S01]  /*afa0*/  F2FP.F16.E4M3.UNPACK_B R54, R37.H1 ;  /* 0x00000025ff36723e */ /* 0x000fe200030006ff */
[----:B------:R-:W-:Y:S01]  /*afb0*/  FFMA.FTZ R164, R41, R162, -R164 ;  /* 0x000000a229a47223 */ /* 0x000fe200000108a4 */
[----:B------:R-:W-:Y:S01]  /*afc0*/  F2FP.F16.E4M3.UNPACK_B R85, R36.H1 ;  /* 0x00000024ff55723e */ /* 0x000fe200030006ff */
[-C--:B------:R-:W-:Y:S01]  /*afd0*/  FFMA.FTZ R37, R52, R53.reuse, -R55 ;  /* 0x0000003534257223 */ /* 0x080fe20000010837 */
[----:B------:R-:W-:Y:S01]  /*afe0*/  FFMA.FTZ R36, R84, R53, R87 ;  /* 0x0000003554247223 */ /* 0x000fe20000010057 */
[----:B------:R-:W-:Y:S01]  /*aff0*/  HADD2.F32 R55, -RZ, R54.H0_H0 ;  /* 0x20000036ff377230 */ /* 0x000fe20000004100 */
[-C--:B------:R-:W-:Y:S01]  /*b000*/  F2FP.F16.E4M3.UNPACK_B R160, R13.reuse.H1 ;  /* 0x0000000dffa0723e */ /* 0x080fe200030006ff */
[----:B------:R-:W-:Y:S01]  /*b010*/  HADD2.F32 R84, -RZ, R85.H0_H0 ;  /* 0x20000055ff547230 */ /* 0x000fe20000004100 */
[----:B------:R-:W-:Y:S01]  /*b020*/  F2FP.SATFINITE.E4M3.F32.PACK_AB_MERGE_C R41, R159, R168, RZ ;  /* 0x000000a89f29723e */ /* 0x000fe200048070ff */
[--C-:B------:R-:W-:Y:S01]  /*b030*/  HADD2.F32 R52, -RZ, R40.reuse.H0_H0 ;  /* 0x20000028ff347230 */ /* 0x100fe20000004100 */
[----:B------:R-:W-:Y:S01]  /*b040*/  F2FP.F16.E4M3.UNPACK_B R159, R13 ;  /* 0x0000000dff9f723e */ /* 0x000fe200020006ff */
[----:B------:R-:W-:-:S02]  /*b050*/  HADD2.F32 R53, -RZ, R40.H1_H1 ;  /* 0x30000028ff357230 */ /* 0x000fc40000004100 */
[CC--:B------:R-:W-:Y:S01]  /*b060*/  FMUL.FTZ R87, R55.reuse, R84.reuse ;  /* 0x0000005437577220 */ /* 0x0c0fe20000410000 */
[----:B------:R-:W-:Y:S02]  /*b070*/  HADD2.F32 R40, -RZ, R14.H0_H0 ;  /* 0x2000000eff287230 */ /* 0x000fe40000004100 */
[----:B------:R-:W-:Y:S01]  /*b080*/  FMUL.FTZ R84, R52, R84 ;  /* 0x0000005434547220 */ /* 0x000fe20000410000 */
[----:B------:R-:W-:Y:S01]  /*b090*/  HADD2.F32 R54, -RZ, R54.H1_H1 ;  /* 0x30000036ff367230 */ /* 0x000fe20000004100 */
[----:B------:R-:W-:Y:S01]  /*b0a0*/  F2FP.F16.E4M3.UNPACK_B R13, R12 ;  /* 0x0000000cff0d723e */ /* 0x000fe200020006ff */
[----:B------:R-:W-:Y:S01]  /*b0b0*/  HADD2.F32 R86, -RZ, R85.H1_H1 ;  /* 0x30000055ff567230 */ /* 0x000fe20000004100 */
[----:B------:R-:W-:Y:S01]  /*b0c0*/  F2FP.SATFINITE.E4M3.F32.PACK_AB_MERGE_C R41, R164, R127, R41 ;  /* 0x0000007fa429723e */ /* 0x000fe20004807029 */
[----:B------:R-:W-:Y:S02]  /*b0d0*/  HADD2.F32 R85, -RZ, R14.H1_H1 ;  /* 0x3000000eff557230 */ /* 0x000fe40000004100 */
[-C--:B------:R-:W-:Y:S01]  /*b0e0*/  FFMA.FTZ R14, R52, R40.reuse, -R87 ;  /* 0x00000028340e7223 */ /* 0x080fe20000010857 */
[----:B------:R-:W-:Y:S01]  /*b0f0*/  FFMA.FTZ R40, R55, R40, R84 ;  /* 0x0000002837287223 */ /* 0x000fe20000010054 */
[-C--:B------:R-:W-:Y:S01]  /*b100*/  FMUL.FTZ R126, R54, R86.reuse ;  /* 0x00000056367e7220 */ /* 0x080fe20000410000 */
[----:B------:R-:W-:Y:S01]  /*b110*/  FMUL.FTZ R55, R53, R86 ;  /* 0x0000005635377220 */ /* 0x000fe20000410000 */
[----:B------:R-:W-:Y:S01]  /*b120*/  F2FP.F16.E4M3.UNPACK_B R52, R15 ;  /* 0x0000000fff34723e */ /* 0x000fe200020006ff */
[----:B------:R-:W-:-:S02]  /*b130*/  HADD2.F32 R163, -RZ, R160.H0_H0 ;  /* 0x200000a0ffa37230 */ /* 0x000fc40000004100 */
[-C--:B------:R-:W-:Y:S01]  /*b140*/  FFMA.FTZ R53, R53, R85.reuse, -R126 ;  /* 0x0000005535357223 */ /* 0x080fe2000001087e */
[----:B------:R-:W-:Y:S01]  /*b150*/  FFMA.FTZ R55, R54, R85, R55 ;  /* 0x0000005536377223 */ /* 0x000fe20000010037 */
[----:B------:R-:W-:Y:S01]  /*b160*/  F2FP.F16.E4M3.UNPACK_B R85, R39.H1 ;  /* 0x00000027ff55723e */ /* 0x000fe200030006ff */
[----:B------:R-:W-:Y:S01]  /*b170*/  HADD2.F32 R161, -RZ, R159.H0_H0 ;  /* 0x2000009fffa17230 */ /* 0x000fe20000004100 */
[----:B------:R-:W-:Y:S01]  /*b180*/  F2FP.F16.E4M3.UNPACK_B R15, R15.H1 ;  /* 0x0000000fff0f723e */ /* 0x000fe200030006ff */
[----:B------:R-:W-:Y:S01]  /*b190*/  HADD2.F32 R160, -RZ, R160.H1_H1 ;  /* 0x300000a0ffa07230 */ /* 0x000fe20000004100 */
[----:B------:R-:W-:Y:S01]  /*b1a0*/  F2FP.F16.E4M3.UNPACK_B R87, R12.H1 ;  /* 0x0000000cff57723e */ /* 0x000fe200030006ff */
[----:B------:R-:W-:Y:S01]  /*b1b0*/  HADD2.F32 R12, -RZ, R85.H0_H0 ;  /* 0x20000055ff0c7230 */ /* 0x000fe20000004100 */
[----:B------:R-:W-:Y:S01]  /*b1c0*/  F2FP.F16.E4M3.UNPACK_B R84, R39 ;  /* 0x00000027ff54723e */ /* 0x000fe200020006ff */
[----:B------:R-:W-:Y:S01]  /*b1d0*/  HADD2.F32 R54, -RZ, R15.H0_H0 ;  /* 0x2000000fff367230 */ /* 0x000fe20000004100 */
[----:B------:R-:W-:Y:S01]  /*b1e0*/  F2FP.SATFINITE.E4M3.F32.PACK_AB_MERGE_C R14, R53, R14, RZ ;  /* 0x0000000e350e723e */ /* 0x000fe200048070ff */
[----:B------:R-:W-:-:S02]  /*b1f0*/  HADD2.F32 R127, -RZ, R87.H0_H0 ;  /* 0x20000057ff7f7230 */ /* 0x000fc40000004100 */
[-C--:B------:R-:W-:Y:S01]  /*b200*/  FMUL.FTZ R165, R12, R163.reuse ;  /* 0x000000a30ca57220 */ /* 0x080fe20000410000 */
[----:B------:R-:W-:Y:S02]  /*b210*/  HADD2.F32 R86, -RZ, R84.H0_H0 ;  /* 0x20000054ff567230 */ /* 0x000fe40000004100 */
[C---:B------:R-:W-:Y:S01]  /*b220*/  FMUL.FTZ R163, R54.reuse, R163 ;  /* 0x000000a336a37220 */ /* 0x040fe20000410000 */
[----:B------:R-:W-:Y:S02]  /*b230*/  HADD2.F32 R85, -RZ, R85.H1_H1 ;  /* 0x30000055ff557230 */ /* 0x000fe40000004100 */
[-C--:B------:R-:W-:Y:S01]  /*b240*/  FFMA.FTZ R165, R54, R127.reuse, -R165 ;  /* 0x0000007f36a57223 */ /* 0x080fe200000108a5 */
[----:B------:R-:W-:Y:S02]  /*b250*/  HADD2.F32 R15, -RZ, R15.H1_H1 ;  /* 0x3000000fff0f7230 */ /* 0x000fe40000004100 */
[----:B------:R-:W-:Y:S01]  /*b260*/  FFMA.FTZ R163, R12, R127, R163 ;  /* 0x0000007f0ca37223 */ /* 0x000fe200000100a3 */
[----:B------:R-:W-:-:S02]  /*b270*/  HADD2.F32 R39, -RZ, R52.H0_H0 ;  /* 0x20000034ff277230 */ /* 0x000fc40000004100 */
[-C--:B------:R-:W-:Y:S01]  /*b280*/  FMUL.FTZ R162, R86, R161.reuse ;  /* 0x000000a156a27220 */ /* 0x080fe20000410000 */
[----:B------:R-:W-:Y:S02]  /*b290*/  HADD2.F32 R126, -RZ, R13.H0_H0 ;  /* 0x2000000dff7e7230 */ /* 0x000fe40000004100 */
[-C--:B------:R-:W-:Y:S01]  /*b2a0*/  FMUL.FTZ R54, R85, R160.reuse ;  /* 0x000000a055367220 */ /* 0x080fe20000410000 */
[----:B------:R-:W-:Y:S02]  /*b2b0*/  HADD2.F32 R84, -RZ, R84.H1_H1 ;  /* 0x30000054ff547230 */ /* 0x000fe40000004100 */
[----:B------:R-:W-:Y:S01]  /*b2c0*/  FMUL.FTZ R160, R15, R160 ;  /* 0x000000a00fa07220 */ /* 0x000fe20000410000 */
[----:B------:R-:W-:Y:S02]  /*b2d0*/  HADD2.F32 R159, -RZ, R159.H1_H1 ;  /* 0x3000009fff9f7230 */ /* 0x000fe40000004100 */
[----:B------:R-:W-:Y:S01]  /*b2e0*/  FMUL.FTZ R161, R39, R161 ;  /* 0x000000a127a17220 */ /* 0x000fe20000410000 */
[----:B------:R-:W-:-:S02]  /*b2f0*/  HADD2.F32 R12, -RZ, R87.H1_H1 ;  /* 0x30000057ff0c7230 */ /* 0x000fc40000004100 */
[----:B------:R-:W-:Y:S01]  /*b300*/  FFMA.FTZ R162, R39, R126, -R162 ;  /* 0x0000007e27a27223 */ /* 0x000fe200000108a2 */
[----:B------:R-:W-:Y:S02]  /*b310*/  HADD2.F32 R52, -RZ, R52.H1_H1 ;  /* 0x30000034ff347230 */ /* 0x000fe40000004100 */
[-C--:B------:R-:W-:Y:S01]  /*b320*/  FMUL.FTZ R39, R84, R159.reuse ;  /* 0x0000009f54277220 */ /* 0x080fe20000410000 */
[----:B------:R-:W-:Y:S02]  /*b330*/  HADD2.F32 R13, -RZ, R13.H1_H1 ;  /* 0x3000000dff0d7230 */ /* 0x000fe40000004100 */
[-C--:B------:R-:W-:Y:S01]  /*b340*/  FFMA.FTZ R54, R15, R12.reuse, -R54 ;  /* 0x0000000c0f367223 */ /* 0x080fe20000010836 */
[----:B------:R-:W-:Y:S01]  /*b350*/  FFMA.FTZ R160, R85, R12, R160 ;  /* 0x0000000c55a07223 */ /* 0x000fe200000100a0 */
[----:B------:R-:W-:Y:S01]  /*b360*/  FMUL.FTZ R159, R52, R159 ;  /* 0x0000009f349f7220 */ /* 0x000fe20000410000 */
[----:B------:R-:W-:Y:S01]  /*b370*/  FFMA.FTZ R161, R86, R126, R161 ;  /* 0x0000007e56a17223 */ /* 0x000fe200000100a1 */
[----:B------:R-:W-:Y:S01]  /*b380*/  FFMA.FTZ R39, R52, R13, -R39 ;  /* 0x0000000d34277223 */ /* 0x000fe20000010827 */
[----:B------:R-:W-:Y:S01]  /*b390*/  F2FP.SATFINITE.E4M3.F32.PACK_AB_MERGE_C R54, R54, R165, RZ ;  /* 0x000000a53636723e */ /* 0x000fe200048070ff */
[----:B------:R-:W-:Y:S01]  /*b3a0*/  FFMA.FTZ R84, R84, R13, R159 ;  /* 0x0000000d54547223 */ /* 0x000fe2000001009f */
[----:B------:R-:W-:Y:S01]  /*b3b0*/  F2FP.SATFINITE.E4M3.F32.PACK_AB_MERGE_C R40, R55, R40, RZ ;  /* 0x000000283728723e */ /* 0x000fe200048070ff */
[----:B------:R-:W-:Y:S01]  /*b3c0*/  IMAD.MOV.U32 R12, RZ, RZ, R43 ;  /* 0x000000ffff0c7224 */ /* 0x000fe200078e002b */
[----:B------:R-:W-:-:S02]  /*b3d0*/  F2FP.SATFINITE.E4M3.F32.PACK_AB_MERGE_C R160, R160, R163, RZ ;  /* 0x000000a3a0a0723e */ /* 0x000fc400048070ff */
[----:B------:R-:W-:Y:S02]  /*b3e0*/  F2FP.SATFINITE.E4M3.F32.PACK_AB_MERGE_C R13, R37, R50, R14 ;  /* 0x00000032250d723e */ /* 0x000fe4000480700e */
[----:B------:R-:W-:Y:S02]  /*b3f0*/  F2FP.SATFINITE.E4M3.F32.PACK_AB_MERGE_C R15, R39, R162, R54 ;  /* 0x000000a2270f723e */ /* 0x000fe40004807036 */
[----:B------:R-:W-:Y:S01]  /*b400*/  F2FP.SATFINITE.E4M3.F32.PACK_AB_MERGE_C R37, R36, R51, R40 ;  /* 0x000000332425723e */ /* 0x000fe20004807028 */
[----:B------:R-:W-:Y:S01]  /*b410*/  IMAD.MOV.U32 R36, RZ, RZ, R42 ;  /* 0x000000ffff247224 */ /* 0x000fe200078e002a */
[----:B------:R-:W-:Y:S02]  /*b420*/  F2FP.SATFINITE.E4M3.F32.PACK_AB_MERGE_C R39, R84, R161, R160 ;  /* 0x000000a15427723e */ /* 0x000fe400048070a0 */
[----:B------:R-:W-:-:S07]  /*b430*/  MOV R14, R41 ;  /* 0x00000029000e7202 */ /* 0x000fce0000000f00 */
.L_x_516:
[----:B------:R-:W-:Y:S05]  /*b440*/  BSYNC B3 ;  /* 0x0000000000037941 */ /* 0x000fea0003800000 */
.L_x_515:
[----:B------:R-:W-:Y:S01]  /*b450*/  ISETP.GE.AND P3, PT, R11, R136, PT ;  /* 0x000000880b00720c */ /* 0x000fe20003f66270 */
[----:B0-----:R0:W-:-:S12]  /*b460*/  ST.E.128 desc[UR50][R48.64], R12 ;  /* 0x0000000c30007985 */ /* 0x0011d8000c101d32 */
[----:B------:R-:W-:-:S04]  /*b470*/  @!P3 IADD3 R40, P5, R156, R11, RZ ;  /* 0x0000000b9c28b210 */ /* 0x000fc80007fbe0ff */
[----:B------:R-:W-:-:S05]  /*b480*/  @!P3 LEA.HI.X.SX32 R41, R11, R154, 0x1, P5 ;  /* 0x0000009a0b29b211 */ /* 0x000fca00028f0eff */
[----:B--2---:R0:W-:Y:S04]  /*b490*/  @!P3 ST.E.128 desc[UR50][R40.64], R36 ;  /* 0x000000242800b985 */ /* 0x0041e8000c101d32 */
.L_x_514:
[----:B------:R-:W-:Y:S05]  /*b4a0*/  BSYNC B2 ;  /* 0x0000000000027941 */ /* 0x000fea0003800000 */
.L_x_513:
[----:B------:R-:W-:-:S13]  /*b4b0*/  ISETP.NE.AND P3, PT, R30, RZ, PT ;  /* 0x000000ff1e00720c */ /* 0x000fda0003f65270 */
[----:B------:R-:W-:Y:S05]  /*b4c0*/  @!P3 BRA `(.L_x_508) ;  /* 0x0000000c00d0b947 */ /* 0x000fea0003800000 */
[----:B0-----:R-:W5:Y:S04]  /*b4d0*/  LDL R36, [R1+0x30] ;  /* 0x0000300001247983 */ /* 0x001f680000100800 */
[----:B------:R-:W2:Y:S04]  /*b4e0*/  LDL R14, [R1+0x34] ;  /* 0x00003400010e7983 */ /* 0x000ea80000100800 */
[----:B------:R-:W2:Y:S01]  /*b4f0*/  LDL R15, [R1+0x38] ;  /* 0x00003800010f7983 */ /* 0x000ea20000100800 */
[----:B------:R-:W-:-:S04]  /*b500*/  ISETP.NE.AND P5, PT, R114, RZ, PT ;  /* 0x000000ff7200720c */ /* 0x000fc80003fa5270 */
        /* <DEDUP_REMOVED lines=17> */
[----:B------:R-:W-:-:S03]  /*b620*/  IMAD R15, R19, 0x7800, R12 ;  /* 0x00007800130f7824 */ /* 0x000fc600078e020c */
[C---:B------:R-:W-:Y:S01]  /*b630*/  IADD3 R13, R18.reuse, R13, RZ ;  /* 0x0000000d120d7210 */ /* 0x040fe20007ffe0ff */
[----:B------:R-:W-:-:S05]  /*b640*/  IMAD.IADD R36, R18, 0x1, R15 ;  /* 0x0000000112247824 */ /* 0x000fca00078e020f */
[----:B------:R-:W0:Y:S04]  /*b650*/  LDS.128 R12, [R13+0x24200] ;  /* 0x024200000d0c7984 */ /* 0x000e280000000c00 */
[----:B------:R-:W2:Y:S01]  /*b660*/  LDS.128 R36, [R36+0x24200] ;  /* 0x0242000024247984 */ /* 0x000ea20000000c00 */
[----:B------:R-:W-:Y:S05]  /*b670*/  @P3 BRA `(.L_x_518) ;  /* 0x0000000c004c3947 */ /* 0x000fea0003800000 */
[--C-:B------:R-:W-:Y:S01]  /*b680*/  SHF.R.U32.HI R43, RZ, 0x8, R81.reuse ;  /* 0x00000008ff2b7819 */ /* 0x100fe20000011651 */
[----:B0-----:R-:W-:Y:S01]  /*b690*/  IMAD.MOV.U32 R46, RZ, RZ, R12 ;  /* 0x000000ffff2e7224 */ /* 0x001fe200078e000c */
[----:B------:R-:W-:Y:S01]  /*b6a0*/  SHF.R.U32.HI R55, RZ, 0x10, R81 ;  /* 0x00000010ff377819 */ /* 0x000fe20000011651 */
[----:B------:R-:W-:Y:S01]  /*b6b0*/  IMAD.MOV.U32 R42, RZ, RZ, R13 ;  /* 0x000000ffff2a7224 */ /* 0x000fe200078e000d */
[----:B------:R-:W-:Y:S01]  /*b6c0*/  LOP3.LUT R49, R81, 0xff0000ff, RZ, 0xc0, !PT ;  /* 0xff0000ff51317812 */ /* 0x000fe200078ec0ff */
[----:B------:R-:W-:Y:S01]  /*b6d0*/  IMAD.SHL.U32 R12, R43, 0x100, RZ ;  /* 0x000001002b0c7824 */ /* 0x000fe200078e00ff */
[----:B------:R-:W-:Y:S01]  /*b6e0*/  SHF.R.U32.HI R53, RZ, 0x8, R83 ;  /* 0x00000008ff357819 */ /* 0x000fe20000011653 */
[----:B------:R-:W-:Y:S01]  /*b6f0*/  IMAD.MOV.U32 R43, RZ, RZ, R14 ;  /* 0x000000ffff2b7224 */ /* 0x000fe200078e000e */
[----:B------:R-:W-:Y:S01]  /*b700*/  SHF.R.U32.HI R50, RZ, 0x8, R47 ;  /* 0x00000008ff327819 */ /* 0x000fe2000001162f */
[----:B------:R-:W-:Y:S01]  /*b710*/  IMAD.U32 R14, R55, 0x10000, RZ ;  /* 0x00010000370e7824 */ /* 0x000fe200078e00ff */
[----:B------:R-:W-:-:S02]  /*b720*/  SHF.R.U32.HI R52, RZ, 0x8, R45 ;  /* 0x00000008ff347819 */ /* 0x000fc4000001162d */
[----:B------:R-:W-:Y:S01]  /*b730*/  LOP3.LUT R49, R49, 0xff00, R12, 0xf8, !PT ;  /* 0x0000ff0031317812 */ /* 0x000fe200078ef80c */
[----:B------:R-:W-:Y:S01]  /*b740*/  IMAD.SHL.U32 R12, R53, 0x100, RZ ;  /* 0x00000100350c7824 */ /* 0x000fe200078e00ff */
[----:B--2---:R-:W-:Y:S01]  /*b750*/  MOV R48, R36 ;  /* 0x0000002400307202 */ /* 0x004fe20000000f00 */
[----:B------:R-:W-:Y:S01]  /*b760*/  IMAD.SHL.U32 R36, R50, 0x100, RZ ;  /* 0x0000010032247824 */ /* 0x000fe200078e00ff */
[----:B------:R-:W-:Y:S02]  /*b770*/  SHF.R.U32.HI R81, RZ, 0x10, R83 ;  /* 0x00000010ff517819 */ /* 0x000fe40000011653 */
[----:B------:R-:W-:Y:S02]  /*b780*/  LOP3.LUT R51, R83, 0xff0000ff, RZ, 0xc0, !PT ;  /* 0xff0000ff53337812 */ /* 0x000fe400078ec0ff */
[----:B------:R-:W-:Y:S02]  /*b790*/  SHF.R.U32.HI R80, RZ, 0x10, R45 ;  /* 0x00000010ff507819 */ /* 0x000fe4000001162d */
[----:B------:R-:W-:-:S02]  /*b7a0*/  LOP3.LUT R44, R45, 0xff0000ff, RZ, 0xc0, !PT ;  /* 0xff0000ff2d2c7812 */ /* 0x000fc400078ec0ff */
[----:B------:R-:W-:Y:S02]  /*b7b0*/  SHF.R.U32.HI R54, RZ, 0x10, R47 ;  /* 0x00000010ff367819 */ /* 0x000fe4000001162f */
[----:B------:R-:W-:Y:S02]  /*b7c0*/  LOP3.LUT R45, R47, 0xff0000ff, RZ, 0xc0, !PT ;  /* 0xff0000ff2f2d7812 */ /* 0x000fe400078ec0ff */
[----:B------:R-:W-:Y:S01]  /*b7d0*/  SHF.L.U32 R13, R52, 0x8, RZ ;  /* 0x00000008340d7819 */ /* 0x000fe200000006ff */
[----:B------:R-:W-:Y:S01]  /*b7e0*/  IMAD.U32 R54, R54, 0x10000, RZ ;  /* 0x0001000036367824 */ /* 0x000fe200078e00ff */
[----:B------:R-:W-:Y:S02]  /*b7f0*/  LOP3.LUT R14, R49, 0xff0000, R14, 0xf8, !PT ;  /* 0x00ff0000310e7812 */ /* 0x000fe400078ef80e */
[----:B------:R-:W-:Y:S02]  /*b800*/  F2FP.F16.E4M3.UNPACK_B R52, R153.H1 ;  /* 0x00000099ff34723e */ /* 0x000fe400030006ff */
[----:B------:R-:W-:-:S02]  /*b810*/  F2FP.F16.E4M3.UNPACK_B R49, R48.H1 ;  /* 0x00000030ff31723e */ /* 0x000fc400030006ff */
[----:B------:R-:W-:Y:S02]  /*b820*/  F2FP.F16.E4M3.UNPACK_B R47, R46.H1 ;  /* 0x0000002eff2f723e */ /* 0x000fe400030006ff */
[----:B------:R-:W-:Y:S01]  /*b830*/  LOP3.LUT R51, R51, 0xff00, R12, 0xf8, !PT ;  /* 0x0000ff0033337812 */ /* 0x000fe200078ef80c */
[----:B------:R-:W-:Y:S01]  /*b840*/  IMAD.U32 R12, R81, 0x10000, RZ ;  /* 0x00010000510c7824 */ /* 0x000fe200078e00ff */
[----:B------:R-:W-:Y:S01]  /*b850*/  LOP3.LUT R53, R44, 0xff00, R13, 0xf8, !PT ;  /* 0x0000ff002c357812 */ /* 0x000fe200078ef80d */
[----:B------:R-:W-:Y:S01]  /*b860*/  HADD2.F32 R13, -RZ, R52.H0_H0 ;  /* 0x20000034ff0d7230 */ /* 0x000fe20000004100 */
[----:B------:R-:W-:Y:S01]  /*b870*/  LOP3.LUT R55, R45, 0xff00, R36, 0xf8, !PT ;  /* 0x0000ff002d377812 */ /* 0x000fe200078ef824 */
[----:B------:R-:W-:Y:S01]  /*b880*/  HADD2.F32 R45, -RZ, R49.H0_H0 ;  /* 0x20000031ff2d7230 */ /* 0x000fe20000004100 */
[----:B------:R-:W-:Y:S01]  /*b890*/  F2FP.F16.E4M3.UNPACK_B R50, R157.H1 ;  /* 0x0000009dff32723e */ /* 0x000fe200030006ff */
[--C-:B------:R-:W-:Y:S01]  /*b8a0*/  HADD2.F32 R44, -RZ, R47.reuse.H0_H0 ;  /* 0x2000002fff2c7230 */ /* 0x100fe20000004100 */
[----:B------:R-:W-:Y:S01]  /*b8b0*/  LOP3.LUT R12, R51, 0xff0000, R12, 0xf8, !PT ;  /* 0x00ff0000330c7812 */ /* 0x000fe200078ef80c */
[----:B------:R-:W-:Y:S01]  /*b8c0*/  HADD2.F32 R47, -RZ, R47.H1_H1 ;  /* 0x3000002fff2f7230 */ /* 0x000fe20000004100 */
[----:B------:R-:W-:Y:S01]  /*b8d0*/  SHF.L.U32 R36, R80, 0x10, RZ ;  /* 0x0000001050247819 */ /* 0x000fe200000006ff */
[----:B------:R-:W-:-:S02]  /*b8e0*/  HADD2.F32 R51, -RZ, R50.H0_H0 ;  /* 0x20000032ff337230 */ /* 0x000fc40000004100 */
[-C--:B------:R-:W-:Y:S01]  /*b8f0*/  FMUL.FTZ R81, R45, R13.reuse ;  /* 0x0000000d2d517220 */ /* 0x080fe20000410000 */
[C---:B------:R-:W-:Y:S01]  /*b900*/  FMUL.FTZ R80, R44.reuse, R13 ;  /* 0x0000000d2c507220 */ /* 0x040fe20000410000 */
[----:B------:R-:W-:Y:S01]  /*b910*/  LOP3.LUT R36, R53, 0xff0000, R36, 0xf8, !PT ;  /* 0x00ff000035247812 */ /* 0x000fe200078ef824 */
[----:B------:R-:W-:Y:S02]  /*b920*/  HADD2.F32 R53, -RZ, R50.H1_H1 ;  /* 0x30000032ff357230 */ /* 0x000fe40000004100 */
[-C--:B------:R-:W-:Y:S01]  /*b930*/  FFMA.FTZ R44, R44, R51.reuse, -R81 ;  /* 0x000000332c2c7223 */ /* 0x080fe20000010851 */
[----:B------:R-:W-:Y:S01]  /*b940*/  FFMA.FTZ R45, R45, R51, R80 ;  /* 0x000000332d2d7223 */ /* 0x000fe20000010050 */
[----:B------:R-:W-:Y:S01]  /*b950*/  HADD2.F32 R51, -RZ, R52.H1_H1 ;  /* 0x30000034ff337230 */ /* 0x000fe20000004100 */
[----:B------:R-:W-:Y:S01]  /*b960*/  F2FP.F16.E4M3.UNPACK_B R153, R153 ;  /* 0x00000099ff99723e */ /* 0x000fe200020006ff */
[----:B------:R-:W-:Y:S01]  /*b970*/  HADD2.F32 R52, -RZ, R49.H1_H1 ;  /* 0x30000031ff347230 */ /* 0x000fe20000004100 */
[----:B------:R-:W-:-:S02]  /*b980*/  F2FP.F16.E4M3.UNPACK_B R49, R48 ;  /* 0x00000030ff31723e */ /* 0x000fc400020006ff */
[----:B------:R-:W-:Y:S02]  /*b990*/  F2FP.F16.E4M3.UNPACK_B R50, R46 ;  /* 0x0000002eff32723e */ /* 0x000fe400020006ff */
[----:B------:R-:W-:Y:S01]  /*b9a0*/  LOP3.LUT R13, R55, 0xff0000, R54, 0xf8, !PT ;  /* 0x00ff0000370d7812 */ /* 0x000fe200078ef836 */
[C---:B------:R-:W-:Y:S01]  /*b9b0*/  FMUL.FTZ R46, R52.reuse, R51 ;  /* 0x00000033342e7220 */ /* 0x040fe20000410000 */
[----:B------:R-:W-:Y:S01]  /*b9c0*/  F2FP.F16.E4M3.UNPACK_B R157, R157 ;  /* 0x0000009dff9d723e */ /* 0x000fe200020006ff */
[C---:B------:R-:W-:Y:S01]  /*b9d0*/  FMUL.FTZ R55, R47.reuse, R51 ;  /* 0x000000332f377220 */ /* 0x040fe20000410000 */
[----:B------:R-:W-:Y:S02]  /*b9e0*/  HADD2.F32 R54, -RZ, R153.H0_H0 ;  /* 0x20000099ff367230 */ /* 0x000fe40000004100 */
[-C--:B------:R-:W-:Y:S01]  /*b9f0*/  FFMA.FTZ R47, R47, R53.reuse, -R46 ;  /* 0x000000352f2f7223 */ /* 0x080fe2000001082e */
[----:B------:R-:W-:Y:S02]  /*ba00*/  HADD2.F32 R51, -RZ, R49.H0_H0 ;  /* 0x20000031ff337230 */ /* 0x000fe40000004100 */
[----:B------:R-:W-:Y:S01]  /*ba10*/  FFMA.FTZ R46, R52, R53, R55 ;  /* 0x00000035342e7223 */ /* 0x000fe20000010037 */
[----:B------:R-:W-:-:S02]  /*ba20*/  HADD2.F32 R48, -RZ, R50.H0_H0 ;  /* 0x20000032ff307230 */ /* 0x000fc40000004100 */
[----:B------:R-:W-:Y:S02]  /*ba30*/  HADD2.F32 R53, -RZ, R157.H0_H0 ;  /* 0x2000009dff357230 */ /* 0x000fe40000004100 */
[CC--:B------:R-:W-:Y:S01]  /*ba40*/  FMUL.FTZ R55, R51.reuse, R54.reuse ;  /* 0x0000003633377220 */ /* 0x0c0fe20000410000 */
[----:B------:R-:W-:Y:S02]  /*ba50*/  HADD2.F32 R153, -RZ, R153.H1_H1 ;  /* 0x30000099ff997230 */ /* 0x000fe40000004100 */
[C---:B------:R-:W-:Y:S01]  /*ba60*/  FMUL.FTZ R54, R48.reuse, R54 ;  /* 0x0000003630367220 */ /* 0x040fe20000410000 */
[----:B------:R-:W-:Y:S02]  /*ba70*/  HADD2.F32 R52, -RZ, R49.H1_H1 ;  /* 0x30000031ff347230 */ /* 0x000fe40000004100 */
[-C--:B------:R-:W-:Y:S01]  /*ba80*/  FFMA.FTZ R48, R48, R53.reuse, -R55 ;  /* 0x0000003530307223 */ /* 0x080fe20000010837 */
[----:B------:R-:W-:Y:S02]  /*ba90*/  HADD2.F32 R50, -RZ, R50.H1_H1 ;  /* 0x30000032ff327230 */ /* 0x000fe40000004100 */
[----:B------:R-:W-:Y:S01]  /*baa0*/  FFMA.FTZ R49, R51, R53, R54 ;  /* 0x0000003533317223 */ /* 0x000fe20000010036 */
[----:B------:R-:W-:-:S02]  /*bab0*/  HADD2.F32 R157, -RZ, R157.H1_H1 ;  /* 0x3000009dff9d7230 */ /* 0x000fc40000004100 */
[----:B------:R-:W-:Y:S01]  /*bac0*/  FMUL.FTZ R55, R52, R153 ;  /* 0x0000009934377220 */ /* 0x000fe20000410000 */
[----:B------:R-:W-:Y:S01]  /*bad0*/  F2FP.F16.E4M3.UNPACK_B R51, R155.H1 ;  /* 0x0000009bff33723e */ /* 0x000fe200030006ff */
[C---:B------:R-:W-:Y:S01]  /*bae0*/  FMUL.FTZ R153, R50.reuse, R153 ;  /* 0x0000009932997220 */ /* 0x040fe20000410000 */
[----:B------:R-:W-:Y:S01]  /*baf0*/  F2FP.F16.E4M3.UNPACK_B R53, R38.H1 ;  /* 0x00000026ff35723e */ /* 0x000fe200030006ff */
[----:B------:R-:W-:Y:S01]  /*bb00*/  FFMA.FTZ R83, R50, R157, -R55 ;  /* 0x0000009d32537223 */ /* 0x000fe20000010837 */
[----:B------:R-:W-:Y:S01]  /*bb10*/  F2FP.F16.E4M3.UNPACK_B R55, R158.H1 ;  /* 0x0000009eff37723e */ /* 0x000fe200030006ff */
[----:B------:R-:W-:Y:S01]  /*bb20*/  HADD2.F32 R80, -RZ, R51.H0_H0 ;  /* 0x20000033ff507230 */ /* 0x000fe20000004100 */
[----:B------:R-:W-:Y:S01]  /*bb30*/  F2FP.F16.E4M3.UNPACK_B R50, R43.H1 ;  /* 0x0000002bff32723e */ /* 0x000fe200030006ff */
[----:B------:R-:W-:Y:S02]  /*bb40*/  HADD2.F32 R54, -RZ, R53.H0_H0 ;  /* 0x20000035ff367230 */ /* 0x000fe40000004100 */
[----:B------:R-:W-:Y:S01]  /*bb50*/  FFMA.FTZ R82, R52, R157, R153 ;  /* 0x0000009d34527223 */ /* 0x000fe20000010099 */
[----:B------:R-:W-:Y:S01]  /*bb60*/  HADD2.F32 R81, -RZ, R51.H1_H1 ;  /* 0x30000033ff517230 */ /* 0x000fe20000004100 */
[----:B------:R-:W-:Y:S01]  /*bb70*/  F2FP.F16.E4M3.UNPACK_B R155, R155 ;  /* 0x0000009bff9b723e */ /* 0x000fe200020006ff */
[----:B------:R-:W-:-:S02]  /*bb80*/  HADD2.F32 R51, -RZ, R50.H0_H0 ;  /* 0x20000032ff337230 */ /* 0x000fc40000004100 */
[-C--:B------:R-:W-:Y:S01]  /*bb90*/  FMUL.FTZ R84, R54, R80.reuse ;  /* 0x0000005036547220 */ /* 0x080fe20000410000 */
[----:B------:R-:W-:Y:S01]  /*bba0*/  HADD2.F32 R52, -RZ, R55.H0_H0 ;  /* 0x20000037ff347230 */ /* 0x000fe20000004100 */
[----:B------:R-:W-:Y:S01]  /*bbb0*/  F2FP.F16.E4M3.UNPACK_B R43, R43 ;  /* 0x0000002bff2b723e */ /* 0x000fe200020006ff */
[----:B------:R-:W-:Y:S02]  /*bbc0*/  HADD2.F32 R53, -RZ, R53.H1_H1 ;  /* 0x30000035ff357230 */ /* 0x000fe40000004100 */
[C---:B------:R-:W-:Y:S01]  /*bbd0*/  FMUL.FTZ R85, R51.reuse, R80 ;  /* 0x0000005033557220 */ /* 0x040fe20000410000 */
[----:B------:R-:W-:Y:S02]  /*bbe0*/  HADD2.F32 R50, -RZ, R50.H1_H1 ;  /* 0x30000032ff327230 */ /* 0x000fe40000004100 */
[----:B------:R-:W-:Y:S01]  /*bbf0*/  FFMA.FTZ R84, R51, R52, -R84 ;  /* 0x0000003433547223 */ /* 0x000fe20000010854 */
[----:B------:R-:W-:Y:S02]  /*bc00*/  HADD2.F32 R55, -RZ, R55.H1_H1 ;  /* 0x30000037ff377230 */ /* 0x000fe40000004100 */
[CC--:B------:R-:W-:Y:S01]  /*bc10*/  FMUL.FTZ R51, R53.reuse, R81.reuse ;  /* 0x0000005135337220 */ /* 0x0c0fe20000410000 */
[----:B------:R-:W-:Y:S01]  /*bc20*/  F2FP.F16.E4M3.UNPACK_B R158, R158 ;  /* 0x0000009eff9e723e */ /* 0x000fe200020006ff */
[----:B------:R-:W-:Y:S01]  /*bc30*/  FMUL.FTZ R80, R50, R81 ;  /* 0x0000005132507220 */ /* 0x000fe20000410000 */
[----:B------:R-:W-:Y:S01]  /*bc40*/  FFMA.FTZ R85, R54, R52, R85 ;  /* 0x0000003436557223 */ /* 0x000fe20000010055 */
[-C--:B------:R-:W-:Y:S01]  /*bc50*/  FFMA.FTZ R81, R50, R55.reuse, -R51 ;  /* 0x0000003732517223 */ /* 0x080fe20000010833 */
[----:B------:R-:W-:Y:S01]  /*bc60*/  F2FP.F16.E4M3.UNPACK_B R50, R38 ;  /* 0x00000026ff32723e */ /* 0x000fe200020006ff */
[----:B------:R-:W-:Y:S01]  /*bc70*/  FFMA.FTZ R86, R53, R55, R80 ;  /* 0x0000003735567223 */ /* 0x000fe20000010050 */
[--C-:B------:R-:W-:Y:S01]  /*bc80*/  HADD2.F32 R53, -RZ, R155.reuse.H0_H0 ;  /* 0x2000009bff357230 */ /* 0x100fe20000004100 */
[----:B------:R-:W-:Y:S01]  /*bc90*/  F2FP.SATFINITE.E4M3.F32.PACK_AB_MERGE_C R44, R47, R44, RZ ;  /* 0x0000002c2f2c723e */ /* 0x000fe200048070ff */
[----:B------:R-:W-:Y:S01]  /*bca0*/  HADD2.F32 R155, -RZ, R155.H1_H1 ;  /* 0x3000009bff9b7230 */ /* 0x000fe20000004100 */
[----:B------:R-:W-:Y:S01]  /*bcb0*/  F2FP.SATFINITE.E4M3.F32.PACK_AB_MERGE_C R46, R46, R45, RZ ;  /* 0x0000002d2e2e723e */ /* 0x000fe200048070ff */
[--C-:B------:R-:W-:Y:S01]  /*bcc0*/  HADD2.F32 R51, -RZ, R50.reuse.H0_H0 ;  /* 0x20000032ff337230 */ /* 0x100fe20000004100 */
[----:B------:R-:W-:Y:S01]  /*bcd0*/  F2FP.SATFINITE.E4M3.F32.PACK_AB_MERGE_C R45, R83, R48, R44 ;  /* 0x00000030532d723e */ /* 0x000fe2000480702c */
[----:B------:R-:W-:Y:S01]  /*bce0*/  HADD2.F32 R38, -RZ, R43.H0_H0 ;  /* 0x2000002bff267230 */ /* 0x000fe20000004100 */
[----:B------:R-:W-:Y:S01]  /*bcf0*/  F2FP.F16.E4M3.UNPACK_B R48, R36 ;  /* 0x00000024ff30723e */ /* 0x000fe200020006ff */
[----:B------:R-:W-:-:S02]  /*bd00*/  HADD2.F32 R50, -RZ, R50.H1_H1 ;  /* 0x30000032ff327230 */ /* 0x000fc40000004100 */
[-C--:B------:R-:W-:Y:S01]  /*bd10*/  FMUL.FTZ R55, R51, R53.reuse ;  /* 0x0000003533377220 */ /* 0x080fe20000410000 */
[----:B------:R-:W-:Y:S02]  /*bd20*/  HADD2.F32 R43, -RZ, R43.H1_H1 ;  /* 0x3000002bff2b7230 */ /* 0x000fe40000004100 */
[----:B------:R-:W-:Y:S01]  /*bd30*/  FMUL.FTZ R54, R38, R53 ;  /* 0x0000003526367220 */ /* 0x000fe20000410000 */
[--C-:B------:R-:W-:Y:S02]  /*bd40*/  HADD2.F32 R52, -RZ, R158.reuse.H0_H0 ;  /* 0x2000009eff347230 */ /* 0x100fe40000004100 */
[-C--:B------:R-:W-:Y:S01]  /*bd50*/  FMUL.FTZ R80, R50, R155.reuse ;  /* 0x0000009b32507220 */ /* 0x080fe20000410000 */
[----:B------:R-:W-:Y:S02]  /*bd60*/  HADD2.F32 R158, -RZ, R158.H1_H1 ;  /* 0x3000009eff9e7230 */ /* 0x000fe40000004100 */
[----:B------:R-:W-:Y:S01]  /*bd70*/  FMUL.FTZ R155, R43, R155 ;  /* 0x0000009b2b9b7220 */ /* 0x000fe20000410000 */
[----:B------:R-:W-:Y:S01]  /*bd80*/  F2FP.F16.E4M3.UNPACK_B R47, R42 ;  /* 0x0000002aff2f723e */ /* 0x000fe200020006ff */
[-C--:B------:R-:W-:Y:S01]  /*bd90*/  FFMA.FTZ R55, R38, R52.reuse, -R55 ;  /* 0x0000003426377223 */ /* 0x080fe20000010837 */
[----:B------:R-:W-:Y:S01]  /*bda0*/  FFMA.FTZ R38, R51, R52, R54 ;  /* 0x0000003433267223 */ /* 0x000fe20000010036 */
[-C--:B------:R-:W-:Y:S01]  /*bdb0*/  FFMA.FTZ R155, R50, R158.reuse, R155 ;  /* 0x0000009e329b7223 */ /* 0x080fe2000001009b */
[----:B------:R-:W-:Y:S01]  /*bdc0*/  F2FP.F16.E4M3.UNPACK_B R50, R37 ;  /* 0x00000025ff32723e */ /* 0x000fe200020006ff */
[----:B------:R-:W-:Y:S01]  /*bdd0*/  FFMA.FTZ R80, R43, R158, -R80 ;  /* 0x0000009e2b507223 */ /* 0x000fe20000010850 */
[----:B------:R-:W-:Y:S01]  /*bde0*/  F2FP.SATFINITE.E4M3.F32.PACK_AB_MERGE_C R44, R82, R49, R46 ;  /* 0x00000031522c723e */ /* 0x000fe2000480702e */
[----:B------:R-:W-:Y:S01]  /*bdf0*/  HADD2.F32 R53, -RZ, R48.H0_H0 ;  /* 0x20000030ff357230 */ /* 0x000fe20000004100 */
[----:B------:R-:W-:Y:S01]  /*be00*/  F2FP.SATFINITE.E4M3.F32.PACK_AB_MERGE_C R43, R81, R84, RZ ;  /* 0x00000054512b723e */ /* 0x000fe200048070ff */
[--C-:B------:R-:W-:Y:S01]  /*be10*/  HADD2.F32 R49, -RZ, R50.reuse.H0_H0 ;  /* 0x20000032ff317230 */ /* 0x100fe20000004100 */
[----:B------:R-:W-:Y:S01]  /*be20*/  F2FP.F16.E4M3.UNPACK_B R51, R14 ;  /* 0x0000000eff33723e */ /* 0x000fe200020006ff */
[----:B------:R-:W-:Y:S01]  /*be30*/  HADD2.F32 R46, -RZ, R47.H0_H0 ;  /* 0x2000002fff2e7230 */ /* 0x000fe20000004100 */
[----:B------:R-:W-:Y:S01]  /*be40*/  F2FP.SATFINITE.E4M3.F32.PACK_AB_MERGE_C R43, R80, R55, R43 ;  /* 0x00000037502b723e */ /* 0x000fe2000480702b */
[----:B------:R-:W-:-:S02]  /*be50*/  HADD2.F32 R50, -RZ, R50.H1_H1 ;  /* 0x30000032ff327230 */ /* 0x000fc40000004100 */
[CC--:B------:R-:W-:Y:S01]  /*be60*/  FMUL.FTZ R55, R49.reuse, R53.reuse ;  /* 0x0000003531377220 */ /* 0x0c0fe20000410000 */
[----:B------:R-:W-:Y:S02]  /*be70*/  HADD2.F32 R52, -RZ, R51.H0_H0 ;  /* 0x20000033ff347230 */ /* 0x000fe40000004100 */
[C---:B------:R-:W-:Y:S01]  /*be80*/  FMUL.FTZ R54, R46.reuse, R53 ;  /* 0x000000352e367220 */ /* 0x040fe20000410000 */
[----:B------:R-:W-:Y:S01]  /*be90*/  HADD2.F32 R53, -RZ, R48.H1_H1 ;  /* 0x30000030ff357230 */ /* 0x000fe20000004100 */
[----:B------:R-:W-:Y:S01]  /*bea0*/  F2FP.F16.E4M3.UNPACK_B R42, R42.H1 ;  /* 0x0000002aff2a723e */ /* 0x000fe200030006ff */
[----:B------:R-:W-:Y:S02]  /*beb0*/  HADD2.F32 R48, -RZ, R47.H1_H1 ;  /* 0x3000002fff307230 */ /* 0x000fe40000004100 */
[-C--:B------:R-:W-:Y:S01]  /*bec0*/  FFMA.FTZ R46, R46, R52.reuse, -R55 ;  /* 0x000000342e2e7223 */ /* 0x080fe20000010837 */
[----:B------:R-:W-:Y:S01]  /*bed0*/  FFMA.FTZ R47, R49, R52, R54 ;  /* 0x00000034312f7223 */ /* 0x000fe20000010036 */
[----:B------:R-:W-:-:S02]  /*bee0*/  HADD2.F32 R51, -RZ, R51.H1_H1 ;  /* 0x30000033ff337230 */ /* 0x000fc40000004100 */
[-C--:B------:R-:W-:Y:S01]  /*bef0*/  FMUL.FTZ R55, R50, R53.reuse ;  /* 0x0000003532377220 */ /* 0x080fe20000410000 */
[----:B------:R-:W-:Y:S01]  /*bf00*/  FMUL.FTZ R53, R48, R53 ;  /* 0x0000003530357220 */ /* 0x000fe20000410000 */
[----:B------:R-:W-:Y:S02]  /*bf10*/  F2FP.F16.E4M3.UNPACK_B R49, R37.H1 ;  /* 0x00000025ff31723e */ /* 0x000fe400030006ff */
[----:B------:R-:W-:Y:S01]  /*bf20*/  F2FP.F16.E4M3.UNPACK_B R52, R36.H1 ;  /* 0x00000024ff34723e */ /* 0x000fe200030006ff */
[-C--:B------:R-:W-:Y:S01]  /*bf30*/  FFMA.FTZ R36, R50, R51.reuse, R53 ;  /* 0x0000003332247223 */ /* 0x080fe20000010035 */
[----:B------:R-:W-:Y:S01]  /*bf40*/  FFMA.FTZ R37, R48, R51, -R55 ;  /* 0x0000003330257223 */ /* 0x000fe20000010837 */
[--C-:B------:R-:W-:Y:S01]  /*bf50*/  HADD2.F32 R50, -RZ, R49.reuse.H0_H0 ;  /* 0x20000031ff327230 */ /* 0x100fe20000004100 */
[----:B------:R-:W-:Y:S01]  /*bf60*/  F2FP.F16.E4M3.UNPACK_B R14, R14.H1 ;  /* 0x0000000eff0e723e */ /* 0x000fe200030006ff */
[----:B------:R-:W-:Y:S01]  /*bf70*/  HADD2.F32 R48, -RZ, R42.H0_H0 ;  /* 0x2000002aff307230 */ /* 0x000fe20000004100 */
[----:B------:R-:W-:Y:S01]  /*bf80*/  F2FP.SATFINITE.E4M3.F32.PACK_AB_MERGE_C R85, R86, R85, RZ ;  /* 0x000000555655723e */ /* 0x000fe200048070ff */
[----:B------:R-:W-:-:S02]  /*bf90*/  HADD2.F32 R49, -RZ, R49.H1_H1 ;  /* 0x30000031ff317230 */ /* 0x000fc40000004100 */
[--C-:B------:R-:W-:Y:S01]  /*bfa0*/  HADD2.F32 R54, -RZ, R52.reuse.H1_H1 ;  /* 0x30000034ff367230 */ /* 0x100fe20000004100 */
[----:B------:R-:W-:Y:S01]  /*bfb0*/  F2FP.SATFINITE.E4M3.F32.PACK_AB_MERGE_C R38, R155, R38, R85 ;  /* 0x000000269b26723e */ /* 0x000fe20004807055 */
[----:B------:R-:W-:Y:S02]  /*bfc0*/  HADD2.F32 R53, -RZ, R52.H0_H0 ;  /* 0x20000034ff357230 */ /* 0x000fe40000004100 */
[----:B------:R-:W-:Y:S02]  /*bfd0*/  HADD2.F32 R42, -RZ, R42.H1_H1 ;  /* 0x3000002aff2a7230 */ /* 0x000fe40000004100 */
[----:B------:R-:W-:Y:S01]  /*bfe0*/  FMUL.FTZ R81, R49, R54 ;  /* 0x0000003631517220 */ /* 0x000fe20000410000 */
[--C-:B------:R-:W-:Y:S02]  /*bff0*/  HADD2.F32 R51, -RZ, R14.reuse.H0_H0 ;  /* 0x2000000eff337230 */ /* 0x100fe40000004100 */
[----:B------:R-:W-:Y:S01]  /*c000*/  FMUL.FTZ R55, R50, R53 ;  /* 0x0000003532377220 */ /* 0x000fe20000410000 */
[----:B------:R-:W-:-:S02]  /*c010*/  HADD2.F32 R52, -RZ, R14.H1_H1 ;  /* 0x3000000eff347230 */ /* 0x000fc40000004100 */
[----:B------:R-:W-:Y:S01]  /*c020*/  FMUL.FTZ R54, R42, R54 ;  /* 0x000000362a367220 */ /* 0x000fe20000410000 */
[C---:B------:R-:W-:Y:S01]  /*c030*/  FMUL.FTZ R53, R48.reuse, R53 ;  /* 0x0000003530357220 */ /* 0x040fe20000410000 */
[----:B------:R-:W-:Y:S01]  /*c040*/  FFMA.FTZ R82, R48, R51, -R55 ;  /* 0x0000003330527223 */ /* 0x000fe20000010837 */
[----:B------:R-:W-:Y:S01]  /*c050*/  F2FP.F16.E4M3.UNPACK_B R55, R13.H1 ;  /* 0x0000000dff37723e */ /* 0x000fe200030006ff */
[-C--:B------:R-:W-:Y:S01]  /*c060*/  FFMA.FTZ R84, R49, R52.reuse, R54 ;  /* 0x0000003431547223 */ /* 0x080fe20000010036 */
[----:B------:R-:W-:Y:S01]  /*c070*/  F2FP.F16.E4M3.UNPACK_B R49, R39.H1 ;  /* 0x00000027ff31723e */ /* 0x000fe200030006ff */
[----:B------:R-:W-:Y:S01]  /*c080*/  FFMA.FTZ R83, R50, R51, R53 ;  /* 0x0000003332537223 */ /* 0x000fe20000010035 */
[----:B------:R-:W-:Y:S01]  /*c090*/  F2FP.F16.E4M3.UNPACK_B R14, R15 ;  /* 0x0000000fff0e723e */ /* 0x000fe200020006ff */
[----:B------:R-:W-:Y:S01]  /*c0a0*/  FFMA.FTZ R85, R42, R52, -R81 ;  /* 0x000000342a557223 */ /* 0x000fe20000010851 */
[----:B------:R-:W-:Y:S01]  /*c0b0*/  F2FP.F16.E4M3.UNPACK_B R54, R13 ;  /* 0x0000000dff36723e */ /* 0x000fe200020006ff */
[----:B------:R-:W-:Y:S01]  /*c0c0*/  HADD2.F32 R81, -RZ, R55.H0_H0 ;  /* 0x20000037ff517230 */ /* 0x000fe20000004100 */
[----:B------:R-:W-:Y:S01]  /*c0d0*/  F2FP.F16.E4M3.UNPACK_B R48, R39 ;  /* 0x00000027ff30723e */ /* 0x000fe200020006ff */
[----:B------:R-:W-:Y:S01]  /*c0e0*/  HADD2.F32 R39, -RZ, R14.H0_H0 ;  /* 0x2000000eff277230 */ /* 0x000fe20000004100 */
[----:B------:R-:W-:Y:S01]  /*c0f0*/  F2FP.F16.E4M3.UNPACK_B R15, R15.H1 ;  /* 0x0000000fff0f723e */ /* 0x000fe200030006ff */
[----:B------:R-:W-:Y:S01]  /*c100*/  HADD2.F32 R80, -RZ, R54.H0_H0 ;  /* 0x20000036ff507230 */ /* 0x000fe20000004100 */
[-C--:B------:R-:W-:Y:S01]  /*c110*/  F2FP.F16.E4M3.UNPACK_B R13, R12.reuse ;  /* 0x0000000cff0d723e */ /* 0x080fe200020006ff */
[----:B------:R-:W-:Y:S01]  /*c120*/  HADD2.F32 R50, -RZ, R48.H0_H0 ;  /* 0x20000030ff327230 */ /* 0x000fe20000004100 */
[----:B------:R-:W-:Y:S01]  /*c130*/  F2FP.F16.E4M3.UNPACK_B R51, R12.H1 ;  /* 0x0000000cff33723e */ /* 0x000fe200030006ff */
[----:B------:R-:W-:-:S02]  /*c140*/  HADD2.F32 R12, -RZ, R49.H0_H0 ;  /* 0x20000031ff0c7230 */ /* 0x000fc40000004100 */
[-C--:B------:R-:W-:Y:S01]  /*c150*/  FMUL.FTZ R87, R39, R80.reuse ;  /* 0x0000005027577220 */ /* 0x080fe20000410000 */
[----:B------:R-:W-:Y:S02]  /*c160*/  HADD2.F32 R42, -RZ, R15.H0_H0 ;  /* 0x2000000fff2a7230 */ /* 0x000fe40000004100 */
[----:B------:R-:W-:Y:S01]  /*c170*/  FMUL.FTZ R86, R50, R80 ;  /* 0x0000005032567220 */ /* 0x000fe20000410000 */
[----:B------:R-:W-:Y:S02]  /*c180*/  HADD2.F32 R53, -RZ, R51.H0_H0 ;  /* 0x20000033ff357230 */ /* 0x000fe40000004100 */
[-C--:B------:R-:W-:Y:S01]  /*c190*/  FMUL.FTZ R127, R12, R81.reuse ;  /* 0x000000510c7f7220 */ /* 0x080fe20000410000 */
[----:B------:R-:W-:Y:S02]  /*c1a0*/  HADD2.F32 R52, -RZ, R13.H0_H0 ;  /* 0x2000000dff347230 */ /* 0x000fe40000004100 */
[----:B------:R-:W-:Y:S01]  /*c1b0*/  FMUL.FTZ R81, R42, R81 ;  /* 0x000000512a517220 */ /* 0x000fe20000410000 */
[----:B------:R-:W-:-:S02]  /*c1c0*/  HADD2.F32 R49, -RZ, R49.H1_H1 ;  /* 0x30000031ff317230 */ /* 0x000fc40000004100 */
[-C--:B------:R-:W-:Y:S01]  /*c1d0*/  FFMA.FTZ R127, R42, R53.reuse, -R127 ;  /* 0x000000352a7f7223 */ /* 0x080fe2000001087f */
[----:B------:R-:W-:Y:S02]  /*c1e0*/  HADD2.F32 R42, -RZ, R55.H1_H1 ;  /* 0x30000037ff2a7230 */ /* 0x000fe40000004100 */
[-C--:B------:R-:W-:Y:S01]  /*c1f0*/  FFMA.FTZ R86, R39, R52.reuse, -R86 ;  /* 0x0000003427567223 */ /* 0x080fe20000010856 */
[----:B------:R-:W-:Y:S02]  /*c200*/  HADD2.F32 R15, -RZ, R15.H1_H1 ;  /* 0x3000000fff0f7230 */ /* 0x000fe40000004100 */
[----:B------:R-:W-:Y:S01]  /*c210*/  FFMA.FTZ R87, R50, R52, R87 ;  /* 0x0000003432577223 */ /* 0x000fe20000010057 */
[----:B------:R-:W-:Y:S01]  /*c220*/  FFMA.FTZ R81, R12, R53, R81 ;  /* 0x000000350c517223 */ /* 0x000fe20000010051 */
[----:B------:R-:W-:Y:S02]  /*c230*/  HADD2.F32 R48, -RZ, R48.H1_H1 ;  /* 0x30000030ff307230 */ /* 0x000fe40000004100 */
[----:B------:R-:W-:Y:S01]  /*c240*/  FMUL.FTZ R50, R49, R42 ;  /* 0x0000002a31327220 */ /* 0x000fe20000410000 */
[----:B------:R-:W-:-:S02]  /*c250*/  HADD2.F32 R39, -RZ, R54.H1_H1 ;  /* 0x30000036ff277230 */ /* 0x000fc40000004100 */
[----:B------:R-:W-:Y:S01]  /*c260*/  FMUL.FTZ R42, R15, R42 ;  /* 0x0000002a0f2a7220 */ /* 0x000fe20000410000 */
[----:B------:R-:W-:Y:S01]  /*c270*/  HADD2.F32 R14, -RZ, R14.H1_H1 ;  /* 0x3000000eff0e7230 */ /* 0x000fe20000004100 */
[----:B------:R-:W-:Y:S01]  /*c280*/  F2FP.SATFINITE.E4M3.F32.PACK_AB_MERGE_C R82, R85, R82, RZ ;  /* 0x000000525552723e */ /* 0x000fe200048070ff */
[----:B------:R-:W-:Y:S02]  /*c290*/  HADD2.F32 R12, -RZ, R51.H1_H1 ;  /* 0x30000033ff0c7230 */ /* 0x000fe40000004100 */
[-C--:B------:R-:W-:Y:S01]  /*c2a0*/  FMUL.FTZ R51, R48, R39.reuse ;  /* 0x0000002730337220 */ /* 0x080fe20000410000 */
[----:B------:R-:W-:Y:S02]  /*c2b0*/  HADD2.F32 R13, -RZ, R13.H1_H1 ;  /* 0x3000000dff0d7230 */ /* 0x000fe40000004100 */
[----:B------:R-:W-:Y:S01]  /*c2c0*/  FMUL.FTZ R39, R14, R39 ;  /* 0x000000270e277220 */ /* 0x000fe20000410000 */
[----:B------:R-:W-:Y:S01]  /*c2d0*/  F2FP.SATFINITE.E4M3.F32.PACK_AB_MERGE_C R83, R84, R83, RZ ;  /* 0x000000535453723e */ /* 0x000fe200048070ff */
[-C--:B------:R-:W-:Y:S01]  /*c2e0*/  FFMA.FTZ R50, R15, R12.reuse, -R50 ;  /* 0x0000000c0f327223 */ /* 0x080fe20000010832 */
[----:B------:R-:W-:Y:S01]  /*c2f0*/  FFMA.FTZ R42, R49, R12, R42 ;  /* 0x0000000c312a7223 */ /* 0x000fe2000001002a */
[-C--:B------:R-:W-:Y:S01]  /*c300*/  FFMA.FTZ R51, R14, R13.reuse, -R51 ;  /* 0x0000000d0e337223 */ /* 0x080fe20000010833 */
[----:B------:R-:W-:Y:S01]  /*c310*/  FFMA.FTZ R48, R48, R13, R39 ;  /* 0x0000000d30307223 */ /* 0x000fe20000010027 */
[----:B------:R-:W-:Y:S01]  /*c320*/  F2FP.SATFINITE.E4M3.F32.PACK_AB_MERGE_C R13, R37, R46, R82 ;  /* 0x0000002e250d723e */ /* 0x000fe20004807052 */
[----:B------:R-:W-:Y:S01]  /*c330*/  IMAD.MOV.U32 R12, RZ, RZ, R45 ;  /* 0x000000ffff0c7224 */ /* 0x000fe200078e002d */
[----:B------:R-:W-:-:S02]  /*c340*/  F2FP.SATFINITE.E4M3.F32.PACK_AB_MERGE_C R50, R50, R127, RZ ;  /* 0x0000007f3232723e */ /* 0x000fc400048070ff */
[----:B------:R-:W-:Y:S02]  /*c350*/  F2FP.SATFINITE.E4M3.F32.PACK_AB_MERGE_C R42, R42, R81, RZ ;  /* 0x000000512a2a723e */ /* 0x000fe400048070ff */
[----:B------:R-:W-:Y:S01]  /*c360*/  F2FP.SATFINITE.E4M3.F32.PACK_AB_MERGE_C R37, R36, R47, R83 ;  /* 0x0000002f2425723e */ /* 0x000fe20004807053 */
[----:B------:R-:W-:Y:S01]  /*c370*/  IMAD.MOV.U32 R36, RZ, RZ, R44 ;  /* 0x000000ffff247224 */ /* 0x000fe200078e002c */
[----:B------:R-:W-:Y:S02]  /*c380*/  F2FP.SATFINITE.E4M3.F32.PACK_AB_MERGE_C R15, R51, R86, R50 ;  /* 0x00000056330f723e */ /* 0x000fe40004807032 */
[----:B------:R-:W-:Y:S02]  /*c390*/  F2FP.SATFINITE.E4M3.F32.PACK_AB_MERGE_C R39, R48, R87, R42 ;  /* 0x000000573027723e */ /* 0x000fe4000480702a */
[----:B------:R-:W-:-:S07]  /*c3a0*/  MOV R14, R43 ;  /* 0x0000002b000e7202 */ /* 0x000fce0000000f00 */
.L_x_518:
[----:B------:R-:W-:Y:S05]  /*c3b0*/  BSYNC B2 ;  /* 0x0000000000027941 */ /* 0x000fea0003800000 */
.L_x_517:
[----:B------:R-:W-:Y:S01]  /*c3c0*/  ISETP.GE.AND P3, PT, R11, R136, PT ;  /* 0x000000880b00720c */ /* 0x000fe20003f66270 */
[----:B0-----:R0:W-:-:S12]  /*c3d0*/  ST.E.128 desc[UR50][R40.64], R12 ;  /* 0x0000000c28007985 */ /* 0x0011d8000c101d32 */
[----:B------:R-:W-:-:S04]  /*c3e0*/  @!P3 IADD3 R42, P5, R156, R11, RZ ;  /* 0x0000000b9c2ab210 */ /* 0x000fc80007fbe0ff */
[----:B------:R-:W-:-:S05]  /*c3f0*/  @!P3 LEA.HI.X.SX32 R43, R11, R154, 0x1, P5 ;  /* 0x0000009a0b2bb211 */ /* 0x000fca00028f0eff */
[----:B--2---:R0:W-:Y:S04]  /*c400*/  @!P3 ST.E.128 desc[UR50][R42.64], R36 ;  /* 0x000000242a00b985 */ /* 0x0041e8000c101d32 */
.L_x_508:
[----:B------:R-:W-:Y:S05]  /*c410*/  BSYNC B1 ;  /* 0x0000000000017941 */ /* 0x000fea0003800000 */
.L_x_507:
[----:B------:R-:W-:-:S03]  /*c420*/  UMOV UR4, 0xffffffff ;  /* 0xffffffff00047882 */ /* 0x000fc60000000000 */
[----:B------:R-:W-:Y:S05]  /*c430*/  BRA.DIV UR4, `(.L_x_519) ;  /* 0x0000020204087947 */ /* 0x000fea000b800000 */
[----:B------:R0:W0:Y:S04]  /*c440*/  SHFL.IDX PT, R44, R119, 0x1, 0x1e1f ;  /* 0x003e1f00772c7f89 */ /* 0x00002800000e0000 */
[----:B--2---:R-:W2:Y:S02]  /*c450*/  SHFL.IDX PT, R120, R120, 0x1, 0x1e1f ;  /* 0x003e1f0078787f89 */ /* 0x004ea400000e0000 */
.L_x_792:
[----:B------:R-:W-:Y:S05]  /*c460*/  @P4 BRA `(.L_x_476) ;  /* 0x00000034008c4947 */ /* 0x000fea0003800000 */
[----:B------:R-:W-:Y:S01]  /*c470*/  ISETP.NE.AND P3, PT, R28, RZ, PT ;  /* 0x000000ff1c00720c */ /* 0x000fe20003f65270 */
[----:B------:R-:W-:-:S12]  /*c480*/  BSSY B1, `(.L_x_520) ;  /* 0x00000f4000017945 */ /* 0x000fd80003800000 */
[----:B------:R-:W-:Y:S05]  /*c490*/  @!P3 BRA `(.L_x_521) ;  /* 0x0000000c00c8b947 */ /* 0x000fea0003800000 */
[----:B0-----:R-:W5:Y:S04]  /*c4a0*/  LDL R15, [R1+0x40] ;  /* 0x00004000010f7983 */ /* 0x001f680000100800 */
[----:B------:R-:W3:Y:S01]  /*c4b0*/  LDL R14, [R1+0x44] ;  /* 0x00004400010e7983 */ /* 0x000ee20000100800 */
[----:B------:R-:W-:Y:S01]  /*c4c0*/  SEL R11, R117, R143, !P0 ;  /* 0x0000008f750b7207 */ /* 0x000fe20004000000 */
[----:B------:R-:W-:Y:S01]  /*c4d0*/  BSSY B2, `(.L_x_522) ;  /* 0x00000e9000027945 */ /* 0x000fe20003800000 */
[----:B--2---:R-:W-:Y:S02]  /*c4e0*/  IADD3 R40, P3, R21, R120, RZ ;  /* 0x0000007815287210 */ /* 0x004fe40007f7e0ff */
[----:B------:R-:W-:-:S03]  /*c4f0*/  SHF.R.S32.HI R12, RZ, 0x1f, R11 ;  /* 0x0000001fff0c7819 */ /* 0x000fc6000001140b */
[----:B------:R-:W-:Y:S01]  /*c500*/  IMAD.X R41, R44, 0x1, R109, P3 ;  /* 0x000000012c297824 */ /* 0x000fe200018e066d */
[----:B------:R-:W-:Y:S02]  /*c510*/  LEA.HI R12, R12, R11, RZ, 0x5 ;  /* 0x0000000b0c0c7211 */ /* 0x000fe400078f28ff */
[----:B------:R-:W-:Y:S02]  /*c520*/  ISETP.GE.AND P3, PT, R16, R116, PT ;  /* 0x000000741000720c */ /* 0x000fe40003f66270 */
[----:B------:R-:W-:-:S04]  /*c530*/  LEA.HI.SX32 R12, R12, R113, 0x1b ;  /* 0x000000710c0c7211 */ /* 0x000fc800078fdaff */
[----:B------:R-:W-:-:S04]  /*c540*/  SHF.R.S32.HI R11, RZ, 0x1f, R12 ;  /* 0x0000001fff0b7819 */ /* 0x000fc8000001140c */
[----:B------:R-:W-:Y:S01]  /*c550*/  LEA.HI R13, R11, R12, RZ, 0x2 ;  /* 0x0000000c0b0d7211 */ /* 0x000fe200078f10ff */
[----:B------:R-:W-:-:S03]  /*c560*/  IMAD.SHL.U32 R11, R12, 0x10, RZ ;  /* 0x000000100c0b7824 */ /* 0x000fc600078e00ff */
[----:B------:R-:W-:Y:S02]  /*c570*/  SHF.R.S32.HI R12, RZ, 0x2, R13 ;  /* 0x00000002ff0c7819 */ /* 0x000fe4000001140d */
[----:B-----5:R-:W-:-:S04]  /*c580*/  LOP3.LUT R13, R15, 0x30, R11, 0xf8, !PT ;  /* 0x000000300f0d7812 */ /* 0x020fc800078ef80b */
[----:B------:R-:W-:Y:S01]  /*c590*/  LOP3.LUT R13, R13, R0, RZ, 0x3c, !PT ;  /* 0x000000000d0d7212 */ /* 0x000fe200078e3cff */
[----:B---3--:R-:W-:-:S04]  /*c5a0*/  IMAD R12, R12, 0x2800, R14 ;  /* 0x000028000c0c7824 */ /* 0x008fc800078e020e */
        /* <DEDUP_REMOVED lines=8> */
[----:B------:R-:W-:Y:S01]  /*c630*/  SHF.R.U32.HI R43, RZ, 0x8, R69 ;  /* 0x00000008ff2b7819 */ /* 0x000fe20000011645 */
[----:B0-----:R-:W-:Y:S01]  /*c640*/  IMAD.MOV.U32 R47, RZ, RZ, R12 ;  /* 0x000000ffff2f7224 */ /* 0x001fe200078e000c */
[----:B------:R-:W-:Y:S01]  /*c650*/  SHF.R.U32.HI R52, RZ, 0x8, R59 ;  /* 0x00000008ff347819 */ /* 0x000fe2000001163b */
[----:B------:R-:W-:Y:S01]  /*c660*/  IMAD.MOV.U32 R42, RZ, RZ, R13 ;  /* 0x000000ffff2a7224 */ /* 0x000fe200078e000d */
[----:B------:R-:W-:Y:S01]  /*c670*/  SHF.R.U32.HI R58, RZ, 0x10, R69 ;  /* 0x00000010ff3a7819 */ /* 0x000fe20000011645 */
[----:B------:R-:W-:Y:S01]  /*c680*/  IMAD.SHL.U32 R12, R43, 0x100, RZ ;  /* 0x000001002b0c7824 */ /* 0x000fe200078e00ff */
[----:B------:R-:W-:Y:S01]  /*c690*/  LOP3.LUT R45, R69, 0xff0000ff, RZ, 0xc0, !PT ;  /* 0xff0000ff452d7812 */ /* 0x000fe200078ec0ff */
[----:B------:R-:W-:Y:S01]  /*c6a0*/  IMAD.MOV.U32 R43, RZ, RZ, R14 ;  /* 0x000000ffff2b7224 */ /* 0x000fe200078e000e */
[----:B------:R-:W-:Y:S01]  /*c6b0*/  SHF.R.U32.HI R55, RZ, 0x8, R71 ;  /* 0x00000008ff377819 */ /* 0x000fe20000011647 */
[----:B------:R-:W-:Y:S01]  /*c6c0*/  IMAD.SHL.U32 R14, R52, 0x100, RZ ;  /* 0x00000100340e7824 */ /* 0x000fe200078e00ff */
[----:B------:R-:W-:Y:S01]  /*c6d0*/  SHF.R.U32.HI R49, RZ, 0x8, R57 ;  /* 0x00000008ff317819 */ /* 0x000fe20000011639 */
[----:B------:R-:W-:Y:S01]  /*c6e0*/  IMAD.U32 R13, R58, 0x10000, RZ ;  /* 0x000100003a0d7824 */ /* 0x000fe200078e00ff */
[----:B------:R-:W-:-:S02]  /*c6f0*/  LOP3.LUT R51, R59, 0xff0000ff, RZ, 0xc0, !PT ;  /* 0xff0000ff3b337812 */ /* 0x000fc400078ec0ff */
[----:B------:R-:W-:Y:S02]  /*c700*/  SHF.R.U32.HI R54, RZ, 0x10, R71 ;  /* 0x00000010ff367819 */ /* 0x000fe40000011647 */
[----:B------:R-:W-:Y:S01]  /*c710*/  LOP3.LUT R12, R45, 0xff00, R12, 0xf8, !PT ;  /* 0x0000ff002d0c7812 */ /* 0x000fe200078ef80c */
[----:B------:R-:W-:Y:S01]  /*c720*/  IMAD.SHL.U32 R45, R55, 0x100, RZ ;  /* 0x00000100372d7824 */ /* 0x000fe200078e00ff */
[----:B------:R-:W-:Y:S02]  /*c730*/  LOP3.LUT R48, R57, 0xff0000ff, RZ, 0xc0, !PT ;  /* 0xff0000ff39307812 */ /* 0x000fe400078ec0ff */
[----:B------:R-:W-:Y:S02]  /*c740*/  SHF.L.U32 R49, R49, 0x8, RZ ;  /* 0x0000000831317819 */ /* 0x000fe400000006ff */
[----:B------:R-:W-:Y:S02]  /*c750*/  LOP3.LUT R46, R71, 0xff0000ff, RZ, 0xc0, !PT ;  /* 0xff0000ff472e7812 */ /* 0x000fe400078ec0ff */
[----:B--2---:R-:W-:-:S02]  /*c760*/  MOV R50, R36 ;  /* 0x0000002400327202 */ /* 0x004fc40000000f00 */
[----:B------:R-:W-:Y:S02]  /*c770*/  LOP3.LUT R55, R51, 0xff00, R14, 0xf8, !PT ;  /* 0x0000ff0033377812 */ /* 0x000fe400078ef80e */
[----:B------:R-:W-:Y:S01]  /*c780*/  LOP3.LUT R14, R12, 0xff0000, R13, 0xf8, !PT ;  /* 0x00ff00000c0e7812 */ /* 0x000fe200078ef80d */
[----:B------:R-:W-:Y:S01]  /*c790*/  IMAD.U32 R12, R54, 0x10000, RZ ;  /* 0x00010000360c7824 */ /* 0x000fe200078e00ff */
[----:B------:R-:W-:Y:S02]  /*c7a0*/  LOP3.LUT R36, R48, 0xff00, R49, 0xf8, !PT ;  /* 0x0000ff0030247812 */ /* 0x000fe400078ef831 */
[----:B------:R-:W-:Y:S02]  /*c7b0*/  LOP3.LUT R45, R46, 0xff00, R45, 0xf8, !PT ;  /* 0x0000ff002e2d7812 */ /* 0x000fe400078ef82d */
[----:B------:R-:W-:Y:S02]  /*c7c0*/  F2FP.F16.E4M3.UNPACK_B R54, R149.H1 ;  /* 0x00000095ff36723e */ /* 0x000fe400030006ff */
[----:B------:R-:W-:-:S02]  /*c7d0*/  F2FP.F16.E4M3.UNPACK_B R51, R50.H1 ;  /* 0x00000032ff33723e */ /* 0x000fc400030006ff */
[----:B------:R-:W-:Y:S01]  /*c7e0*/  F2FP.F16.E4M3.UNPACK_B R48, R47.H1 ;  /* 0x0000002fff30723e */ /* 0x000fe200030006ff */
[----:B------:R-:W-:Y:S01]  /*c7f0*/  HADD2.F32 R13, -RZ, R54.H0_H0 ;  /* 0x20000036ff0d7230 */ /* 0x000fe20000004100 */
[----:B------:R-:W-:Y:S01]  /*c800*/  SHF.R.U32.HI R56, RZ, 0x10, R59 ;  /* 0x00000010ff387819 */ /* 0x000fe2000001163b */
[----:B------:R-:W-:Y:S01]  /*c810*/  HADD2.F32 R46, -RZ, R51.H0_H0 ;  /* 0x20000033ff2e7230 */ /* 0x000fe20000004100 */
[----:B------:R-:W-:Y:S01]  /*c820*/  LOP3.LUT R12, R45, 0xff0000, R12, 0xf8, !PT ;  /* 0x00ff00002d0c7812 */ /* 0x000fe200078ef80c */
[----:B------:R-:W-:Y:S01]  /*c830*/  HADD2.F32 R45, -RZ, R48.H0_H0 ;  /* 0x20000030ff2d7230 */ /* 0x000fe20000004100 */
[----:B------:R-:W-:Y:S01]  /*c840*/  F2FP.F16.E4M3.UNPACK_B R49, R151.H1 ;  /* 0x00000097ff31723e */ /* 0x000fe200030006ff */
[----:B------:R-:W-:Y:S01]  /*c850*/  IMAD.U32 R56, R56, 0x10000, RZ ;  /* 0x0001000038387824 */ /* 0x000fe200078e00ff */
[----:B------:R-:W-:Y:S01]  /*c860*/  SHF.R.U32.HI R53, RZ, 0x10, R57 ;  /* 0x00000010ff357819 */ /* 0x000fe20000011639 */
[-C--:B------:R-:W-:Y:S01]  /*c870*/  FMUL.FTZ R58, R46, R13.reuse ;  /* 0x0000000d2e3a7220 */ /* 0x080fe20000410000 */
[----:B------:R-:W-:Y:S01]  /*c880*/  FMUL.FTZ R57, R45, R13 ;  /* 0x0000000d2d397220 */ /* 0x000fe20000410000 */
[----:B------:R-:W-:Y:S01]  /*c890*/  HADD2.F32 R52, -RZ, R49.H0_H0 ;  /* 0x20000031ff347230 */ /* 0x000fe20000004100 */
[----:B------:R-:W-:-:S02]  /*c8a0*/  SHF.L.U32 R53, R53, 0x10, RZ ;  /* 0x0000001035357819 */ /* 0x000fc400000006ff */
        /* <DEDUP_REMOVED lines=8> */
[----:B------:R-:W-:Y:S01]  /*c930*/  F2FP.F16.E4M3.UNPACK_B R50, R50 ;  /* 0x00000032ff32723e */ /* 0x000fe200020006ff */
[----:B------:R-:W-:Y:S01]  /*c940*/  HADD2.F32 R49, -RZ, R48.H1_H1 ;  /* 0x30000030ff317230 */ /* 0x000fe20000004100 */
[----:B------:R-:W-:Y:S01]  /*c950*/  F2FP.F16.E4M3.UNPACK_B R47, R47 ;  /* 0x0000002fff2f723e */ /* 0x000fe200020006ff */
[----:B------:R-:W-:-:S02]  /*c960*/  HADD2.F32 R54, -RZ, R149.H0_H0 ;  /* 0x20000095ff367230 */ /* 0x000fc40000004100 */
[C---:B------:R-:W-:Y:S01]  /*c970*/  FMUL.FTZ R56, R52.reuse, R55 ;  /* 0x0000003734387220 */ /* 0x040fe20000410000 */
[----:B------:R-:W-:Y:S01]  /*c980*/  F2FP.F16.E4M3.UNPACK_B R151, R151 ;  /* 0x00000097ff97723e */ /* 0x000fe200020006ff */
[C---:B------:R-:W-:Y:S01]  /*c990*/  FMUL.FTZ R55, R49.reuse, R55 ;  /* 0x0000003731377220 */ /* 0x040fe20000410000 */
[----:B------:R-:W-:Y:S02]  /*c9a0*/  HADD2.F32 R51, -RZ, R50.H0_H0 ;  /* 0x20000032ff337230 */ /* 0x000fe40000004100 */
[-C--:B------:R-:W-:Y:S01]  /*c9b0*/  FFMA.FTZ R68, R49, R53.reuse, -R56 ;  /* 0x0000003531447223 */ /* 0x080fe20000010838 */
[----:B------:R-:W-:Y:S02]  /*c9c0*/  HADD2.F32 R48, -RZ, R47.H0_H0 ;  /* 0x2000002fff307230 */ /* 0x000fe40000004100 */
[----:B------:R-:W-:Y:S01]  /*c9d0*/  FFMA.FTZ R57, R52, R53, R55 ;  /* 0x0000003534397223 */ /* 0x000fe20000010037 */
[----:B------:R-:W-:Y:S02]  /*c9e0*/  HADD2.F32 R49, -RZ, R151.H0_H0 ;  /* 0x20000097ff317230 */ /* 0x000fe40000004100 */
        /* <DEDUP_REMOVED lines=8> */
[-C--:B------:R-:W-:Y:S01]  /*ca70*/  FMUL.FTZ R52, R50, R149.reuse ;  /* 0x0000009532347220 */ /* 0x080fe20000410000 */
[----:B------:R-:W-:Y:S01]  /*ca80*/  F2FP.F16.E4M3.UNPACK_B R48, R150.H1 ;  /* 0x00000096ff30723e */ /* 0x000fe200030006ff */
[C---:B------:R-:W-:Y:S01]  /*ca90*/  FMUL.FTZ R149, R47.reuse, R149 ;  /* 0x000000952f957220 */ /* 0x040fe20000410000 */
[----:B------:R-:W-:Y:S01]  /*caa0*/  F2FP.F16.E4M3.UNPACK_B R49, R38.H1 ;  /* 0x00000026ff31723e */ /* 0x000fe200030006ff */
[----:B------:R-:W-:Y:S01]  /*cab0*/  FFMA.FTZ R58, R47, R151, -R52 ;  /* 0x000000972f3a7223 */ /* 0x000fe20000010834 */
[----:B------:R-:W-:Y:S01]  /*cac0*/  F2FP.F16.E4M3.UNPACK_B R52, R152.H1 ;  /* 0x00000098ff34723e */ /* 0x000fe200030006ff */
[----:B------:R-:W-:Y:S01]  /*cad0*/  HADD2.F32 R53, -RZ, R48.H0_H0 ;  /* 0x20000030ff357230 */ /* 0x000fe20000004100 */
[----:B------:R-:W-:Y:S01]  /*cae0*/  F2FP.F16.E4M3.UNPACK_B R47, R43.H1 ;  /* 0x0000002bff2f723e */ /* 0x000fe200030006ff */
[----:B------:R-:W-:-:S02]  /*caf0*/  HADD2.F32 R51, -RZ, R49.H0_H0 ;  /* 0x20000031ff337230 */ /* 0x000fc40000004100 */
[----:B------:R-:W-:Y:S01]  /*cb00*/  FFMA.FTZ R149, R50, R151, R149 ;  /* 0x0000009732957223 */ /* 0x000fe20000010095 */
[----:B------:R-:W-:Y:S01]  /*cb10*/  HADD2.F32 R54, -RZ, R48.H1_H1 ;  /* 0x30000030ff367230 */ /* 0x000fe20000004100 */
[----:B------:R-:W-:Y:S01]  /*cb20*/  F2FP.F16.E4M3.UNPACK_B R150, R150 ;  /* 0x00000096ff96723e */ /* 0x000fe200020006ff */
[----:B------:R-:W-:Y:S02]  /*cb30*/  HADD2.F32 R48, -RZ, R47.H0_H0 ;  /* 0x2000002fff307230 */ /* 0x000fe40000004100 */
[----:B------:R-:W-:Y:S01]  /*cb40*/  FMUL.FTZ R59, R51, R53 ;  /* 0x00000035333b7220 */ /* 0x000fe20000410000 */
[----:B------:R-:W-:Y:S01]  /*cb50*/  HADD2.F32 R50, -RZ, R52.H0_H0 ;  /* 0x20000034ff327230 */ /* 0x000fe20000004100 */
[----:B------:R-:W-:Y:S01]  /*cb60*/  F2FP.F16.E4M3.UNPACK_B R43, R43 ;  /* 0x0000002bff2b723e */ /* 0x000fe200020006ff */
[----:B------:R-:W-:Y:S02]  /*cb70*/  HADD2.F32 R49, -RZ, R49.H1_H1 ;  /* 0x30000031ff317230 */ /* 0x000fe40000004100 */
[----:B------:R-:W-:Y:S01]  /*cb80*/  FMUL.FTZ R70, R48, R53 ;  /* 0x0000003530467220 */ /* 0x000fe20000410000 */
[----:B------:R-:W-:-:S02]  /*cb90*/  HADD2.F32 R47, -RZ, R47.H1_H1 ;  /* 0x3000002fff2f7230 */ /* 0x000fc40000004100 */
[----:B------:R-:W-:Y:S01]  /*cba0*/  FFMA.FTZ R59, R48, R50, -R59 ;  /* 0x00000032303b7223 */ /* 0x000fe2000001083b */
[----:B------:R-:W-:Y:S02]  /*cbb0*/  HADD2.F32 R52, -RZ, R52.H1_H1 ;  /* 0x30000034ff347230 */ /* 0x000fe40000004100 */
[----:B------:R-:W-:Y:S01]  /*cbc0*/  FMUL.FTZ R48, R49, R54 ;  /* 0x0000003631307220 */ /* 0x000fe20000410000 */
[----:B------:R-:W-:Y:S01]  /*cbd0*/  F2FP.F16.E4M3.UNPACK_B R152, R152 ;  /* 0x00000098ff98723e */ /* 0x000fe200020006ff */
[----:B------:R-:W-:Y:S01]  /*cbe0*/  FMUL.FTZ R82, R47, R54 ;  /* 0x000000362f527220 */ /* 0x000fe20000410000 */
[----:B------:R-:W-:Y:S01]  /*cbf0*/  FFMA.FTZ R54, R51, R50, R70 ;  /* 0x0000003233367223 */ /* 0x000fe20000010046 */
[----:B------:R-:W-:Y:S01]  /*cc00*/  FFMA.FTZ R80, R47, R52, -R48 ;  /* 0x000000342f507223 */ /* 0x000fe20000010830 */
[----:B------:R-:W-:Y:S01]  /*cc10*/  F2FP.F16.E4M3.UNPACK_B R47, R38 ;  /* 0x00000026ff2f723e */ /* 0x000fe200020006ff */
[----:B------:R-:W-:Y:S02]  /*cc20*/  HADD2.F32 R51, -RZ, R150.H0_H0 ;  /* 0x20000096ff337230 */ /* 0x000fe40000004100 */
[----:B------:R-:W-:Y:S01]  /*cc30*/  FFMA.FTZ R69, R49, R52, R82 ;  /* 0x0000003431457223 */ /* 0x000fe20000010052 */
[----:B------:R-:W-:Y:S01]  /*cc40*/  HADD2.F32 R38, -RZ, R43.H0_H0 ;  /* 0x2000002bff267230 */ /* 0x000fe20000004100 */
[----:B------:R-:W-:Y:S01]  /*cc50*/  F2FP.SATFINITE.E4M3.F32.PACK_AB_MERGE_C R45, R68, R45, RZ ;  /* 0x0000002d442d723e */ /* 0x000fe200048070ff */
[----:B------:R-:W-:Y:S01]  /*cc60*/  HADD2.F32 R48, -RZ, R47.H0_H0 ;  /* 0x2000002fff307230 */ /* 0x000fe20000004100 */
[----:B------:R-:W-:Y:S01]  /*cc70*/  F2FP.SATFINITE.E4M3.F32.PACK_AB_MERGE_C R57, R57, R46, RZ ;  /* 0x0000002e3939723e */ /* 0x000fe200048070ff */
[----:B------:R-:W-:Y:S01]  /*cc80*/  HADD2.F32 R49, -RZ, R152.H0_H0 ;  /* 0x20000098ff317230 */ /* 0x000fe20000004100 */
[----:B------:R-:W-:Y:S01]  /*cc90*/  F2FP.SATFINITE.E4M3.F32.PACK_AB_MERGE_C R69, R69, R54, RZ ;  /* 0x000000364545723e */ /* 0x000fe200048070ff */
[----:B------:R-:W-:-:S02]  /*cca0*/  HADD2.F32 R150, -RZ, R150.H1_H1 ;  /* 0x30000096ff967230 */ /* 0x000fc40000004100 */
[-C--:B------:R-:W-:Y:S01]  /*ccb0*/  FMUL.FTZ R53, R48, R51.reuse ;  /* 0x0000003330357220 */ /* 0x080fe20000410000 */
[----:B------:R-:W-:Y:S02]  /*ccc0*/  HADD2.F32 R47, -RZ, R47.H1_H1 ;  /* 0x3000002fff2f7230 */ /* 0x000fe40000004100 */
[C---:B------:R-:W-:Y:S01]  /*ccd0*/  FMUL.FTZ R51, R38.reuse, R51 ;  /* 0x0000003326337220 */ /* 0x040fe20000410000 */
[----:B------:R-:W-:Y:S02]  /*cce0*/  HADD2.F32 R43, -RZ, R43.H1_H1 ;  /* 0x3000002bff2b7230 */ /* 0x000fe40000004100 */
[-C--:B------:R-:W-:Y:S01]  /*ccf0*/  FFMA.FTZ R53, R38, R49.reuse, -R53 ;  /* 0x0000003126357223 */ /* 0x080fe20000010835 */
[----:B------:R-:W-:Y:S02]  /*cd00*/  HADD2.F32 R152, -RZ, R152.H1_H1 ;  /* 0x30000098ff987230 */ /* 0x000fe40000004100 */
[----:B------:R-:W-:Y:S01]  /*cd10*/  FFMA.FTZ R38, R48, R49, R51 ;  /* 0x0000003130267223 */ /* 0x000fe20000010033 */
[-C--:B------:R-:W-:Y:S01]  /*cd20*/  FMUL.FTZ R50, R47, R150.reuse ;  /* 0x000000962f327220 */ /* 0x080fe20000410000 */
[----:B------:R-:W-:Y:S01]  /*cd30*/  F2FP.F16.E4M3.UNPACK_B R49, R37 ;  /* 0x00000025ff31723e */ /* 0x000fe200020006ff */
[C---:B------:R-:W-:Y:S01]  /*cd40*/  FMUL.FTZ R150, R43.reuse, R150 ;  /* 0x000000962b967220 */ /* 0x040fe20000410000 */
[----:B------:R-:W-:Y:S01]  /*cd50*/  F2FP.F16.E4M3.UNPACK_B R54, R36 ;  /* 0x00000024ff36723e */ /* 0x000fe200020006ff */
[----:B------:R-:W-:Y:S01]  /*cd60*/  FFMA.FTZ R70, R43, R152, -R50 ;  /* 0x000000982b467223 */ /* 0x000fe20000010832 */
[----:B------:R-:W-:Y:S01]  /*cd70*/  F2FP.F16.E4M3.UNPACK_B R48, R42 ;  /* 0x0000002aff30723e */ /* 0x000fe200020006ff */
[----:B------:R-:W-:Y:S01]  /*cd80*/  FFMA.FTZ R51, R47, R152, R150 ;  /* 0x000000982f337223 */ /* 0x000fe20000010096 */
[----:B------:R-:W-:Y:S01]  /*cd90*/  F2FP.SATFINITE.E4M3.F32.PACK_AB_MERGE_C R46, R58, R55, R45 ;  /* 0x000000373a2e723e */ /* 0x000fe2000480702d */
[--C-:B------:R-:W-:Y:S01]  /*cda0*/  HADD2.F32 R50, -RZ, R49.reuse.H0_H0 ;  /* 0x20000031ff327230 */ /* 0x100fe20000004100 */
[----:B------:R-:W-:Y:S01]  /*cdb0*/  F2FP.SATFINITE.E4M3.F32.PACK_AB_MERGE_C R43, R80, R59, RZ ;  /* 0x0000003b502b723e */ /* 0x000fe200048070ff */
[----:B------:R-:W-:Y:S01]  /*cdc0*/  HADD2.F32 R55, -RZ, R54.H0_H0 ;  /* 0x20000036ff377230 */ /* 0x000fe20000004100 */
[----:B------:R-:W-:Y:S01]  /*cdd0*/  F2FP.F16.E4M3.UNPACK_B R52, R14 ;  /* 0x0000000eff34723e */ /* 0x000fe200020006ff */
[----:B------:R-:W-:Y:S01]  /*cde0*/  HADD2.F32 R47, -RZ, R48.H0_H0 ;  /* 0x20000030ff2f7230 */ /* 0x000fe20000004100 */
[----:B------:R-:W-:Y:S01]  /*cdf0*/  F2FP.SATFINITE.E4M3.F32.PACK_AB_MERGE_C R45, R149, R56, R57 ;  /* 0x00000038952d723e */ /* 0x000fe20004807039 */
[----:B------:R-:W-:Y:S01]  /*ce00*/  HADD2.F32 R54, -RZ, R54.H1_H1 ;  /* 0x30000036ff367230 */ /* 0x000fe20000004100 */
[----:B------:R-:W-:Y:S01]  /*ce10*/  F2FP.SATFINITE.E4M3.F32.PACK_AB_MERGE_C R43, R70, R53, R43 ;  /* 0x00000035462b723e */ /* 0x000fe2000480702b */
[----:B------:R-:W-:Y:S01]  /*ce20*/  HADD2.F32 R53, -RZ, R52.H0_H0 ;  /* 0x20000034ff357230 */ /* 0x000fe20000004100 */
[----:B------:R-:W-:Y:S01]  /*ce30*/  F2FP.SATFINITE.E4M3.F32.PACK_AB_MERGE_C R38, R51, R38, R69 ;  /* 0x000000263326723e */ /* 0x000fe20004807045 */
[----:B------:R-:W-:Y:S01]  /*ce40*/  FMUL.FTZ R56, R50, R55 ;  /* 0x0000003732387220 */ /* 0x000fe20000410000 */
[----:B------:R-:W-:-:S02]  /*ce50*/  HADD2.F32 R51, -RZ, R49.H1_H1 ;  /* 0x30000031ff337230 */ /* 0x000fc40000004100 */
[----:B------:R-:W-:Y:S01]  /*ce60*/  FMUL.FTZ R55, R47, R55 ;  /* 0x000000372f377220 */ /* 0x000fe20000410000 */
[----:B------:R-:W-:Y:S01]  /*ce70*/  HADD2.F32 R49, -RZ, R48.H1_H1 ;  /* 0x30000030ff317230 */ /* 0x000fe20000004100 */
[----:B------:R-:W-:Y:S01]  /*ce80*/  F2FP.F16.E4M3.UNPACK_B R42, R42.H1 ;  /* 0x0000002aff2a723e */ /* 0x000fe200030006ff */
[----:B------:R-:W-:Y:S02]  /*ce90*/  HADD2.F32 R52, -RZ, R52.H1_H1 ;  /* 0x30000034ff347230 */ /* 0x000fe40000004100 */
[----:B------:R-:W-:Y:S01]  /*cea0*/  FFMA.FTZ R48, R50, R53, R55 ;  /* 0x0000003532307223 */ /* 0x000fe20000010037 */
[-C--:B------:R-:W-:Y:S01]  /*ceb0*/  FMUL.FTZ R50, R51, R54.reuse ;  /* 0x0000003633327220 */ /* 0x080fe20000410000 */
[----:B------:R-:W-:Y:S01]  /*cec0*/  FMUL.FTZ R54, R49, R54 ;  /* 0x0000003631367220 */ /* 0x000fe20000410000 */
[----:B------:R-:W-:Y:S01]  /*ced0*/  F2FP.F16.E4M3.UNPACK_B R37, R37.H1 ;  /* 0x00000025ff25723e */ /* 0x000fe200030006ff */
[----:B------:R-:W-:Y:S01]  /*cee0*/  FFMA.FTZ R47, R47, R53, -R56 ;  /* 0x000000352f2f7223 */ /* 0x000fe20000010838 */
[----:B------:R-:W-:Y:S01]  /*cef0*/  FFMA.FTZ R58, R49, R52, -R50 ;  /* 0x00000034313a7223 */ /* 0x000fe20000010832 */
[----:B------:R-:W-:Y:S01]  /*cf00*/  F2FP.F16.E4M3.UNPACK_B R50, R36.H1 ;  /* 0x00000024ff32723e */ /* 0x000fe200030006ff */
[----:B------:R-:W-:Y:S01]  /*cf10*/  FFMA.FTZ R57, R51, R52, R54 ;  /* 0x0000003433397223 */ /* 0x000fe20000010036 */
[----:B------:R-:W-:Y:S01]  /*cf20*/  HADD2.F32 R36, -RZ, R42.H0_H0 ;  /* 0x2000002aff247230 */ /* 0x000fe20000004100 */
[----:B------:R-:W-:Y:S01]  /*cf30*/  F2FP.F16.E4M3.UNPACK_B R14, R14.H1 ;  /* 0x0000000eff0e723e */ /* 0x000fe200030006ff */
[----:B------:R-:W-:-:S02]  /*cf40*/  HADD2.F32 R49, -RZ, R37.H0_H0 ;  /* 0x20000025ff317230 */ /* 0x000fc40000004100 */
[--C-:B------:R-:W-:Y:S02]  /*cf50*/  HADD2.F32 R51, -RZ, R50.reuse.H0_H0 ;  /* 0x20000032ff337230 */ /* 0x100fe40000004100 */
[----:B------:R-:W-:Y:S02]  /*cf60*/  HADD2.F32 R37, -RZ, R37.H1_H1 ;  /* 0x30000025ff257230 */ /* 0x000fe40000004100 */
[----:B------:R-:W-:Y:S02]  /*cf70*/  HADD2.F32 R52, -RZ, R50.H1_H1 ;  /* 0x30000032ff347230 */ /* 0x000fe40000004100 */
[-C--:B------:R-:W-:Y:S01]  /*cf80*/  FMUL.FTZ R53, R49, R51.reuse ;  /* 0x0000003331357220 */ /* 0x080fe20000410000 */
[----:B------:R-:W-:Y:S01]  /*cf90*/  FMUL.FTZ R54, R36, R51 ;  /* 0x0000003324367220 */ /* 0x000fe20000410000 */
[----:B------:R-:W-:Y:S02]  /*cfa0*/  HADD2.F32 R42, -RZ, R42.H1_H1 ;  /* 0x3000002aff2a7230 */ /* 0x000fe40000004100 */
[----:B------:R-:W-:-:S02]  /*cfb0*/  HADD2.F32 R50, -RZ, R14.H0_H0 ;  /* 0x2000000eff327230 */ /* 0x000fc40000004100 */
[-C--:B------:R-:W-:Y:S01]  /*cfc0*/  FMUL.FTZ R55, R37, R52.reuse ;  /* 0x0000003425377220 */ /* 0x080fe20000410000 */
[----:B------:R-:W-:Y:S02]  /*cfd0*/  HADD2.F32 R51, -RZ, R14.H1_H1 ;  /* 0x3000000eff337230 */ /* 0x000fe40000004100 */
[----:B------:R-:W-:Y:S01]  /*cfe0*/  FMUL.FTZ R52, R42, R52 ;  /* 0x000000342a347220 */ /* 0x000fe20000410000 */
[----:B------:R-:W-:Y:S01]  /*cff0*/  F2FP.F16.E4M3.UNPACK_B R14, R15 ;  /* 0x0000000fff0e723e */ /* 0x000fe200020006ff */
[-C--:B------:R-:W-:Y:S01]  /*d000*/  FFMA.FTZ R59, R36, R50.reuse, -R53 ;  /* 0x00000032243b7223 */ /* 0x080fe20000010835 */
[----:B------:R-:W-:Y:S01]  /*d010*/  FFMA.FTZ R68, R49, R50, R54 ;  /* 0x0000003231447223 */ /* 0x000fe20000010036 */
[----:B------:R-:W-:Y:S01]  /*d020*/  FFMA.FTZ R70, R42, R51, -R55 ;  /* 0x000000332a467223 */ /* 0x000fe20000010837 */
[----:B------:R-:W-:Y:S01]  /*d030*/  F2FP.F16.E4M3.UNPACK_B R42, R39 ;  /* 0x00000027ff2a723e */ /* 0x000fe200020006ff */
[----:B------:R-:W-:Y:S01]  /*d040*/  FFMA.FTZ R69, R37, R51, R52 ;  /* 0x0000003325457223 */ /* 0x000fe20000010034 */
[----:B------:R-:W-:Y:S01]  /*d050*/  F2FP.F16.E4M3.UNPACK_B R53, R13 ;  /* 0x0000000dff35723e */ /* 0x000fe200020006ff */
[----:B------:R-:W-:Y:S01]  /*d060*/  HADD2.F32 R36, -RZ, R14.H0_H0 ;  /* 0x2000000eff247230 */ /* 0x000fe20000004100 */
[----:B------:R-:W-:Y:S01]  /*d070*/  F2FP.F16.E4M3.UNPACK_B R15, R15.H1 ;  /* 0x0000000fff0f723e */ /* 0x000fe200030006ff */
[----:B------:R-:W-:Y:S01]  /*d080*/  HADD2.F32 R49, -RZ, R42.H0_H0 ;  /* 0x2000002aff317230 */ /* 0x000fe20000004100 */
[----:B------:R-:W-:Y:S01]  /*d090*/  F2FP.F16.E4M3.UNPACK_B R54, R13.H1 ;  /* 0x0000000dff36723e */ /* 0x000fe200030006ff */
[----:B------:R-:W-:Y:S01]  /*d0a0*/  HADD2.F32 R55, -RZ, R53.H0_H0 ;  /* 0x20000035ff377230 */ /* 0x000fe20000004100 */
[----:B------:R-:W-:Y:S01]  /*d0b0*/  F2FP.F16.E4M3.UNPACK_B R39, R39.H1 ;  /* 0x00000027ff27723e */ /* 0x000fe200030006ff */
[----:B------:R-:W-:Y:S01]  /*d0c0*/  HADD2.F32 R37, -RZ, R15.H0_H0 ;  /* 0x2000000fff257230 */ /* 0x000fe20000004100 */
[-C--:B------:R-:W-:Y:S01]  /*d0d0*/  F2FP.F16.E4M3.UNPACK_B R50, R12.reuse.H1 ;  /* 0x0000000cff32723e */ /* 0x080fe200030006ff */
[----:B------:R-:W-:Y:S01]  /*d0e0*/  HADD2.F32 R56, -RZ, R54.H0_H0 ;  /* 0x20000036ff387230 */ /* 0x000fe20000004100 */
[----:B------:R-:W-:Y:S01]  /*d0f0*/  F2FP.F16.E4M3.UNPACK_B R13, R12 ;  /* 0x0000000cff0d723e */ /* 0x000fe200020006ff */
[----:B------:R-:W-:-:S02]  /*d100*/  HADD2.F32 R12, -RZ, R39.H0_H0 ;  /* 0x20000027ff0c7230 */ /* 0x000fc40000004100 */
[-C--:B------:R-:W-:Y:S01]  /*d110*/  FMUL.FTZ R71, R49, R55.reuse ;  /* 0x0000003731477220 */ /* 0x080fe20000410000 */
[----:B------:R-:W-:Y:S02]  /*d120*/  HADD2.F32 R52, -RZ, R50.H0_H0 ;  /* 0x20000032ff347230 */ /* 0x000fe40000004100 */
[----:B------:R-:W-:Y:S01]  /*d130*/  FMUL.FTZ R80, R36, R55 ;  /* 0x0000003724507220 */ /* 0x000fe20000410000 */
[-C--:B------:R-:W-:Y:S01]  /*d140*/  FMUL.FTZ R55, R37, R56.reuse ;  /* 0x0000003825377220 */ /* 0x080fe20000410000 */
[----:B------:R-:W-:Y:S02]  /*d150*/  HADD2.F32 R39, -RZ, R39.H1_H1 ;  /* 0x30000027ff277230 */ /* 0x000fe40000004100 */
[C---:B------:R-:W-:Y:S01]  /*d160*/  FMUL.FTZ R82, R12.reuse, R56 ;  /* 0x000000380c527220 */ /* 0x040fe20000410000 */
        /* <DEDUP_REMOVED lines=8> */
[----:B------:R-:W-:Y:S01]  /*d1f0*/  HADD2.F32 R50, -RZ, R50.H1_H1 ;  /* 0x30000032ff327230 */ /* 0x000fe20000004100 */
[----:B------:R-:W-:Y:S01]  /*d200*/  F2FP.SATFINITE.E4M3.F32.PACK_AB_MERGE_C R59, R70, R59, RZ ;  /* 0x0000003b463b723e */ /* 0x000fe200048070ff */
[----:B------:R-:W-:Y:S02]  /*d210*/  HADD2.F32 R14, -RZ, R14.H1_H1 ;  /* 0x3000000eff0e7230 */ /* 0x000fe40000004100 */
[----:B------:R-:W-:Y:S01]  /*d220*/  FMUL.FTZ R37, R42, R53 ;  /* 0x000000352a257220 */ /* 0x000fe20000410000 */
[----:B------:R-:W-:-:S02]  /*d230*/  HADD2.F32 R51, -RZ, R13.H0_H0 ;  /* 0x2000000dff337230 */ /* 0x000fc40000004100 */
[-C--:B------:R-:W-:Y:S01]  /*d240*/  FFMA.FTZ R15, R15, R50.reuse, -R12 ;  /* 0x000000320f0f7223 */ /* 0x080fe2000001080c */
[----:B------:R-:W-:Y:S02]  /*d250*/  HADD2.F32 R13, -RZ, R13.H1_H1 ;  /* 0x3000000dff0d7230 */ /* 0x000fe40000004100 */
[----:B------:R-:W-:Y:S01]  /*d260*/  FMUL.FTZ R53, R14, R53 ;  /* 0x000000350e357220 */ /* 0x000fe20000410000 */
[----:B------:R-:W-:Y:S01]  /*d270*/  FFMA.FTZ R54, R39, R50, R54 ;  /* 0x0000003227367223 */ /* 0x000fe20000010036 */
[-C--:B------:R-:W-:Y:S01]  /*d280*/  FFMA.FTZ R71, R36, R51.reuse, -R71 ;  /* 0x0000003324477223 */ /* 0x080fe20000010847 */
[----:B------:R-:W-:Y:S01]  /*d290*/  FFMA.FTZ R80, R49, R51, R80 ;  /* 0x0000003331507223 */ /* 0x000fe20000010050 */
[-C--:B------:R-:W-:Y:S01]  /*d2a0*/  FFMA.FTZ R14, R14, R13.reuse, -R37 ;  /* 0x0000000d0e0e7223 */ /* 0x080fe20000010825 */
[----:B------:R-:W-:Y:S01]  /*d2b0*/  FFMA.FTZ R53, R42, R13, R53 ;  /* 0x0000000d2a357223 */ /* 0x000fe20000010035 */
[----:B------:R-:W-:Y:S01]  /*d2c0*/  F2FP.SATFINITE.E4M3.F32.PACK_AB_MERGE_C R15, R15, R82, RZ ;  /* 0x000000520f0f723e */ /* 0x000fe200048070ff */
[----:B------:R-:W-:Y:S01]  /*d2d0*/  IMAD.MOV.U32 R12, RZ, RZ, R46 ;  /* 0x000000ffff0c7224 */ /* 0x000fe200078e002e */
[----:B------:R-:W-:Y:S01]  /*d2e0*/  F2FP.SATFINITE.E4M3.F32.PACK_AB_MERGE_C R68, R69, R68, RZ ;  /* 0x000000444544723e */ /* 0x000fe200048070ff */
[----:B------:R-:W-:Y:S01]  /*d2f0*/  IMAD.MOV.U32 R36, RZ, RZ, R45 ;  /* 0x000000ffff247224 */ /* 0x000fe200078e002d */
[----:B------:R-:W-:-:S02]  /*d300*/  F2FP.SATFINITE.E4M3.F32.PACK_AB_MERGE_C R54, R54, R55, RZ ;  /* 0x000000373636723e */ /* 0x000fc400048070ff */
[----:B------:R-:W-:Y:S02]  /*d310*/  F2FP.SATFINITE.E4M3.F32.PACK_AB_MERGE_C R15, R14, R71, R15 ;  /* 0x000000470e0f723e */ /* 0x000fe4000480700f */
[----:B------:R-:W-:Y:S02]  /*d320*/  F2FP.SATFINITE.E4M3.F32.PACK_AB_MERGE_C R13, R58, R47, R59 ;  /* 0x0000002f3a0d723e */ /* 0x000fe4000480703b */
[----:B------:R-:W-:Y:S02]  /*d330*/  F2FP.SATFINITE.E4M3.F32.PACK_AB_MERGE_C R37, R57, R48, R68 ;  /* 0x000000303925723e */ /* 0x000fe40004807044 */
[----:B------:R-:W-:Y:S02]  /*d340*/  F2FP.SATFINITE.E4M3.F32.PACK_AB_MERGE_C R39, R53, R80, R54 ;  /* 0x000000503527723e */ /* 0x000fe40004807036 */
[----:B------:R-:W-:-:S07]  /*d350*/  MOV R14, R43 ;  /* 0x0000002b000e7202 */ /* 0x000fce0000000f00 */
.L_x_523:
[----:B------:R-:W-:Y:S05]  /*d360*/  BSYNC B2 ;  /* 0x0000000000027941 */ /* 0x000fea0003800000 */
.L_x_522:
[----:B------:R-:W-:Y:S01]  /*d370*/  ISETP.GE.AND P3, PT, R11, R136, PT ;  /* 0x000000880b00720c */ /* 0x000fe20003f66270 */
[----:B0-----:R0:W-:-:S12]  /*d380*/  ST.E.128 desc[UR50][R40.64], R12 ;  /* 0x0000000c28007985 */ /* 0x0011d8000c101d32 */
[----:B------:R-:W-:-:S04]  /*d390*/  @!P3 IADD3 R42, P4, R11, R120, RZ ;  /* 0x000000780b2ab210 */ /* 0x000fc80007f9e0ff */
[----:B------:R-:W-:-:S05]  /*d3a0*/  @!P3 LEA.HI.X.SX32 R43, R11, R44, 0x1, P4 ;  /* 0x0000002c0b2bb211 */ /* 0x000fca00020f0eff */
[----:B--2---:R0:W-:Y:S04]  /*d3b0*/  @!P3 ST.E.128 desc[UR50][R42.64], R36 ;  /* 0x000000242a00b985 */ /* 0x0041e8000c101d32 */
.L_x_521:
[----:B------:R-:W-:Y:S05]  /*d3c0*/  BSYNC B1 ;  /* 0x0000000000017941 */ /* 0x000fea0003800000 */
.L_x_520:
        /* <DEDUP_REMOVED lines=30> */
[----:B------:R-:W-:Y:S01]  /*d5b0*/  LOP3.LUT R47, R73, 0xff0000ff, RZ, 0xc0, !PT ;  /* 0xff0000ff492f7812 */ /* 0x000fe200078ec0ff */
[----:B--2---:R-:W-:Y:S01]  /*d5c0*/  IMAD.MOV.U32 R48, RZ, RZ, R36 ;  /* 0x000000ffff307224 */ /* 0x004fe200078e0024 */
[----:B------:R-:W-:Y:S01]  /*d5d0*/  SHF.R.U32.HI R51, RZ, 0x8, R75 ;  /* 0x00000008ff337819 */ /* 0x000fe2000001164b */
[----:B------:R-:W-:Y:S01]  /*d5e0*/  IMAD.MOV.U32 R43, RZ, RZ, R38 ;  /* 0x000000ffff2b7224 */ /* 0x000fe200078e0026 */
[----:B------:R-:W-:Y:S01]  /*d5f0*/  SHF.L.U32 R12, R42, 0x8, RZ ;  /* 0x000000082a0c7819 */ /* 0x000fe200000006ff */
[----:B------:R-:W-:Y:S01]  /*d600*/  IMAD.MOV.U32 R42, RZ, RZ, R14 ;  /* 0x000000ffff2a7224 */ /* 0x000fe200078e000e */
[----:B------:R-:W-:Y:S02]  /*d610*/  SHF.R.U32.HI R50, RZ, 0x8, R61 ;  /* 0x00000008ff327819 */ /* 0x000fe4000001163d */
[----:B------:R-:W-:Y:S01]  /*d620*/  LOP3.LUT R47, R47, 0xff00, R12, 0xf8, !PT ;  /* 0x0000ff002f2f7812 */ /* 0x000fe200078ef80c */
[----:B------:R-:W-:Y:S01]  /*d630*/  IMAD.SHL.U32 R12, R51, 0x100, RZ ;  /* 0x00000100330c7824 */ /* 0x000fe200078e00ff */
[----:B------:R-:W-:-:S02]  /*d640*/  SHF.R.U32.HI R55, RZ, 0x10, R73 ;  /* 0x00000010ff377819 */ /* 0x000fc40000011649 */
[----:B------:R-:W-:Y:S02]  /*d650*/  SHF.R.U32.HI R56, RZ, 0x10, R75 ;  /* 0x00000010ff387819 */ /* 0x000fe4000001164b */
[----:B------:R-:W-:Y:S01]  /*d660*/  LOP3.LUT R49, R75, 0xff0000ff, RZ, 0xc0, !PT ;  /* 0xff0000ff4b317812 */ /* 0x000fe200078ec0ff */
[----:B------:R-:W-:Y:S01]  /*d670*/  IMAD.U32 R36, R55, 0x10000, RZ ;  /* 0x0001000037247824 */ /* 0x000fe200078e00ff */
[----:B------:R-:W-:Y:S02]  /*d680*/  SHF.R.U32.HI R46, RZ, 0x8, R63 ;  /* 0x00000008ff2e7819 */ /* 0x000fe4000001163f */
[----:B------:R-:W-:Y:S02]  /*d690*/  LOP3.LUT R53, R61, 0xff0000ff, RZ, 0xc0, !PT ;  /* 0xff0000ff3d357812 */ /* 0x000fe400078ec0ff */
[----:B------:R-:W-:Y:S01]  /*d6a0*/  SHF.L.U32 R14, R50, 0x8, RZ ;  /* 0x00000008320e7819 */ /* 0x000fe200000006ff */
[----:B------:R-:W-:Y:S01]  /*d6b0*/  IMAD.SHL.U32 R38, R46, 0x100, RZ ;  /* 0x000001002e267824 */ /* 0x000fe200078e00ff */
[----:B------:R-:W-:Y:S01]  /*d6c0*/  LOP3.LUT R51, R49, 0xff00, R12, 0xf8, !PT ;  /* 0x0000ff0031337812 */ /* 0x000fe200078ef80c */
[----:B------:R-:W-:Y:S01]  /*d6d0*/  IMAD.U32 R12, R56, 0x10000, RZ ;  /* 0x00010000380c7824 */ /* 0x000fe200078e00ff */
[----:B------:R-:W-:-:S02]  /*d6e0*/  LOP3.LUT R55, R53, 0xff00, R14, 0xf8, !PT ;  /* 0x0000ff0035377812 */ /* 0x000fc400078ef80e */
[----:B------:R-:W-:Y:S02]  /*d6f0*/  F2FP.F16.E4M3.UNPACK_B R53, R144.H1 ;  /* 0x00000090ff35723e */ /* 0x000fe400030006ff */
[----:B------:R-:W-:Y:S02]  /*d700*/  F2FP.F16.E4M3.UNPACK_B R46, R45.H1 ;  /* 0x0000002dff2e723e */ /* 0x000fe400030006ff */
[----:B------:R-:W-:Y:S01]  /*d710*/  F2FP.F16.E4M3.UNPACK_B R49, R48.H1 ;  /* 0x00000030ff31723e */ /* 0x000fe200030006ff */
[--C-:B------:R-:W-:Y:S01]  /*d720*/  HADD2.F32 R14, -RZ, R53.reuse.H0_H0 ;  /* 0x20000035ff0e7230 */ /* 0x100fe20000004100 */
[----:B------:R-:W-:Y:S01]  /*d730*/  LOP3.LUT R57, R63, 0xff0000ff, RZ, 0xc0, !PT ;  /* 0xff0000ff3f397812 */ /* 0x000fe200078ec0ff */
[----:B------:R-:W-:Y:S01]  /*d740*/  HADD2.F32 R53, -RZ, R53.H1_H1 ;  /* 0x30000035ff357230 */ /* 0x000fe20000004100 */
[----:B------:R-:W-:Y:S01]  /*d750*/  LOP3.LUT R12, R51, 0xff0000, R12, 0xf8, !PT ;  /* 0x00ff0000330c7812 */ /* 0x000fe200078ef80c */
[----:B------:R-:W-:Y:S01]  /*d760*/  HADD2.F32 R50, -RZ, R49.H0_H0 ;  /* 0x20000031ff327230 */ /* 0x000fe20000004100 */
[----:B------:R-:W-:-:S02]  /*d770*/  SHF.R.U32.HI R52, RZ, 0x10, R61 ;  /* 0x00000010ff347819 */ /* 0x000fc4000001163d */
[----:B------:R-:W-:Y:S02]  /*d780*/  SHF.R.U32.HI R54, RZ, 0x10, R63 ;  /* 0x00000010ff367819 */ /* 0x000fe4000001163f */
[----:B------:R-:W-:Y:S01]  /*d790*/  LOP3.LUT R36, R47, 0xff0000, R36, 0xf8, !PT ;  /* 0x00ff00002f247812 */ /* 0x000fe200078ef824 */
[--C-:B------:R-:W-:Y:S01]  /*d7a0*/  HADD2.F32 R47, -RZ, R46.reuse.H0_H0 ;  /* 0x2000002eff2f7230 */ /* 0x100fe20000004100 */
[----:B------:R-:W-:Y:S01]  /*d7b0*/  F2FP.F16.E4M3.UNPACK_B R51, R146.H1 ;  /* 0x00000092ff33723e */ /* 0x000fe200030006ff */
[----:B------:R-:W-:Y:S01]  /*d7c0*/  IMAD.U32 R54, R54, 0x10000, RZ ;  /* 0x0001000036367824 */ /* 0x000fe200078e00ff */
[----:B------:R-:W-:Y:S01]  /*d7d0*/  LOP3.LUT R57, R57, 0xff00, R38, 0xf8, !PT ;  /* 0x0000ff0039397812 */ /* 0x000fe200078ef826 */
[-C--:B------:R-:W-:Y:S01]  /*d7e0*/  FMUL.FTZ R56, R50, R14.reuse ;  /* 0x0000000e32387220 */ /* 0x080fe20000410000 */
[----:B------:R-:W-:Y:S01]  /*d7f0*/  SHF.L.U32 R38, R52, 0x10, RZ ;  /* 0x0000001034267819 */ /* 0x000fe200000006ff */
[--C-:B------:R-:W-:Y:S02]  /*d800*/  HADD2.F32 R52, -RZ, R51.reuse.H0_H0 ;  /* 0x20000033ff347230 */ /* 0x100fe40000004100 */
[----:B------:R-:W-:Y:S01]  /*d810*/  FMUL.FTZ R59, R47, R14 ;  /* 0x0000000e2f3b7220 */ /* 0x000fe20000410000 */
[----:B------:R-:W-:Y:S01]  /*d820*/  LOP3.LUT R14, R57, 0xff0000, R54, 0xf8, !PT ;  /* 0x00ff0000390e7812 */ /* 0x000fe200078ef836 */
[----:B------:R-:W-:Y:S01]  /*d830*/  HADD2.F32 R51, -RZ, R51.H1_H1 ;  /* 0x30000033ff337230 */ /* 0x000fe20000004100 */
[----:B------:R-:W-:Y:S01]  /*d840*/  F2FP.F16.E4M3.UNPACK_B R144, R144 ;  /* 0x00000090ff90723e */ /* 0x000fe200020006ff */
[-C--:B------:R-:W-:Y:S01]  /*d850*/  FFMA.FTZ R59, R50, R52.reuse, R59 ;  /* 0x00000034323b7223 */ /* 0x080fe2000001003b */
[----:B------:R-:W-:Y:S01]  /*d860*/  FFMA.FTZ R57, R47, R52, -R56 ;  /* 0x000000342f397223 */ /* 0x000fe20000010838 */
[----:B------:R-:W-:Y:S01]  /*d870*/  HADD2.F32 R50, -RZ, R49.H1_H1 ;  /* 0x30000031ff327230 */ /* 0x000fe20000004100 */
[----:B------:R-:W-:Y:S01]  /*d880*/  F2FP.F16.E4M3.UNPACK_B R48, R48 ;  /* 0x00000030ff30723e */ /* 0x000fe200020006ff */
[----:B------:R-:W-:Y:S01]  /*d890*/  HADD2.F32 R47, -RZ, R46.H1_H1 ;  /* 0x3000002eff2f7230 */ /* 0x000fe20000004100 */
[----:B------:R-:W-:Y:S01]  /*d8a0*/  F2FP.F16.E4M3.UNPACK_B R45, R45 ;  /* 0x0000002dff2d723e */ /* 0x000fe200020006ff */
[----:B------:R-:W-:-:S02]  /*d8b0*/  HADD2.F32 R52, -RZ, R144.H0_H0 ;  /* 0x20000090ff347230 */ /* 0x000fc40000004100 */
[CC--:B------:R-:W-:Y:S01]  /*d8c0*/  FMUL.FTZ R54, R50.reuse, R53.reuse ;  /* 0x0000003532367220 */ /* 0x0c0fe20000410000 */
        /* <DEDUP_REMOVED lines=15> */
[----:B------:R-:W-:Y:S01]  /*d9c0*/  FMUL.FTZ R50, R48, R144 ;  /* 0x0000009030327220 */ /* 0x000fe20000410000 */
[----:B------:R-:W-:-:S02]  /*d9d0*/  F2FP.F16.E4M3.UNPACK_B R46, R145.H1 ;  /* 0x00000091ff2e723e */ /* 0x000fc400030006ff */
[----:B------:R-:W-:Y:S01]  /*d9e0*/  F2FP.F16.E4M3.UNPACK_B R47, R43.H1 ;  /* 0x0000002bff2f723e */ /* 0x000fe200030006ff */
[----:B------:R-:W-:Y:S01]  /*d9f0*/  FFMA.FTZ R56, R45, R146, -R50 ;  /* 0x000000922d387223 */ /* 0x000fe20000010832 */
[----:B------:R-:W-:Y:S01]  /*da00*/  LOP3.LUT R38, R55, 0xff0000, R38, 0xf8, !PT ;  /* 0x00ff000037267812 */ /* 0x000fe200078ef826 */
[----:B------:R-:W-:Y:S01]  /*da10*/  FMUL.FTZ R55, R45, R144 ;  /* 0x000000902d377220 */ /* 0x000fe20000410000 */
[----:B------:R-:W-:Y:S01]  /*da20*/  F2FP.F16.E4M3.UNPACK_B R50, R147.H1 ;  /* 0x00000093ff32723e */ /* 0x000fe200030006ff */
[--C-:B------:R-:W-:Y:S01]  /*da30*/  HADD2.F32 R51, -RZ, R46.reuse.H0_H0 ;  /* 0x2000002eff337230 */ /* 0x100fe20000004100 */
[----:B------:R-:W-:Y:S01]  /*da40*/  F2FP.F16.E4M3.UNPACK_B R45, R42.H1 ;  /* 0x0000002aff2d723e */ /* 0x000fe200030006ff */
[----:B------:R-:W-:Y:S02]  /*da50*/  HADD2.F32 R49, -RZ, R47.H0_H0 ;  /* 0x2000002fff317230 */ /* 0x000fe40000004100 */
[----:B------:R-:W-:Y:S01]  /*da60*/  FFMA.FTZ R55, R48, R146, R55 ;  /* 0x0000009230377223 */ /* 0x000fe20000010037 */
[----:B------:R-:W-:Y:S01]  /*da70*/  HADD2.F32 R52, -RZ, R46.H1_H1 ;  /* 0x3000002eff347230 */ /* 0x000fe20000004100 */
[----:B------:R-:W-:Y:S01]  /*da80*/  F2FP.F16.E4M3.UNPACK_B R145, R145 ;  /* 0x00000091ff91723e */ /* 0x000fe200020006ff */
[----:B------:R-:W-:-:S02]  /*da90*/  HADD2.F32 R46, -RZ, R45.H0_H0 ;  /* 0x2000002dff2e7230 */ /* 0x000fc40000004100 */
[-C--:B------:R-:W-:Y:S01]  /*daa0*/  FMUL.FTZ R61, R49, R51.reuse ;  /* 0x00000033313d7220 */ /* 0x080fe20000410000 */
[--C-:B------:R-:W-:Y:S01]  /*dab0*/  HADD2.F32 R48, -RZ, R50.reuse.H0_H0 ;  /* 0x20000032ff307230 */ /* 0x100fe20000004100 */
[----:B------:R-:W-:Y:S01]  /*dac0*/  F2FP.F16.E4M3.UNPACK_B R42, R42 ;  /* 0x0000002aff2a723e */ /* 0x000fe200020006ff */
[----:B------:R-:W-:Y:S02]  /*dad0*/  HADD2.F32 R47, -RZ, R47.H1_H1 ;  /* 0x3000002fff2f7230 */ /* 0x000fe40000004100 */
[C---:B------:R-:W-:Y:S01]  /*dae0*/  FMUL.FTZ R62, R46.reuse, R51 ;  /* 0x000000332e3e7220 */ /* 0x040fe20000410000 */
[----:B------:R-:W-:Y:S02]  /*daf0*/  HADD2.F32 R45, -RZ, R45.H1_H1 ;  /* 0x3000002dff2d7230 */ /* 0x000fe40000004100 */
[----:B------:R-:W-:Y:S01]  /*db00*/  FFMA.FTZ R63, R46, R48, -R61 ;  /* 0x000000302e3f7223 */ /* 0x000fe2000001083d */
[----:B------:R-:W-:Y:S02]  /*db10*/  HADD2.F32 R50, -RZ, R50.H1_H1 ;  /* 0x30000032ff327230 */ /* 0x000fe40000004100 */
[-C--:B------:R-:W-:Y:S01]  /*db20*/  FMUL.FTZ R46, R47, R52.reuse ;  /* 0x000000342f2e7220 */ /* 0x080fe20000410000 */
[----:B------:R-:W-:Y:S01]  /*db30*/  F2FP.F16.E4M3.UNPACK_B R147, R147 ;  /* 0x00000093ff93723e */ /* 0x000fe200020006ff */
[----:B------:R-:W-:Y:S01]  /*db40*/  FMUL.FTZ R70, R45, R52 ;  /* 0x000000342d467220 */ /* 0x000fe20000410000 */
[----:B------:R-:W-:Y:S01]  /*db50*/  FFMA.FTZ R52, R49, R48, R62 ;  /* 0x0000003031347223 */ /* 0x000fe2000001003e */
[----:B------:R-:W-:Y:S01]  /*db60*/  FFMA.FTZ R68, R45, R50, -R46 ;  /* 0x000000322d447223 */ /* 0x000fe2000001082e */
[----:B------:R-:W-:Y:S01]  /*db70*/  F2FP.F16.E4M3.UNPACK_B R45, R43 ;  /* 0x0000002bff2d723e */ /* 0x000fe200020006ff */
[----:B------:R-:W-:-:S02]  /*db80*/  HADD2.F32 R48, -RZ, R145.H0_H0 ;  /* 0x20000091ff307230 */ /* 0x000fc40000004100 */
[----:B------:R-:W-:Y:S01]  /*db90*/  FFMA.FTZ R69, R47, R50, R70 ;  /* 0x000000322f457223 */ /* 0x000fe20000010046 */
[--C-:B------:R-:W-:Y:S01]  /*dba0*/  HADD2.F32 R43, -RZ, R42.reuse.H0_H0 ;  /* 0x2000002aff2b7230 */ /* 0x100fe20000004100 */
[----:B------:R-:W-:Y:S01]  /*dbb0*/  F2FP.SATFINITE.E4M3.F32.PACK_AB_MERGE_C R63, R68, R63, RZ ;  /* 0x0000003f443f723e */ /* 0x000fe200048070ff */
[----:B------:R-:W-:Y:S02]  /*dbc0*/  HADD2.F32 R46, -RZ, R45.H0_H0 ;  /* 0x2000002dff2e7230 */ /* 0x000fe40000004100 */
[----:B------:R-:W-:Y:S02]  /*dbd0*/  HADD2.F32 R145, -RZ, R145.H1_H1 ;  /* 0x30000091ff917230 */ /* 0x000fe40000004100 */
[-C--:B------:R-:W-:Y:S01]  /*dbe0*/  FMUL.FTZ R49, R43, R48.reuse ;  /* 0x000000302b317220 */ /* 0x080fe20000410000 */
[----:B------:R-:W-:Y:S02]  /*dbf0*/  HADD2.F32 R42, -RZ, R42.H1_H1 ;  /* 0x3000002aff2a7230 */ /* 0x000fe40000004100 */
[----:B------:R-:W-:Y:S01]  /*dc00*/  FMUL.FTZ R50, R46, R48 ;  /* 0x000000302e327220 */ /* 0x000fe20000410000 */
[----:B------:R-:W-:Y:S01]  /*dc10*/  HADD2.F32 R47, -RZ, R147.H0_H0 ;  /* 0x20000093ff2f7230 */ /* 0x000fe20000004100 */
[----:B------:R-:W-:Y:S01]  /*dc20*/  F2FP.SATFINITE.E4M3.F32.PACK_AB_MERGE_C R69, R69, R52, RZ ;  /* 0x000000344545723e */ /* 0x000fe200048070ff */
[----:B------:R-:W-:-:S02]  /*dc30*/  HADD2.F32 R45, -RZ, R45.H1_H1 ;  /* 0x3000002dff2d7230 */ /* 0x000fc40000004100 */
[----:B------:R-:W-:Y:S01]  /*dc40*/  FMUL.FTZ R48, R42, R145 ;  /* 0x000000912a307220 */ /* 0x000fe20000410000 */
[----:B------:R-:W-:Y:S02]  /*dc50*/  HADD2.F32 R147, -RZ, R147.H1_H1 ;  /* 0x30000093ff937230 */ /* 0x000fe40000004100 */
[-C--:B------:R-:W-:Y:S01]  /*dc60*/  FFMA.FTZ R61, R46, R47.reuse, R49 ;  /* 0x0000002f2e3d7223 */ /* 0x080fe20000010031 */
[----:B------:R-:W-:Y:S01]  /*dc70*/  FFMA.FTZ R43, R43, R47, -R50 ;  /* 0x0000002f2b2b7223 */ /* 0x000fe20000010832 */
[C---:B------:R-:W-:Y:S01]  /*dc80*/  FMUL.FTZ R51, R45.reuse, R145 ;  /* 0x000000912d337220 */ /* 0x040fe20000410000 */
[----:B------:R-:W-:Y:S01]  /*dc90*/  F2FP.F16.E4M3.UNPACK_B R49, R37 ;  /* 0x00000025ff31723e */ /* 0x000fe200020006ff */
[----:B------:R-:W-:Y:S01]  /*dca0*/  FFMA.FTZ R62, R45, R147, R48 ;  /* 0x000000932d3e7223 */ /* 0x000fe20000010030 */
[----:B------:R-:W-:Y:S01]  /*dcb0*/  F2FP.SATFINITE.E4M3.F32.PACK_AB_MERGE_C R45, R60, R59, RZ ;  /* 0x0000003b3c2d723e */ /* 0x000fe200048070ff */
[----:B------:R-:W-:Y:S01]  /*dcc0*/  FFMA.FTZ R42, R42, R147, -R51 ;  /* 0x000000932a2a7223 */ /* 0x000fe20000010833 */
[----:B------:R-:W-:Y:S01]  /*dcd0*/  F2FP.F16.E4M3.UNPACK_B R52, R38 ;  /* 0x00000026ff34723e */ /* 0x000fe200020006ff */
[--C-:B------:R-:W-:Y:S01]  /*dce0*/  HADD2.F32 R50, -RZ, R49.reuse.H0_H0 ;  /* 0x20000031ff327230 */ /* 0x100fe20000004100 */
[----:B------:R-:W-:Y:S01]  /*dcf0*/  F2FP.F16.E4M3.UNPACK_B R47, R13 ;  /* 0x0000000dff2f723e */ /* 0x000fe200020006ff */
[----:B------:R-:W-:Y:S01]  /*dd00*/  HADD2.F32 R49, -RZ, R49.H1_H1 ;  /* 0x30000031ff317230 */ /* 0x000fe20000004100 */
[----:B------:R-:W-:Y:S01]  /*dd10*/  F2FP.SATFINITE.E4M3.F32.PACK_AB_MERGE_C R45, R55, R54, R45 ;  /* 0x00000036372d723e */ /* 0x000fe2000480702d */
[--C-:B------:R-:W-:Y:S01]  /*dd20*/  HADD2.F32 R55, -RZ, R52.reuse.H0_H0 ;  /* 0x20000034ff377230 */ /* 0x100fe20000004100 */
[----:B------:R-:W-:Y:S01]  /*dd30*/  F2FP.SATFINITE.E4M3.F32.PACK_AB_MERGE_C R46, R58, R57, RZ ;  /* 0x000000393a2e723e */ /* 0x000fe200048070ff */
[----:B------:R-:W-:Y:S01]  /*dd40*/  HADD2.F32 R48, -RZ, R47.H0_H0 ;  /* 0x2000002fff307230 */ /* 0x000fe20000004100 */
[----:B------:R-:W-:Y:S01]  /*dd50*/  F2FP.F16.E4M3.UNPACK_B R51, R36 ;  /* 0x00000024ff33723e */ /* 0x000fe200020006ff */
[----:B------:R-:W-:Y:S01]  /*dd60*/  HADD2.F32 R52, -RZ, R52.H1_H1 ;  /* 0x30000034ff347230 */ /* 0x000fe20000004100 */
[----:B------:R-:W-:Y:S01]  /*dd70*/  F2FP.SATFINITE.E4M3.F32.PACK_AB_MERGE_C R46, R56, R53, R46 ;  /* 0x00000035382e723e */ /* 0x000fe2000480702e */
[-C--:B------:R-:W-:Y:S01]  /*dd80*/  FMUL.FTZ R57, R50, R55.reuse ;  /* 0x0000003732397220 */ /* 0x080fe20000410000 */
[----:B------:R-:W-:Y:S01]  /*dd90*/  FMUL.FTZ R55, R48, R55 ;  /* 0x0000003730377220 */ /* 0x000fe20000410000 */
[----:B------:R-:W-:-:S02]  /*dda0*/  HADD2.F32 R53, -RZ, R51.H0_H0 ;  /* 0x20000033ff357230 */ /* 0x000fc40000004100 */
[-C--:B------:R-:W-:Y:S01]  /*ddb0*/  FMUL.FTZ R54, R49, R52.reuse ;  /* 0x0000003431367220 */ /* 0x080fe20000410000 */
[----:B------:R-:W-:Y:S01]  /*ddc0*/  HADD2.F32 R47, -RZ, R47.H1_H1 ;  /* 0x3000002fff2f7230 */ /* 0x000fe20000004100 */
[----:B------:R-:W-:Y:S01]  /*ddd0*/  F2FP.F16.E4M3.UNPACK_B R13, R13.H1 ;  /* 0x0000000dff0d723e */ /* 0x000fe200030006ff */
[-C--:B------:R-:W-:Y:S01]  /*dde0*/  FFMA.FTZ R55, R50, R53.reuse, R55 ;  /* 0x0000003532377223 */ /* 0x080fe20000010037 */
[----:B------:R-:W-:Y:S02]  /*ddf0*/  HADD2.F32 R50, -RZ, R51.H1_H1 ;  /* 0x30000033ff327230 */ /* 0x000fe40000004100 */
[----:B------:R-:W-:Y:S01]  /*de00*/  FFMA.FTZ R57, R48, R53, -R57 ;  /* 0x0000003530397223 */ /* 0x000fe20000010839 */
[C---:B------:R-:W-:Y:S01]  /*de10*/  FMUL.FTZ R52, R47.reuse, R52 ;  /* 0x000000342f347220 */ /* 0x040fe20000410000 */
[----:B------:R-:W-:Y:S01]  /*de20*/  F2FP.F16.E4M3.UNPACK_B R48, R37.H1 ;  /* 0x00000025ff30723e */ /* 0x000fe200030006ff */
[----:B------:R-:W-:Y:S02]  /*de30*/  HADD2.F32 R37, -RZ, R13.H0_H0 ;  /* 0x2000000dff257230 */ /* 0x000fe40000004100 */
[----:B------:R-:W-:Y:S01]  /*de40*/  FFMA.FTZ R56, R47, R50, -R54 ;  /* 0x000000322f387223 */ /* 0x000fe20000010836 */
[----:B------:R-:W-:Y:S01]  /*de50*/  F2FP.F16.E4M3.UNPACK_B R47, R38.H1 ;  /* 0x00000026ff2f723e */ /* 0x000fe200030006ff */
[----:B------:R-:W-:Y:S01]  /*de60*/  FFMA.FTZ R58, R49, R50, R52 ;  /* 0x00000032313a7223 */ /* 0x000fe20000010034 */
[--C-:B------:R-:W-:Y:S01]  /*de70*/  HADD2.F32 R38, -RZ, R48.reuse.H0_H0 ;  /* 0x20000030ff267230 */ /* 0x100fe20000004100 */
[----:B------:R-:W-:Y:S01]  /*de80*/  F2FP.F16.E4M3.UNPACK_B R36, R36.H1 ;  /* 0x00000024ff24723e */ /* 0x000fe200030006ff */
[----:B------:R-:W-:Y:S01]  /*de90*/  HADD2.F32 R48, -RZ, R48.H1_H1 ;  /* 0x30000030ff307230 */ /* 0x000fe20000004100 */
[----:B------:R-:W-:Y:S01]  /*dea0*/  F2FP.SATFINITE.E4M3.F32.PACK_AB_MERGE_C R43, R42, R43, R63 ;  /* 0x0000002b2a2b723e */ /* 0x000fe2000480703f */
[--C-:B------:R-:W-:Y:S01]  /*deb0*/  HADD2.F32 R49, -RZ, R47.reuse.H0_H0 ;  /* 0x2000002fff317230 */ /* 0x100fe20000004100 */
[----:B------:R-:W-:Y:S01]  /*dec0*/  F2FP.F16.E4M3.UNPACK_B R51, R14 ;  /* 0x0000000eff33723e */ /* 0x000fe200020006ff */
[----:B------:R-:W-:Y:S01]  /*ded0*/  HADD2.F32 R50, -RZ, R47.H1_H1 ;  /* 0x3000002fff327230 */ /* 0x000fe20000004100 */
[----:B------:R-:W-:Y:S01]  /*dee0*/  F2FP.SATFINITE.E4M3.F32.PACK_AB_MERGE_C R42, R62, R61, R69 ;  /* 0x0000003d3e2a723e */ /* 0x000fe20004807045 */
[----:B------:R-:W-:-:S02]  /*def0*/  HADD2.F32 R47, -RZ, R36.H0_H0 ;  /* 0x20000024ff2f7230 */ /* 0x000fc40000004100 */
[-C--:B------:R-:W-:Y:S01]  /*df00*/  FMUL.FTZ R52, R38, R49.reuse ;  /* 0x0000003126347220 */ /* 0x080fe20000410000 */
[C---:B------:R-:W-:Y:S01]  /*df10*/  FMUL.FTZ R49, R37.reuse, R49 ;  /* 0x0000003125317220 */ /* 0x040fe20000410000 */
[----:B------:R-:W-:Y:S02]  /*df20*/  HADD2.F32 R13, -RZ, R13.H1_H1 ;  /* 0x3000000dff0d7230 */ /* 0x000fe40000004100 */
[-C--:B------:R-:W-:Y:S01]  /*df30*/  FMUL.FTZ R54, R48, R50.reuse ;  /* 0x0000003230367220 */ /* 0x080fe20000410000 */
[----:B------:R-:W-:Y:S02]  /*df40*/  HADD2.F32 R36, -RZ, R36.H1_H1 ;  /* 0x30000024ff247230 */ /* 0x000fe40000004100 */
[----:B------:R-:W-:Y:S01]  /*df50*/  FFMA.FTZ R60, R38, R47, R49 ;  /* 0x0000002f263c7223 */ /* 0x000fe20000010031 */
[----:B------:R-:W-:Y:S01]  /*df60*/  F2FP.F16.E4M3.UNPACK_B R38, R39 ;  /* 0x00000027ff26723e */ /* 0x000fe200020006ff */
[----:B------:R-:W-:Y:S01]  /*df70*/  FFMA.FTZ R59, R37, R47, -R52 ;  /* 0x0000002f253b7223 */ /* 0x000fe20000010834 */
[C---:B------:R-:W-:Y:S01]  /*df80*/  FMUL.FTZ R37, R13.reuse, R50 ;  /* 0x000000320d257220 */ /* 0x040fe20000410000 */
[----:B------:R-:W-:Y:S01]  /*df90*/  FFMA.FTZ R62, R13, R36, -R54 ;  /* 0x000000240d3e7223 */ /* 0x000fe20000010836 */
[-C--:B------:R-:W-:Y:S01]  /*dfa0*/  F2FP.F16.E4M3.UNPACK_B R13, R15.reuse ;  /* 0x0000000fff0d723e */ /* 0x080fe200020006ff */
[----:B------:R-:W-:Y:S01]  /*dfb0*/  HADD2.F32 R47, -RZ, R38.H0_H0 ;  /* 0x20000026ff2f7230 */ /* 0x000fe20000004100 */
[----:B------:R-:W-:Y:S01]  /*dfc0*/  F2FP.F16.E4M3.UNPACK_B R52, R14.H1 ;  /* 0x0000000eff34723e */ /* 0x000fe200030006ff */
[----:B------:R-:W-:Y:S01]  /*dfd0*/  HADD2.F32 R53, -RZ, R51.H0_H0 ;  /* 0x20000033ff357230 */ /* 0x000fe20000004100 */
[----:B------:R-:W-:Y:S01]  /*dfe0*/  F2FP.F16.E4M3.UNPACK_B R15, R15.H1 ;  /* 0x0000000fff0f723e */ /* 0x000fe200030006ff */
[----:B------:R-:W-:Y:S01]  /*dff0*/  FFMA.FTZ R61, R48, R36, R37 ;  /* 0x00000024303d7223 */ /* 0x000fe20000010025 */
        /* <DEDUP_REMOVED lines=9> */
[----:B------:R-:W-:Y:S01]  /*e090*/  HADD2.F32 R49, -RZ, R14.H0_H0 ;  /* 0x2000000eff317230 */ /* 0x000fe20000004100 */
[----:B------:R-:W-:Y:S01]  /*e0a0*/  F2FP.SATFINITE.E4M3.F32.PACK_AB_MERGE_C R59, R62, R59, RZ ;  /* 0x0000003b3e3b723e */ /* 0x000fe200048070ff */
[----:B------:R-:W-:Y:S02]  /*e0b0*/  HADD2.F32 R39, -RZ, R39.H1_H1 ;  /* 0x30000027ff277230 */ /* 0x000fe40000004100 */
[----:B------:R-:W-:Y:S01]  /*e0c0*/  FMUL.FTZ R53, R37, R54 ;  /* 0x0000003625357220 */ /* 0x000fe20000410000 */
[----:B------:R-:W-:Y:S02]  /*e0d0*/  HADD2.F32 R52, -RZ, R52.H1_H1 ;  /* 0x30000034ff347230 */ /* 0x000fe40000004100 */
[----:B------:R-:W-:Y:S01]  /*e0e0*/  FFMA.FTZ R63, R36, R49, -R63 ;  /* 0x00000031243f7223 */ /* 0x000fe2000001083f */
[----:B------:R-:W-:-:S02]  /*e0f0*/  HADD2.F32 R15, -RZ, R15.H1_H1 ;  /* 0x3000000fff0f7230 */ /* 0x000fc40000004100 */
[C---:B------:R-:W-:Y:S01]  /*e100*/  FMUL.FTZ R70, R12.reuse, R54 ;  /* 0x000000360c467220 */ /* 0x040fe20000410000 */
        /* <DEDUP_REMOVED lines=9> */
[CC--:B------:R-:W-:Y:S01]  /*e1a0*/  FMUL.FTZ R12, R38.reuse, R51.reuse ;  /* 0x00000033260c7220 */ /* 0x0c0fe20000410000 */
        /* <DEDUP_REMOVED lines=10> */
[----:B------:R-:W-:Y:S01]  /*e250*/  F2FP.SATFINITE.E4M3.F32.PACK_AB_MERGE_C R52, R52, R53, RZ ;  /* 0x000000353434723e */ /* 0x000fe200048070ff */
[----:B------:R-:W-:Y:S01]  /*e260*/  IMAD.MOV.U32 R38, RZ, RZ, R42 ;  /* 0x000000ffff267224 */ /* 0x000fe200078e002a */
[----:B------:R-:W-:Y:S01]  /*e270*/  F2FP.SATFINITE.E4M3.F32.PACK_AB_MERGE_C R15, R12, R63, R15 ;  /* 0x0000003f0c0f723e */ /* 0x000fe2000480700f */
[----:B------:R-:W-:Y:S01]  /*e280*/  IMAD.MOV.U32 R12, RZ, RZ, R46 ;  /* 0x000000ffff0c7224 */ /* 0x000fe200078e002e */
[----:B------:R-:W-:-:S02]  /*e290*/  F2FP.SATFINITE.E4M3.F32.PACK_AB_MERGE_C R13, R56, R57, R59 ;  /* 0x00000039380d723e */ /* 0x000fc4000480703b */
[----:B------:R-:W-:Y:S02]  /*e2a0*/  F2FP.SATFINITE.E4M3.F32.PACK_AB_MERGE_C R37, R58, R55, R60 ;  /* 0x000000373a25723e */ /* 0x000fe4000480703c */
[----:B------:R-:W-:Y:S02]  /*e2b0*/  F2FP.SATFINITE.E4M3.F32.PACK_AB_MERGE_C R39, R51, R68, R52 ;  /* 0x000000443327723e */ /* 0x000fe40004807034 */
[----:B------:R-:W-:-:S07]  /*e2c0*/  MOV R14, R43 ;  /* 0x0000002b000e7202 */ /* 0x000fce0000000f00 */
.L_x_527:
[----:B------:R-:W-:Y:S05]  /*e2d0*/  BSYNC B2 ;  /* 0x0000000000027941 */ /* 0x000fea0003800000 */
.L_x_526:
[----:B------:R-:W-:Y:S01]  /*e2e0*/  ISETP.GE.AND P3, PT, R11, R136, PT ;  /* 0x000000880b00720c */ /* 0x000fe20003f66270 */
[----:B0-----:R0:W-:-:S12]  /*e2f0*/  ST.E.128 desc[UR50][R40.64], R12 ;  /* 0x0000000c28007985 */ /* 0x0011d8000c101d32 */
[----:B------:R-:W-:-:S04]  /*e300*/  @!P3 IADD3 R42, P4, R11, R120, RZ ;  /* 0x000000780b2ab210 */ /* 0x000fc80007f9e0ff */
[----:B------:R-:W-:-:S05]  /*e310*/  @!P3 LEA.HI.X.SX32 R43, R11, R44, 0x1, P4 ;  /* 0x0000002c0b2bb211 */ /* 0x000fca00020f0eff */
[----:B--2---:R0:W-:Y:S04]  /*e320*/  @!P3 ST.E.128 desc[UR50][R42.64], R36 ;  /* 0x000000242a00b985 */ /* 0x0041e8000c101d32 */
.L_x_525:
[----:B------:R-:W-:Y:S05]  /*e330*/  BSYNC B1 ;  /* 0x0000000000017941 */ /* 0x000fea0003800000 */
.L_x_524:
[----:B------:R-:W-:-:S13]  /*e340*/  ISETP.NE.AND P3, PT, R30, RZ, PT ;  /* 0x000000ff1e00720c */ /* 0x000fda0003f65270 */
[----:B------:R-:W-:Y:S05]  /*e350*/  @!P3 BRA `(.L_x_476) ;  /* 0x0000001400d0b947 */ /* 0x000fea0003800000 */
[----:B0-----:R-:W5:Y:S04]  /*e360*/  LDL R15, [R1+0x40] ;  /* 0x00004000010f7983 */ /* 0x001f680000100800 */
[----:B------:R-:W3:Y:S01]  /*e370*/  LDL R14, [R1+0x44] ;  /* 0x00004400010e7983 */ /* 0x000ee20000100800 */
[----:B------:R-:W-:Y:S01]  /*e380*/  ISETP.NE.AND P4, PT, R114, RZ, PT ;  /* 0x000000ff7200720c */ /* 0x000fe20003f85270 */
[----:B------:R-:W-:Y:S01]  /*e390*/  BSSY B1, `(.L_x_528) ;  /* 0x00000eb000017945 */ /* 0x000fe20003800000 */
[----:B--2---:R-:W-:Y:S02]  /*e3a0*/  IADD3 R40, P3, R27, R120, RZ ;  /* 0x000000781b287210 */ /* 0x004fe40007f7e0ff */
[----:B------:R-:W-:-:S03]  /*e3b0*/  SEL R143, R117, R143, !P4 ;  /* 0x0000008f758f7207 */ /* 0x000fc60006000000 */
[----:B------:R-:W-:Y:S01]  /*e3c0*/  IMAD.X R41, R44, 0x1, R95, P3 ;  /* 0x000000012c297824 */ /* 0x000fe200018e065f */
[----:B------:R-:W-:Y:S02]  /*e3d0*/  SHF.R.S32.HI R12, RZ, 0x1f, R143 ;  /* 0x0000001fff0c7819 */ /* 0x000fe4000001148f */
[----:B------:R-:W-:Y:S02]  /*e3e0*/  ISETP.GE.AND P3, PT, R226, R116, PT ;  /* 0x00000074e200720c */ /* 0x000fe40003f66270 */
[----:B------:R-:W-:-:S04]  /*e3f0*/  LEA.HI R12, R12, R143, RZ, 0x5 ;  /* 0x0000008f0c0c7211 */ /* 0x000fc800078f28ff */
[----:B------:R-:W-:-:S04]  /*e400*/  LEA.HI.SX32 R12, R12, R111, 0x1b ;  /* 0x0000006f0c0c7211 */ /* 0x000fc800078fdaff */
[----:B------:R-:W-:-:S04]  /*e410*/  SHF.R.S32.HI R11, RZ, 0x1f, R12 ;  /* 0x0000001fff0b7819 */ /* 0x000fc8000001140c */
[----:B------:R-:W-:Y:S01]  /*e420*/  LEA.HI R13, R11, R12, RZ, 0x2 ;  /* 0x0000000c0b0d7211 */ /* 0x000fe200078f10ff */
[----:B------:R-:W-:-:S03]  /*e430*/  IMAD.SHL.U32 R11, R12, 0x10, RZ ;  /* 0x000000100c0b7824 */ /* 0x000fc600078e00ff */
[----:B------:R-:W-:Y:S02]  /*e440*/  SHF.R.S32.HI R12, RZ, 0x2, R13 ;  /* 0x00000002ff0c7819 */ /* 0x000fe4000001140d */
[----:B-----5:R-:W-:-:S03]  /*e450*/  LOP3.LUT R13, R15, 0x30, R11, 0xf8, !PT ;  /* 0x000000300f0d7812 */ /* 0x020fc600078ef80b */
[----:B---3--:R-:W-:Y:S01]  /*e460*/  IMAD R12, R12, 0x2800, R14 ;  /* 0x000028000c0c7824 */ /* 0x008fe200078e020e */
[----:B------:R-:W-:-:S04]  /*e470*/  LOP3.LUT R13, R13, R0, RZ, 0x3c, !PT ;  /* 0x000000000d0d7212 */ /* 0x000fc800078e3cff */
[----:B------:R-:W-:Y:S01]  /*e480*/  IADD3 R12, R12, R13, RZ ;  /* 0x0000000d0c0c7210 */ /* 0x000fe20007ffe0ff */
[----:B------:R-:W-:-:S04]  /*e490*/  IMAD R13, R19, 0x7800, R128 ;  /* 0x00007800130d7824 */ /* 0x000fc800078e0280 */
[----:B------:R-:W-:Y:S02]  /*e4a0*/  IMAD R15, R19, 0x7800, R12 ;  /* 0x00007800130f7824 */ /* 0x000fe400078e020c */
[C---:B------:R-:W-:Y:S02]  /*e4b0*/  IMAD.IADD R13, R18.reuse, 0x1, R13 ;  /* 0x00000001120d7824 */ /* 0x040fe400078e020d */
[----:B------:R-:W-:-:S04]  /*e4c0*/  IMAD.IADD R36, R18, 0x1, R15 ;  /* 0x0000000112247824 */ /* 0x000fc800078e020f */
[----:B------:R-:W0:Y:S04]  /*e4d0*/  LDS.128 R12, [R13+0x24200] ;  /* 0x024200000d0c7984 */ /* 0x000e280000000c00 */
[----:B------:R-:W2:Y:S01]  /*e4e0*/  LDS.128 R36, [R36+0x24200] ;  /* 0x0242000024247984 */ /* 0x000ea20000000c00 */
[----:B------:R-:W-:Y:S05]  /*e4f0*/  @P3 BRA `(.L_x_529) ;  /* 0x0000000c00503947 */ /* 0x000fea0003800000 */
[----:B------:R-:W-:Y:S01]  /*e500*/  SHF.R.U32.HI R46, RZ, 0x8, R77 ;  /* 0x00000008ff2e7819 */ /* 0x000fe2000001164d */
[----:B0-----:R-:W-:Y:S01]  /*e510*/  IMAD.MOV.U32 R42, RZ, RZ, R12 ;  /* 0x000000ffff2a7224 */ /* 0x001fe200078e000c */
[----:B------:R-:W-:Y:S01]  /*e520*/  SHF.R.U32.HI R52, RZ, 0x8, R67 ;  /* 0x00000008ff347819 */ /* 0x000fe20000011643 */
[----:B--2---:R-:W-:Y:S01]  /*e530*/  IMAD.MOV.U32 R50, RZ, RZ, R38 ;  /* 0x000000ffff327224 */ /* 0x004fe200078e0026 */
[----:B------:R-:W-:Y:S01]  /*e540*/  LOP3.LUT R43, R77, 0xff0000ff, RZ, 0xc0, !PT ;  /* 0xff0000ff4d2b7812 */ /* 0x000fe200078ec0ff */
[----:B------:R-:W-:Y:S01]  /*e550*/  IMAD.SHL.U32 R12, R46, 0x100, RZ ;  /* 0x000001002e0c7824 */ /* 0x000fe200078e00ff */
[----:B------:R-:W-:Y:S01]  /*e560*/  SHF.R.U32.HI R56, RZ, 0x10, R77 ;  /* 0x00000010ff387819 */ /* 0x000fe2000001164d */
[----:B------:R-:W-:Y:S01]  /*e570*/  IMAD.MOV.U32 R46, RZ, RZ, R14 ;  /* 0x000000ffff2e7224 */ /* 0x000fe200078e000e */
[----:B------:R-:W-:Y:S02]  /*e580*/  SHF.R.U32.HI R54, RZ, 0x8, R79 ;  /* 0x00000008ff367819 */ /* 0x000fe4000001164f */
[----:B------:R-:W-:-:S02]  /*e590*/  SHF.R.U32.HI R49, RZ, 0x8, R65 ;  /* 0x00000008ff317819 */ /* 0x000fc40000011641 */
[----:B------:R-:W-:Y:S01]  /*e5a0*/  MOV R47, R36 ;  /* 0x00000024002f7202 */ /* 0x000fe20000000f00 */
[----:B------:R-:W-:Y:S01]  /*e5b0*/  IMAD.SHL.U32 R36, R52, 0x100, RZ ;  /* 0x0000010034247824 */ /* 0x000fe200078e00ff */
[----:B------:R-:W-:Y:S01]  /*e5c0*/  LOP3.LUT R12, R43, 0xff00, R12, 0xf8, !PT ;  /* 0x0000ff002b0c7812 */ /* 0x000fe200078ef80c */
[----:B------:R-:W-:Y:S01]  /*e5d0*/  IMAD.U32 R43, R56, 0x10000, RZ ;  /* 0x00010000382b7824 */ /* 0x000fe200078e00ff */
[----:B------:R-:W-:Y:S01]  /*e5e0*/  LOP3.LUT R45, R79, 0xff0000ff, RZ, 0xc0, !PT ;  /* 0xff0000ff4f2d7812 */ /* 0x000fe200078ec0ff */
[----:B------:R-:W-:Y:S01]  /*e5f0*/  IMAD.SHL.U32 R49, R49, 0x100, RZ ;  /* 0x0000010031317824 */ /* 0x000fe200078e00ff */
[----:B------:R-:W-:Y:S02]  /*e600*/  LOP3.LUT R51, R67, 0xff0000ff, RZ, 0xc0, !PT ;  /* 0xff0000ff43337812 */ /* 0x000fe400078ec0ff */
[----:B------:R-:W-:Y:S02]  /*e610*/  SHF.L.U32 R14, R54, 0x8, RZ ;  /* 0x00000008360e7819 */ /* 0x000fe400000006ff */
[----:B------:R-:W-:-:S02]  /*e620*/  SHF.R.U32.HI R53, RZ, 0x10, R79 ;  /* 0x00000010ff357819 */ /* 0x000fc4000001164f */
[----:B------:R-:W-:Y:S02]  /*e630*/  LOP3.LUT R48, R65, 0xff0000ff, RZ, 0xc0, !PT ;  /* 0xff0000ff41307812 */ /* 0x000fe400078ec0ff */
[----:B------:R-:W-:Y:S02]  /*e640*/  LOP3.LUT R14, R45, 0xff00, R14, 0xf8, !PT ;  /* 0x0000ff002d0e7812 */ /* 0x000fe400078ef80e */
[----:B------:R-:W-:Y:S02]  /*e650*/  LOP3.LUT R54, R51, 0xff00, R36, 0xf8, !PT ;  /* 0x0000ff0033367812 */ /* 0x000fe400078ef824 */
[----:B------:R-:W-:Y:S02]  /*e660*/  LOP3.LUT R36, R12, 0xff0000, R43, 0xf8, !PT ;  /* 0x00ff00000c247812 */ /* 0x000fe400078ef82b */
[----:B------:R-:W-:Y:S02]  /*e670*/  SHF.L.U32 R45, R53, 0x10, RZ ;  /* 0x00000010352d7819 */ /* 0x000fe400000006ff */
[----:B------:R-:W-:-:S02]  /*e680*/  LOP3.LUT R38, R48, 0xff00, R49, 0xf8, !PT ;  /* 0x0000ff0030267812 */ /* 0x000fc400078ef831 */
[----:B------:R-:W-:Y:S02]  /*e690*/  F2FP.F16.E4M3.UNPACK_B R53, R140.H1 ;  /* 0x0000008cff35723e */ /* 0x000fe400030006ff */
[----:B------:R-:W-:Y:S02]  /*e6a0*/  F2FP.F16.E4M3.UNPACK_B R43, R42.H1 ;  /* 0x0000002aff2b723e */ /* 0x000fe400030006ff */
[-C--:B------:R-:W-:Y:S02]  /*e6b0*/  F2FP.F16.E4M3.UNPACK_B R48, R47.reuse.H1 ;  /* 0x0000002fff30723e */ /* 0x080fe400030006ff */
[----:B------:R-:W-:Y:S02]  /*e6c0*/  SHF.R.U32.HI R57, RZ, 0x10, R67 ;  /* 0x00000010ff397819 */ /* 0x000fe40000011643 */
[----:B------:R-:W-:Y:S01]  /*e6d0*/  LOP3.LUT R12, R14, 0xff0000, R45, 0xf8, !PT ;  /* 0x00ff00000e0c7812 */ /* 0x000fe200078ef82d */
[----:B------:R-:W-:Y:S01]  /*e6e0*/  HADD2.F32 R14, -RZ, R53.H0_H0 ;  /* 0x20000035ff0e7230 */ /* 0x000fe20000004100 */
[----:B------:R-:W-:Y:S01]  /*e6f0*/  F2FP.F16.E4M3.UNPACK_B R51, R138.H1 ;  /* 0x0000008aff33723e */ /* 0x000fe200030006ff */
[----:B------:R-:W-:Y:S01]  /*e700*/  HADD2.F32 R45, -RZ, R43.H0_H0 ;  /* 0x2000002bff2d7230 */ /* 0x000fe20000004100 */
[----:B------:R-:W-:Y:S01]  /*e710*/  F2FP.F16.E4M3.UNPACK_B R140, R140 ;  /* 0x0000008cff8c723e */ /* 0x000fe200020006ff */
[----:B------:R-:W-:Y:S01]  /*e720*/  HADD2.F32 R49, -RZ, R48.H0_H0 ;  /* 0x20000030ff317230 */ /* 0x000fe20000004100 */
[----:B------:R-:W-:Y:S01]  /*e730*/  F2FP.F16.E4M3.UNPACK_B R47, R47 ;  /* 0x0000002fff2f723e */ /* 0x000fe200020006ff */
[----:B------:R-:W-:-:S02]  /*e740*/  IMAD.U32 R57, R57, 0x10000, RZ ;  /* 0x0001000039397824 */ /* 0x000fc400078e00ff */
[-C--:B------:R-:W-:Y:S01]  /*e750*/  FMUL.FTZ R58, R45, R14.reuse ;  /* 0x0000000e2d3a7220 */ /* 0x080fe20000410000 */
[----:B------:R-:W-:Y:S02]  /*e760*/  HADD2.F32 R52, -RZ, R51.H0_H0 ;  /* 0x20000033ff347230 */ /* 0x000fe40000004100 */
[C---:B------:R-:W-:Y:S01]  /*e770*/  FMUL.FTZ R56, R49.reuse, R14 ;  /* 0x0000000e31387220 */ /* 0x040fe20000410000 */
[----:B------:R-:W-:Y:S02]  /*e780*/  F2FP.F16.E4M3.UNPACK_B R42, R42 ;  /* 0x0000002aff2a723e */ /* 0x000fe400020006ff */
[----:B------:R-:W-:Y:S01]  /*e790*/  LOP3.LUT R14, R54, 0xff0000, R57, 0xf8, !PT ;  /* 0x00ff0000360e7812 */ /* 0x000fe200078ef839 */
[-C--:B------:R-:W-:Y:S01]  /*e7a0*/  FFMA.FTZ R58, R49, R52.reuse, R58 ;  /* 0x00000034313a7223 */ /* 0x080fe2000001003a */
[----:B------:R-:W-:Y:S01]  /*e7b0*/  FFMA.FTZ R57, R45, R52, -R56 ;  /* 0x000000342d397223 */ /* 0x000fe20000010838 */
[----:B------:R-:W-:Y:S01]  /*e7c0*/  HADD2.F32 R54, -RZ, R53.H1_H1 ;  /* 0x30000035ff367230 */ /* 0x000fe20000004100 */
[----:B------:R-:W-:Y:S01]  /*e7d0*/  F2FP.F16.E4M3.UNPACK_B R138, R138 ;  /* 0x0000008aff8a723e */ /* 0x000fe200020006ff */
[----:B------:R-:W-:Y:S01]  /*e7e0*/  HADD2.F32 R49, -RZ, R48.H1_H1 ;  /* 0x30000030ff317230 */ /* 0x000fe20000004100 */
[----:B------:R-:W-:Y:S01]  /*e7f0*/  SHF.R.U32.HI R55, RZ, 0x10, R65 ;  /* 0x00000010ff377819 */ /* 0x000fe20000011641 */
[----:B------:R-:W-:-:S02]  /*e800*/  HADD2.F32 R45, -RZ, R43.H1_H1 ;  /* 0x3000002bff2d7230 */ /* 0x000fc40000004100 */
[----:B------:R-:W-:Y:S02]  /*e810*/  HADD2.F32 R52, -RZ, R51.H1_H1 ;  /* 0x30000033ff347230 */ /* 0x000fe40000004100 */
[-C--:B------:R-:W-:Y:S01]  /*e820*/  FMUL.FTZ R56, R49, R54.reuse ;  /* 0x0000003631387220 */ /* 0x080fe20000410000 */
[----:B------:R-:W-:Y:S02]  /*e830*/  HADD2.F32 R51, -RZ, R140.H0_H0 ;  /* 0x2000008cff337230 */ /* 0x000fe40000004100 */
        /* <DEDUP_REMOVED lines=16> */
[----:B------:R-:W-:Y:S01]  /*e940*/  IMAD.U32 R55, R55, 0x10000, RZ ;  /* 0x0001000037377824 */ /* 0x000fe200078e00ff */
[----:B------:R-:W-:Y:S01]  /*e950*/  F2FP.F16.E4M3.UNPACK_B R45, R50.H1 ;  /* 0x00000032ff2d723e */ /* 0x000fe200030006ff */
[C---:B------:R-:W-:Y:S01]  /*e960*/  FMUL.FTZ R140, R42.reuse, R140 ;  /* 0x0000008c2a8c7220 */ /* 0x040fe20000410000 */
[----:B------:R-:W-:Y:S01]  /*e970*/  FFMA.FTZ R56, R42, R138, -R49 ;  /* 0x0000008a2a387223 */ /* 0x000fe20000010831 */
[----:B------:R-:W-:Y:S01]  /*e980*/  F2FP.F16.E4M3.UNPACK_B R49, R137.H1 ;  /* 0x00000089ff31723e */ /* 0x000fe200030006ff */
[----:B------:R-:W-:Y:S01]  /*e990*/  HADD2.F32 R51, -RZ, R43.H0_H0 ;  /* 0x2000002bff337230 */ /* 0x000fe20000004100 */
[----:B------:R-:W-:Y:S01]  /*e9a0*/  F2FP.F16.E4M3.UNPACK_B R42, R46.H1 ;  /* 0x0000002eff2a723e */ /* 0x000fe200030006ff */
[----:B------:R-:W-:Y:S01]  /*e9b0*/  HADD2.F32 R48, -RZ, R45.H0_H0 ;  /* 0x2000002dff307230 */ /* 0x000fe20000004100 */
[----:B------:R-:W-:Y:S01]  /*e9c0*/  LOP3.LUT R38, R38, 0xff0000, R55, 0xf8, !PT ;  /* 0x00ff000026267812 */ /* 0x000fe200078ef837 */
        /* <DEDUP_REMOVED lines=10> */
[-C--:B------:R-:W-:Y:S01]  /*ea70*/  FFMA.FTZ R62, R43, R47.reuse, -R62 ;  /* 0x0000002f2b3e7223 */ /* 0x080fe2000001083e */
[----:B------:R-:W-:Y:S02]  /*ea80*/  HADD2.F32 R49, -RZ, R49.H1_H1 ;  /* 0x30000031ff317230 */ /* 0x000fe40000004100 */
[----:B------:R-:W-:Y:S01]  /*ea90*/  FMUL.FTZ R43, R45, R52 ;  /* 0x000000342d2b7220 */ /* 0x000fe20000410000 */
[----:B------:R-:W-:Y:S01]  /*eaa0*/  F2FP.F16.E4M3.UNPACK_B R50, R50 ;  /* 0x00000032ff32723e */ /* 0x000fe200020006ff */
[----:B------:R-:W-:Y:S01]  /*eab0*/  FMUL.FTZ R52, R42, R52 ;  /* 0x000000342a347220 */ /* 0x000fe20000410000 */
[----:B------:R-:W-:Y:S01]  /*eac0*/  FFMA.FTZ R51, R48, R47, R51 ;  /* 0x0000002f30337223 */ /* 0x000fe20000010033 */
[----:B------:R-:W-:Y:S01]  /*ead0*/  FFMA.FTZ R61, R42, R49, -R43 ;  /* 0x000000312a3d7223 */ /* 0x000fe2000001082b */
[----:B------:R-:W-:Y:S01]  /*eae0*/  F2FP.F16.E4M3.UNPACK_B R137, R137 ;  /* 0x00000089ff89723e */ /* 0x000fe200020006ff */
[----:B------:R-:W-:-:S02]  /*eaf0*/  HADD2.F32 R47, -RZ, R139.H0_H0 ;  /* 0x2000008bff2f7230 */ /* 0x000fc40000004100 */
[----:B------:R-:W-:Y:S01]  /*eb00*/  FFMA.FTZ R64, R45, R49, R52 ;  /* 0x000000312d407223 */ /* 0x000fe20000010034 */
[----:B------:R-:W-:Y:S01]  /*eb10*/  HADD2.F32 R42, -RZ, R46.H0_H0 ;  /* 0x2000002eff2a7230 */ /* 0x000fe20000004100 */
[----:B------:R-:W-:Y:S01]  /*eb20*/  F2FP.SATFINITE.E4M3.F32.PACK_AB_MERGE_C R61, R61, R62, RZ ;  /* 0x0000003e3d3d723e */ /* 0x000fe200048070ff */
[--C-:B------:R-:W-:Y:S01]  /*eb30*/  HADD2.F32 R43, -RZ, R50.reuse.H0_H0 ;  /* 0x20000032ff2b7230 */ /* 0x100fe20000004100 */
[----:B------:R-:W-:Y:S01]  /*eb40*/  F2FP.SATFINITE.E4M3.F32.PACK_AB_MERGE_C R57, R60, R57, RZ ;  /* 0x000000393c39723e */ /* 0x000fe200048070ff */
        /* <DEDUP_REMOVED lines=13> */
[-C--:B------:R-:W-:Y:S01]  /*ec20*/  FFMA.FTZ R43, R46, R137.reuse, -R47 ;  /* 0x000000892e2b7223 */ /* 0x080fe2000001082f */
[----:B------:R-:W-:Y:S01]  /*ec30*/  F2FP.F16.E4M3.UNPACK_B R49, R38 ;  /* 0x00000026ff31723e */ /* 0x000fe200020006ff */
[----:B------:R-:W-:Y:S01]  /*ec40*/  FFMA.FTZ R139, R50, R137, R139 ;  /* 0x00000089328b7223 */ /* 0x000fe2000001008b */
[----:B------:R-:W-:Y:S01]  /*ec50*/  F2FP.F16.E4M3.UNPACK_B R42, R13 ;  /* 0x0000000dff2a723e */ /* 0x000fe200020006ff */
[----:B------:R-:W-:Y:S01]  /*ec60*/  HADD2.F32 R46, -RZ, R45.H0_H0 ;  /* 0x2000002dff2e7230 */ /* 0x000fe20000004100 */
[----:B------:R-:W-:Y:S01]  /*ec70*/  F2FP.F16.E4M3.UNPACK_B R47, R36 ;  /* 0x00000024ff2f723e */ /* 0x000fe200020006ff */
[----:B------:R-:W-:Y:S01]  /*ec80*/  HADD2.F32 R50, -RZ, R49.H0_H0 ;  /* 0x20000031ff327230 */ /* 0x000fe20000004100 */
[----:B------:R-:W-:Y:S01]  /*ec90*/  F2FP.SATFINITE.E4M3.F32.PACK_AB_MERGE_C R63, R43, R48, R61 ;  /* 0x000000302b3f723e */ /* 0x000fe2000480703d */
[----:B------:R-:W-:Y:S01]  /*eca0*/  HADD2.F32 R43, -RZ, R42.H0_H0 ;  /* 0x2000002aff2b7230 */ /* 0x000fe20000004100 */
[----:B------:R-:W-:Y:S01]  /*ecb0*/  F2FP.SATFINITE.E4M3.F32.PACK_AB_MERGE_C R139, R139, R52, R51 ;  /* 0x000000348b8b723e */ /* 0x000fe20004807033 */
[----:B------:R-:W-:Y:S01]  /*ecc0*/  HADD2.F32 R45, -RZ, R45.H1_H1 ;  /* 0x3000002dff2d7230 */ /* 0x000fe20000004100 */
[----:B------:R-:W-:Y:S01]  /*ecd0*/  F2FP.SATFINITE.E4M3.F32.PACK_AB_MERGE_C R62, R56, R53, R57 ;  /* 0x00000035383e723e */ /* 0x000fe20004807039 */
[----:B------:R-:W-:-:S02]  /*ece0*/  HADD2.F32 R49, -RZ, R49.H1_H1 ;  /* 0x30000031ff317230 */ /* 0x000fc40000004100 */
[-C--:B------:R-:W-:Y:S01]  /*ecf0*/  FMUL.FTZ R51, R43, R50.reuse ;  /* 0x000000322b337220 */ /* 0x080fe20000410000 */
[--C-:B------:R-:W-:Y:S02]  /*ed00*/  HADD2.F32 R48, -RZ, R47.reuse.H0_H0 ;  /* 0x2000002fff307230 */ /* 0x100fe40000004100 */
[C---:B------:R-:W-:Y:S01]  /*ed10*/  FMUL.FTZ R52, R46.reuse, R50 ;  /* 0x000000322e347220 */ /* 0x040fe20000410000 */
[----:B------:R-:W-:Y:S02]  /*ed20*/  HADD2.F32 R42, -RZ, R42.H1_H1 ;  /* 0x3000002aff2a7230 */ /* 0x000fe40000004100 */
[-C--:B------:R-:W-:Y:S01]  /*ed30*/  FMUL.FTZ R53, R45, R49.reuse ;  /* 0x000000312d357220 */ /* 0x080fe20000410000 */
[----:B------:R-:W-:Y:S02]  /*ed40*/  HADD2.F32 R47, -RZ, R47.H1_H1 ;  /* 0x3000002fff2f7230 */ /* 0x000fe40000004100 */
[----:B------:R-:W-:Y:S01]  /*ed50*/  FFMA.FTZ R51, R46, R48, R51 ;  /* 0x000000302e337223 */ /* 0x000fe20000010033 */
[----:B------:R-:W-:Y:S01]  /*ed60*/  F2FP.SATFINITE.E4M3.F32.PACK_AB_MERGE_C R58, R59, R58, RZ ;  /* 0x0000003a3b3a723e */ /* 0x000fe200048070ff */
[----:B------:R-:W-:Y:S01]  /*ed70*/  FFMA.FTZ R52, R43, R48, -R52 ;  /* 0x000000302b347223 */ /* 0x000fe20000010834 */
[C---:B------:R-:W-:Y:S01]  /*ed80*/  FMUL.FTZ R46, R42.reuse, R49 ;  /* 0x000000312a2e7220 */ /* 0x040fe20000410000 */
[----:B------:R-:W-:Y:S01]  /*ed90*/  FFMA.FTZ R53, R42, R47, -R53 ;  /* 0x0000002f2a357223 */ /* 0x000fe20000010835 */
[----:B------:R-:W-:-:S02]  /*eda0*/  F2FP.F16.E4M3.UNPACK_B R43, R37.H1 ;  /* 0x00000025ff2b723e */ /* 0x000fc400030006ff */
[----:B------:R-:W-:Y:S02]  /*edb0*/  F2FP.F16.E4M3.UNPACK_B R42, R38.H1 ;  /* 0x00000026ff2a723e */ /* 0x000fe400030006ff */
[----:B------:R-:W-:Y:S01]  /*edc0*/  F2FP.F16.E4M3.UNPACK_B R13, R13.H1 ;  /* 0x0000000dff0d723e */ /* 0x000fe200030006ff */
[----:B------:R-:W-:Y:S01]  /*edd0*/  HADD2.F32 R38, -RZ, R43.H0_H0 ;  /* 0x2000002bff267230 */ /* 0x000fe20000004100 */
[----:B------:R-:W-:Y:S01]  /*ede0*/  F2FP.SATFINITE.E4M3.F32.PACK_AB_MERGE_C R64, R55, R54, R58 ;  /* 0x000000363740723e */ /* 0x000fe2000480703a */
[----:B------:R-:W-:Y:S01]  /*edf0*/  FFMA.FTZ R54, R45, R47, R46 ;  /* 0x0000002f2d367223 */ /* 0x000fe2000001002e */
[----:B------:R-:W-:Y:S01]  /*ee00*/  F2FP.F16.E4M3.UNPACK_B R36, R36.H1 ;  /* 0x00000024ff24723e */ /* 0x000fe200030006ff */
[----:B------:R-:W-:Y:S01]  /*ee10*/  HADD2.F32 R45, -RZ, R42.H0_H0 ;  /* 0x2000002aff2d7230 */ /* 0x000fe20000004100 */
[----:B------:R-:W-:Y:S01]  /*ee20*/  F2FP.F16.E4M3.UNPACK_B R47, R14 ;  /* 0x0000000eff2f723e */ /* 0x000fe200020006ff */
[----:B------:R-:W-:Y:S02]  /*ee30*/  HADD2.F32 R37, -RZ, R13.H0_H0 ;  /* 0x2000000dff257230 */ /* 0x000fe40000004100 */
[----:B------:R-:W-:-:S02]  /*ee40*/  HADD2.F32 R43, -RZ, R43.H1_H1 ;  /* 0x3000002bff2b7230 */ /* 0x000fc40000004100 */
[CC--:B------:R-:W-:Y:S01]  /*ee50*/  FMUL.FTZ R48, R38.reuse, R45.reuse ;  /* 0x0000002d26307220 */ /* 0x0c0fe20000410000 */
[----:B------:R-:W-:Y:S02]  /*ee60*/  HADD2.F32 R46, -RZ, R42.H1_H1 ;  /* 0x3000002aff2e7230 */ /* 0x000fe40000004100 */
[----:B------:R-:W-:Y:S01]  /*ee70*/  FMUL.FTZ R45, R37, R45 ;  /* 0x0000002d252d7220 */ /* 0x000fe20000410000 */
[--C-:B------:R-:W-:Y:S02]  /*ee80*/  HADD2.F32 R42, -RZ, R36.reuse.H0_H0 ;  /* 0x20000024ff2a7230 */ /* 0x100fe40000004100 */
[----:B------:R-:W-:Y:S02]  /*ee90*/  HADD2.F32 R13, -RZ, R13.H1_H1 ;  /* 0x3000000dff0d7230 */ /* 0x000fe40000004100 */
[----:B------:R-:W-:Y:S01]  /*eea0*/  FMUL.FTZ R50, R43, R46 ;  /* 0x0000002e2b327220 */ /* 0x000fe20000410000 */
[----:B------:R-:W-:Y:S02]  /*eeb0*/  HADD2.F32 R36, -RZ, R36.H1_H1 ;  /* 0x30000024ff247230 */ /* 0x000fe40000004100 */
[-C--:B------:R-:W-:Y:S01]  /*eec0*/  FFMA.FTZ R56, R38, R42.reuse, R45 ;  /* 0x0000002a26387223 */ /* 0x080fe2000001002d */
[----:B------:R-:W-:Y:S01]  /*eed0*/  FFMA.FTZ R55, R37, R42, -R48 ;  /* 0x0000002a25377223 */ /* 0x000fe20000010830 */
[C---:B------:R-:W-:Y:S01]  /*eee0*/  FMUL.FTZ R46, R13.reuse, R46 ;  /* 0x0000002e0d2e7220 */ /* 0x040fe20000410000 */
[----:B------:R-:W-:Y:S01]  /*eef0*/  F2FP.F16.E4M3.UNPACK_B R38, R39 ;  /* 0x00000027ff26723e */ /* 0x000fe200020006ff */
[-C--:B------:R-:W-:Y:S01]  /*ef00*/  FFMA.FTZ R58, R13, R36.reuse, -R50 ;  /* 0x000000240d3a7223 */ /* 0x080fe20000010832 */
[-C--:B------:R-:W-:Y:S01]  /*ef10*/  F2FP.F16.E4M3.UNPACK_B R13, R15.reuse ;  /* 0x0000000fff0d723e */ /* 0x080fe200020006ff */
[----:B------:R-:W-:Y:S01]  /*ef20*/  FFMA.FTZ R57, R43, R36, R46 ;  /* 0x000000242b397223 */ /* 0x000fe2000001002e */
[----:B------:R-:W-:Y:S01]  /*ef30*/  F2FP.F16.E4M3.UNPACK_B R15, R15.H1 ;  /* 0x0000000fff0f723e */ /* 0x000fe200030006ff */
[----:B------:R-:W-:Y:S01]  /*ef40*/  HADD2.F32 R42, -RZ, R38.H0_H0 ;  /* 0x20000026ff2a7230 */ /* 0x000fe20000004100 */
[----:B------:R-:W-:Y:S01]  /*ef50*/  F2FP.F16.E4M3.UNPACK_B R48, R14.H1 ;  /* 0x0000000eff30723e */ /* 0x000fe200030006ff */
        /* <DEDUP_REMOVED lines=15> */
[-C--:B------:R-:W-:Y:S01]  /*f050*/  FFMA.FTZ R49, R42, R45.reuse, R49 ;  /* 0x0000002d2a317223 */ /* 0x080fe20000010031 */
[----:B------:R-:W-:Y:S02]  /*f060*/  HADD2.F32 R48, -RZ, R48.H1_H1 ;  /* 0x30000030ff307230 */ /* 0x000fe40000004100 */
[----:B------:R-:W-:Y:S01]  /*f070*/  FFMA.FTZ R61, R12, R46, R61 ;  /* 0x0000002e0c3d7223 */ /* 0x000fe2000001003d */
[----:B------:R-:W-:Y:S02]  /*f080*/  HADD2.F32 R15, -RZ, R15.H1_H1 ;  /* 0x3000000fff0f7230 */ /* 0x000fe40000004100 */
[----:B------:R-:W-:Y:S01]  /*f090*/  FFMA.FTZ R59, R36, R45, -R59 ;  /* 0x0000002d243b7223 */ /* 0x000fe2000001083b */
[----:B------:R-:W-:Y:S02]  /*f0a0*/  HADD2.F32 R38, -RZ, R38.H1_H1 ;  /* 0x30000026ff267230 */ /* 0x000fe40000004100 */
[----:B------:R-:W-:Y:S01]  /*f0b0*/  FMUL.FTZ R42, R39, R48 ;  /* 0x00000030272a7220 */ /* 0x000fe20000410000 */
[----:B------:R-:W-:-:S02]  /*f0c0*/  HADD2.F32 R47, -RZ, R47.H1_H1 ;  /* 0x3000002fff2f7230 */ /* 0x000fc40000004100 */
[----:B------:R-:W-:Y:S01]  /*f0d0*/  FMUL.FTZ R48, R15, R48 ;  /* 0x000000300f307220 */ /* 0x000fe20000410000 */
[----:B------:R-:W-:Y:S02]  /*f0e0*/  HADD2.F32 R13, -RZ, R13.H1_H1 ;  /* 0x3000000dff0d7230 */ /* 0x000fe40000004100 */
[----:B------:R-:W-:Y:S01]  /*f0f0*/  FFMA.FTZ R60, R37, R46, -R60 ;  /* 0x0000002e253c7223 */ /* 0x000fe2000001083c */
        /* <DEDUP_REMOVED lines=15> */
[----:B------:R-:W-:Y:S01]  /*f1f0*/  F2FP.SATFINITE.E4M3.F32.PACK_AB_MERGE_C R39, R14, R49, R48 ;  /* 0x000000310e27723e */ /* 0x000fe20004807030 */
[----:B------:R-:W-:Y:S01]  /*f200*/  IMAD.MOV.U32 R14, RZ, RZ, R63 ;  /* 0x000000ffff0e7224 */ /* 0x000fe200078e003f */
[----:B------:R-:W-:Y:S02]  /*f210*/  F2FP.SATFINITE.E4M3.F32.PACK_AB_MERGE_C R13, R53, R52, R55 ;  /* 0x00000034350d723e */ /* 0x000fe40004807037 */
[----:B------:R-:W-:Y:S02]  /*f220*/  F2FP.SATFINITE.E4M3.F32.PACK_AB_MERGE_C R37, R54, R51, R56 ;  /* 0x000000333625723e */ /* 0x000fe40004807038 */
[----:B------:R-:W-:-:S07]  /*f230*/  MOV R36, R64 ;  /* 0x0000004000247202 */ /* 0x000fce0000000f00 */
.L_x_529:
[----:B------:R-:W-:Y:S05]  /*f240*/  BSYNC B1 ;  /* 0x0000000000017941 */ /* 0x000fea0003800000 */
.L_x_528:
[----:B0-----:R0:W-:Y:S01]  /*f250*/  ST.E.128 desc[UR50][R40.64], R12 ;  /* 0x0000000c28007985 */ /* 0x0011e2000c101d32 */
[----:B------:R-:W-:-:S13]  /*f260*/  ISETP.GE.AND P3, PT, R11, R136, PT ;  /* 0x000000880b00720c */ /* 0x000fda0003f66270 */
[----:B------:R-:W-:Y:S05]  /*f270*/  @P3 BRA `(.L_x_476) ;  /* 0x0000000800083947 */ /* 0x000fea0003800000 */
[----:B0-----:R-:W-:-:S04]  /*f280*/  IADD3 R12, P3, R11, R120, RZ ;  /* 0x000000780b0c7210 */ /* 0x001fc80007f7e0ff */
[----:B------:R-:W-:-:S05]  /*f290*/  LEA.HI.X.SX32 R13, R11, R44, 0x1, P3 ;  /* 0x0000002c0b0d7211 */ /* 0x000fca00018f0eff */
[----:B--2---:R0:W-:Y:S01]  /*f2a0*/  ST.E.128 desc[UR50][R12.64], R36 ;  /* 0x000000240c007985 */ /* 0x0041e2000c101d32 */
[----:B------:R-:W-:Y:S05]  /*f2b0*/  BRA `(.L_x_476) ;  /* 0x0000000400f87947 */ /* 0x000fea0003800000 */
.L_x_441:
[----:B------:R-:W-:-:S06]  /*f2c0*/  UISETP.NE.AND UP0, UPT, UR49, 0x3, UPT ;  /* 0x000000033100788c */ /* 0x000fcc000bf05270 */
[----:B------:R-:W-:-:S13]  /*f2d0*/  PLOP3.LUT P2, PT, PT, PT, UP0, 0x80, 0x0 ;  /* 0x000000000000781c */ /* 0x000fda0003f4f008 */
[----:B------:R-:W-:Y:S05]  /*f2e0*/  @!P2 BRA `(.L_x_530) ;  /* 0x000000000004a947 */ /* 0x000fea0003800000 */
[----:B------:R-:W-:Y:S01]  /*f2f0*/  BPT.TRAP 0x1 ;  /* 0x000000040000795c */ /* 0x000fe20000300000 */
.L_x_530:
[----:B------:R-:W2:Y:S01]  /*f300*/  LDL R11, [R1+0x14] ;  /* 0x00001400010b7983 */ /* 0x000ea20000100800 */
[----:B------:R-:W-:Y:S01]  /*f310*/  IMAD R93, R19, 0x8, R18 ;  /* 0x00000008135d7824 */ /* 0x000fe200078e0212 */
[----:B------:R-:W-:Y:S01]  /*f320*/  BSSY B1, `(.L_x_531) ;  /* 0x0000005000017945 */ /* 0x000fe20003800000 */
[----:B------:R-:W-:Y:S02]  /*f330*/  SHF.R.S32.HI R90, RZ, 0x1f, R35 ;  /* 0x0000001fff5a7819 */ /* 0x000fe40000011423 */
[----:B--2---:R-:W-:-:S04]  /*f340*/  SHF.L.U32 R94, R11, 0x1f, RZ ;  /* 0x0000001f0b5e7819 */ /* 0x004fc800000006ff */
[----:B------:R-:W0:Y:S02]  /*f350*/  SYNCS.PHASECHK.TRANS64.TRYWAIT P3, [R93+URZ+0x33490], R94 ;  /* 0x0334905e5d0075a7 */ /* 0x000e24000806017f */
[----:B0-----:R-:W-:Y:S05]  /*f360*/  @!P3 BRA `(.L_x_532) ;  /* 0x000001d00088b947 */ /* 0x001fea0003800000 */
.L_x_793:
[----:B------:R-:W-:Y:S05]  /*f370*/  BSYNC B1 ;  /* 0x0000000000017941 */ /* 0x000fea0003800000 */
.L_x_531:
[----:B------:R-:W1:Y:S01]  /*f380*/  S2R R36, SR_TID.X ;  /* 0x0000000000247919 */ /* 0x000e620000002100 */
[----:B------:R-:W-:Y:S01]  /*f390*/  ULDC.64 UR4, c[0x0][0x300] ;  /* 0x0000c00000047ab9 */ /* 0x000fe20000000a00 */
[----:B-----5:R-:W-:Y:S01]  /*f3a0*/  SHF.R.S32.HI R91, RZ, 0x1f, R34 ;  /* 0x0000001fff5b7819 */ /* 0x020fe20000011422 */
[----:B------:R-:W-:Y:S01]  /*f3b0*/  IMAD R14, R90, UR4, RZ ;  /* 0x000000045a0e7c24 */ /* 0x000fe2000f8e02ff */
[----:B------:R-:W-:Y:S01]  /*f3c0*/  ULDC.64 UR6, c[0x0][0x2e8] ;  /* 0x0000ba0000067ab9 */ /* 0x000fe20000000a00 */
[----:B------:R-:W-:-:S04]  /*f3d0*/  IMAD.WIDE.U32 R12, R35, UR4, RZ ;  /* 0x00000004230c7c25 */ /* 0x000fc8000f8e00ff */
[----:B------:R-:W-:Y:S01]  /*f3e0*/  IMAD R11, R35, UR5, R14 ;  /* 0x00000005230b7c24 */ /* 0x000fe2000f8e020e */
[----:B------:R-:W-:Y:S01]  /*f3f0*/  ULDC.64 UR4, c[0x0][0x310] ;  /* 0x0000c40000047ab9 */ /* 0x000fe20000000a00 */
[----:B------:R-:W-:Y:S02]  /*f400*/  IMAD R92, R25, -0xa0, R2 ;  /* 0xffffff60195c7824 */ /* 0x000fe400078e0202 */
[----:B------:R-:W-:Y:S01]  /*f410*/  IMAD R15, R91, UR4, RZ ;  /* 0x000000045b0f7c24 */ /* 0x000fe2000f8e02ff */
[----:B------:R-:W-:Y:S02]  /*f420*/  IADD3 R13, R13, R11, RZ ;  /* 0x0000000b0d0d7210 */ /* 0x000fe40007ffe0ff */
[----:B------:R-:W-:Y:S01]  /*f430*/  VIMNMX R92, R92, 0xa0, PT ;  /* 0x000000a05c5c7848 */ /* 0x000fe20003fe0100 */
[C---:B------:R-:W-:Y:S02]  /*f440*/  IMAD R15, R34.reuse, UR5, R15 ;  /* 0x00000005220f7c24 */ /* 0x040fe4000f8e020f */
[----:B------:R-:W-:Y:S01]  /*f450*/  IMAD.WIDE.U32 R12, R34, UR4, R12 ;  /* 0x00000004220c7c25 */ /* 0x000fe2000f8e000c */
[----:B------:R-:W-:-:S03]  /*f460*/  ULDC.64 UR4, c[0x0][0x308] ;  /* 0x0000c20000047ab9 */ /* 0x000fc60000000a00 */
[----:B------:R-:W-:Y:S02]  /*f470*/  IMAD.IADD R13, R13, 0x1, R15 ;  /* 0x000000010d0d7824 */ /* 0x000fe400078e020f */
[----:B------:R-:W-:Y:S02]  /*f480*/  IMAD R11, R7, UR4, RZ ;  /* 0x00000004070b7c24 */ /* 0x000fe4000f8e02ff */
[----:B------:R-:W-:Y:S01]  /*f490*/  IMAD.WIDE.U32 R12, R222, UR4, R12 ;  /* 0x00000004de0c7c25 */ /* 0x000fe2000f8e000c */
[----:B------:R-:W-:-:S03]  /*f4a0*/  UMOV UR4, 0xffffffff ;  /* 0xffffffff00047882 */ /* 0x000fc60000000000 */
[----:B------:R-:W-:Y:S01]  /*f4b0*/  IMAD R11, R222, UR5, R11 ;  /* 0x00000005de0b7c24 */ /* 0x000fe2000f8e020b */
[----:B------:R-:W-:Y:S01]  /*f4c0*/  IADD3 R42, P3, R12, UR6, RZ ;  /* 0x000000060c2a7c10 */ /* 0x000fe2000ff7e0ff */
[C---:B-1----:R-:W-:Y:S02]  /*f4d0*/  VIADD R37, R36.reuse, 0xffffff80 ;  /* 0xffffff8024257836 */ /* 0x042fe40000000000 */
[----:B------:R-:W-:Y:S01]  /*f4e0*/  VIADD R36, R36, 0xffffff80 ;  /* 0xffffff8024247836 */ /* 0x000fe20000000000 */
[----:B------:R-:W-:-:S04]  /*f4f0*/  IADD3.X R50, R13, UR7, R11, P3, !PT ;  /* 0x000000070d327c10 */ /* 0x000fc80009ffe40b */
[----:B------:R-:W-:-:S04]  /*f500*/  LEA.HI R36, R36, R37, RZ, 0x1 ;  /* 0x0000002524247211 */ /* 0x000fc800078f08ff */
[----:B------:R-:W-:-:S04]  /*f510*/  SHF.R.S32.HI R36, RZ, 0x1, R36 ;  /* 0x00000001ff247819 */ /* 0x000fc80000011424 */
[----:B------:R-:W-:-:S04]  /*f520*/  IADD3 R51, -R36, R92, RZ ;  /* 0x0000005c24337210 */ /* 0x000fc80007ffe1ff */
[----:B------:R-:W-:Y:S01]  /*f530*/  ISETP.GE.AND P3, PT, R51, 0x1, PT ;  /* 0x000000013300780c */ /* 0x000fe20003f66270 */
[----:B------:R-:W-:-:S12]  /*f540*/  BRA.DIV UR4, `(.L_x_533) ;  /* 0x000001d204247947 */ /* 0x000fd8000b800000 */
[----:B------:R1:W2:Y:S04]  /*f550*/  SHFL.IDX PT, R41, R50, RZ, 0x1e1f ;  /* 0x001e1fff32297589 */ /* 0x0002a800000e0000 */
[----:B------:R1:W3:Y:S02]  /*f560*/  SHFL.IDX PT, R43, R42, RZ, 0x1e1f ;  /* 0x001e1fff2a2b7589 */ /* 0x0002e400000e0000 */
.L_x_797:
[----:B------:R-:W-:Y:S04]  /*f570*/  BSSY B1, `(.L_x_534) ;  /* 0x0000027000017945 */ /* 0x000fe80003800000 */
[----:B------:R-:W-:Y:S05]  /*f580*/  @!P3 BRA `(.L_x_535) ;  /* 0x000000000094b947 */ /* 0x000fea0003800000 */
[----:B------:R-:W4:Y:S01]  /*f590*/  LDL R13, [R1+0xc] ;  /* 0x00000c00010d7983 */ /* 0x000f220000100800 */
[----:B------:R-:W-:-:S03]  /*f5a0*/  ULDC UR4, c[0x0][0x2f4] ;  /* 0x0000bd0000047ab9 */ /* 0x000fc60000000800 */
[----:B------:R-:W5:Y:S04]  /*f5b0*/  LDL R12, [R1+0x8] ;  /* 0x00000800010c7983 */ /* 0x000f680000100800 */
[----:B------:R-:W5:Y:S01]  /*f5c0*/  LDL R48, [R1] ;  /* 0x0000000001307983 */ /* 0x000f620000100800 */
[----:B------:R-:W-:-:S03]  /*f5d0*/  ISETP.GE.AND P5, PT, R16, UR4, PT ;  /* 0x0000000410007c0c */ /* 0x000fc6000bfa6270 */
[----:B------:R-:W5:Y:S10]  /*f5e0*/  LDL R11, [R1+0x4] ;  /* 0x00000400010b7983 */ /* 0x000f740000100800 */
[----:B---3--:R-:W-:-:S05]  /*f5f0*/  @!P5 IADD3 R44, P3, R16, R43, RZ ;  /* 0x0000002b102cd210 */ /* 0x008fca0007f7e0ff */
[----:B--2---:R-:W-:Y:S01]  /*f600*/  @!P5 IMAD.X R45, R41, 0x1, R17, P3 ;  /* 0x00000001292dd824 */ /* 0x004fe200018e0611 */
[----:B------:R-:W-:-:S13]  /*f610*/  ISETP.GE.AND P3, PT, R23, UR4, PT ;  /* 0x0000000417007c0c */ /* 0x000fda000bf66270 */
[----:B------:R-:W-:-:S05]  /*f620*/  @!P3 IADD3 R38, P4, R23, R43, RZ ;  /* 0x0000002b1726b210 */ /* 0x000fca0007f9e0ff */
[----:B----4-:R-:W-:Y:S01]  /*f630*/  @!P3 IMAD.X R39, R41, 0x1, R13, P4 ;  /* 0x000000012927b824 */ /* 0x010fe200020e060d */
[----:B------:R-:W-:-:S13]  /*f640*/  ISETP.GE.AND P4, PT, R22, UR4, PT ;  /* 0x0000000416007c0c */ /* 0x000fda000bf86270 */
[----:B------:R-:W-:-:S05]  /*f650*/  @!P4 IADD3 R36, P6, R22, R43, RZ ;  /* 0x0000002b1624c210 */ /* 0x000fca0007fde0ff */
[----:B-----5:R-:W-:Y:S02]  /*f660*/  @!P4 IMAD.X R37, R41, 0x1, R12, P6 ;  /* 0x000000012925c824 */ /* 0x020fe400030e060c */
[----:B------:R-:W2:Y:S04]  /*f670*/  @!P5 LDS.128 R12, [R88+0x24200] ;  /* 0x02420000580cd984 */ /* 0x000ea80000000c00 */
[----:B--2---:R-:W-:Y:S01]  /*f680*/  @!P5 ST.E.128 desc[UR50][R44.64], R12 ;  /* 0x0000000c2c00d985 */ /* 0x004fe2000c101d32 */
[----:B------:R-:W-:-:S13]  /*f690*/  ISETP.GE.AND P5, PT, R225, UR4, PT ;  /* 0x00000004e1007c0c */ /* 0x000fda000bfa6270 */
[----:B------:R-:W2:Y:S01]  /*f6a0*/  @!P5 LDS.128 R12, [R89+0x24200] ;  /* 0x02420000590cd984 */ /* 0x000ea20000000c00 */
[----:B------:R-:W-:-:S04]  /*f6b0*/  @!P5 SHF.L.U32 R40, R227, 0x4, RZ ;  /* 0x00000004e328d819 */ /* 0x000fc800000006ff */
[----:B------:R-:W-:-:S04]  /*f6c0*/  @!P5 IADD3 R46, P6, R40, R43, RZ ;  /* 0x0000002b282ed210 */ /* 0x000fc80007fde0ff */
[----:B------:R-:W-:-:S05]  /*f6d0*/  @!P5 LEA.HI.X.SX32 R47, R40, R41, 0x1, P6 ;  /* 0x00000029282fd211 */ /* 0x000fca00030f0eff */
[----:B--2---:R-:W-:Y:S01]  /*f6e0*/  @!P5 ST.E.128 desc[UR50][R46.64], R12 ;  /* 0x0000000c2e00d985 */ /* 0x004fe2000c101d32 */
[----:B------:R-:W-:-:S13]  /*f6f0*/  ISETP.GE.AND P5, PT, R226, UR4, PT ;  /* 0x00000004e2007c0c */ /* 0x000fda000bfa6270 */
[----:B------:R-:W2:Y:S01]  /*f700*/  @!P5 LDS.128 R12, [R88+0x26a00] ;  /* 0x026a0000580cd984 */ /* 0x000ea20000000c00 */
[----:B------:R-:W-:-:S05]  /*f710*/  @!P5 IMAD.SHL.U32 R40, R48, 0x10, RZ ;  /* 0x000000103028d824 */ /* 0x000fca00078e00ff */
[----:B------:R-:W-:-:S04]  /*f720*/  @!P5 IADD3 R48, P6, R40, R43, RZ ;  /* 0x0000002b2830d210 */ /* 0x000fc80007fde0ff */
[----:B------:R-:W-:-:S05]  /*f730*/  @!P5 LEA.HI.X.SX32 R49, R40, R41, 0x1, P6 ;  /* 0x000000292831d211 */ /* 0x000fca00030f0eff */
[----:B--2---:R-:W-:Y:S01]  /*f740*/  @!P5 ST.E.128 desc[UR50][R48.64], R12 ;  /* 0x0000000c3000d985 */ /* 0x004fe2000c101d32 */
[----:B------:R-:W-:-:S03]  /*f750*/  ISETP.GE.AND P5, PT, R224, UR4, PT ;  /* 0x00000004e0007c0c */ /* 0x000fc6000bfa6270 */
[----:B------:R-:W2:Y:S10]  /*f760*/  @!P3 LDS.128 R12, [R89+0x26a00] ;  /* 0x026a0000590cb984 */ /* 0x000eb40000000c00 */
[----:B------:R-:W-:-:S05]  /*f770*/  @!P5 IADD3 R40, P6, R224, R43, RZ ;  /* 0x0000002be028d210 */ /* 0x000fca0007fde0ff */
[----:B------:R-:W-:Y:S01]  /*f780*/  @!P5 IMAD.X R41, R41, 0x1, R11, P6 ;  /* 0x000000012929d824 */ /* 0x000fe200030e060b */
[----:B--2---:R-:W-:Y:S04]  /*f790*/  @!P3 ST.E.128 desc[UR50][R38.64], R12 ;  /* 0x0000000c2600b985 */ /* 0x004fe8000c101d32 */
[----:B------:R-:W2:Y:S04]  /*f7a0*/  @!P4 LDS.128 R12, [R88+0x29200] ;  /* 0x02920000580cc984 */ /* 0x000ea80000000c00 */
[----:B--2---:R-:W-:Y:S04]  /*f7b0*/  @!P4 ST.E.128 desc[UR50][R36.64], R12 ;  /* 0x0000000c2400c985 */ /* 0x004fe8000c101d32 */
[----:B------:R-:W2:Y:S04]  /*f7c0*/  @!P5 LDS.128 R12, [R89+0x29200] ;  /* 0x02920000590cd984 */ /* 0x000ea80000000c00 */
[----:B--2---:R4:W-:Y:S02]  /*f7d0*/  @!P5 ST.E.128 desc[UR50][R40.64], R12 ;  /* 0x0000000c2800d985 */ /* 0x0049e4000c101d32 */
.L_x_535:
[----:B------:R-:W-:Y:S05]  /*f7e0*/  BSYNC B1 ;  /* 0x0000000000017941 */ /* 0x000fea0003800000 */
.L_x_534:
[----:B------:R-:W-:-:S03]  /*f7f0*/  UMOV UR4, 0xffffffff ;  /* 0xffffffff00047882 */ /* 0x000fc60000000000 */
[----:B------:R-:W-:Y:S05]  /*f800*/  BRA.DIV UR4, `(.L_x_536) ;  /* 0x000001ce04c07947 */ /* 0x000fea000b800000 */
[----:B--2-4-:R2:W4:Y:S04]  /*f810*/  SHFL.IDX PT, R41, R50, 0x1, 0x1e1f ;  /* 0x003e1f0032297f89 */ /* 0x01452800000e0000 */
[----:B---3--:R2:W3:Y:S02]  /*f820*/  SHFL.IDX PT, R43, R42, 0x1, 0x1e1f ;  /* 0x003e1f002a2b7f89 */ /* 0x0084e400000e0000 */
.L_x_801:
[----:B------:R-:W-:-:S13]  /*f830*/  ISETP.GE.AND P3, PT, R51, 0x81, PT ;  /* 0x000000813300780c */ /* 0x000fda0003f66270 */
[----:B------:R-:W-:Y:S05]  /*f840*/  @!P3 BRA `(.L_x_476) ;  /* 0x000000000094b947 */ /* 0x000fea0003800000 */
[----:B------:R-:W5:Y:S01]  /*f850*/  LDL R13, [R1+0xc] ;  /* 0x00000c00010d7983 */ /* 0x000f620000100800 */
[----:B------:R-:W-:-:S03]  /*f860*/  ULDC UR4, c[0x0][0x2f4] ;  /* 0x0000bd0000047ab9 */ /* 0x000fc60000000800 */
[----:B------:R-:W5:Y:S04]  /*f870*/  LDL R12, [R1+0x8] ;  /* 0x00000800010c7983 */ /* 0x000f680000100800 */
[----:B-12---:R-:W2:Y:S01]  /*f880*/  LDL R42, [R1] ;  /* 0x00000000012a7983 */ /* 0x006ea20000100800 */
[----:B------:R-:W-:-:S03]  /*f890*/  ISETP.GE.AND P5, PT, R16, UR4, PT ;  /* 0x0000000410007c0c */ /* 0x000fc6000bfa6270 */
[----:B------:R-:W2:Y:S10]  /*f8a0*/  LDL R11, [R1+0x4] ;  /* 0x00000400010b7983 */ /* 0x000eb40000100800 */
[----:B---3--:R-:W-:-:S05]  /*f8b0*/  @!P5 IADD3 R44, P3, R16, R43, RZ ;  /* 0x0000002b102cd210 */ /* 0x008fca0007f7e0ff */
[----:B----4-:R-:W-:Y:S01]  /*f8c0*/  @!P5 IMAD.X R45, R41, 0x1, R17, P3 ;  /* 0x00000001292dd824 */ /* 0x010fe200018e0611 */
[----:B------:R-:W-:-:S13]  /*f8d0*/  ISETP.GE.AND P3, PT, R23, UR4, PT ;  /* 0x0000000417007c0c */ /* 0x000fda000bf66270 */
[----:B------:R-:W-:-:S04]  /*f8e0*/  @!P3 IADD3 R38, P4, R23, R43, RZ ;  /* 0x0000002b1726b210 */ /* 0x000fc80007f9e0ff */
[----:B-----5:R-:W-:Y:S02]  /*f8f0*/  @!P3 IADD3.X R39, R41, R13, RZ, P4, !PT ;  /* 0x0000000d2927b210 */ /* 0x020fe400027fe4ff */
[----:B------:R-:W-:-:S13]  /*f900*/  ISETP.GE.AND P4, PT, R22, UR4, PT ;  /* 0x0000000416007c0c */ /* 0x000fda000bf86270 */
[----:B------:R-:W-:-:S05]  /*f910*/  @!P4 IADD3 R36, P6, R22, R43, RZ ;  /* 0x0000002b1624c210 */ /* 0x000fca0007fde0ff */
[----:B------:R-:W-:Y:S02]  /*f920*/  @!P4 IMAD.X R37, R41, 0x1, R12, P6 ;  /* 0x000000012925c824 */ /* 0x000fe400030e060c */
[----:B------:R-:W1:Y:S04]  /*f930*/  @!P5 LDS.128 R12, [R88+0x26200] ;  /* 0x02620000580cd984 */ /* 0x000e680000000c00 */
[----:B-1----:R-:W-:Y:S01]  /*f940*/  @!P5 ST.E.128 desc[UR50][R44.64], R12 ;  /* 0x0000000c2c00d985 */ /* 0x002fe2000c101d32 */
[----:B------:R-:W-:-:S13]  /*f950*/  ISETP.GE.AND P5, PT, R225, UR4, PT ;  /* 0x00000004e1007c0c */ /* 0x000fda000bfa6270 */
[----:B------:R-:W1:Y:S01]  /*f960*/  @!P5 LDS.128 R12, [R89+0x26200] ;  /* 0x02620000590cd984 */ /* 0x000e620000000c00 */
[----:B------:R-:W-:-:S05]  /*f970*/  @!P5 IMAD.SHL.U32 R40, R227, 0x10, RZ ;  /* 0x00000010e328d824 */ /* 0x000fca00078e00ff */
[----:B------:R-:W-:-:S04]  /*f980*/  @!P5 IADD3 R46, P6, R40, R43, RZ ;  /* 0x0000002b282ed210 */ /* 0x000fc80007fde0ff */
[----:B------:R-:W-:-:S05]  /*f990*/  @!P5 LEA.HI.X.SX32 R47, R40, R41, 0x1, P6 ;  /* 0x00000029282fd211 */ /* 0x000fca00030f0eff */
[----:B-1----:R-:W-:Y:S01]  /*f9a0*/  @!P5 ST.E.128 desc[UR50][R46.64], R12 ;  /* 0x0000000c2e00d985 */ /* 0x002fe2000c101d32 */
[----:B------:R-:W-:-:S13]  /*f9b0*/  ISETP.GE.AND P5, PT, R226, UR4, PT ;  /* 0x00000004e2007c0c */ /* 0x000fda000bfa6270 */
[----:B------:R-:W1:Y:S01]  /*f9c0*/  @!P5 LDS.128 R12, [R88+0x28a00] ;  /* 0x028a0000580cd984 */ /* 0x000e620000000c00 */
[----:B--2---:R-:W-:-:S05]  /*f9d0*/  @!P5 IMAD.SHL.U32 R40, R42, 0x10, RZ ;  /* 0x000000102a28d824 */ /* 0x004fca00078e00ff */
[----:B------:R-:W-:-:S04]  /*f9e0*/  @!P5 IADD3 R48, P6, R40, R43, RZ ;  /* 0x0000002b2830d210 */ /* 0x000fc80007fde0ff */
[----:B------:R-:W-:-:S05]  /*f9f0*/  @!P5 LEA.HI.X.SX32 R49, R40, R41, 0x1, P6 ;  /* 0x000000292831d211 */ /* 0x000fca00030f0eff */
[----:B-1----:R-:W-:Y:S01]  /*fa00*/  @!P5 ST.E.128 desc[UR50][R48.64], R12 ;  /* 0x0000000c3000d985 */ /* 0x002fe2000c101d32 */
[----:B------:R-:W-:-:S03]  /*fa10*/  ISETP.GE.AND P5, PT, R224, UR4, PT ;  /* 0x00000004e0007c0c */ /* 0x000fc6000bfa6270 */
[----:B------:R-:W1:Y:S10]  /*fa20*/  @!P3 LDS.128 R12, [R89+0x28a00] ;  /* 0x028a0000590cb984 */ /* 0x000e740000000c00 */
[----:B------:R-:W-:-:S04]  /*fa30*/  @!P5 IADD3 R40, P6, R224, R43, RZ ;  /* 0x0000002be028d210 */ /* 0x000fc80007fde0ff */
[----:B------:R-:W-:Y:S01]  /*fa40*/  @!P5 IADD3.X R41, R41, R11, RZ, P6, !PT ;  /* 0x0000000b2929d210 */ /* 0x000fe200037fe4ff */
[----:B-1----:R-:W-:Y:S04]  /*fa50*/  @!P3 ST.E.128 desc[UR50][R38.64], R12 ;  /* 0x0000000c2600b985 */ /* 0x002fe8000c101d32 */
[----:B------:R-:W1:Y:S04]  /*fa60*/  @!P4 LDS.128 R12, [R88+0x2b200] ;  /* 0x02b20000580cc984 */ /* 0x000e680000000c00 */
[----:B-1----:R-:W-:Y:S04]  /*fa70*/  @!P4 ST.E.128 desc[UR50][R36.64], R12 ;  /* 0x0000000c2400c985 */ /* 0x002fe8000c101d32 */
[----:B------:R-:W1:Y:S04]  /*fa80*/  @!P5 LDS.128 R12, [R89+0x2b200] ;  /* 0x02b20000590cd984 */ /* 0x000e680000000c00 */
[----:B-1----:R1:W-:Y:S02]  /*fa90*/  @!P5 ST.E.128 desc[UR50][R40.64], R12 ;  /* 0x0000000c2800d985 */ /* 0x0023e4000c101d32 */
.L_x_476:
[----:B------:R-:W-:Y:S05]  /*faa0*/  BSYNC B0 ;  /* 0x0000000000007941 */ /* 0x000fea0003800000 */
.L_x_440:
[----:B------:R-:W5:Y:S01]  /*fab0*/  S2R R11, SR_TID.X ;  /* 0x00000000000b7919 */ /* 0x000f620000002100 */
[----:B------:R-:W-:Y:S01]  /*fac0*/  @!PT LDS RZ, [RZ] ;  /* 0x00000000fffff984 */ /* 0x000fe20000000800 */
[----:B------:R-:W-:Y:S01]  /*fad0*/  @!PT LDS RZ, [RZ] ;  /* 0x00000000fffff984 */ /* 0x000fe20000000800 */
[----:B------:R-:W-:Y:S01]  /*fae0*/  @!PT LDS RZ, [RZ] ;  /* 0x00000000fffff984 */ /* 0x000fe20000000800 */
[----:B------:R-:W-:Y:S01]  /*faf0*/  @!PT LDS RZ, [RZ] ;  /* 0x00000000fffff984 */ /* 0x000fe20000000800 */
[----:B------:R3:W-:Y:S06]  /*fb00*/  MEMBAR.ALL.CTA ;  /* 0x0000000000007992 */ /* 0x0007ec0000008000 */
[----:B---3--:R-:W3:Y:S01]  /*fb10*/  FENCE.VIEW.ASYNC.S ;  /* 0x00000000000073c6 */ /* 0x008ee20000000000 */
[----:B------:R-:W-:Y:S05]  /*fb20*/  WARPSYNC.ALL ;  /* 0x0000000000007948 */ /* 0x000fea0003800000 */
[----:B------:R-:W-:Y:S01]  /*fb30*/  BSSY B0, `(.L_x_537) ;  /* 0x0000008000007945 */ /* 0x000fe20003800000 */
[----:B---3--:R3:W-:Y:S01]  /*fb40*/  BAR.SYNC.DEFER_BLOCKING R142, 0x80 ;  /* 0x0002008e0000751d */ /* 0x0087e20000010000 */
[----:B-----5:R-:W-:-:S13]  /*fb50*/  LOP3.LUT P3, RZ, R11, 0x7f, RZ, 0xc0, !PT ;  /* 0x0000007f0bff7812 */ /* 0x020fda000786c0ff */
[----:B------:R-:W-:-:S05]  /*fb60*/  @!P3 VIADD R11, R93, 0x334a0 ;  /* 0x000334a05d0bb836 */ /* 0x000fca0000000000 */
[----:B------:R-:W-:-:S04]  /*fb70*/  @!P3 PRMT R11, RZ, 0x654, R11 ;  /* 0x00000654ff0bb816 */ /* 0x000fc8000000000b */
[----:B------:R3:W-:Y:S01]  /*fb80*/  @!P3 SYNCS.ARRIVE.TRANS64.RED.A1T0 RZ, [R11+URZ], RZ ;  /* 0x000000ff0bffb9a7 */ /* 0x0007e2000810043f */
[----:B------:R-:W-:Y:S05]  /*fb90*/  @!P2 BRA `(.L_x_538) ;  /* 0x000000000004a947 */ /* 0x000fea0003800000 */
[----:B------:R-:W-:Y:S01]  /*fba0*/  BPT.TRAP 0x1 ;  /* 0x000000040000795c */ /* 0x000fe20000300000 */
.L_x_538:
[----:B------:R-:W-:Y:S05]  /*fbb0*/  BSYNC B0 ;  /* 0x0000000000007941 */ /* 0x000fea0003800000 */
.L_x_537:
[----:B------:R-:W5:Y:S01]  /*fbc0*/  SYNCS.PHASECHK.TRANS64.TRYWAIT P2, [R93+URZ+0x334b0], R94 ;  /* 0x0334b05e5d0075a7 */ /* 0x000f62000804017f */
[----:B------:R-:W-:Y:S01]  /*fbd0*/  ULDC UR39, c[0x0][0x2f4] ;  /* 0x0000bd0000277ab9 */ /* 0x000fe20000000800 */
[----:B------:R-:W-:Y:S04]  /*fbe0*/  BSSY B0, `(.L_x_539) ;  /* 0x0000002000007945 */ /* 0x000fe80003800000 */
[----:B-----5:R-:W-:Y:S05]  /*fbf0*/  @!P2 BRA `(.L_x_540) ;  /* 0x000001cc0010a947 */ /* 0x020fea0003800000 */
.L_x_802:
[----:B------:R-:W-:Y:S05]  /*fc00*/  BSYNC B0 ;  /* 0x0000000000007941 */ /* 0x000fea0003800000 */
.L_x_539:
[----:B------:R0:W5:Y:S01]  /*fc10*/  LDL R51, [R1+0xc] ;  /* 0x00000c0001337983 */ /* 0x0001620000100800 */
[----:B------:R-:W-:Y:S01]  /*fc20*/  ULDC.64 UR4, c[0x0][0x328] ;  /* 0x0000ca0000047ab9 */ /* 0x000fe20000000a00 */
[----:B------:R-:W-:Y:S02]  /*fc30*/  ULDC.64 UR6, c[0x0][0x318] ;  /* 0x0000c60000067ab9 */ /* 0x000fe40000000a00 */
[----:B-12---:R1:W5:Y:S04]  /*fc40*/  LDL R50, [R1+0x8] ;  /* 0x0000080001327983 */ /* 0x0063680000100800 */
[----:B0-----:R1:W5:Y:S01]  /*fc50*/  LDL R49, [R1] ;  /* 0x0000000001317983 */ /* 0x0013620000100800 */
[----:B------:R-:W-:Y:S02]  /*fc60*/  IMAD R90, R90, UR4, RZ ;  /* 0x000000045a5a7c24 */ /* 0x000fe4000f8e02ff */
[C---:B------:R-:W-:Y:S01]  /*fc70*/  IMAD.WIDE.U32 R12, R35.reuse, UR4, RZ ;  /* 0x00000004230c7c25 */ /* 0x040fe2000f8e00ff */
[----:B------:R1:W5:Y:S03]  /*fc80*/  LDL R48, [R1+0x4] ;  /* 0x0000040001307983 */ /* 0x0003660000100800 */
[----:B------:R-:W-:Y:S01]  /*fc90*/  IMAD R35, R35, UR5, R90 ;  /* 0x0000000523237c24 */ /* 0x000fe2000f8e025a */
[----:B------:R-:W0:Y:S01]  /*fca0*/  S2R R14, SR_TID.X ;  /* 0x00000000000e7919 */ /* 0x000e220000002100 */
[----:B------:R-:W-:-:S02]  /*fcb0*/  ULDC.64 UR4, c[0x0][0x338] ;  /* 0x0000ce0000047ab9 */ /* 0x000fc40000000a00 */
[----:B------:R-:W-:Y:S02]  /*fcc0*/  IMAD R91, R91, UR4, RZ ;  /* 0x000000045b5b7c24 */ /* 0x000fe4000f8e02ff */
[----:B------:R-:W-:Y:S02]  /*fcd0*/  IMAD.IADD R13, R13, 0x1, R35 ;  /* 0x000000010d0d7824 */ /* 0x000fe400078e0223 */
[C---:B------:R-:W-:Y:S02]  /*fce0*/  IMAD R91, R34.reuse, UR5, R91 ;  /* 0x00000005225b7c24 */ /* 0x040fe4000f8e025b */
[----:B------:R-:W-:Y:S01]  /*fcf0*/  IMAD.WIDE.U32 R34, R34, UR4, R12 ;  /* 0x0000000422227c25 */ /* 0x000fe2000f8e000c */
[----:B------:R-:W-:-:S03]  /*fd00*/  ULDC.64 UR4, c[0x0][0x330] ;  /* 0x0000cc0000047ab9 */ /* 0x000fc60000000a00 */
[----:B------:R-:W-:Y:S02]  /*fd10*/  IMAD.IADD R35, R35, 0x1, R91 ;  /* 0x0000000123237824 */ /* 0x000fe400078e025b */
[----:B---3--:R-:W-:Y:S02]  /*fd20*/  IMAD R11, R7, UR4, RZ ;  /* 0x00000004070b7c24 */ /* 0x008fe4000f8e02ff */
[----:B------:R-:W-:-:S04]  /*fd30*/  IMAD.WIDE.U32 R12, R222, UR4, R34 ;  /* 0x00000004de0c7c25 */ /* 0x000fc8000f8e0022 */
[----:B------:R-:W-:Y:S01]  /*fd40*/  IMAD R11, R222, UR5, R11 ;  /* 0x00000005de0b7c24 */ /* 0x000fe2000f8e020b */
[----:B------:R-:W-:-:S04]  /*fd50*/  IADD3 R44, P2, R12, UR6, RZ ;  /* 0x000000060c2c7c10 */ /* 0x000fc8000ff5e0ff */
[----:B------:R-:W-:Y:S02]  /*fd60*/  IADD3.X R11, R13, UR7, R11, P2, !PT ;  /* 0x000000070d0b7c10 */ /* 0x000fe400097fe40b */
[C---:B0-----:R-:W-:Y:S01]  /*fd70*/  IADD3 R15, R14.reuse, -0x80, RZ ;  /* 0xffffff800e0f7810 */ /* 0x041fe20007ffe0ff */
[----:B------:R-:W-:-:S05]  /*fd80*/  VIADD R14, R14, 0xffffff80 ;  /* 0xffffff800e0e7836 */ /* 0x000fca0000000000 */
[----:B------:R-:W-:-:S04]  /*fd90*/  LEA.HI R14, R14, R15, RZ, 0x1 ;  /* 0x0000000f0e0e7211 */ /* 0x000fc800078f08ff */
[----:B------:R-:W-:-:S05]  /*fda0*/  SHF.R.S32.HI R14, RZ, 0x1, R14 ;  /* 0x00000001ff0e7819 */ /* 0x000fca000001140e */
[----:B------:R-:W-:-:S05]  /*fdb0*/  IMAD.IADD R92, R92, 0x1, -R14 ;  /* 0x000000015c5c7824 */ /* 0x000fca00078e0a0e */
[----:B------:R-:W-:Y:S01]  /*fdc0*/  ISETP.GE.AND P2, PT, R92, 0x1, PT ;  /* 0x000000015c00780c */ /* 0x000fe20003f46270 */
[----:B------:R1:W0:Y:S01]  /*fdd0*/  SHFL.IDX PT, R47, R44, RZ, 0x1e1f ;  /* 0x001e1fff2c2f7589 */ /* 0x00022200000e0000 */
[----:B------:R-:W-:Y:S03]  /*fde0*/  BSSY B0, `(.L_x_541) ;  /* 0x0000023000007945 */ /* 0x000fe60003800000 */
[----:B------:R1:W2:Y:S08]  /*fdf0*/  SHFL.IDX PT, R45, R11, RZ, 0x1e1f ;  /* 0x001e1fff0b2d7589 */ /* 0x0002b000000e0000 */
[----:B-1----:R-:W-:Y:S05]  /*fe00*/  @!P2 BRA `(.L_x_542) ;  /* 0x000000000080a947 */ /* 0x002fea0003800000 */
[----:B------:R-:W-:-:S13]  /*fe10*/  ISETP.GE.AND P5, PT, R16, UR39, PT ;  /* 0x0000002710007c0c */ /* 0x000fda000bfa6270 */
[----:B------:R-:W1:Y:S01]  /*fe20*/  @!P5 LDS.128 R12, [R88+0xf200] ;  /* 0x00f20000580cd984 */ /* 0x000e620000000c00 */
[----:B0-----:R-:W-:-:S05]  /*fe30*/  @!P5 IADD3 R38, P2, R16, R47, RZ ;  /* 0x0000002f1026d210 */ /* 0x001fca0007f5e0ff */
[----:B--2---:R-:W-:Y:S01]  /*fe40*/  @!P5 IMAD.X R39, R45, 0x1, R17, P2 ;  /* 0x000000012d27d824 */ /* 0x004fe200010e0611 */
[----:B------:R-:W-:-:S13]  /*fe50*/  ISETP.GE.AND P2, PT, R23, UR39, PT ;  /* 0x0000002717007c0c */ /* 0x000fda000bf46270 */
[----:B------:R-:W-:-:S04]  /*fe60*/  @!P2 IADD3 R36, P4, R23, R47, RZ ;  /* 0x0000002f1724a210 */ /* 0x000fc80007f9e0ff */
[----:B-----5:R-:W-:Y:S02]  /*fe70*/  @!P2 IADD3.X R37, R45, R51, RZ, P4, !PT ;  /* 0x000000332d25a210 */ /* 0x020fe400027fe4ff */
[----:B------:R-:W-:-:S13]  /*fe80*/  ISETP.GE.AND P4, PT, R22, UR39, PT ;  /* 0x0000002716007c0c */ /* 0x000fda000bf86270 */
[----:B------:R-:W-:Y:S01]  /*fe90*/  @!P4 IADD3 R34, P6, R22, R47, RZ ;  /* 0x0000002f1622c210 */ /* 0x000fe20007fde0ff */
[----:B-1----:R-:W-:Y:S01]  /*fea0*/  @!P5 ST.E.128 desc[UR50][R38.64], R12 ;  /* 0x0000000c2600d985 */ /* 0x002fe2000c101d32 */
[----:B------:R-:W-:-:S03]  /*feb0*/  ISETP.GE.AND P5, PT, R225, UR39, PT ;  /* 0x00000027e1007c0c */ /* 0x000fc6000bfa6270 */
[----:B------:R-:W-:-:S10]  /*fec0*/  @!P4 IMAD.X R35, R45, 0x1, R50, P6 ;  /* 0x000000012d23c824 */ /* 0x000fd400030e0632 */
[----:B------:R-:W0:Y:S01]  /*fed0*/  @!P5 LDS.128 R12, [R89+0xf200] ;  /* 0x00f20000590cd984 */ /* 0x000e220000000c00 */
[----:B------:R-:W-:-:S05]  /*fee0*/  @!P5 IMAD.SHL.U32 R42, R227, 0x10, RZ ;  /* 0x00000010e32ad824 */ /* 0x000fca00078e00ff */
[----:B------:R-:W-:-:S04]  /*fef0*/  @!P5 IADD3 R40, P6, R42, R47, RZ ;  /* 0x0000002f2a28d210 */ /* 0x000fc80007fde0ff */
[----:B----4-:R-:W-:-:S05]  /*ff00*/  @!P5 LEA.HI.X.SX32 R41, R42, R45, 0x1, P6 ;  /* 0x0000002d2a29d211 */ /* 0x010fca00030f0eff */
[----:B0-----:R-:W-:Y:S01]  /*ff10*/  @!P5 ST.E.128 desc[UR50][R40.64], R12 ;  /* 0x0000000c2800d985 */ /* 0x001fe2000c101d32 */
[----:B------:R-:W-:-:S13]  /*ff20*/  ISETP.GE.AND P5, PT, R226, UR39, PT ;  /* 0x00000027e2007c0c */ /* 0x000fda000bfa6270 */
[----:B------:R-:W0:Y:S01]  /*ff30*/  @!P5 LDS.128 R12, [R88+0x11a00] ;  /* 0x011a0000580cd984 */ /* 0x000e220000000c00 */
[----:B------:R-:W-:-:S05]  /*ff40*/  @!P5 IMAD.SHL.U32 R46, R49, 0x10, RZ ;  /* 0x00000010312ed824 */ /* 0x000fca00078e00ff */
[----:B------:R-:W-:-:S04]  /*ff50*/  @!P5 IADD3 R42, P6, R46, R47, RZ ;  /* 0x0000002f2e2ad210 */ /* 0x000fc80007fde0ff */
[----:B------:R-:W-:-:S05]  /*ff60*/  @!P5 LEA.HI.X.SX32 R43, R46, R45, 0x1, P6 ;  /* 0x0000002d2e2bd211 */ /* 0x000fca00030f0eff */
[----:B0-----:R-:W-:Y:S01]  /*ff70*/  @!P5 ST.E.128 desc[UR50][R42.64], R12 ;  /* 0x0000000c2a00d985 */ /* 0x001fe2000c101d32 */
[----:B------:R-:W-:-:S03]  /*ff80*/  ISETP.GE.AND P5, PT, R224, UR39, PT ;  /* 0x00000027e0007c0c */ /* 0x000fc6000bfa6270 */
[----:B------:R-:W0:Y:S10]  /*ff90*/  @!P2 LDS.128 R12, [R89+0x11a00] ;  /* 0x011a0000590ca984 */ /* 0x000e340000000c00 */
[----:B------:R-:W-:-:S04]  /*ffa0*/  @!P5 IADD3 R38, P6, R224, R47, RZ ;  /* 0x0000002fe026d210 */ /* 0x000fc80007fde0ff */
[----:B------:R-:W-:Y:S01]  /*ffb0*/  @!P5 IADD3.X R39, R45, R48, RZ, P6, !PT ;  /* 0x000000302d27d210 */ /* 0x000fe200037fe4ff */
[----:B0-----:R-:W-:Y:S04]  /*ffc0*/  @!P2 ST.E.128 desc[UR50][R36.64], R12 ;  /* 0x0000000c2400a985 */ /* 0x001fe8000c101d32 */
[----:B------:R-:W0:Y:S04]  /*ffd0*/  @!P4 LDS.128 R12, [R88+0x14200] ;  /* 0x01420000580cc984 */ /* 0x000e280000000c00 */
[----:B0-----:R-:W-:Y:S04]  /*ffe0*/  @!P4 ST.E.128 desc[UR50][R34.64], R12 ;  /* 0x0000000c2200c985 */ /* 0x001fe8000c101d32 */
[----:B------:R-:W0:Y:S04]  /*fff0*/  @!P5 LDS.128 R12, [R89+0x14200] ;  /* 0x01420000590cd984 */ /* 0x000e280000000c00 */
[----:B0-----:R1:W-:Y:S02]  /*10000*/  @!P5 ST.E.128 desc[UR50][R38.64], R12 ;  /* 0x0000000c2600d985 */ /* 0x0013e4000c101d32 */
.L_x_542:
[----:B------:R-:W-:Y:S05]  /*10010*/  BSYNC B0 ;  /* 0x0000000000007941 */ /* 0x000fea0003800000 */
.L_x_541:
[----:B------:R-:W-:Y:S01]  /*10020*/  ISETP.GE.AND P2, PT, R92, 0x81, PT ;  /* 0x000000815c00780c */ /* 0x000fe20003f46270 */
[----:B------:R-:W3:Y:S01]  /*10030*/  SHFL.IDX PT, R11, R11, 0x1, 0x1e1f ;  /* 0x003e1f000b0b7f89 */ /* 0x000ee200000e0000 */
[----:B------:R-:W-:Y:S03]  /*10040*/  BSSY B0, `(.L_x_543) ;  /* 0x0000023000007945 */ /* 0x000fe60003800000 */
[----:B--2---:R2:W0:Y:S08]  /*10050*/  SHFL.IDX PT, R45, R44, 0x1, 0x1e1f ;  /* 0x003e1f002c2d7f89 */ /* 0x00443000000e0000 */
[----:B--2---:R-:W-:Y:S05]  /*10060*/  @!P2 BRA `(.L_x_544) ;  /* 0x000000000080a947 */ /* 0x004fea0003800000 */
[----:B------:R-:W-:-:S13]  /*10070*/  ISETP.GE.AND P5, PT, R16, UR39, PT ;  /* 0x0000002710007c0c */ /* 0x000fda000bfa6270 */
[----:B-1----:R-:W1:Y:S01]  /*10080*/  @!P5 LDS.128 R12, [R88+0x11200] ;  /* 0x01120000580cd984 */ /* 0x002e620000000c00 */
[----:B0-----:R-:W-:-:S05]  /*10090*/  @!P5 IADD3 R38, P2, R16, R45, RZ ;  /* 0x0000002d1026d210 */ /* 0x001fca0007f5e0ff */
[----:B---3--:R-:W-:Y:S01]  /*100a0*/  @!P5 IMAD.X R39, R11, 0x1, R17, P2 ;  /* 0x000000010b27d824 */ /* 0x008fe200010e0611 */
[----:B------:R-:W-:-:S13]  /*100b0*/  ISETP.GE.AND P2, PT, R23, UR39, PT ;  /* 0x0000002717007c0c */ /* 0x000fda000bf46270 */
[----:B------:R-:W-:-:S05]  /*100c0*/  @!P2 IADD3 R36, P4, R23, R45, RZ ;  /* 0x0000002d1724a210 */ /* 0x000fca0007f9e0ff */
[----:B-----5:R-:W-:Y:S01]  /*100d0*/  @!P2 IMAD.X R37, R11, 0x1, R51, P4 ;  /* 0x000000010b25a824 */ /* 0x020fe200020e0633 */
[----:B------:R-:W-:-:S13]  /*100e0*/  ISETP.GE.AND P4, PT, R22, UR39, PT ;  /* 0x0000002716007c0c */ /* 0x000fda000bf86270 */
[----:B------:R-:W-:Y:S01]  /*100f0*/  @!P4 IADD3 R34, P6, R22, R45, RZ ;  /* 0x0000002d1622c210 */ /* 0x000fe20007fde0ff */
[----:B-1----:R-:W-:Y:S01]  /*10100*/  @!P5 ST.E.128 desc[UR50][R38.64], R12 ;  /* 0x0000000c2600d985 */ /* 0x002fe2000c101d32 */
[----:B------:R-:W-:-:S03]  /*10110*/  ISETP.GE.AND P5, PT, R225, UR39, PT ;  /* 0x00000027e1007c0c */ /* 0x000fc6000bfa6270 */
[----:B------:R-:W-:-:S10]  /*10120*/  @!P4 IMAD.X R35, R11, 0x1, R50, P6 ;  /* 0x000000010b23c824 */ /* 0x000fd400030e0632 */
[----:B------:R-:W0:Y:S01]  /*10130*/  @!P5 LDS.128 R12, [R89+0x11200] ;  /* 0x01120000590cd984 */ /* 0x000e220000000c00 */
[----:B------:R-:W-:-:S04]  /*10140*/  @!P5 SHF.L.U32 R42, R227, 0x4, RZ ;  /* 0x00000004e32ad819 */ /* 0x000fc800000006ff */
        /* <DEDUP_REMOVED lines=11> */
[----:B------:R-:W-:-:S05]  /*10200*/  @!P5 IADD3 R38, P6, R224, R45, RZ ;  /* 0x0000002de026d210 */ /* 0x000fca0007fde0ff */
[----:B------:R-:W-:Y:S01]  /*10210*/  @!P5 IMAD.X R39, R11, 0x1, R48, P6 ;  /* 0x000000010b27d824 */ /* 0x000fe200030e0630 */
[----:B0-----:R-:W-:Y:S04]  /*10220*/  @!P2 ST.E.128 desc[UR50][R36.64], R12 ;  /* 0x0000000c2400a985 */ /* 0x001fe8000c101d32 */
[----:B------:R-:W0:Y:S04]  /*10230*/  @!P4 LDS.128 R12, [R88+0x16200] ;  /* 0x01620000580cc984 */ /* 0x000e280000000c00 */
[----:B0-----:R-:W-:Y:S04]  /*10240*/  @!P4 ST.E.128 desc[UR50][R34.64], R12 ;  /* 0x0000000c2200c985 */ /* 0x001fe8000c101d32 */
[----:B------:R-:W0:Y:S04]  /*10250*/  @!P5 LDS.128 R12, [R89+0x16200] ;  /* 0x01620000590cd984 */ /* 0x000e280000000c00 */
[----:B0-----:R2:W-:Y:S02]  /*10260*/  @!P5 ST.E.128 desc[UR50][R38.64], R12 ;  /* 0x0000000c2600d985 */ /* 0x0015e4000c101d32 */
.L_x_544:
[----:B------:R-:W-:Y:S05]  /*10270*/  BSYNC B0 ;  /* 0x0000000000007941 */ /* 0x000fea0003800000 */
.L_x_543:
[----:B-12---:R-:W2:Y:S01]  /*10280*/  LDL.LU R12, [R1+0x14] ;  /* 0x00001400010c7983 */ /* 0x006ea20000300800 */
[----:B------:R-:W-:Y:S01]  /*10290*/  IADD3 R19, R19, 0x1, RZ ;  /* 0x0000000113137810 */ /* 0x000fe20007ffe0ff */
[----:B------:R-:W-:Y:S01]  /*102a0*/  @!P3 VIADD R93, R93, 0x334c0 ;  /* 0x000334c05d5db836 */ /* 0x000fe20000000000 */
[----:B------:R-:W-:Y:S01]  /*102b0*/  ISETP.NE.AND P4, PT, R115, RZ, PT ;  /* 0x000000ff7300720c */ /* 0x000fe20003f85270 */
[----:B------:R-:W-:Y:S01]  /*102c0*/  @!PT LDS RZ, [RZ] ;  /* 0x00000000fffff984 */ /* 0x000fe20000000800 */
[----:B------:R-:W-:Y:S01]  /*102d0*/  @!PT LDS RZ, [RZ] ;  /* 0x00000000fffff984 */ /* 0x000fe20000000800 */
[----:B------:R-:W-:Y:S01]  /*102e0*/  @!PT LDS RZ, [RZ] ;  /* 0x00000000fffff984 */ /* 0x000fe20000000800 */
[----:B------:R-:W-:Y:S01]  /*102f0*/  @!PT LDS RZ, [RZ] ;  /* 0x00000000fffff984 */ /* 0x000fe20000000800 */
[----:B------:R1:W-:Y:S06]  /*10300*/  MEMBAR.ALL.CTA ;  /* 0x0000000000007992 */ /* 0x0003ec0000008000 */
[----:B-1----:R-:W1:Y:S02]  /*10310*/  FENCE.VIEW.ASYNC.S ;  /* 0x00000000000073c6 */ /* 0x002e640000000000 */
[----:B-1----:R1:W-:Y:S01]  /*10320*/  BAR.SYNC.DEFER_BLOCKING R142, 0x80 ;  /* 0x0002008e0000751d */ /* 0x0023e20000010000 */
[----:B------:R-:W-:-:S02]  /*10330*/  ISETP.NE.AND P2, PT, R19, 0x2, PT ;  /* 0x000000021300780c */ /* 0x000fc40003f45270 */
[----:B------:R-:W-:Y:S02]  /*10340*/  @!P3 PRMT R93, RZ, 0x654, R93 ;  /* 0x00000654ff5db816 */ /* 0x000fe4000000005d */
[----:B---3--:R-:W-:Y:S02]  /*10350*/  SEL R11, RZ, 0x1, P2 ;  /* 0x00000001ff0b7807 */ /* 0x008fe40001000000 */
[----:B------:R-:W-:Y:S01]  /*10360*/  SEL R19, R19, RZ, P2 ;  /* 0x000000ff13137207 */ /* 0x000fe20001000000 */
[----:B------:R1:W-:Y:S01]  /*10370*/  @!P3 SYNCS.ARRIVE.TRANS64.RED.A1T0 RZ, [R93+URZ], RZ ;  /* 0x000000ff5dffb9a7 */ /* 0x0003e2000810043f */
[----:B--2---:R-:W-:-:S05]  /*10380*/  LOP3.LUT R12, R12, R11, RZ, 0x3c, !PT ;  /* 0x0000000b0c0c7212 */ /* 0x004fca00078e3cff */
[----:B------:R1:W-:Y:S01]  /*10390*/  STL [R1+0x14], R12 ;  /* 0x0000140c01007387 */ /* 0x0003e20000100800 */
[----:B------:R-:W-:Y:S05]  /*103a0*/  @P4 BRA `(.L_x_545) ;  /* 0xffffff20005c4947 */ /* 0x000fea000383ffff */
[----:B-1----:R-:W1:Y:S01]  /*103b0*/  S2R R12, SR_TID.X ;  /* 0x00000000000c7919 */ /* 0x002e620000002100 */
[----:B------:R-:W-:Y:S02]  /*103c0*/  PLOP3.LUT P0, PT, PT, PT, PT, 0x8, 0x0 ;  /* 0x000000000000781c */ /* 0x000fe40003f0e170 */
[----:B-1----:R-:W-:-:S04]  /*103d0*/  SHF.R.U32.HI R12, RZ, 0x7, R12 ;  /* 0x00000007ff0c7819 */ /* 0x002fc8000001160c */
[----:B------:R-:W-:-:S13]  /*103e0*/  ISETP.NE.AND P4, PT, R12, 0x1, PT ;  /* 0x000000010c00780c */ /* 0x000fda0003f85270 */
[----:B------:R-:W-:Y:S06]  /*103f0*/  @!P4 BAR.ARV 0x9, 0x100 ;  /* 0x024400000000cb1d */ /* 0x000fec0000002000 */
.L_x_435:
[----:B------:R-:W-:Y:S02]  /*10400*/  ISETP.GE.AND P2, PT, R141, 0x1, PT ;  /* 0x000000018d00780c */ /* 0x000fe40003f46270 */
[----:B------:R-:W-:Y:S02]  /*10410*/  CS2R R122, SRZ ;  /* 0x00000000007a7805 */ /* 0x000fe4000001ff00 */
[----:B------:R-:W-:Y:S02]  /*10420*/  PLOP3.LUT P1, PT, PT, PT, PT, 0x80, 0x0 ;  /* 0x000000000000781c */ /* 0x000fe40003f2f070 */
[----:B------:R-:W-:Y:S01]  /*10430*/  CS2R R120, SRZ ;  /* 0x0000000000787805 */ /* 0x000fe2000001ff00 */
[----:B------:R-:W-:Y:S01]  /*10440*/  IMAD.MOV.U32 R119, RZ, RZ, RZ ;  /* 0x000000ffff777224 */ /* 0x000fe200078e00ff */
        /* <DEDUP_REMOVED lines=9> */
[----:B0-----:R-:W-:Y:S01]  /*104e0*/  CS2R R46, SRZ ;  /* 0x00000000002e7805 */ /* 0x001fe2000001ff00 */
[----:B------:R-:W-:Y:S01]  /*104f0*/  IMAD.MOV.U32 R67, RZ, RZ, RZ ;  /* 0x000000ffff437224 */ /* 0x000fe200078e00ff */
[----:B------:R-:W-:Y:S02]  /*10500*/  CS2R R76, SRZ ;  /* 0x00000000004c7805 */ /* 0x000fe4000001ff00 */
[----:B------:R-:W-:Y:S02]  /*10510*/  CS2R R68, SRZ ;  /* 0x0000000000447805 */ /* 0x000fe4000001ff00 */
[----:B------:R-:W-:Y:S02]  /*10520*/  CS2R R38, SRZ ;  /* 0x0000000000267805 */ /* 0x000fe4000001ff00 */
[----:B------:R-:W-:-:S02]  /*10530*/  CS2R R70, SRZ ;  /* 0x0000000000467805 */ /* 0x000fc4000001ff00 */
[----:B-----5:R-:W-:Y:S02]  /*10540*/  CS2R R50, SRZ ;  /* 0x0000000000327805 */ /* 0x020fe4000001ff00 */
[----:B------:R-:W-:Y:S02]  /*10550*/  CS2R R74, SRZ ;  /* 0x00000000004a7805 */ /* 0x000fe4000001ff00 */
[----:B------:R-:W-:Y:S02]  /*10560*/  CS2R R64, SRZ ;  /* 0x0000000000407805 */ /* 0x000fe4000001ff00 */
[----:B------:R-:W-:Y:S02]  /*10570*/  CS2R R52, SRZ ;  /* 0x0000000000347805 */ /* 0x000fe4000001ff00 */
[----:B------:R-:W-:Y:S02]  /*10580*/  CS2R R60, SRZ ;  /* 0x00000000003c7805 */ /* 0x000fe4000001ff00 */
[----:B------:R-:W-:-:S02]  /*10590*/  CS2R R48, SRZ ;  /* 0x0000000000307805 */ /* 0x000fc4000001ff00 */
[----:B------:R-:W-:Y:S01]  /*105a0*/  CS2R R58, SRZ ;  /* 0x00000000003a7805 */ /* 0x000fe2000001ff00 */
[----:B------:R-:W-:Y:S01]  /*105b0*/  IMAD.MOV.U32 R83, RZ, RZ, RZ ;  /* 0x000000ffff537224 */ /* 0x000fe200078e00ff */
        /* <DEDUP_REMOVED lines=12> */
[----:B----4-:R-:W-:Y:S02]  /*10680*/  CS2R R40, SRZ ;  /* 0x0000000000287805 */ /* 0x010fe4000001ff00 */
[----:B------:R-:W-:Y:S02]  /*10690*/  CS2R R12, SRZ ;  /* 0x00000000000c7805 */ /* 0x000fe4000001ff00 */
[----:B------:R-:W-:Y:S02]  /*106a0*/  MOV R55, RZ ;  /* 0x000000ff00377202 */ /* 0x000fe40000000f00 */
[----:B------:R-:W-:Y:S02]  /*106b0*/  CS2R R104, SRZ ;  /* 0x0000000000687805 */ /* 0x000fe4000001ff00 */
[----:B------:R-:W-:-:S02]  /*106c0*/  CS2R R108, SRZ ;  /* 0x00000000006c7805 */ /* 0x000fc4000001ff00 */
[----:B------:R-:W-:Y:S02]  /*106d0*/  CS2R R112, SRZ ;  /* 0x0000000000707805 */ /* 0x000fe4000001ff00 */
[----:B------:R-:W-:Y:S02]  /*106e0*/  CS2R R10, SRZ ;  /* 0x00000000000a7805 */ /* 0x000fe4000001ff00 */
[----:B------:R-:W-:Y:S02]  /*106f0*/  CS2R R124, SRZ ;  /* 0x00000000007c7805 */ /* 0x000fe4000001ff00 */
[----:B------:R-:W-:Y:S02]  /*10700*/  CS2R R24, SRZ ;  /* 0x0000000000187805 */ /* 0x000fe4000001ff00 */
[----:B------:R-:W-:Y:S01]  /*10710*/  CS2R R116, SRZ ;  /* 0x0000000000747805 */ /* 0x000fe2000001ff00 */
[----:B------:R-:W-:Y:S01]  /*10720*/  IMAD.MOV.U32 R126, RZ, RZ, RZ ;  /* 0x000000ffff7e7224 */ /* 0x000fe200078e00ff */
[----:B------:R-:W-:Y:S01]  /*10730*/  MOV R128, RZ ;  /* 0x000000ff00807202 */ /* 0x000fe20000000f00 */
[----:B------:R-:W-:-:S02]  /*10740*/  IMAD.MOV.U32 R29, RZ, RZ, RZ ;  /* 0x000000ffff1d7224 */ /* 0x000fc400078e00ff */
[----:B------:R-:W-:Y:S01]  /*10750*/  IMAD.MOV.U32 R4, RZ, RZ, RZ ;  /* 0x000000ffff047224 */ /* 0x000fe200078e00ff */
[----:B------:R-:W-:Y:S06]  /*10760*/  @P0 BRA `(.L_x_546) ;  /* 0x00000000000c0947 */ /* 0x000fec0003800000 */
[----:B------:R-:W0:Y:S01]  /*10770*/  FENCE.VIEW.ASYNC.G ;  /* 0x00000000000073c6 */ /* 0x000e220000000100 */
[----:B------:R-:W-:Y:S05]  /*10780*/  WARPSYNC.ALL ;  /* 0x0000000000007948 */ /* 0x000fea0003800000 */
[----:B0-----:R-:W-:Y:S06]  /*10790*/  BAR.ARV 0xc, 0x180 ;  /* 0x0306000000007b1d */ /* 0x001fec0000002000 */
.L_x_546:
[----:B------:R-:W-:Y:S02]  /*107a0*/  IMAD.MOV.U32 R28, RZ, RZ, RZ ;  /* 0x000000ffff1c7224 */ /* 0x000fe400078e00ff */
[----:B------:R-:W-:Y:S01]  /*107b0*/  IMAD.MOV.U32 R5, RZ, RZ, RZ ;  /* 0x000000ffff057224 */ /* 0x000fe200078e00ff */
[----:B------:R-:W-:Y:S06]  /*107c0*/  @!P2 BRA `(.L_x_547) ;  /* 0x000001040050a947 */ /* 0x000fec0003800000 */
[----:B------:R-:W0:Y:S01]  /*107d0*/  S2R R0, SR_TID.X ;  /* 0x0000000000007919 */ /* 0x000e220000002100 */
[----:B------:R-:W-:Y:S01]  /*107e0*/  UMOV UR4, 0xffffffff ;  /* 0xffffffff00047882 */ /* 0x000fe20000000000 */
[----:B0-----:R-:W-:-:S05]  /*107f0*/  VIADD R45, R0, 0xffffff80 ;  /* 0xffffff80002d7836 */ /* 0x001fca0000000000 */
[----:B------:R-:W-:-:S04]  /*10800*/  SHF.R.S32.HI R56, RZ, 0x1f, R45 ;  /* 0x0000001fff387819 */ /* 0x000fc8000001142d */
[----:B------:R-:W-:-:S04]  /*10810*/  LEA.HI R13, R56, R45, RZ, 0x7 ;  /* 0x0000002d380d7211 */ /* 0x000fc800078f38ff */
[----:B------:R-:W-:Y:S01]  /*10820*/  SHF.R.S32.HI R13, RZ, 0x7, R13 ;  /* 0x00000007ff0d7819 */ /* 0x000fe2000001140d */
[----:B------:R-:W-:Y:S06]  /*10830*/  BRA.DIV UR4, `(.L_x_548) ;  /* 0x000001c204147947 */ /* 0x000fec000b800000 */
[----:B------:R0:W1:Y:S02]  /*10840*/  SHFL.IDX PT, R220, R13, RZ, 0x1f ;  /* 0x00001fff0ddc7589 */ /* 0x00006400000e0000 */
.L_x_805:
[----:B------:R-:W-:Y:S01]  /*10850*/  ULOP3.LUT UP0, URZ, UR48, 0x9f, URZ, 0xc0, !UPT ;  /* 0x0000009f303f7892 */ /* 0x000fe2000f80c03f */
[----:B-1----:R-:W-:-:S04]  /*10860*/  LEA.HI R0, R220, R220, RZ, 0x1 ;  /* 0x000000dcdc007211 */ /* 0x002fc800078f08ff */
[----:B------:R-:W-:Y:S02]  /*10870*/  LOP3.LUT R3, R0, 0x3e, RZ, 0xc0, !PT ;  /* 0x0000003e00037812 */ /* 0x000fe400078ec0ff */
[----:B------:R-:W-:Y:S02]  /*10880*/  PLOP3.LUT P0, PT, PT, PT, UP0, 0x80, 0x0 ;  /* 0x000000000000781c */ /* 0x000fe40003f0f008 */
[----:B------:R-:W-:-:S04]  /*10890*/  IADD3 R3, R220, -R3, RZ ;  /* 0x80000003dc037210 */ /* 0x000fc80007ffe0ff */
[----:B------:R-:W-:-:S04]  /*108a0*/  LEA R3, R3, UR48, 0xc ;  /* 0x0000003003037c11 */ /* 0x000fc8000f8e60ff */
[----:B------:R-:W-:-:S04]  /*108b0*/  SHF.R.U32.HI R3, RZ, 0x4, R3 ;  /* 0x00000004ff037819 */ /* 0x000fc80000011603 */
[----:B------:R-:W-:Y:S01]  /*108c0*/  LOP3.LUT R44, R3, 0x3fff, RZ, 0xc0, !PT ;  /* 0x00003fff032c7812 */ /* 0x000fe200078ec0ff */
[----:B------:R-:W-:Y:S06]  /*108d0*/  @!P0 BRA `(.L_x_549) ;  /* 0x0000000000408947 */ /* 0x000fec0003800000 */
[----:B------:R-:W-:Y:S01]  /*108e0*/  MOV R0, 0x0 ;  /* 0x0000000000007802 */ /* 0x000fe20000000f00 */
[----:B------:R-:W-:Y:S01]  /*108f0*/  ULDC.64 UR4, c[0x4][0xc0] ;  /* 0x0100300000047ab9 */ /* 0x000fe20000000a00 */
[----:B------:R-:W-:Y:S01]  /*10900*/  ULDC.64 UR6, c[0x4][0xc8] ;  /* 0x0100320000067ab9 */ /* 0x000fe20000000a00 */
[----:B------:R-:W-:Y:S01]  /*10910*/  IMAD.U32 R4, RZ, RZ, UR4 ;  /* 0x00000004ff047e24 */ /* 0x000fe2000f8e00ff */
[----:B------:R1:W2:Y:S01]  /*10920*/  LDC.64 R2, c[0x4][R0] ;  /* 0x0100000000027b82 */ /* 0x0002a20000000a00 */
        /* <DEDUP_REMOVED lines=8> */
[----:B01----:R-:W-:-:S07]  /*109b0*/  IMAD.MOV.U32 R13, RZ, RZ, RZ ;  /* 0x000000ffff0d7224 */ /* 0x003fce00078e00ff */
[----:B------:R-:W-:-:S07]  /*109c0*/  LEPC R20, `(.L_x_549) ;  /* 0x000000001014794e */ /* 0x000fce0000000000 */
[----:B--2---:R-:W-:Y:S05]  /*109d0*/  CALL.ABS.NOINC R2 ;  /* 0x0000000002007343 */ /* 0x004fea0003c00000 */
.L_x_549:
[----:B------:R-:W2:Y:S01]  /*109e0*/  LDL R2, [R1+0x50] ;  /* 0x0000500001027983 */ /* 0x000ea20000100800 */
[----:B------:R-:W-:Y:S01]  /*109f0*/  ULDC.64 UR4, c[0x0][0x990] ;  /* 0x0002640000047ab9 */ /* 0x000fe20000000a00 */
[----:B------:R-:W-:Y:S02]  /*10a00*/  ULDC.64 UR6, c[0x0][0x998] ;  /* 0x0002660000067ab9 */ /* 0x000fe40000000a00 */
[----:B------:R-:W3:Y:S01]  /*10a10*/  LDL R20, [R1+0x48] ;  /* 0x0000480001147983 */ /* 0x000ee20000100800 */
[----:B------:R-:W-:Y:S02]  /*10a20*/  ISETP.NE.U32.AND P0, PT, RZ, UR4, PT ;  /* 0x00000004ff007c0c */ /* 0x000fe4000bf05070 */
[----:B------:R-:W-:Y:S02]  /*10a30*/  ISETP.NE.U32.AND P1, PT, RZ, UR6, PT ;  /* 0x00000006ff007c0c */ /* 0x000fe4000bf25070 */
[----:B------:R-:W-:Y:S02]  /*10a40*/  ISETP.NE.AND.EX P0, PT, RZ, UR5, PT, P0 ;  /* 0x00000005ff007c0c */ /* 0x000fe4000bf05300 */
[----:B------:R-:W-:-:S11]  /*10a50*/  ISETP.NE.AND.EX P1, PT, RZ, UR7, PT, P1 ;  /* 0x00000007ff007c0c */ /* 0x000fd6000bf25310 */
[----:B------:R-:W2:Y:S01]  /*10a60*/  @P0 LDC.64 R6, c[0x0][0x9a8] ;  /* 0x00026a00ff060b82 */ /* 0x000ea20000000a00 */
[----:B------:R-:W-:-:S07]  /*10a70*/  @P0 SHF.R.S32.HI R15, RZ, 0x1f, R222 ;  /* 0x0000001fff0f0819 */ /* 0x000fce00000114de */
[----:B------:R-:W1:Y:S08]  /*10a80*/  @P1 LDC.64 R8, c[0x0][0x9b8] ;  /* 0x00026e00ff081b82 */ /* 0x000e700000000a00 */
[----:B------:R-:W4:Y:S08]  /*10a90*/  @P0 LDC.64 R10, c[0x0][0x9b0] ;  /* 0x00026c00ff0a0b82 */ /* 0x000f300000000a00 */
[----:B0-----:R-:W0:Y:S01]  /*10aa0*/  @P1 LDC.64 R12, c[0x0][0x9c0] ;  /* 0x00027000ff0c1b82 */ /* 0x001e220000000a00 */
[----:B--2---:R-:W-:-:S02]  /*10ab0*/  @P0 IMAD R0, R2, R6, RZ ;  /* 0x0000000602000224 */ /* 0x004fc400078e02ff */
[----:B-1----:R-:W-:Y:S02]  /*10ac0*/  @P1 IMAD R4, R2, R8, RZ ;  /* 0x0000000802041224 */ /* 0x002fe400078e02ff */
[C---:B---3--:R-:W-:Y:S02]  /*10ad0*/  @P0 IMAD R7, R20.reuse, R7, R0 ;  /* 0x0000000714070224 */ /* 0x048fe400078e0200 */
[----:B------:R-:W-:-:S04]  /*10ae0*/  @P0 IMAD.WIDE.U32 R2, R20, R6, RZ ;  /* 0x0000000614020225 */ /* 0x000fc800078e00ff */
[----:B------:R-:W-:Y:S01]  /*10af0*/  @P0 IMAD.IADD R3, R3, 0x1, R7 ;  /* 0x0000000103030824 */ /* 0x000fe200078e0207 */
[----:B------:R-:W-:Y:S01]  /*10b00*/  @P1 SHF.R.S32.HI R7, RZ, 0x1f, R222 ;  /* 0x0000001fff071819 */ /* 0x000fe200000114de */
[C---:B------:R-:W-:Y:S02]  /*10b10*/  @P1 IMAD R9, R20.reuse, R9, R4 ;  /* 0x0000000914091224 */ /* 0x040fe400078e0204 */
[----:B------:R-:W-:-:S04]  /*10b20*/  @P1 IMAD.WIDE.U32 R4, R20, R8, RZ ;  /* 0x0000000814041225 */ /* 0x000fc800078e00ff */
[----:B----4-:R-:W-:Y:S02]  /*10b30*/  @P0 IMAD R0, R15, R10, RZ ;  /* 0x0000000a0f000224 */ /* 0x010fe400078e02ff */
[----:B0-----:R-:W-:Y:S02]  /*10b40*/  @P1 IMAD R6, R7, R12, RZ ;  /* 0x0000000c07061224 */ /* 0x001fe400078e02ff */
[----:B------:R-:W-:Y:S02]  /*10b50*/  @P1 IMAD.IADD R5, R5, 0x1, R9 ;  /* 0x0000000105051824 */ /* 0x000fe400078e0209 */
[C---:B------:R-:W-:Y:S02]  /*10b60*/  @P0 IMAD R9, R222.reuse, R11, R0 ;  /* 0x0000000bde090224 */ /* 0x040fe400078e0200 */
[----:B------:R-:W-:-:S04]  /*10b70*/  @P0 IMAD.WIDE.U32 R2, R222, R10, R2 ;  /* 0x0000000ade020225 */ /* 0x000fc800078e0002 */
[C---:B------:R-:W-:Y:S02]  /*10b80*/  @P1 IMAD R11, R222.reuse, R13, R6 ;  /* 0x0000000dde0b1224 */ /* 0x040fe400078e0206 */
[----:B------:R-:W-:Y:S01]  /*10b90*/  @P1 IMAD.WIDE.U32 R6, R222, R12, R4 ;  /* 0x0000000cde061225 */ /* 0x000fe200078e0004 */
[----:B------:R-:W-:Y:S02]  /*10ba0*/  @P0 IADD3 R5, R3, R9, RZ ;  /* 0x0000000903050210 */ /* 0x000fe40007ffe0ff */
[----:B------:R-:W-:Y:S01]  /*10bb0*/  @P0 LEA R4, P2, R2, UR4, 0x2 ;  /* 0x0000000402040c11 */ /* 0x000fe2000f8410ff */
[----:B------:R-:W-:Y:S01]  /*10bc0*/  @P1 IMAD.IADD R3, R7, 0x1, R11 ;  /* 0x0000000107031824 */ /* 0x000fe200078e020b */
[----:B------:R-:W-:Y:S01]  /*10bd0*/  @P1 LEA R8, P3, R6, UR6, 0x2 ;  /* 0x0000000606081c11 */ /* 0x000fe2000f8610ff */
[----:B------:R-:W-:Y:S01]  /*10be0*/  IMAD.MOV.U32 R0, RZ, RZ, 0x3f800000 ;  /* 0x3f800000ff007424 */ /* 0x000fe200078e00ff */
[----:B------:R-:W-:Y:S01]  /*10bf0*/  @P0 LEA.HI.X R5, R2, UR5, R5, 0x2, P2 ;  /* 0x0000000502050c11 */ /* 0x000fe200090f1405 */
[----:B------:R-:W-:Y:S01]  /*10c00*/  ULDC UR4, c[0x0][0x3f4] ;  /* 0x0000fd0000047ab9 */ /* 0x000fe20000000800 */
[----:B------:R-:W-:Y:S01]  /*10c10*/  @P1 LEA.HI.X R9, R6, UR7, R3, 0x2, P3 ;  /* 0x0000000706091c11 */ /* 0x000fe200098f1403 */
[----:B------:R-:W-:-:S04]  /*10c20*/  IMAD.MOV.U32 R3, RZ, RZ, 0x3f800000 ;  /* 0x3f800000ff037424 */ /* 0x000fc800078e00ff */
[----:B------:R-:W2:Y:S04]  /*10c30*/  @P1 LDG.E R0, desc[UR50][R8.64] ;  /* 0x0000003208001981 */ /* 0x000ea8000c1e1900 */
[----:B------:R-:W2:Y:S01]  /*10c40*/  @P0 LDG.E R3, desc[UR50][R4.64] ;  /* 0x0000003204030981 */ /* 0x000ea2000c1e1900 */
[----:B------:R-:W-:Y:S01]  /*10c50*/  ISETP.LT.AND P0, PT, RZ, UR4, PT ;  /* 0x00000004ff007c0c */ /* 0x000fe2000bf01270 */
[----:B------:R-:W-:Y:S01]  /*10c60*/  ULDC UR4, c[0x0][0x9d8] ;  /* 0x0002760000047ab9 */ /* 0x000fe20000000800 */
[----:B--2---:R-:W-:-:S04]  /*10c70*/  FMUL.FTZ R0, R3, R0 ;  /* 0x0000000003007220 */ /* 0x004fc80000410000 */
[----:B------:R-:W-:-:S07]  /*10c80*/  FMUL.FTZ R2, R0, UR4 ;  /* 0x0000000400027c20 */ /* 0x000fce0008410000 */
[----:B------:R-:W-:Y:S05]  /*10c90*/  @P0 BRA `(.L_x_550) ;  /* 0x0000000000400947 */ /* 0x000fea0003800000 */
[----:B------:R-:W-:-:S04]  /*10ca0*/  ULEA.HI UR4, UR37, UR37, URZ, 0x1 ;  /* 0x0000002525047291 */ /* 0x000fc8000f8f083f */
[----:B------:R-:W-:-:S04]  /*10cb0*/  ULOP3.LUT UR4, UR4, 0xfffffffe, URZ, 0xc0, !UPT ;  /* 0xfffffffe04047892 */ /* 0x000fc8000f8ec03f */
[----:B------:R-:W-:-:S06]  /*10cc0*/  UIADD3 UR4, UR37, -UR4, URZ ;  /* 0x8000000425047290 */ /* 0x000fcc000fffe03f */
[----:B------:R-:W-:-:S04]  /*10cd0*/  MOV R3, UR4 ;  /* 0x0000000400037c02 */ /* 0x000fc80008000f00 */
[----:B------:R-:W-:-:S04]  /*10ce0*/  SHF.L.U32 R3, R3, 0x1f, RZ ;  /* 0x0000001f03037819 */ /* 0x000fc800000006ff */
[----:B------:R0:W1:Y:S03]  /*10cf0*/  SYNCS.PHASECHK.TRANS64.TRYWAIT P0, [R18+URZ+0x33400], R3 ;  /* 0x03340003120075a7 */ /* 0x000066000800017f */
[----:B-1----:R-:W-:Y:S05]  /*10d00*/  @!P0 NANOSLEEP.SYNCS 0x989680 ;  /* 0x009896800000895d */ /* 0x002fea0003900000 */
[----:B------:R-:W1:Y:S01]  /*10d10*/  @!P0 SYNCS.PHASECHK.TRANS64 P0, [R18+URZ+0x33400], R3 ;  /* 0x03340003120085a7 */ /* 0x000e62000800007f */
[----:B------:R-:W-:Y:S04]  /*10d20*/  BSSY B0, `(.L_x_551) ;  /* 0x0000006000007945 */ /* 0x000fe80003800000 */
[----:B-1----:R-:W-:Y:S05]  /*10d30*/  @P0 BRA `(.L_x_552) ;  /* 0x0000000000100947 */ /* 0x002fea0003800000 */
.L_x_553:
[----:B-1----:R1:W2:Y:S02]  /*10d40*/  SYNCS.PHASECHK.TRANS64.TRYWAIT P0, [R18+URZ+0x33400], R3 ;  /* 0x03340003120075a7 */ /* 0x0022a4000800017f */
[----:B--2---:R-:W-:Y:S05]  /*10d50*/  @!P0 NANOSLEEP.SYNCS 0x989680 ;  /* 0x009896800000895d */ /* 0x004fea0003900000 */
[----:B------:R-:W2:Y:S02]  /*10d60*/  @!P0 SYNCS.PHASECHK.TRANS64 P0, [R18+URZ+0x33400], R3 ;  /* 0x03340003120085a7 */ /* 0x000ea4000800007f */
[----:B--2---:R-:W-:Y:S05]  /*10d70*/  @!P0 BRA `(.L_x_553) ;  /* 0xfffffffc00f08947 */ /* 0x004fea000383ffff */
.L_x_552:
[----:B------:R-:W-:Y:S05]  /*10d80*/  BSYNC B0 ;  /* 0x0000000000007941 */ /* 0x000fea0003800000 */
.L_x_551:
[----:B------:R-:W-:Y:S05]  /*10d90*/  BRA `(.L_x_554) ;  /* 0x0000006c009c7947 */ /* 0x000fea0003800000 */
.L_x_550:
[----:B------:R-:W0:Y:S01]  /*10da0*/  LDC.64 R24, c[0x0][0x3e8] ;  /* 0x0000fa00ff187b82 */ /* 0x000e220000000a00 */
[----:B------:R-:W-:Y:S01]  /*10db0*/  ULOP3.LUT UP0, URZ, UR48, 0x1bf, URZ, 0xc0, !UPT ;  /* 0x000001bf303f7892 */ /* 0x000fe2000f80c03f */
[----:B------:R-:W-:Y:S01]  /*10dc0*/  SHF.R.S32.HI R0, RZ, 0x1f, R134 ;  /* 0x0000001fff007819 */ /* 0x000fe20000011486 */
[----:B------:R-:W-:Y:S01]  /*10dd0*/  ULDC.64 UR4, c[0x0][0x3f8] ;  /* 0x0000fe0000047ab9 */ /* 0x000fe20000000a00 */
[----:B------:R-:W-:-:S03]  /*10de0*/  ULDC.64 UR6, c[0x0][0x408] ;  /* 0x0001020000067ab9 */ /* 0x000fc60000000a00 */
[----:B------:R-:W-:Y:S01]  /*10df0*/  PLOP3.LUT P0, PT, PT, PT, UP0, 0x80, 0x0 ;  /* 0x000000000000781c */ /* 0x000fe20003f0f008 */
[----:B------:R-:W1:Y:S01]  /*10e00*/  LDC.64 R28, c[0x0][0x400] ;  /* 0x00010000ff1c7b82 */ /* 0x000e620000000a00 */
[C---:B------:R-:W-:Y:S02]  /*10e10*/  IMAD R3, R0.reuse, UR4, RZ ;  /* 0x0000000400037c24 */ /* 0x040fe4000f8e02ff */
[----:B------:R-:W-:Y:S02]  /*10e20*/  IMAD R5, R0, UR6, RZ ;  /* 0x0000000600057c24 */ /* 0x000fe4000f8e02ff */
[C---:B------:R-:W-:Y:S02]  /*10e30*/  IMAD R3, R134.reuse, UR5, R3 ;  /* 0x0000000586037c24 */ /* 0x040fe4000f8e0203 */
[C---:B------:R-:W-:Y:S02]  /*10e40*/  IMAD R5, R134.reuse, UR7, R5 ;  /* 0x0000000786057c24 */ /* 0x040fe4000f8e0205 */
[----:B0-----:R-:W-:-:S04]  /*10e50*/  IMAD.WIDE.U32 R24, R134, UR4, R24 ;  /* 0x0000000486187c25 */ /* 0x001fc8000f8e0018 */
[----:B------:R-:W-:Y:S02]  /*10e60*/  IMAD.IADD R26, R3, 0x1, R25 ;  /* 0x00000001031a7824 */ /* 0x000fe400078e0219 */
[----:B-1----:R-:W-:-:S04]  /*10e70*/  IMAD.WIDE.U32 R28, R134, UR6, R28 ;  /* 0x00000006861c7c25 */ /* 0x002fc8000f8e001c */
[----:B------:R-:W-:Y:S01]  /*10e80*/  IMAD.IADD R27, R5, 0x1, R29 ;  /* 0x00000001051b7824 */ /* 0x000fe200078e021d */
[----:B------:R-:W-:Y:S06]  /*10e90*/  @!P0 BRA `(.L_x_555) ;  /* 0x0000000000408947 */ /* 0x000fec0003800000 */
[----:B------:R-:W-:Y:S01]  /*10ea0*/  MOV R0, 0x0 ;  /* 0x0000000000007802 */ /* 0x000fe20000000f00 */
[----:B------:R-:W-:Y:S01]  /*10eb0*/  ULDC.64 UR4, c[0x4][0xc0] ;  /* 0x0100300000047ab9 */ /* 0x000fe20000000a00 */
[----:B------:R-:W-:Y:S01]  /*10ec0*/  ULDC.64 UR6, c[0x4][0xc8] ;  /* 0x0100320000067ab9 */ /* 0x000fe20000000a00 */
[----:B------:R-:W-:Y:S01]  /*10ed0*/  IMAD.U32 R4, RZ, RZ, UR4 ;  /* 0x00000004ff047e24 */ /* 0x000fe2000f8e00ff */
[----:B------:R0:W1:Y:S01]  /*10ee0*/  LDC.64 R14, c[0x4][R0] ;  /* 0x01000000000e7b82 */ /* 0x0000620000000a00 */
[----:B------:R-:W-:Y:S01]  /*10ef0*/  MOV R5, UR5 ;  /* 0x0000000500057c02 */ /* 0x000fe20008000f00 */
        /* <DEDUP_REMOVED lines=10> */
.L_x_555:
[----:B------:R-:W0:Y:S01]  /*10fa0*/  S2R R20, SR_TID.X ;  /* 0x0000000000147919 */ /* 0x000e220000002100 */
[----:B------:R-:W-:Y:S01]  /*10fb0*/  ULDC.U8 UR4, c[0x0][0x410] ;  /* 0x0001040000047ab9 */ /* 0x000fe20000000000 */
[----:B------:R-:W-:Y:S01]  /*10fc0*/  BSSY B0, `(.L_x_556) ;  /* 0x00006bc000007945 */ /* 0x000fe20003800000 */
[----:B------:R-:W-:Y:S01]  /*10fd0*/  ISETP.NE.AND P0, PT, RZ, UR4, PT ;  /* 0x00000004ff007c0c */ /* 0x000fe2000bf05270 */
[C---:B0-----:R-:W-:Y:S01]  /*10fe0*/  VIADD R57, R20.reuse, 0xffffff80 ;  /* 0xffffff8014397836 */ /* 0x041fe20000000000 */
[----:B------:R-:W-:-:S04]  /*10ff0*/  IADD3 R58, R20, -0x80, RZ ;  /* 0xffffff80143a7810 */ /* 0x000fc80007ffe0ff */
[----:B------:R-:W-:-:S04]  /*11000*/  LEA.HI R57, R57, R58, RZ, 0x1 ;  /* 0x0000003a39397211 */ /* 0x000fc800078f08ff */
[----:B------:R-:W-:-:S05]  /*11010*/  SHF.R.S32.HI R57, RZ, 0x1, R57 ;  /* 0x00000001ff397819 */ /* 0x000fca0000011439 */
[----:B------:R-:W-:Y:S01]  /*11020*/  IMAD R6, R221, 0x80, R57 ;  /* 0x00000080dd067824 */ /* 0x000fe200078e0239 */
[----:B------:R-:W-:Y:S06]  /*11030*/  @!P0 BRA `(.L_x_557) ;  /* 0x0000003400908947 */ /* 0x000fec0003800000 */
[----:B------:R-:W-:-:S03]  /*11040*/  UMOV UR4, 0xffffffff ;  /* 0xffffffff00047882 */ /* 0x000fc60000000000 */
[----:B------:R-:W-:Y:S05]  /*11050*/  BRA.DIV UR4, `(.L_x_558) ;  /* 0x000001ba04347947 */ /* 0x000fea000b800000 */
[----:B------:R0:W1:Y:S04]  /*11060*/  SHFL.IDX PT, R3, R24, RZ, 0x1e1f ;  /* 0x001e1fff18037589 */ /* 0x00006800000e0000 */
[----:B------:R0:W2:Y:S04]  /*11070*/  SHFL.IDX PT, R14, R28, RZ, 0x1e1f ;  /* 0x001e1fff1c0e7589 */ /* 0x0000a800000e0000 */
[----:B------:R0:W3:Y:S04]  /*11080*/  SHFL.IDX PT, R0, R26, RZ, 0x1e1f ;  /* 0x001e1fff1a007589 */ /* 0x0000e800000e0000 */
[----:B------:R0:W4:Y:S02]  /*11090*/  SHFL.IDX PT, R4, R27, RZ, 0x1e1f ;  /* 0x001e1fff1b047589 */ /* 0x00012400000e0000 */
.L_x_811:
[----:B------:R-:W-:Y:S01]  /*110a0*/  ULDC UR4, c[0x0][0x448] ;  /* 0x0001120000047ab9 */ /* 0x000fe20000000800 */
[----:B------:R-:W-:Y:S01]  /*110b0*/  BSSY B1, `(.L_x_559) ;  /* 0x0000052000017945 */ /* 0x000fe20003800000 */
[----:B------:R-:W-:Y:S01]  /*110c0*/  IMAD R135, R135, UR4, RZ ;  /* 0x0000000487877c24 */ /* 0x000fe2000f8e02ff */
[----:B------:R-:W-:Y:S02]  /*110d0*/  CS2R R8, SRZ ;  /* 0x0000000000087805 */ /* 0x000fe4000001ff00 */
[----:B------:R-:W-:Y:S02]  /*110e0*/  CS2R R10, SRZ ;  /* 0x00000000000a7805 */ /* 0x000fe4000001ff00 */
[----:B0-----:R-:W-:Y:S02]  /*110f0*/  CS2R R24, SRZ ;  /* 0x0000000000187805 */ /* 0x001fe4000001ff00 */
[----:B------:R-:W-:Y:S02]  /*11100*/  CS2R R28, SRZ ;  /* 0x00000000001c7805 */ /* 0x000fe4000001ff00 */
[----:B------:R-:W-:-:S02]  /*11110*/  ISETP.GE.AND P0, PT, R6, R135, PT ;  /* 0x000000870600720c */ /* 0x000fc40003f06270 */
[----:B------:R-:W-:Y:S02]  /*11120*/  CS2R R32, SRZ ;  /* 0x0000000000207805 */ /* 0x000fe4000001ff00 */
[----:B------:R-:W-:Y:S02]  /*11130*/  CS2R R36, SRZ ;  /* 0x0000000000247805 */ /* 0x000fe4000001ff00 */
[----:B------:R-:W-:Y:S02]  /*11140*/  CS2R R12, SRZ ;  /* 0x00000000000c7805 */ /* 0x000fe4000001ff00 */
[----:B------:R-:W-:Y:S02]  /*11150*/  CS2R R20, SRZ ;  /* 0x0000000000147805 */ /* 0x000fe4000001ff00 */
[----:B------:R-:W-:Y:S02]  /*11160*/  CS2R R26, SRZ ;  /* 0x00000000001a7805 */ /* 0x000fe4000001ff00 */
[----:B------:R-:W-:-:S02]  /*11170*/  CS2R R30, SRZ ;  /* 0x00000000001e7805 */ /* 0x000fc4000001ff00 */
[----:B------:R-:W-:Y:S02]  /*11180*/  CS2R R34, SRZ ;  /* 0x0000000000227805 */ /* 0x000fe4000001ff00 */
[----:B------:R-:W-:Y:S01]  /*11190*/  CS2R R38, SRZ ;  /* 0x0000000000267805 */ /* 0x000fe2000001ff00 */
[----:B------:R-:W-:Y:S06]  /*111a0*/  @P0 BRA `(.L_x_560) ;  /* 0x0000000400080947 */ /* 0x000fec0003800000 */
[----:B------:R-:W2:Y:S01]  /*111b0*/  LDL R42, [R1+0x18] ;  /* 0x00001800012a7983 */ /* 0x000ea20000100800 */
[----:B------:R-:W-:-:S03]  /*111c0*/  ULDC UR4, c[0x0][0x3f4] ;  /* 0x0000fd0000047ab9 */ /* 0x000fc60000000800 */
[----:B------:R-:W3:Y:S04]  /*111d0*/  LDL R15, [R1+0x20] ;  /* 0x00002000010f7983 */ /* 0x000ee80000100800 */
[----:B------:R-:W4:Y:S04]  /*111e0*/  LDL R41, [R1+0x24] ;  /* 0x0000240001297983 */ /* 0x000f280000100800 */
[----:B------:R-:W4:Y:S04]  /*111f0*/  LDL R40, [R1+0x1c] ;  /* 0x00001c0001287983 */ /* 0x000f280000100800 */
[----:B------:R-:W4:Y:S01]  /*11200*/  LDL R58, [R1+0x28] ;  /* 0x00002800013a7983 */ /* 0x000f220000100800 */
        /* <DEDUP_REMOVED lines=9> */
[----:B--2---:R-:W-:Y:S02]  /*112a0*/  ISETP.GE.AND P4, PT, R42, UR4, PT ;  /* 0x000000042a007c0c */ /* 0x004fe4000bf86270 */
[----:B------:R-:W-:Y:S02]  /*112b0*/  SHF.R.S32.HI R5, RZ, 0x1f, R42 ;  /* 0x0000001fff057819 */ /* 0x000fe4000001142a */
[----:B---3--:R-:W-:Y:S02]  /*112c0*/  ISETP.GE.AND P3, PT, R15, UR4, PT ;  /* 0x000000040f007c0c */ /* 0x008fe4000bf66270 */
[----:B----4-:R-:W-:-:S07]  /*112d0*/  ISETP.GE.AND P2, PT, R41, UR4, PT ;  /* 0x0000000429007c0c */ /* 0x010fce000bf46270 */
[C---:B-1----:R-:W-:Y:S02]  /*112e0*/  @!P4 IADD3 R6, P0, R42.reuse, R3, RZ ;  /* 0x000000032a06c210 */ /* 0x042fe40007f1e0ff */
[----:B------:R-:W-:-:S03]  /*112f0*/  @!P4 IADD3 R8, P1, R42, R14, RZ ;  /* 0x0000000e2a08c210 */ /* 0x000fc60007f3e0ff */
[----:B------:R-:W-:Y:S01]  /*11300*/  @!P4 IMAD.X R7, R0, 0x1, R5, P0 ;  /* 0x000000010007c824 */ /* 0x000fe200000e0605 */
[----:B------:R-:W-:Y:S02]  /*11310*/  @!P4 IADD3.X R9, R4, R5, RZ, P1, !PT ;  /* 0x000000050409c210 */ /* 0x000fe40000ffe4ff */
[----:B------:R-:W-:Y:S02]  /*11320*/  ISETP.GE.AND P1, PT, R40, UR4, PT ;  /* 0x0000000428007c0c */ /* 0x000fe4000bf26270 */
[----:B------:R0:W5:Y:S01]  /*11330*/  @!P4 LD.E.64 R32, desc[UR50][R6.64] ;  /* 0x000000320620c980 */ /* 0x000162000c101b00 */
[----:B------:R-:W-:-:S03]  /*11340*/  SHF.R.S32.HI R5, RZ, 0x1f, R15 ;  /* 0x0000001fff057819 */ /* 0x000fc6000001140f */
[----:B------:R1:W5:Y:S01]  /*11350*/  @!P4 LD.E.64 R34, desc[UR50][R8.64] ;  /* 0x000000320822c980 */ /* 0x000362000c101b00 */
[CC--:B------:R-:W-:Y:S02]  /*11360*/  @!P3 IADD3 R12, P4, R15.reuse, R3.reuse, RZ ;  /* 0x000000030f0cb210 */ /* 0x0c0fe40007f9e0ff */
[-C--:B------:R-:W-:Y:S02]  /*11370*/  @!P3 IADD3 R42, P5, R15, R14.reuse, RZ ;  /* 0x0000000e0f2ab210 */ /* 0x080fe40007fbe0ff */
[----:B------:R-:W-:Y:S01]  /*11380*/  SHF.R.S32.HI R11, RZ, 0x1f, R41 ;  /* 0x0000001fff0b7819 */ /* 0x000fe20000011429 */
[--C-:B------:R-:W-:Y:S01]  /*11390*/  @!P3 IMAD.X R13, R0, 0x1, R5.reuse, P4 ;  /* 0x00000001000db824 */ /* 0x100fe200020e0605 */
[CC--:B------:R-:W-:Y:S01]  /*113a0*/  @!P2 IADD3 R46, P4, R41.reuse, R3.reuse, RZ ;  /* 0x00000003292ea210 */ /* 0x0c0fe20007f9e0ff */
[----:B------:R-:W-:Y:S01]  /*113b0*/  @!P3 IMAD.X R43, R4, 0x1, R5, P5 ;  /* 0x00000001042bb824 */ /* 0x000fe200028e0605 */
[----:B------:R-:W-:Y:S02]  /*113c0*/  ISETP.GE.AND P0, PT, R228, UR4, PT ;  /* 0x00000004e4007c0c */ /* 0x000fe4000bf06270 */
[----:B------:R-:W-:Y:S01]  /*113d0*/  @!P2 IADD3 R48, P5, R41, R14, RZ ;  /* 0x0000000e2930a210 */ /* 0x000fe20007fbe0ff */
[----:B------:R-:W-:Y:S01]  /*113e0*/  @!P2 IMAD.X R47, R0, 0x1, R11, P4 ;  /* 0x00000001002fa824 */ /* 0x000fe200020e060b */
[----:B------:R-:W-:Y:S01]  /*113f0*/  SHF.R.S32.HI R15, RZ, 0x1f, R40 ;  /* 0x0000001fff0f7819 */ /* 0x000fe20000011428 */
[----:B------:R2:W5:Y:S01]  /*11400*/  @!P3 LD.E.64 R28, desc[UR50][R12.64] ;  /* 0x000000320c1cb980 */ /* 0x000562000c101b00 */
[----:B------:R-:W-:-:S02]  /*11410*/  @!P1 IADD3 R50, P4, R40, R3, RZ ;  /* 0x0000000328329210 */ /* 0x000fc40007f9e0ff */
[----:B------:R-:W-:Y:S01]  /*11420*/  @!P2 IADD3.X R49, R4, R11, RZ, P5, !PT ;  /* 0x0000000b0431a210 */ /* 0x000fe20002ffe4ff */
[----:B------:R3:W5:Y:S01]  /*11430*/  @!P3 LD.E.64 R30, desc[UR50][R42.64] ;  /* 0x000000322a1eb980 */ /* 0x000762000c101b00 */
[----:B------:R-:W-:Y:S01]  /*11440*/  @!P1 IADD3 R52, P5, R40, R14, RZ ;  /* 0x0000000e28349210 */ /* 0x000fe20007fbe0ff */
[--C-:B------:R-:W-:Y:S01]  /*11450*/  @!P1 IMAD.X R51, R0, 0x1, R15.reuse, P4 ;  /* 0x0000000100339824 */ /* 0x100fe200020e060f */
[----:B------:R-:W-:Y:S02]  /*11460*/  ISETP.GE.AND P4, PT, R58, UR4, PT ;  /* 0x000000043a007c0c */ /* 0x000fe4000bf86270 */
[----:B------:R-:W-:Y:S01]  /*11470*/  @!P0 SHF.R.S32.HI R5, RZ, 0x1f, R228 ;  /* 0x0000001fff058819 */ /* 0x000fe200000114e4 */
[----:B------:R-:W-:Y:S01]  /*11480*/  @!P1 IMAD.X R53, R4, 0x1, R15, P5 ;  /* 0x0000000104359824 */ /* 0x000fe200028e060f */
[----:B0-----:R-:W-:Y:S02]  /*11490*/  @!P0 IADD3 R6, P5, R228, R3, RZ ;  /* 0x00000003e4068210 */ /* 0x001fe40007fbe0ff */
[----:B-1----:R-:W-:-:S02]  /*114a0*/  SHF.R.S32.HI R9, RZ, 0x1f, R58 ;  /* 0x0000001fff097819 */ /* 0x002fc4000001143a */
[----:B------:R-:W-:Y:S02]  /*114b0*/  CS2R R10, SRZ ;  /* 0x00000000000a7805 */ /* 0x000fe4000001ff00 */
[----:B--2---:R-:W-:Y:S01]  /*114c0*/  CS2R R12, SRZ ;  /* 0x00000000000c7805 */ /* 0x004fe2000001ff00 */
[----:B------:R-:W-:Y:S01]  /*114d0*/  @!P0 IMAD.X R7, R0, 0x1, R5, P5 ;  /* 0x0000000100078824 */ /* 0x000fe200028e0605 */
[----:B------:R-:W-:Y:S01]  /*114e0*/  @!P0 IADD3 R40, P5, R228, R14, RZ ;  /* 0x0000000ee4288210 */ /* 0x000fe20007fbe0ff */
[----:B------:R3:W5:Y:S03]  /*114f0*/  @!P2 LD.E.64 R24, desc[UR50][R46.64] ;  /* 0x000000322e18a980 */ /* 0x000766000c101b00 */
[----:B------:R-:W-:Y:S01]  /*11500*/  @!P0 IADD3.X R41, R4, R5, RZ, P5, !PT ;  /* 0x0000000504298210 */ /* 0x000fe20002ffe4ff */
[----:B------:R3:W5:Y:S01]  /*11510*/  @!P2 LD.E.64 R26, desc[UR50][R48.64] ;  /* 0x00000032301aa980 */ /* 0x000762000c101b00 */
[----:B------:R-:W-:-:S03]  /*11520*/  @!P4 IADD3 R54, P5, R58, R3, RZ ;  /* 0x000000033a36c210 */ /* 0x000fc60007fbe0ff */
[----:B------:R3:W5:Y:S02]  /*11530*/  @!P1 LD.E.64 R10, desc[UR50][R50.64] ;  /* 0x00000032320a9980 */ /* 0x000764000c101b00 */
[--C-:B------:R-:W-:Y:S01]  /*11540*/  @!P4 IMAD.X R55, R0, 0x1, R9.reuse, P5 ;  /* 0x000000010037c824 */ /* 0x100fe200028e0609 */
[----:B------:R-:W-:Y:S01]  /*11550*/  @!P4 IADD3 R14, P5, R58, R14, RZ ;  /* 0x0000000e3a0ec210 */ /* 0x000fe20007fbe0ff */
[----:B------:R3:W5:Y:S04]  /*11560*/  @!P1 LD.E.64 R20, desc[UR50][R52.64] ;  /* 0x0000003234149980 */ /* 0x000768000c101b00 */
[----:B------:R-:W-:Y:S01]  /*11570*/  @!P4 IMAD.X R15, R4, 0x1, R9, P5 ;  /* 0x00000001040fc824 */ /* 0x000fe200028e0609 */
[----:B------:R-:W-:Y:S01]  /*11580*/  CS2R R8, SRZ ;  /* 0x0000000000087805 */ /* 0x000fe2000001ff00 */
[----:B------:R3:W5:Y:S04]  /*11590*/  @!P0 LD.E.64 R36, desc[UR50][R6.64] ;  /* 0x0000003206248980 */ /* 0x000768000c101b00 */
[----:B------:R3:W5:Y:S04]  /*115a0*/  @!P0 LD.E.64 R38, desc[UR50][R40.64] ;  /* 0x0000003228268980 */ /* 0x000768000c101b00 */
[----:B------:R3:W5:Y:S04]  /*115b0*/  @!P4 LD.E.64 R8, desc[UR50][R54.64] ;  /* 0x000000323608c980 */ /* 0x000768000c101b00 */
[----:B------:R3:W5:Y:S02]  /*115c0*/  @!P4 LD.E.64 R12, desc[UR50][R14.64] ;  /* 0x000000320e0cc980 */ /* 0x000764000c101b00 */
.L_x_560:
[----:B------:R-:W-:Y:S05]  /*115d0*/  BSYNC B1 ;  /* 0x0000000000017941 */ /* 0x000fea0003800000 */
.L_x_559:
[----:B------:R-:W-:Y:S01]  /*115e0*/  ULEA.HI UR4, UR37, UR37, URZ, 0x1 ;  /* 0x0000002525047291 */ /* 0x000fe2000f8f083f */
[----:B---3--:R-:W-:Y:S01]  /*115f0*/  IMAD R0, R221, -0x80, R135 ;  /* 0xffffff80dd007824 */ /* 0x008fe200078e0287 */
[----:B------:R-:W-:Y:S02]  /*11600*/  BSSY B1, `(.L_x_561) ;  /* 0x0000009000017945 */ /* 0x000fe40003800000 */
[----:B------:R-:W-:Y:S02]  /*11610*/  ULOP3.LUT UR4, UR4, 0xfffffffe, URZ, 0xc0, !UPT ;  /* 0xfffffffe04047892 */ /* 0x000fe4000f8ec03f */
[----:B------:R-:W-:Y:S02]  /*11620*/  VIMNMX R0, R0, 0x80, PT ;  /* 0x0000008000007848 */ /* 0x000fe40003fe0100 */
[----:B------:R-:W-:Y:S02]  /*11630*/  UIADD3 UR4, UR37, -UR4, URZ ;  /* 0x8000000425047290 */ /* 0x000fe4000fffe03f */
[----:B------:R-:W-:-:S04]  /*11640*/  ISETP.GE.AND P1, PT, R57, R0, PT ;  /* 0x000000003900720c */ /* 0x000fc80003f26270 */
[----:B-1----:R-:W-:-:S05]  /*11650*/  IMAD.U32 R3, RZ, RZ, UR4 ;  /* 0x00000004ff037e24 */ /* 0x002fca000f8e00ff */
[----:B------:R-:W-:-:S04]  /*11660*/  SHF.L.U32 R3, R3, 0x1f, RZ ;  /* 0x0000001f03037819 */ /* 0x000fc800000006ff */
[----:B------:R-:W0:Y:S02]  /*11670*/  SYNCS.PHASECHK.TRANS64.TRYWAIT P0, [R18+URZ+0x33400], R3 ;  /* 0x03340003120075a7 */ /* 0x000e24000800017f */
[----:B0-----:R-:W-:Y:S05]  /*11680*/  @!P0 BRA `(.L_x_562) ;  /* 0x000001b400188947 */ /* 0x001fea0003800000 */
.L_x_812:
[----:B------:R-:W-:Y:S05]  /*11690*/  BSYNC B1 ;  /* 0x0000000000017941 */ /* 0x000fea0003800000 */
.L_x_561:
[----:B------:R-:W-:Y:S05]  /*116a0*/  @P1 BRA `(.L_x_563) ;  /* 0x0000006400341947 */ /* 0x000fea0003800000 */
[----:B------:R-:W3:Y:S01]  /*116b0*/  LDL R43, [R1+0x30] ;  /* 0x00003000012b7983 */ /* 0x000ee20000100800 */
[----:B------:R-:W1:Y:S03]  /*116c0*/  LDC R5, c[0x0][0x3f4] ;  /* 0x0000fd00ff057b82 */ /* 0x000e660000000800 */
[----:B------:R-:W3:Y:S04]  /*116d0*/  LDL R42, [R1+0x34] ;  /* 0x00003400012a7983 */ /* 0x000ee80000100800 */
[----:B------:R-:W3:Y:S04]  /*116e0*/  LDL R41, [R1+0x38] ;  /* 0x0000380001297983 */ /* 0x000ee80000100800 */
[----:B------:R-:W3:Y:S04]  /*116f0*/  LDL R40, [R1+0x18] ;  /* 0x0000180001287983 */ /* 0x000ee80000100800 */
[----:B------:R-:W3:Y:S04]  /*11700*/  LDL R15, [R1+0x20] ;  /* 0x00002000010f7983 */ /* 0x000ee80000100800 */
[----:B--2---:R-:W2:Y:S04]  /*11710*/  LDL R14, [R1+0x24] ;  /* 0x00002400010e7983 */ /* 0x004ea80000100800 */
[----:B------:R-:W2:Y:S04]  /*11720*/  LDL R7, [R1+0x1c] ;  /* 0x00001c0001077983 */ /* 0x000ea80000100800 */
[----:B------:R-:W2:Y:S01]  /*11730*/  LDL R6, [R1+0x28] ;  /* 0x0000280001067983 */ /* 0x000ea20000100800 */
[----:B------:R-:W-:Y:S01]  /*11740*/  LEA.HI R45, R56, R45, RZ, 0x2 ;  /* 0x0000002d382d7211 */ /* 0x000fe200078f10ff */
[----:B------:R-:W-:Y:S01]  /*11750*/  BSSY B1, `(.L_x_564) ;  /* 0x0000089000017945 */ /* 0x000fe20003800000 */
[----:B-1----:R-:W-:-:S02]  /*11760*/  ISETP.GE.AND P6, PT, R228, R5, PT ;  /* 0x00000005e400720c */ /* 0x002fc40003fc6270 */
[--C-:B0-----:R-:W-:Y:S02]  /*11770*/  SHF.R.S32.HI R3, RZ, 0x2, R45.reuse ;  /* 0x00000002ff037819 */ /* 0x101fe4000001142d */
[----:B------:R-:W-:-:S04]  /*11780*/  SHF.R.S32.HI R0, RZ, 0x1f, R45 ;  /* 0x0000001fff007819 */ /* 0x000fc8000001142d */
[----:B----4-:R-:W-:-:S04]  /*11790*/  LEA.HI R4, R0, R3, RZ, 0x2 ;  /* 0x0000000300047211 */ /* 0x010fc800078f10ff */
[----:B------:R-:W-:-:S04]  /*117a0*/  LOP3.LUT R4, R4, 0xfffffffc, RZ, 0xc0, !PT ;  /* 0xfffffffc04047812 */ /* 0x000fc800078ec0ff */
[----:B------:R-:W-:-:S04]  /*117b0*/  IADD3 R4, R3, -R4, RZ ;  /* 0x8000000403047210 */ /* 0x000fc80007ffe0ff */
[----:B------:R-:W-:Y:S02]  /*117c0*/  LOP3.LUT P0, RZ, R4, 0x2, RZ, 0xc0, !PT ;  /* 0x0000000204ff7812 */ /* 0x000fe4000780c0ff */
[----:B---3--:R-:W-:-:S04]  /*117d0*/  LOP3.LUT R0, R43, 0x10, R16, 0xf8, !PT ;  /* 0x000000102b007812 */ /* 0x008fc800078ef810 */
[----:B------:R-:W-:-:S05]  /*117e0*/  LOP3.LUT R0, R0, R42, RZ, 0x3c, !PT ;  /* 0x0000002a00007212 */ /* 0x000fca00078e3cff */
[----:B------:R-:W-:Y:S01]  /*117f0*/  IMAD.IADD R3, R41, 0x1, R0 ;  /* 0x0000000129037824 */ /* 0x000fe200078e0200 */
[----:B------:R-:W-:-:S03]  /*11800*/  ISETP.GE.AND P1, PT, R40, R5, PT ;  /* 0x000000052800720c */ /* 0x000fc60003f26270 */
[----:B------:R-:W-:Y:S01]  /*11810*/  IMAD.IADD R3, R18, 0x1, R3 ;  /* 0x0000000112037824 */ /* 0x000fe200078e0203 */
[----:B------:R-:W-:-:S03]  /*11820*/  ISETP.GE.AND P2, PT, R15, R5, PT ;  /* 0x000000050f00720c */ /* 0x000fc60003f46270 */
[----:B------:R-:W-:Y:S01]  /*11830*/  VIADD R0, R3, 0x20 ;  /* 0x0000002003007836 */ /* 0x000fe20000000000 */
[-C--:B--2---:R-:W-:Y:S02]  /*11840*/  ISETP.GE.AND P3, PT, R14, R5.reuse, PT ;  /* 0x000000050e00720c */ /* 0x084fe40003f66270 */
[-C--:B------:R-:W-:Y:S02]  /*11850*/  ISETP.GE.AND P4, PT, R7, R5.reuse, PT ;  /* 0x000000050700720c */ /* 0x080fe40003f86270 */
[----:B------:R-:W-:Y:S01]  /*11860*/  ISETP.GE.AND P5, PT, R6, R5, PT ;  /* 0x000000050600720c */ /* 0x000fe20003fa6270 */
[----:B------:R-:W-:-:S12]  /*11870*/  @P6 BRA `(.L_x_565) ;  /* 0x0000000400d86947 */ /* 0x000fd80003800000 */
[----:B------:R-:W0:Y:S01]  /*11880*/  LDS.128 R4, [R3+0x1e200] ;  /* 0x01e2000003047984 */ /* 0x000e220000000c00 */
[----:B-----5:R-:W-:Y:S02]  /*11890*/  SHF.R.U32.HI R41, RZ, 0x8, R37 ;  /* 0x00000008ff297819 */ /* 0x020fe40000011625 */
[----:B------:R-:W-:Y:S02]  /*118a0*/  LOP3.LUT R40, R37, 0xff, RZ, 0xc0, !PT ;  /* 0x000000ff25287812 */ /* 0x000fe400078ec0ff */
[----:B------:R-:W-:Y:S02]  /*118b0*/  LOP3.LUT R41, R41, 0xff, RZ, 0xc0, !PT ;  /* 0x000000ff29297812 */ /* 0x000fe400078ec0ff */
[----:B------:R-:W-:Y:S02]  /*118c0*/  SHF.R.U32.HI R45, RZ, 0x8, R39 ;  /* 0x00000008ff2d7819 */ /* 0x000fe40000011627 */
[----:B------:R-:W-:Y:S02]  /*118d0*/  PRMT R40, R41, 0x7604, R40 ;  /* 0x0000760429287816 */ /* 0x000fe40000000028 */
[----:B------:R-:W-:-:S02]  /*118e0*/  LOP3.LUT R42, R39, 0xff, RZ, 0xc0, !PT ;  /* 0x000000ff272a7812 */ /* 0x000fc400078ec0ff */
[----:B------:R-:W-:Y:S02]  /*118f0*/  LOP3.LUT R45, R45, 0xff, RZ, 0xc0, !PT ;  /* 0x000000ff2d2d7812 */ /* 0x000fe400078ec0ff */
[----:B------:R-:W-:Y:S02]  /*11900*/  SHF.R.U32.HI R46, RZ, 0x10, R39 ;  /* 0x00000010ff2e7819 */ /* 0x000fe40000011627 */
[----:B------:R-:W-:Y:S02]  /*11910*/  SHF.R.U32.HI R41, RZ, 0x8, R38 ;  /* 0x00000008ff297819 */ /* 0x000fe40000011626 */
[----:B------:R-:W-:Y:S02]  /*11920*/  SHF.R.U32.HI R47, RZ, 0x10, R37 ;  /* 0x00000010ff2f7819 */ /* 0x000fe40000011625 */
[----:B------:R-:W-:Y:S02]  /*11930*/  SHF.R.U32.HI R15, RZ, 0x8, R36 ;  /* 0x00000008ff0f7819 */ /* 0x000fe40000011624 */
[----:B------:R-:W-:Y:S01]  /*11940*/  PRMT R42, R45, 0x7604, R42 ;  /* 0x000076042d2a7816 */ /* 0x000fe2000000002a */
[----:B------:R-:W-:Y:S01]  /*11950*/  IMAD.U32 R45, R46, 0x10000, RZ ;  /* 0x000100002e2d7824 */ /* 0x000fe200078e00ff */
[----:B------:R-:W-:-:S02]  /*11960*/  LOP3.LUT R43, R41, 0xff, RZ, 0xc0, !PT ;  /* 0x000000ff292b7812 */ /* 0x000fc400078ec0ff */
[----:B------:R-:W-:Y:S02]  /*11970*/  SHF.L.U32 R41, R47, 0x10, RZ ;  /* 0x000000102f297819 */ /* 0x000fe400000006ff */
[----:B------:R-:W-:Y:S02]  /*11980*/  LOP3.LUT R14, R36, 0xff, RZ, 0xc0, !PT ;  /* 0x000000ff240e7812 */ /* 0x000fe400078ec0ff */
[----:B------:R-:W-:Y:S02]  /*11990*/  LOP3.LUT R15, R15, 0xff, RZ, 0xc0, !PT ;  /* 0x000000ff0f0f7812 */ /* 0x000fe400078ec0ff */
[----:B------:R-:W-:Y:S02]  /*119a0*/  LOP3.LUT R41, R40, 0xff0000, R41, 0xf8, !PT ;  /* 0x00ff000028297812 */ /* 0x000fe400078ef829 */
[----:B------:R-:W-:Y:S02]  /*119b0*/  LOP3.LUT R45, R42, 0xff0000, R45, 0xf8, !PT ;  /* 0x00ff00002a2d7812 */ /* 0x000fe400078ef82d */
[----:B------:R-:W-:-:S02]  /*119c0*/  PRMT R15, R15, 0x7604, R14 ;  /* 0x000076040f0f7816 */ /* 0x000fc4000000000e */
[----:B------:R-:W-:Y:S02]  /*119d0*/  LOP3.LUT R14, R38, 0xff, RZ, 0xc0, !PT ;  /* 0x000000ff260e7812 */ /* 0x000fe400078ec0ff */
[----:B------:R-:W-:Y:S02]  /*119e0*/  LOP3.LUT R45, R45, 0xff000000, R39, 0xf8, !PT ;  /* 0xff0000002d2d7812 */ /* 0x000fe400078ef827 */
[----:B------:R-:W-:Y:S02]  /*119f0*/  LOP3.LUT R41, R41, 0xff000000, R37, 0xf8, !PT ;  /* 0xff00000029297812 */ /* 0x000fe400078ef825 */
[----:B------:R-:W-:Y:S02]  /*11a00*/  PRMT R43, R43, 0x7604, R14 ;  /* 0x000076042b2b7816 */ /* 0x000fe4000000000e */
[----:B0-----:R-:W-:Y:S02]  /*11a10*/  F2FP.F16.E4M3.UNPACK_B R14, R6.H1 ;  /* 0x00000006ff0e723e */ /* 0x001fe400030006ff */
[----:B------:R-:W-:-:S02]  /*11a20*/  F2FP.F16.E4M3.UNPACK_B R46, R45 ;  /* 0x0000002dff2e723e */ /* 0x000fc400020006ff */
[----:B------:R-:W-:Y:S01]  /*11a30*/  F2FP.F16.E4M3.UNPACK_B R39, R41 ;  /* 0x00000029ff27723e */ /* 0x000fe200020006ff */
[--C-:B------:R-:W-:Y:S01]  /*11a40*/  HADD2.F32 R37, -RZ, R14.reuse.H0_H0 ;  /* 0x2000000eff257230 */ /* 0x100fe20000004100 */
[----:B------:R-:W-:Y:S01]  /*11a50*/  LOP3.LUT R15, R15, 0xff0000, R36, 0xf8, !PT ;  /* 0x00ff00000f0f7812 */ /* 0x000fe200078ef824 */
[----:B------:R-:W-:Y:S01]  /*11a60*/  HADD2.F32 R14, -RZ, R14.H1_H1 ;  /* 0x3000000eff0e7230 */ /* 0x000fe20000004100 */
[----:B------:R-:W-:Y:S01]  /*11a70*/  LOP3.LUT R43, R43, 0xff0000, R38, 0xf8, !PT ;  /* 0x00ff00002b2b7812 */ /* 0x000fe200078ef826 */
[--C-:B------:R-:W-:Y:S01]  /*11a80*/  HADD2.F32 R47, -RZ, R46.reuse.H1_H1 ;  /* 0x3000002eff2f7230 */ /* 0x100fe20000004100 */
[----:B------:R-:W-:Y:S01]  /*11a90*/  LOP3.LUT R40, R15, 0xff000000, R36, 0xf8, !PT ;  /* 0xff0000000f287812 */ /* 0x000fe200078ef824 */
[--C-:B------:R-:W-:Y:S01]  /*11aa0*/  HADD2.F32 R42, -RZ, R39.reuse.H1_H1 ;  /* 0x30000027ff2a7230 */ /* 0x100fe20000004100 */
[----:B------:R-:W-:Y:S01]  /*11ab0*/  F2FP.F16.E4M3.UNPACK_B R36, R6 ;  /* 0x00000006ff24723e */ /* 0x000fe200020006ff */
[----:B------:R-:W-:Y:S02]  /*11ac0*/  HADD2.F32 R46, -RZ, R46.H0_H0 ;  /* 0x2000002eff2e7230 */ /* 0x000fe40000004100 */
[C---:B------:R-:W-:Y:S01]  /*11ad0*/  FMUL.FTZ R48, R14.reuse, R47 ;  /* 0x0000002f0e307220 */ /* 0x040fe20000410000 */
[-C--:B------:R-:W-:Y:S01]  /*11ae0*/  F2FP.F16.E4M3.UNPACK_B R15, R5.reuse.H1 ;  /* 0x00000005ff0f723e */ /* 0x080fe200030006ff */
[-C--:B------:R-:W-:Y:S01]  /*11af0*/  FMUL.FTZ R52, R14, R42.reuse ;  /* 0x0000002a0e347220 */ /* 0x080fe20000410000 */
[----:B------:R-:W-:Y:S01]  /*11b00*/  F2FP.F16.E4M3.UNPACK_B R14, R5 ;  /* 0x00000005ff0e723e */ /* 0x000fe200020006ff */
[--C-:B------:R-:W-:Y:S01]  /*11b10*/  HADD2.F32 R5, -RZ, R36.reuse.H1_H1 ;  /* 0x30000024ff057230 */ /* 0x100fe20000004100 */
[----:B------:R-:W-:Y:S01]  /*11b20*/  LOP3.LUT R43, R43, 0xff000000, R38, 0xf8, !PT ;  /* 0xff0000002b2b7812 */ /* 0x000fe200078ef826 */
[C---:B------:R-:W-:Y:S01]  /*11b30*/  FFMA.FTZ R50, R37.reuse, R42, -R48 ;  /* 0x0000002a25327223 */ /* 0x040fe20000010830 */
[----:B------:R-:W-:Y:S01]  /*11b40*/  FFMA.FTZ R51, R37, R47, R52 ;  /* 0x0000002f25337223 */ /* 0x000fe20000010034 */
[----:B------:R-:W-:Y:S01]  /*11b50*/  HADD2.F32 R39, -RZ, R39.H0_H0 ;  /* 0x20000027ff277230 */ /* 0x000fe20000004100 */
[----:B------:R-:W-:Y:S01]  /*11b60*/  F2FP.F16.E4M3.UNPACK_B R38, R7 ;  /* 0x00000007ff26723e */ /* 0x000fe200020006ff */
[----:B------:R-:W-:Y:S01]  /*11b70*/  HADD2.F32 R36, -RZ, R36.H0_H0 ;  /* 0x20000024ff247230 */ /* 0x000fe20000004100 */
[----:B------:R-:W-:Y:S01]  /*11b80*/  F2FP.F16.E4M3.UNPACK_B R45, R45.H1 ;  /* 0x0000002dff2d723e */ /* 0x000fe200030006ff */
[C---:B------:R-:W-:Y:S01]  /*11b90*/  FMUL.FTZ R37, R5.reuse, R46 ;  /* 0x0000002e05257220 */ /* 0x040fe20000410000 */
[----:B------:R-:W-:Y:S01]  /*11ba0*/  F2FP.F16.E4M3.UNPACK_B R41, R41.H1 ;  /* 0x00000029ff29723e */ /* 0x000fe200030006ff */
[----:B------:R-:W-:Y:S01]  /*11bb0*/  FMUL.FTZ R49, R5, R39 ;  /* 0x0000002705317220 */ /* 0x000fe20000410000 */
[----:B------:R-:W-:Y:S01]  /*11bc0*/  F2FP.F16.E4M3.UNPACK_B R7, R7.H1 ;  /* 0x00000007ff07723e */ /* 0x000fe200030006ff */
[----:B------:R-:W-:Y:S01]  /*11bd0*/  FFMA.FTZ R47, R36, R39, -R37 ;  /* 0x00000027242f7223 */ /* 0x000fe20000010825 */
[----:B------:R-:W-:-:S02]  /*11be0*/  HADD2.F32 R5, -RZ, R38.H1_H1 ;  /* 0x30000026ff057230 */ /* 0x000fc40000004100 */
[----:B------:R-:W-:Y:S01]  /*11bf0*/  FFMA.FTZ R48, R36, R46, R49 ;  /* 0x0000002e24307223 */ /* 0x000fe20000010031 */
[----:B------:R-:W-:Y:S01]  /*11c00*/  HADD2.F32 R42, -RZ, R45.H0_H0 ;  /* 0x2000002dff2a7230 */ /* 0x000fe20000004100 */
[-C--:B------:R-:W-:Y:S01]  /*11c10*/  F2FP.F16.E4M3.UNPACK_B R6, R4.reuse ;  /* 0x00000004ff06723e */ /* 0x080fe200020006ff */
[----:B------:R-:W-:Y:S01]  /*11c20*/  HADD2.F32 R37, -RZ, R41.H0_H0 ;  /* 0x20000029ff257230 */ /* 0x000fe20000004100 */
[----:B------:R-:W-:Y:S01]  /*11c30*/  F2FP.F16.E4M3.UNPACK_B R4, R4.H1 ;  /* 0x00000004ff04723e */ /* 0x000fe200030006ff */
[----:B------:R-:W-:Y:S02]  /*11c40*/  HADD2.F32 R38, -RZ, R38.H0_H0 ;  /* 0x20000026ff267230 */ /* 0x000fe40000004100 */
[C---:B------:R-:W-:Y:S01]  /*11c50*/  FMUL.FTZ R39, R5.reuse, R42 ;  /* 0x0000002a05277220 */ /* 0x040fe20000410000 */
[----:B------:R-:W-:Y:S02]  /*11c60*/  HADD2.F32 R45, -RZ, R45.H1_H1 ;  /* 0x3000002dff2d7230 */ /* 0x000fe40000004100 */
[----:B------:R-:W-:Y:S01]  /*11c70*/  FMUL.FTZ R53, R5, R37 ;  /* 0x0000002505357220 */ /* 0x000fe20000410000 */
[----:B------:R-:W-:-:S02]  /*11c80*/  HADD2.F32 R36, -RZ, R7.H1_H1 ;  /* 0x30000007ff247230 */ /* 0x000fc40000004100 */
[C---:B------:R-:W-:Y:S01]  /*11c90*/  FFMA.FTZ R49, R38.reuse, R37, -R39 ;  /* 0x0000002526317223 */ /* 0x040fe20000010827 */
[----:B------:R-:W-:Y:S02]  /*11ca0*/  HADD2.F32 R41, -RZ, R41.H1_H1 ;  /* 0x30000029ff297230 */ /* 0x000fe40000004100 */
[----:B------:R-:W-:Y:S01]  /*11cb0*/  FFMA.FTZ R52, R38, R42, R53 ;  /* 0x0000002a26347223 */ /* 0x000fe20000010035 */
[----:B------:R-:W-:Y:S02]  /*11cc0*/  HADD2.F32 R5, -RZ, R7.H0_H0 ;  /* 0x20000007ff057230 */ /* 0x000fe40000004100 */
[C---:B------:R-:W-:Y:S01]  /*11cd0*/  FMUL.FTZ R46, R36.reuse, R45 ;  /* 0x0000002d242e7220 */ /* 0x040fe20000410000 */
[----:B------:R-:W-:Y:S01]  /*11ce0*/  F2FP.F16.E4M3.UNPACK_B R37, R43 ;  /* 0x0000002bff25723e */ /* 0x000fe200020006ff */
[-C--:B------:R-:W-:Y:S01]  /*11cf0*/  FMUL.FTZ R38, R36, R41.reuse ;  /* 0x0000002924267220 */ /* 0x080fe20000410000 */
[----:B------:R-:W-:Y:S01]  /*11d00*/  F2FP.F16.E4M3.UNPACK_B R36, R40 ;  /* 0x00000028ff24723e */ /* 0x000fe200020006ff */
[----:B------:R-:W-:Y:S01]  /*11d10*/  FFMA.FTZ R53, R5, R41, -R46 ;  /* 0x0000002905357223 */ /* 0x000fe2000001082e */
[----:B------:R-:W-:-:S02]  /*11d20*/  HADD2.F32 R7, -RZ, R4.H1_H1 ;  /* 0x30000004ff077230 */ /* 0x000fc40000004100 */
[----:B------:R-:W-:Y:S01]  /*11d30*/  FFMA.FTZ R54, R5, R45, R38 ;  /* 0x0000002d05367223 */ /* 0x000fe20000010026 */
[--C-:B------:R-:W-:Y:S01]  /*11d40*/  HADD2.F32 R42, -RZ, R37.reuse.H1_H1 ;  /* 0x30000025ff2a7230 */ /* 0x100fe20000004100 */
[----:B------:R-:W-:Y:S01]  /*11d50*/  F2FP.F16.E4M3.UNPACK_B R40, R40.H1 ;  /* 0x00000028ff28723e */ /* 0x000fe200030006ff */
[----:B------:R-:W-:Y:S01]  /*11d60*/  HADD2.F32 R38, -RZ, R36.H1_H1 ;  /* 0x30000024ff267230 */ /* 0x000fe20000004100 */
[----:B------:R-:W-:Y:S01]  /*11d70*/  F2FP.F16.E4M3.UNPACK_B R43, R43.H1 ;  /* 0x0000002bff2b723e */ /* 0x000fe200030006ff */
[----:B------:R-:W-:Y:S02]  /*11d80*/  HADD2.F32 R5, -RZ, R4.H0_H0 ;  /* 0x20000004ff057230 */ /* 0x000fe40000004100 */
[----:B------:R-:W-:Y:S01]  /*11d90*/  FMUL.FTZ R46, R7, R42 ;  /* 0x0000002a072e7220 */ /* 0x000fe20000410000 */
[----:B------:R-:W-:Y:S02]  /*11da0*/  HADD2.F32 R39, -RZ, R37.H0_H0 ;  /* 0x20000025ff277230 */ /* 0x000fe40000004100 */
[----:B------:R-:W-:-:S02]  /*11db0*/  HADD2.F32 R4, -RZ, R6.H1_H1 ;  /* 0x30000006ff047230 */ /* 0x000fc40000004100 */
[-C--:B------:R-:W-:Y:S01]  /*11dc0*/  FFMA.FTZ R46, R5, R38.reuse, -R46 ;  /* 0x00000026052e7223 */ /* 0x080fe2000001082e */
[----:B------:R-:W-:Y:S02]  /*11dd0*/  HADD2.F32 R37, -RZ, R36.H0_H0 ;  /* 0x20000024ff257230 */ /* 0x000fe40000004100 */
[----:B------:R-:W-:Y:S01]  /*11de0*/  FMUL.FTZ R36, R7, R38 ;  /* 0x0000002607247220 */ /* 0x000fe20000410000 */
[----:B------:R-:W-:Y:S02]  /*11df0*/  HADD2.F32 R6, -RZ, R6.H0_H0 ;  /* 0x20000006ff067230 */ /* 0x000fe40000004100 */
[C---:B------:R-:W-:Y:S01]  /*11e00*/  FMUL.FTZ R7, R4.reuse, R39 ;  /* 0x0000002704077220 */ /* 0x040fe20000410000 */
[-C--:B------:R-:W-:Y:S01]  /*11e10*/  FMUL.FTZ R4, R4, R37.reuse ;  /* 0x0000002504047220 */ /* 0x080fe20000410000 */
[----:B------:R-:W-:Y:S02]  /*11e20*/  FFMA.FTZ R41, R5, R42, R36 ;  /* 0x0000002a05297223 */ /* 0x000fe40000010024 */
[----:B------:R-:W-:Y:S01]  /*11e30*/  FFMA.FTZ R37, R6, R37, -R7 ;  /* 0x0000002506257223 */ /* 0x000fe20000010807 */
[----:B------:R-:W-:-:S02]  /*11e40*/  HADD2.F32 R5, -RZ, R15.H1_H1 ;  /* 0x3000000fff057230 */ /* 0x000fc40000004100 */
[----:B------:R-:W-:Y:S01]  /*11e50*/  FFMA.FTZ R38, R6, R39, R4 ;  /* 0x0000002706267223 */ /* 0x000fe20000010004 */
[----:B------:R-:W-:Y:S02]  /*11e60*/  HADD2.F32 R6, -RZ, R40.H1_H1 ;  /* 0x30000028ff067230 */ /* 0x000fe40000004100 */
[--C-:B------:R-:W-:Y:S02]  /*11e70*/  HADD2.F32 R36, -RZ, R43.reuse.H1_H1 ;  /* 0x3000002bff247230 */ /* 0x100fe40000004100 */
[----:B------:R-:W-:Y:S02]  /*11e80*/  HADD2.F32 R43, -RZ, R43.H0_H0 ;  /* 0x2000002bff2b7230 */ /* 0x000fe40000004100 */
[----:B------:R-:W-:Y:S01]  /*11e90*/  FMUL.FTZ R39, R5, R6 ;  /* 0x0000000605277220 */ /* 0x000fe20000410000 */
[----:B------:R-:W-:Y:S02]  /*11ea0*/  HADD2.F32 R4, -RZ, R14.H1_H1 ;  /* 0x3000000eff047230 */ /* 0x000fe40000004100 */
[----:B------:R-:W-:-:S02]  /*11eb0*/  HADD2.F32 R7, -RZ, R40.H0_H0 ;  /* 0x20000028ff077230 */ /* 0x000fc40000004100 */
[----:B------:R-:W-:Y:S01]  /*11ec0*/  FMUL.FTZ R40, R5, R36 ;  /* 0x0000002405287220 */ /* 0x000fe20000410000 */
[----:B------:R-:W-:Y:S02]  /*11ed0*/  HADD2.F32 R15, -RZ, R15.H0_H0 ;  /* 0x2000000fff0f7230 */ /* 0x000fe40000004100 */
[C---:B------:R-:W-:Y:S01]  /*11ee0*/  FMUL.FTZ R5, R4.reuse, R43 ;  /* 0x0000002b04057220 */ /* 0x040fe20000410000 */
[----:B------:R-:W-:Y:S02]  /*11ef0*/  HADD2.F32 R14, -RZ, R14.H0_H0 ;  /* 0x2000000eff0e7230 */ /* 0x000fe40000004100 */
[-C--:B------:R-:W-:Y:S01]  /*11f00*/  FMUL.FTZ R4, R4, R7.reuse ;  /* 0x0000000704047220 */ /* 0x080fe20000410000 */
[C---:B------:R-:W-:Y:S01]  /*11f10*/  FFMA.FTZ R40, R15.reuse, R6, -R40 ;  /* 0x000000060f287223 */ /* 0x040fe20000010828 */
[----:B------:R-:W-:Y:S01]  /*11f20*/  FFMA.FTZ R39, R15, R36, R39 ;  /* 0x000000240f277223 */ /* 0x000fe20000010027 */
[C---:B------:R-:W-:Y:S01]  /*11f30*/  FFMA.FTZ R5, R14.reuse, R7, -R5 ;  /* 0x000000070e057223 */ /* 0x040fe20000010805 */
[----:B------:R-:W-:Y:S01]  /*11f40*/  FFMA.FTZ R14, R14, R43, R4 ;  /* 0x0000002b0e0e7223 */ /* 0x000fe20000010004 */
[----:B------:R-:W-:-:S02]  /*11f50*/  F2FP.SATFINITE.E4M3.F32.PACK_AB_MERGE_C R6, R51, R50, RZ ;  /* 0x000000323306723e */ /* 0x000fc400048070ff */
[----:B------:R-:W-:Y:S02]  /*11f60*/  F2FP.SATFINITE.E4M3.F32.PACK_AB_MERGE_C R7, R54, R53, RZ ;  /* 0x000000353607723e */ /* 0x000fe400048070ff */
[----:B------:R-:W-:Y:S02]  /*11f70*/  F2FP.SATFINITE.E4M3.F32.PACK_AB_MERGE_C R4, R41, R46, RZ ;  /* 0x0000002e2904723e */ /* 0x000fe400048070ff */
[----:B------:R-:W-:Y:S02]  /*11f80*/  F2FP.SATFINITE.E4M3.F32.PACK_AB_MERGE_C R39, R39, R40, RZ ;  /* 0x000000282727723e */ /* 0x000fe400048070ff */
[----:B------:R-:W-:Y:S02]  /*11f90*/  F2FP.SATFINITE.E4M3.F32.PACK_AB_MERGE_C R6, R48, R47, R6 ;  /* 0x0000002f3006723e */ /* 0x000fe40004807006 */
[----:B------:R-:W-:Y:S02]  /*11fa0*/  F2FP.SATFINITE.E4M3.F32.PACK_AB_MERGE_C R7, R52, R49, R7 ;  /* 0x000000313407723e */ /* 0x000fe40004807007 */
[----:B------:R-:W-:-:S02]  /*11fb0*/  F2FP.SATFINITE.E4M3.F32.PACK_AB_MERGE_C R4, R38, R37, R4 ;  /* 0x000000252604723e */ /* 0x000fc40004807004 */
[----:B------:R-:W-:-:S05]  /*11fc0*/  F2FP.SATFINITE.E4M3.F32.PACK_AB_MERGE_C R5, R14, R5, R39 ;  /* 0x000000050e05723e */ /* 0x000fca0004807027 */
[----:B------:R0:W-:Y:S02]  /*11fd0*/  STS.128 [R3+0x1e200], R4 ;  /* 0x01e2000403007388 */ /* 0x0001e40000000c00 */
.L_x_565:
[----:B------:R-:W-:Y:S05]  /*11fe0*/  BSYNC B1 ;  /* 0x0000000000017941 */ /* 0x000fea0003800000 */
.L_x_564:
[----:B------:R-:W-:Y:S01]  /*11ff0*/  BSSY B1, `(.L_x_566) ;  /* 0x000007d000017945 */ /* 0x000fe20003800000 */
[----:B------:R-:W-:-:S03]  /*12000*/  @P0 VIADD R0, R3, 0xffffffe0 ;  /* 0xffffffe003000836 */ /* 0x000fc60000000000 */
[----:B------:R-:W-:Y:S05]  /*12010*/  @P1 BRA `(.L_x_567) ;  /* 0x0000000400e81947 */ /* 0x000fea0003800000 */
[----:B0-----:R-:W0:Y:S01]  /*12020*/  LDS.128 R4, [R0+0x1e200] ;  /* 0x01e2000000047984 */ /* 0x001e220000000c00 */
[----:B-----5:R-:W-:Y:S02]  /*12030*/  SHF.R.U32.HI R36, RZ, 0x8, R33 ;  /* 0x00000008ff247819 */ /* 0x020fe40000011621 */
[----:B------:R-:W-:Y:S02]  /*12040*/  SHF.R.U32.HI R40, RZ, 0x8, R35 ;  /* 0x00000008ff287819 */ /* 0x000fe40000011623 */
[----:B------:R-:W-:Y:S02]  /*12050*/  LOP3.LUT R37, R33, 0xff, RZ, 0xc0, !PT ;  /* 0x000000ff21257812 */ /* 0x000fe400078ec0ff */
[----:B------:R-:W-:Y:S02]  /*12060*/  LOP3.LUT R41, R35, 0xff, RZ, 0xc0, !PT ;  /* 0x000000ff23297812 */ /* 0x000fe400078ec0ff */
[----:B------:R-:W-:Y:S02]  /*12070*/  LOP3.LUT R36, R36, 0xff, RZ, 0xc0, !PT ;  /* 0x000000ff24247812 */ /* 0x000fe400078ec0ff */
[----:B------:R-:W-:-:S02]  /*12080*/  LOP3.LUT R40, R40, 0xff, RZ, 0xc0, !PT ;  /* 0x000000ff28287812 */ /* 0x000fc400078ec0ff */
[----:B------:R-:W-:Y:S02]  /*12090*/  SHF.R.U32.HI R14, RZ, 0x8, R32 ;  /* 0x00000008ff0e7819 */ /* 0x000fe40000011620 */
[----:B------:R-:W-:Y:S02]  /*120a0*/  PRMT R37, R36, 0x7604, R37 ;  /* 0x0000760424257816 */ /* 0x000fe40000000025 */
[----:B------:R-:W-:Y:S02]  /*120b0*/  PRMT R41, R40, 0x7604, R41 ;  /* 0x0000760428297816 */ /* 0x000fe40000000029 */
[----:B------:R-:W-:Y:S02]  /*120c0*/  SHF.R.U32.HI R36, RZ, 0x10, R33 ;  /* 0x00000010ff247819 */ /* 0x000fe40000011621 */
[----:B------:R-:W-:Y:S02]  /*120d0*/  SHF.R.U32.HI R40, RZ, 0x10, R35 ;  /* 0x00000010ff287819 */ /* 0x000fe40000011623 */
[----:B------:R-:W-:-:S02]  /*120e0*/  LOP3.LUT R15, R32, 0xff, RZ, 0xc0, !PT ;  /* 0x000000ff200f7812 */ /* 0x000fc400078ec0ff */
[----:B------:R-:W-:Y:S02]  /*120f0*/  LOP3.LUT R14, R14, 0xff, RZ, 0xc0, !PT ;  /* 0x000000ff0e0e7812 */ /* 0x000fe400078ec0ff */
[----:B------:R-:W-:Y:S02]  /*12100*/  SHF.R.U32.HI R38, RZ, 0x8, R34 ;  /* 0x00000008ff267819 */ /* 0x000fe40000011622 */
[----:B------:R-:W-:Y:S02]  /*12110*/  LOP3.LUT R36, R36, 0xff, RZ, 0xc0, !PT ;  /* 0x000000ff24247812 */ /* 0x000fe400078ec0ff */
[----:B------:R-:W-:Y:S02]  /*12120*/  LOP3.LUT R40, R40, 0xff, RZ, 0xc0, !PT ;  /* 0x000000ff28287812 */ /* 0x000fe400078ec0ff */
[----:B------:R-:W-:Y:S02]  /*12130*/  PRMT R15, R14, 0x7604, R15 ;  /* 0x000076040e0f7816 */ /* 0x000fe4000000000f */
[----:B------:R-:W-:-:S02]  /*12140*/  SHF.R.U32.HI R14, RZ, 0x10, R32 ;  /* 0x00000010ff0e7819 */ /* 0x000fc40000011620 */
[----:B------:R-:W-:Y:S02]  /*12150*/  LOP3.LUT R39, R34, 0xff, RZ, 0xc0, !PT ;  /* 0x000000ff22277812 */ /* 0x000fe400078ec0ff */
[----:B------:R-:W-:Y:S02]  /*12160*/  LOP3.LUT R38, R38, 0xff, RZ, 0xc0, !PT ;  /* 0x000000ff26267812 */ /* 0x000fe400078ec0ff */
[----:B------:R-:W-:Y:S02]  /*12170*/  PRMT R37, R36, 0x7054, R37 ;  /* 0x0000705424257816 */ /* 0x000fe40000000025 */
[----:B------:R-:W-:Y:S02]  /*12180*/  PRMT R41, R40, 0x7054, R41 ;  /* 0x0000705428297816 */ /* 0x000fe40000000029 */
[----:B------:R-:W-:Y:S02]  /*12190*/  LOP3.LUT R14, R14, 0xff, RZ, 0xc0, !PT ;  /* 0x000000ff0e0e7812 */ /* 0x000fe400078ec0ff */
[----:B------:R-:W-:-:S02]  /*121a0*/  PRMT R39, R38, 0x7604, R39 ;  /* 0x0000760426277816 */ /* 0x000fc40000000027 */
[----:B------:R-:W-:Y:S02]  /*121b0*/  SHF.R.U32.HI R38, RZ, 0x10, R34 ;  /* 0x00000010ff267819 */ /* 0x000fe40000011622 */
[----:B------:R-:W-:Y:S02]  /*121c0*/  LOP3.LUT R41, R41, 0xff000000, R35, 0xf8, !PT ;  /* 0xff00000029297812 */ /* 0x000fe400078ef823 */
[----:B------:R-:W-:Y:S02]  /*121d0*/  LOP3.LUT R37, R37, 0xff000000, R33, 0xf8, !PT ;  /* 0xff00000025257812 */ /* 0x000fe400078ef821 */
[----:B------:R-:W-:Y:S02]  /*121e0*/  PRMT R15, R14, 0x7054, R15 ;  /* 0x000070540e0f7816 */ /* 0x000fe4000000000f */
[----:B0-----:R-:W-:Y:S02]  /*121f0*/  F2FP.F16.E4M3.UNPACK_B R14, R6.H1 ;  /* 0x00000006ff0e723e */ /* 0x001fe400030006ff */
[----:B------:R-:W-:-:S02]  /*12200*/  LOP3.LUT R38, R38, 0xff, RZ, 0xc0, !PT ;  /* 0x000000ff26267812 */ /* 0x000fc400078ec0ff */
[----:B------:R-:W-:Y:S01]  /*12210*/  F2FP.F16.E4M3.UNPACK_B R40, R41 ;  /* 0x00000029ff28723e */ /* 0x000fe200020006ff */
[--C-:B------:R-:W-:Y:S01]  /*12220*/  HADD2.F32 R33, -RZ, R14.reuse.H0_H0 ;  /* 0x2000000eff217230 */ /* 0x100fe20000004100 */
[----:B------:R-:W-:Y:S01]  /*12230*/  F2FP.F16.E4M3.UNPACK_B R35, R37 ;  /* 0x00000025ff23723e */ /* 0x000fe200020006ff */
[----:B------:R-:W-:Y:S01]  /*12240*/  HADD2.F32 R14, -RZ, R14.H1_H1 ;  /* 0x3000000eff0e7230 */ /* 0x000fe20000004100 */
[----:B------:R-:W-:Y:S01]  /*12250*/  PRMT R39, R38, 0x7054, R39 ;  /* 0x0000705426277816 */ /* 0x000fe20000000027 */
        /* <DEDUP_REMOVED lines=86> */
.L_x_567:
[----:B------:R-:W-:Y:S05]  /*127c0*/  BSYNC B1 ;  /* 0x0000000000017941 */ /* 0x000fea0003800000 */
.L_x_566:
[----:B------:R-:W-:Y:S04]  /*127d0*/  BSSY B1, `(.L_x_568) ;  /* 0x0000078000017945 */ /* 0x000fe80003800000 */
[----:B------:R-:W-:Y:S05]  /*127e0*/  @P2 BRA `(.L_x_569) ;  /* 0x0000000400d82947 */ /* 0x000fea0003800000 */
[----:B01----:R-:W0:Y:S01]  /*127f0*/  LDS.128 R4, [R3+0x20200] ;  /* 0x0202000003047984 */ /* 0x003e220000000c00 */
[----:B-----5:R-:W-:Y:S02]  /*12800*/  SHF.R.U32.HI R33, RZ, 0x8, R29 ;  /* 0x00000008ff217819 */ /* 0x020fe4000001161d */
[----:B------:R-:W-:Y:S02]  /*12810*/  LOP3.LUT R32, R29, 0xff, RZ, 0xc0, !PT ;  /* 0x000000ff1d207812 */ /* 0x000fe400078ec0ff */
[----:B------:R-:W-:Y:S02]  /*12820*/  LOP3.LUT R33, R33, 0xff, RZ, 0xc0, !PT ;  /* 0x000000ff21217812 */ /* 0x000fe400078ec0ff */
[----:B------:R-:W-:Y:S02]  /*12830*/  SHF.R.U32.HI R37, RZ, 0x8, R31 ;  /* 0x00000008ff257819 */ /* 0x000fe4000001161f */
[----:B------:R-:W-:Y:S02]  /*12840*/  PRMT R32, R33, 0x7604, R32 ;  /* 0x0000760421207816 */ /* 0x000fe40000000020 */
[----:B------:R-:W-:-:S02]  /*12850*/  SHF.R.U32.HI R38, RZ, 0x10, R29 ;  /* 0x00000010ff267819 */ /* 0x000fc4000001161d */
[----:B------:R-:W-:Y:S02]  /*12860*/  SHF.R.U32.HI R33, RZ, 0x8, R30 ;  /* 0x00000008ff217819 */ /* 0x000fe4000001161e */
[----:B------:R-:W-:Y:S02]  /*12870*/  LOP3.LUT R34, R31, 0xff, RZ, 0xc0, !PT ;  /* 0x000000ff1f227812 */ /* 0x000fe400078ec0ff */
[----:B------:R-:W-:Y:S02]  /*12880*/  LOP3.LUT R37, R37, 0xff, RZ, 0xc0, !PT ;  /* 0x000000ff25257812 */ /* 0x000fe400078ec0ff */
[----:B------:R-:W-:Y:S02]  /*12890*/  SHF.R.U32.HI R36, RZ, 0x10, R31 ;  /* 0x00000010ff247819 */ /* 0x000fe4000001161f */
[----:B------:R-:W-:Y:S02]  /*128a0*/  SHF.R.U32.HI R15, RZ, 0x8, R28 ;  /* 0x00000008ff0f7819 */ /* 0x000fe4000001161c */
[----:B------:R-:W-:Y:S01]  /*128b0*/  LOP3.LUT R35, R33, 0xff, RZ, 0xc0, !PT ;  /* 0x000000ff21237812 */ /* 0x000fe200078ec0ff */
[----:B------:R-:W-:Y:S01]  /*128c0*/  IMAD.U32 R33, R38, 0x10000, RZ ;  /* 0x0001000026217824 */ /* 0x000fe200078e00ff */
[----:B------:R-:W-:-:S02]  /*128d0*/  PRMT R34, R37, 0x7604, R34 ;  /* 0x0000760425227816 */ /* 0x000fc40000000022 */
        /* <DEDUP_REMOVED lines=103> */
.L_x_569:
[----:B------:R-:W-:Y:S05]  /*12f50*/  BSYNC B1 ;  /* 0x0000000000017941 */ /* 0x000fea0003800000 */
.L_x_568:
[----:B------:R-:W-:Y:S04]  /*12f60*/  BSSY B1, `(.L_x_570) ;  /* 0x000007c000017945 */ /* 0x000fe80003800000 */
[----:B------:R-:W-:Y:S05]  /*12f70*/  @P3 BRA `(.L_x_571) ;  /* 0x0000000400e83947 */ /* 0x000fea0003800000 */
[----:B012---:R-:W0:Y:S01]  /*12f80*/  LDS.128 R4, [R0+0x20200] ;  /* 0x0202000000047984 */ /* 0x007e220000000c00 */
        /* <DEDUP_REMOVED lines=121> */
.L_x_571:
[----:B------:R-:W-:Y:S05]  /*13720*/  BSYNC B1 ;  /* 0x0000000000017941 */ /* 0x000fea0003800000 */
.L_x_570:
[----:B------:R-:W-:Y:S04]  /*13730*/  BSSY B1, `(.L_x_572) ;  /* 0x0000078000017945 */ /* 0x000fe80003800000 */
[----:B------:R-:W-:Y:S05]  /*13740*/  @P4 BRA `(.L_x_573) ;  /* 0x0000000400d84947 */ /* 0x000fea0003800000 */
[----:B0123--:R-:W0:Y:S01]  /*13750*/  LDS.128 R4, [R3+0x22200] ;  /* 0x0222000003047984 */ /* 0x00fe220000000c00 */
        /* <DEDUP_REMOVED lines=13> */
[----:B------:R-:W-:Y:S01]  /*13830*/  PRMT R26, R29, 0x7604, R26 ;  /* 0x000076041d1a7816 */ /* 0x000fe2000000001a */
[----:B------:R-:W-:Y:S01]  /*13840*/  IMAD.U32 R29, R28, 0x10000, RZ ;  /* 0x000100001c1d7824 */ /* 0x000fe200078e00ff */
[----:B------:R-:W-:-:S02]  /*13850*/  LOP3.LUT R14, R10, 0xff, RZ, 0xc0, !PT ;  /* 0x000000ff0a0e7812 */ /* 0x000fc400078ec0ff */
[----:B------:R-:W-:Y:S02]  /*13860*/  LOP3.LUT R15, R15, 0xff, RZ, 0xc0, !PT ;  /* 0x000000ff0f0f7812 */ /* 0x000fe400078ec0ff */
[----:B------:R-:W-:Y:S02]  /*13870*/  LOP3.LUT R25, R24, 0xff0000, R25, 0xf8, !PT ;  /* 0x00ff000018197812 */ /* 0x000fe400078ef819 */
[----:B------:R-:W-:Y:S02]  /*13880*/  LOP3.LUT R29, R26, 0xff0000, R29, 0xf8, !PT ;  /* 0x00ff00001a1d7812 */ /* 0x000fe400078ef81d */
[----:B------:R-:W-:Y:S02]  /*13890*/  PRMT R15, R15, 0x7604, R14 ;  /* 0x000076040f0f7816 */ /* 0x000fe4000000000e */
[----:B------:R-:W-:Y:S02]  /*138a0*/  LOP3.LUT R14, R20, 0xff, RZ, 0xc0, !PT ;  /* 0x000000ff140e7812 */ /* 0x000fe400078ec0ff */
[----:B------:R-:W-:-:S02]  /*138b0*/  LOP3.LUT R29, R29, 0xff000000, R21, 0xf8, !PT ;  /* 0xff0000001d1d7812 */ /* 0x000fc400078ef815 */
[----:B------:R-:W-:Y:S02]  /*138c0*/  LOP3.LUT R25, R25, 0xff000000, R11, 0xf8, !PT ;  /* 0xff00000019197812 */ /* 0x000fe400078ef80b */
[----:B------:R-:W-:Y:S02]  /*138d0*/  PRMT R27, R27, 0x7604, R14 ;  /* 0x000076041b1b7816 */ /* 0x000fe4000000000e */
[----:B------:R-:W-:Y:S02]  /*138e0*/  LOP3.LUT R15, R15, 0xff0000, R10, 0xf8, !PT ;  /* 0x00ff00000f0f7812 */ /* 0x000fe400078ef80a */
[----:B0-----:R-:W-:Y:S02]  /*138f0*/  F2FP.F16.E4M3.UNPACK_B R14, R6.H1 ;  /* 0x00000006ff0e723e */ /* 0x001fe400030006ff */
[----:B------:R-:W-:Y:S02]  /*13900*/  F2FP.F16.E4M3.UNPACK_B R28, R29 ;  /* 0x0000001dff1c723e */ /* 0x000fe400020006ff */
[----:B------:R-:W-:-:S02]  /*13910*/  F2FP.F16.E4M3.UNPACK_B R21, R25 ;  /* 0x00000019ff15723e */ /* 0x000fc400020006ff */
[----:B------:R-:W-:Y:S01]  /*13920*/  LOP3.LUT R24, R15, 0xff000000, R10, 0xf8, !PT ;  /* 0xff0000000f187812 */ /* 0x000fe200078ef80a */
[----:B------:R-:W-:Y:S01]  /*13930*/  HADD2.F32 R10, -RZ, R14.H1_H1 ;  /* 0x3000000eff0a7230 */ /* 0x000fe20000004100 */
[----:B------:R-:W-:Y:S01]  /*13940*/  F2FP.F16.E4M3.UNPACK_B R11, R5.H1 ;  /* 0x00000005ff0b723e */ /* 0x000fe200030006ff */
[----:B------:R-:W-:Y:S01]  /*13950*/  HADD2.F32 R30, -RZ, R28.H1_H1 ;  /* 0x3000001cff1e7230 */ /* 0x000fe20000004100 */
[--C-:B------:R-:W-:Y:S01]  /*13960*/  LOP3.LUT R27, R27, 0xff0000, R20.reuse, 0xf8, !PT ;  /* 0x00ff00001b1b7812 */ /* 0x100fe200078ef814 */
[----:B------:R-:W-:Y:S01]  /*13970*/  HADD2.F32 R26, -RZ, R21.H1_H1 ;  /* 0x30000015ff1a7230 */ /* 0x000fe20000004100 */
[----:B------:R-:W-:Y:S01]  /*13980*/  F2FP.F16.E4M3.UNPACK_B R29, R29.H1 ;  /* 0x0000001dff1d723e */ /* 0x000fe200030006ff */
[----:B------:R-:W-:Y:S01]  /*13990*/  HADD2.F32 R15, -RZ, R14.H0_H0 ;  /* 0x2000000eff0f7230 */ /* 0x000fe20000004100 */
[----:B------:R-:W-:Y:S01]  /*139a0*/  F2FP.F16.E4M3.UNPACK_B R14, R6 ;  /* 0x00000006ff0e723e */ /* 0x000fe200020006ff */
[C---:B------:R-:W-:Y:S01]  /*139b0*/  FMUL.FTZ R32, R10.reuse, R30 ;  /* 0x0000001e0a207220 */ /* 0x040fe20000410000 */
[----:B------:R-:W-:Y:S01]  /*139c0*/  FMUL.FTZ R31, R10, R26 ;  /* 0x0000001a0a1f7220 */ /* 0x000fe20000410000 */
[----:B------:R-:W-:Y:S01]  /*139d0*/  F2FP.F16.E4M3.UNPACK_B R10, R5 ;  /* 0x00000005ff0a723e */ /* 0x000fe200020006ff */
[----:B------:R-:W-:Y:S01]  /*139e0*/  HADD2.F32 R28, -RZ, R28.H0_H0 ;  /* 0x2000001cff1c7230 */ /* 0x000fe20000004100 */
[----:B------:R-:W-:Y:S01]  /*139f0*/  LOP3.LUT R27, R27, 0xff000000, R20, 0xf8, !PT ;  /* 0xff0000001b1b7812 */ /* 0x000fe200078ef814 */
[----:B------:R-:W-:-:S02]  /*13a00*/  HADD2.F32 R5, -RZ, R14.H1_H1 ;  /* 0x3000000eff057230 */ /* 0x000fc40000004100 */
[C---:B------:R-:W-:Y:S01]  /*13a10*/  FFMA.FTZ R32, R15.reuse, R26, -R32 ;  /* 0x0000001a0f207223 */ /* 0x040fe20000010820 */
[----:B------:R-:W-:Y:S01]  /*13a20*/  FFMA.FTZ R33, R15, R30, R31 ;  /* 0x0000001e0f217223 */ /* 0x000fe2000001001f */
[----:B------:R-:W-:Y:S01]  /*13a30*/  HADD2.F32 R21, -RZ, R21.H0_H0 ;  /* 0x20000015ff157230 */ /* 0x000fe20000004100 */
[----:B------:R-:W-:Y:S01]  /*13a40*/  F2FP.F16.E4M3.UNPACK_B R20, R7 ;  /* 0x00000007ff14723e */ /* 0x000fe200020006ff */
[----:B------:R-:W-:Y:S01]  /*13a50*/  HADD2.F32 R14, -RZ, R14.H0_H0 ;  /* 0x2000000eff0e7230 */ /* 0x000fe20000004100 */
[----:B------:R-:W-:Y:S01]  /*13a60*/  F2FP.F16.E4M3.UNPACK_B R25, R25.H1 ;  /* 0x00000019ff19723e */ /* 0x000fe200030006ff */
[C---:B------:R-:W-:Y:S01]  /*13a70*/  FMUL.FTZ R15, R5.reuse, R28 ;  /* 0x0000001c050f7220 */ /* 0x040fe20000410000 */
[----:B------:R-:W-:Y:S01]  /*13a80*/  FMUL.FTZ R31, R5, R21 ;  /* 0x00000015051f7220 */ /* 0x000fe20000410000 */
[----:B------:R-:W-:Y:S01]  /*13a90*/  F2FP.F16.E4M3.UNPACK_B R7, R7.H1 ;  /* 0x00000007ff07723e */ /* 0x000fe200030006ff */
[----:B------:R-:W-:Y:S02]  /*13aa0*/  HADD2.F32 R5, -RZ, R20.H1_H1 ;  /* 0x30000014ff057230 */ /* 0x000fe40000004100 */
[----:B------:R-:W-:Y:S01]  /*13ab0*/  FFMA.FTZ R30, R14, R21, -R15 ;  /* 0x000000150e1e7223 */ /* 0x000fe2000001080f */
[----:B------:R-:W-:-:S02]  /*13ac0*/  HADD2.F32 R26, -RZ, R29.H0_H0 ;  /* 0x2000001dff1a7230 */ /* 0x000fc40000004100 */
[----:B------:R-:W-:Y:S01]  /*13ad0*/  FFMA.FTZ R31, R14, R28, R31 ;  /* 0x0000001c0e1f7223 */ /* 0x000fe2000001001f */
[----:B------:R-:W-:Y:S01]  /*13ae0*/  HADD2.F32 R15, -RZ, R25.H0_H0 ;  /* 0x20000019ff0f7230 */ /* 0x000fe20000004100 */
[----:B------:R-:W-:Y:S01]  /*13af0*/  F2FP.F16.E4M3.UNPACK_B R6, R4 ;  /* 0x00000004ff06723e */ /* 0x000fe200020006ff */
[----:B------:R-:W-:Y:S02]  /*13b00*/  HADD2.F32 R20, -RZ, R20.H0_H0 ;  /* 0x20000014ff147230 */ /* 0x000fe40000004100 */
[C---:B------:R-:W-:Y:S01]  /*13b10*/  FMUL.FTZ R21, R5.reuse, R26 ;  /* 0x0000001a05157220 */ /* 0x040fe20000410000 */
[----:B------:R-:W-:Y:S02]  /*13b20*/  HADD2.F32 R29, -RZ, R29.H1_H1 ;  /* 0x3000001dff1d7230 */ /* 0x000fe40000004100 */
[-C--:B------:R-:W-:Y:S01]  /*13b30*/  FMUL.FTZ R35, R5, R15.reuse ;  /* 0x0000000f05237220 */ /* 0x080fe20000410000 */
[----:B------:R-:W-:Y:S02]  /*13b40*/  HADD2.F32 R14, -RZ, R7.H1_H1 ;  /* 0x30000007ff0e7230 */ /* 0x000fe40000004100 */
[----:B------:R-:W-:Y:S01]  /*13b50*/  FFMA.FTZ R34, R20, R15, -R21 ;  /* 0x0000000f14227223 */ /* 0x000fe20000010815 */
[----:B------:R-:W-:-:S02]  /*13b60*/  HADD2.F32 R25, -RZ, R25.H1_H1 ;  /* 0x30000019ff197230 */ /* 0x000fc40000004100 */
[----:B------:R-:W-:Y:S01]  /*13b70*/  FFMA.FTZ R35, R20, R26, R35 ;  /* 0x0000001a14237223 */ /* 0x000fe20000010023 */
[----:B------:R-:W-:Y:S02]  /*13b80*/  HADD2.F32 R5, -RZ, R7.H0_H0 ;  /* 0x20000007ff057230 */ /* 0x000fe40000004100 */
[C---:B------:R-:W-:Y:S01]  /*13b90*/  FMUL.FTZ R28, R14.reuse, R29 ;  /* 0x0000001d0e1c7220 */ /* 0x040fe20000410000 */
[----:B------:R-:W-:Y:S01]  /*13ba0*/  F2FP.F16.E4M3.UNPACK_B R4, R4.H1 ;  /* 0x00000004ff04723e */ /* 0x000fe200030006ff */
[----:B------:R-:W-:Y:S01]  /*13bb0*/  FMUL.FTZ R20, R14, R25 ;  /* 0x000000190e147220 */ /* 0x000fe20000410000 */
[----:B------:R-:W-:Y:S01]  /*13bc0*/  F2FP.F16.E4M3.UNPACK_B R15, R27 ;  /* 0x0000001bff0f723e */ /* 0x000fe200020006ff */
[C---:B------:R-:W-:Y:S01]  /*13bd0*/  FFMA.FTZ R36, R5.reuse, R25, -R28 ;  /* 0x0000001905247223 */ /* 0x040fe2000001081c */
[-C--:B------:R-:W-:Y:S01]  /*13be0*/  F2FP.F16.E4M3.UNPACK_B R14, R24.reuse ;  /* 0x00000018ff0e723e */ /* 0x080fe200020006ff */
[----:B------:R-:W-:Y:S01]  /*13bf0*/  FFMA.FTZ R29, R5, R29, R20 ;  /* 0x0000001d051d7223 */ /* 0x000fe20000010014 */
[----:B------:R-:W-:Y:S01]  /*13c00*/  HADD2.F32 R7, -RZ, R4.H1_H1 ;  /* 0x30000004ff077230 */ /* 0x000fe20000004100 */
[----:B------:R-:W-:Y:S01]  /*13c10*/  F2FP.F16.E4M3.UNPACK_B R24, R24.H1 ;  /* 0x00000018ff18723e */ /* 0x000fe200030006ff */
[----:B------:R-:W-:Y:S01]  /*13c20*/  HADD2.F32 R26, -RZ, R15.H1_H1 ;  /* 0x3000000fff1a7230 */ /* 0x000fe20000004100 */
[----:B------:R-:W-:Y:S01]  /*13c30*/  F2FP.F16.E4M3.UNPACK_B R27, R27.H1 ;  /* 0x0000001bff1b723e */ /* 0x000fe200030006ff */
[----:B------:R-:W-:-:S02]  /*13c40*/  HADD2.F32 R20, -RZ, R14.H1_H1 ;  /* 0x3000000eff147230 */ /* 0x000fc40000004100 */
[----:B------:R-:W-:Y:S02]  /*13c50*/  HADD2.F32 R5, -RZ, R4.H0_H0 ;  /* 0x20000004ff057230 */ /* 0x000fe40000004100 */
[----:B------:R-:W-:Y:S01]  /*13c60*/  FMUL.FTZ R28, R7, R26 ;  /* 0x0000001a071c7220 */ /* 0x000fe20000410000 */
[----:B------:R-:W-:Y:S02]  /*13c70*/  HADD2.F32 R21, -RZ, R15.H0_H0 ;  /* 0x2000000fff157230 */ /* 0x000fe40000004100 */
[----:B------:R-:W-:Y:S02]  /*13c80*/  HADD2.F32 R4, -RZ, R6.H1_H1 ;  /* 0x30000006ff047230 */ /* 0x000fe40000004100 */
[-C--:B------:R-:W-:Y:S01]  /*13c90*/  FFMA.FTZ R28, R5, R20.reuse, -R28 ;  /* 0x00000014051c7223 */ /* 0x080fe2000001081c */
[----:B------:R-:W-:Y:S02]  /*13ca0*/  HADD2.F32 R15, -RZ, R14.H0_H0 ;  /* 0x2000000eff0f7230 */ /* 0x000fe40000004100 */
[----:B------:R-:W-:Y:S01]  /*13cb0*/  FMUL.FTZ R14, R7, R20 ;  /* 0x00000014070e7220 */ /* 0x000fe20000410000 */
[----:B------:R-:W-:-:S02]  /*13cc0*/  HADD2.F32 R6, -RZ, R6.H0_H0 ;  /* 0x20000006ff067230 */ /* 0x000fc40000004100 */
[C---:B------:R-:W-:Y:S01]  /*13cd0*/  FMUL.FTZ R7, R4.reuse, R21 ;  /* 0x0000001504077220 */ /* 0x040fe20000410000 */
[-C--:B------:R-:W-:Y:S01]  /*13ce0*/  FMUL.FTZ R4, R4, R15.reuse ;  /* 0x0000000f04047220 */ /* 0x080fe20000410000 */
[----:B------:R-:W-:Y:S02]  /*13cf0*/  FFMA.FTZ R25, R5, R26, R14 ;  /* 0x0000001a05197223 */ /* 0x000fe4000001000e */
[C---:B------:R-:W-:Y:S01]  /*13d00*/  FFMA.FTZ R15, R6.reuse, R15, -R7 ;  /* 0x0000000f060f7223 */ /* 0x040fe20000010807 */
[----:B------:R-:W-:Y:S02]  /*13d10*/  HADD2.F32 R5, -RZ, R11.H1_H1 ;  /* 0x3000000bff057230 */ /* 0x000fe40000004100 */
[----:B------:R-:W-:Y:S01]  /*13d20*/  FFMA.FTZ R20, R6, R21, R4 ;  /* 0x0000001506147223 */ /* 0x000fe20000010004 */
[----:B------:R-:W-:Y:S02]  /*13d30*/  HADD2.F32 R6, -RZ, R24.H1_H1 ;  /* 0x30000018ff067230 */ /* 0x000fe40000004100 */
[----:B------:R-:W-:-:S02]  /*13d40*/  HADD2.F32 R14, -RZ, R27.H1_H1 ;  /* 0x3000001bff0e7230 */ /* 0x000fc40000004100 */
[----:B------:R-:W-:Y:S02]  /*13d50*/  HADD2.F32 R27, -RZ, R27.H0_H0 ;  /* 0x2000001bff1b7230 */ /* 0x000fe40000004100 */
[C---:B------:R-:W-:Y:S01]  /*13d60*/  FMUL.FTZ R21, R5.reuse, R6 ;  /* 0x0000000605157220 */ /* 0x040fe20000410000 */
[----:B------:R-:W-:Y:S02]  /*13d70*/  HADD2.F32 R4, -RZ, R10.H1_H1 ;  /* 0x3000000aff047230 */ /* 0x000fe40000004100 */
[----:B------:R-:W-:Y:S02]  /*13d80*/  HADD2.F32 R7, -RZ, R24.H0_H0 ;  /* 0x20000018ff077230 */ /* 0x000fe40000004100 */
[----:B------:R-:W-:Y:S01]  /*13d90*/  FMUL.FTZ R24, R5, R14 ;  /* 0x0000000e05187220 */ /* 0x000fe20000410000 */
[----:B------:R-:W-:Y:S02]  /*13da0*/  HADD2.F32 R11, -RZ, R11.H0_H0 ;  /* 0x2000000bff0b7230 */ /* 0x000fe40000004100 */
[----:B------:R-:W-:Y:S01]  /*13db0*/  FMUL.FTZ R5, R4, R27 ;  /* 0x0000001b04057220 */ /* 0x000fe20000410000 */
[----:B------:R-:W-:-:S02]  /*13dc0*/  HADD2.F32 R10, -RZ, R10.H0_H0 ;  /* 0x2000000aff0a7230 */ /* 0x000fc40000004100 */
[-C--:B------:R-:W-:Y:S01]  /*13dd0*/  FMUL.FTZ R4, R4, R7.reuse ;  /* 0x0000000704047220 */ /* 0x080fe20000410000 */
[C---:B------:R-:W-:Y:S01]  /*13de0*/  FFMA.FTZ R24, R11.reuse, R6, -R24 ;  /* 0x000000060b187223 */ /* 0x040fe20000010818 */
[----:B------:R-:W-:Y:S01]  /*13df0*/  FFMA.FTZ R21, R11, R14, R21 ;  /* 0x0000000e0b157223 */ /* 0x000fe20000010015 */
[C---:B------:R-:W-:Y:S01]  /*13e00*/  FFMA.FTZ R5, R10.reuse, R7, -R5 ;  /* 0x000000070a057223 */ /* 0x040fe20000010805 */
[----:B------:R-:W-:Y:S01]  /*13e10*/  FFMA.FTZ R10, R10, R27, R4 ;  /* 0x0000001b0a0a7223 */ /* 0x000fe20000010004 */
[----:B------:R-:W-:Y:S02]  /*13e20*/  F2FP.SATFINITE.E4M3.F32.PACK_AB_MERGE_C R6, R33, R32, RZ ;  /* 0x000000202106723e */ /* 0x000fe400048070ff */
[----:B------:R-:W-:Y:S02]  /*13e30*/  F2FP.SATFINITE.E4M3.F32.PACK_AB_MERGE_C R7, R29, R36, RZ ;  /* 0x000000241d07723e */ /* 0x000fe400048070ff */
[----:B------:R-:W-:Y:S02]  /*13e40*/  F2FP.SATFINITE.E4M3.F32.PACK_AB_MERGE_C R4, R25, R28, RZ ;  /* 0x0000001c1904723e */ /* 0x000fe400048070ff */
[----:B------:R-:W-:-:S02]  /*13e50*/  F2FP.SATFINITE.E4M3.F32.PACK_AB_MERGE_C R21, R21, R24, RZ ;  /* 0x000000181515723e */ /* 0x000fc400048070ff */
[----:B------:R-:W-:Y:S02]  /*13e60*/  F2FP.SATFINITE.E4M3.F32.PACK_AB_MERGE_C R6, R31, R30, R6 ;  /* 0x0000001e1f06723e */ /* 0x000fe40004807006 */
[----:B------:R-:W-:Y:S02]  /*13e70*/  F2FP.SATFINITE.E4M3.F32.PACK_AB_MERGE_C R7, R35, R34, R7 ;  /* 0x000000222307723e */ /* 0x000fe40004807007 */
[----:B------:R-:W-:Y:S02]  /*13e80*/  F2FP.SATFINITE.E4M3.F32.PACK_AB_MERGE_C R4, R20, R15, R4 ;  /* 0x0000000f1404723e */ /* 0x000fe40004807004 */
[----:B------:R-:W-:-:S05]  /*13e90*/  F2FP.SATFINITE.E4M3.F32.PACK_AB_MERGE_C R5, R10, R5, R21 ;  /* 0x000000050a05723e */ /* 0x000fca0004807015 */
[----:B------:R4:W-:Y:S02]  /*13ea0*/  STS.128 [R3+0x22200], R4 ;  /* 0x0222000403007388 */ /* 0x0009e40000000c00 */
.L_x_573:
[----:B------:R-:W-:Y:S05]  /*13eb0*/  BSYNC B1 ;  /* 0x0000000000017941 */ /* 0x000fea0003800000 */
.L_x_572:
[----:B------:R-:W-:Y:S05]  /*13ec0*/  @P5 BRA `(.L_x_563) ;  /* 0x0000003c002c5947 */ /* 0x000fea0003800000 */
[----:B01234-:R-:W0:Y:S01]  /*13ed0*/  LDS.128 R4, [R0+0x22200] ;  /* 0x0222000000047984 */ /* 0x01fe220000000c00 */
[----:B-----5:R-:W-:Y:S02]  /*13ee0*/  SHF.R.U32.HI R11, RZ, 0x8, R9 ;  /* 0x00000008ff0b7819 */ /* 0x020fe40000011609 */
[----:B------:R-:W-:Y:S02]  /*13ef0*/  SHF.R.U32.HI R24, RZ, 0x8, R13 ;  /* 0x00000008ff187819 */ /* 0x000fe4000001160d */
[----:B------:R-:W-:Y:S02]  /*13f00*/  SHF.R.U32.HI R15, RZ, 0x8, R12 ;  /* 0x00000008ff0f7819 */ /* 0x000fe4000001160c */
[----:B------:R-:W-:Y:S02]  /*13f10*/  LOP3.LUT R14, R9, 0xff, RZ, 0xc0, !PT ;  /* 0x000000ff090e7812 */ /* 0x000fe400078ec0ff */
[----:B------:R-:W-:Y:S02]  /*13f20*/  LOP3.LUT R25, R13, 0xff, RZ, 0xc0, !PT ;  /* 0x000000ff0d197812 */ /* 0x000fe400078ec0ff */
[----:B------:R-:W-:-:S02]  /*13f30*/  LOP3.LUT R11, R11, 0xff, RZ, 0xc0, !PT ;  /* 0x000000ff0b0b7812 */ /* 0x000fc400078ec0ff */
[----:B------:R-:W-:Y:S02]  /*13f40*/  LOP3.LUT R24, R24, 0xff, RZ, 0xc0, !PT ;  /* 0x000000ff18187812 */ /* 0x000fe400078ec0ff */
[----:B------:R-:W-:Y:S02]  /*13f50*/  SHF.R.U32.HI R3, RZ, 0x8, R8 ;  /* 0x00000008ff037819 */ /* 0x000fe40000011608 */
[----:B------:R-:W-:Y:S02]  /*13f60*/  LOP3.LUT R20, R15, 0xff, RZ, 0xc0, !PT ;  /* 0x000000ff0f147812 */ /* 0x000fe400078ec0ff */
[----:B------:R-:W-:Y:S02]  /*13f70*/  PRMT R15, R11, 0x7604, R14 ;  /* 0x000076040b0f7816 */ /* 0x000fe4000000000e */
[----:B------:R-:W-:Y:S02]  /*13f80*/  PRMT R25, R24, 0x7604, R25 ;  /* 0x0000760418197816 */ /* 0x000fe40000000019 */
[----:B------:R-:W-:-:S02]  /*13f90*/  SHF.R.U32.HI R14, RZ, 0x10, R9 ;  /* 0x00000010ff0e7819 */ /* 0x000fc40000011609 */
[----:B------:R-:W-:Y:S02]  /*13fa0*/  SHF.R.U32.HI R24, RZ, 0x10, R13 ;  /* 0x00000010ff187819 */ /* 0x000fe4000001160d */
[----:B------:R-:W-:Y:S02]  /*13fb0*/  LOP3.LUT R10, R8, 0xff, RZ, 0xc0, !PT ;  /* 0x000000ff080a7812 */ /* 0x000fe400078ec0ff */
[----:B------:R-:W-:Y:S02]  /*13fc0*/  LOP3.LUT R21, R12, 0xff, RZ, 0xc0, !PT ;  /* 0x000000ff0c157812 */ /* 0x000fe400078ec0ff */
[----:B------:R-:W-:Y:S02]  /*13fd0*/  LOP3.LUT R3, R3, 0xff, RZ, 0xc0, !PT ;  /* 0x000000ff03037812 */ /* 0x000fe400078ec0ff */
[----:B------:R-:W-:Y:S02]  /*13fe0*/  SHF.R.U32.HI R11, RZ, 0x10, R12 ;  /* 0x00000010ff0b7819 */ /* 0x000fe4000001160c */
[----:B------:R-:W-:-:S02]  /*13ff0*/  LOP3.LUT R14, R14, 0xff, RZ, 0xc0, !PT ;  /* 0x000000ff0e0e7812 */ /* 0x000fc400078ec0ff */
[----:B------:R-:W-:Y:S02]  /*14000*/  LOP3.LUT R24, R24, 0xff, RZ, 0xc0, !PT ;  /* 0x000000ff18187812 */ /* 0x000fe400078ec0ff */
[----:B------:R-:W-:Y:S02]  /*14010*/  PRMT R10, R3, 0x7604, R10 ;  /* 0x00007604030a7816 */ /* 0x000fe4000000000a */
[----:B------:R-:W-:Y:S02]  /*14020*/  PRMT R21, R20, 0x7604, R21 ;  /* 0x0000760414157816 */ /* 0x000fe40000000015 */
[----:B------:R-:W-:Y:S02]  /*14030*/  SHF.R.U32.HI R3, RZ, 0x10, R8 ;  /* 0x00000010ff037819 */ /* 0x000fe40000011608 */
[----:B------:R-:W-:Y:S02]  /*14040*/  LOP3.LUT R20, R11, 0xff, RZ, 0xc0, !PT ;  /* 0x000000ff0b147812 */ /* 0x000fe400078ec0ff */
[----:B------:R-:W-:-:S02]  /*14050*/  PRMT R15, R14, 0x7054, R15 ;  /* 0x000070540e0f7816 */ /* 0x000fc4000000000f */
[----:B------:R-:W-:Y:S02]  /*14060*/  PRMT R25, R24, 0x7054, R25 ;  /* 0x0000705418197816 */ /* 0x000fe40000000019 */
[----:B------:R-:W-:Y:S02]  /*14070*/  LOP3.LUT R3, R3, 0xff, RZ, 0xc0, !PT ;  /* 0x000000ff03037812 */ /* 0x000fe400078ec0ff */
[----:B------:R-:W-:Y:S02]  /*14080*/  PRMT R21, R20, 0x7054, R21 ;  /* 0x0000705414157816 */ /* 0x000fe40000000015 */
[----:B------:R-:W-:Y:S02]  /*14090*/  LOP3.LUT R25, R25, 0xff000000, R13, 0xf8, !PT ;  /* 0xff00000019197812 */ /* 0x000fe400078ef80d */
[----:B------:R-:W-:Y:S02]  /*140a0*/  LOP3.LUT R15, R15, 0xff000000, R9, 0xf8, !PT ;  /* 0xff0000000f0f7812 */ /* 0x000fe400078ef809 */
[----:B------:R-:W-:-:S02]  /*140b0*/  PRMT R11, R3, 0x7054, R10 ;  /* 0x00007054030b7816 */ /* 0x000fc4000000000a */
[----:B------:R-:W-:Y:S02]  /*140c0*/  LOP3.LUT R21, R21, 0xff000000, R12, 0xf8, !PT ;  /* 0xff00000015157812 */ /* 0x000fe400078ef80c */
[-C--:B0-----:R-:W-:Y:S02]  /*140d0*/  F2FP.F16.E4M3.UNPACK_B R3, R6.reuse.H1 ;  /* 0x00000006ff03723e */ /* 0x081fe400030006ff */
[----:B------:R-:W-:Y:S02]  /*140e0*/  F2FP.F16.E4M3.UNPACK_B R20, R25 ;  /* 0x00000019ff14723e */ /* 0x000fe400020006ff */
[----:B------:R-:W-:Y:S01]  /*140f0*/  F2FP.F16.E4M3.UNPACK_B R12, R15 ;  /* 0x0000000fff0c723e */ /* 0x000fe200020006ff */
[--C-:B------:R-:W-:Y:S01]  /*14100*/  HADD2.F32 R9, -RZ, R3.reuse.H0_H0 ;  /* 0x20000003ff097230 */ /* 0x100fe20000004100 */
[----:B------:R-:W-:Y:S01]  /*14110*/  LOP3.LUT R14, R11, 0xff000000, R8, 0xf8, !PT ;  /* 0xff0000000b0e7812 */ /* 0x000fe200078ef808 */
[----:B------:R-:W-:Y:S01]  /*14120*/  HADD2.F32 R8, -RZ, R3.H1_H1 ;  /* 0x30000003ff087230 */ /* 0x000fe20000004100 */
[----:B------:R-:W-:Y:S01]  /*14130*/  F2FP.F16.E4M3.UNPACK_B R6, R6 ;  /* 0x00000006ff06723e */ /* 0x000fe200020006ff */
[----:B------:R-:W-:Y:S01]  /*14140*/  HADD2.F32 R24, -RZ, R20.H1_H1 ;  /* 0x30000014ff187230 */ /* 0x000fe20000004100 */
[-C--:B------:R-:W-:Y:S01]  /*14150*/  F2FP.F16.E4M3.UNPACK_B R10, R7.reuse ;  /* 0x00000007ff0a723e */ /* 0x080fe200020006ff */
[----:B------:R-:W-:Y:S01]  /*14160*/  HADD2.F32 R13, -RZ, R12.H1_H1 ;  /* 0x3000000cff0d7230 */ /* 0x000fe20000004100 */
[----:B------:R-:W-:Y:S01]  /*14170*/  F2FP.F16.E4M3.UNPACK_B R11, R7.H1 ;  /* 0x00000007ff0b723e */ /* 0x000fe200030006ff */
[----:B------:R-:W-:-:S02]  /*14180*/  HADD2.F32 R20, -RZ, R20.H0_H0 ;  /* 0x20000014ff147230 */ /* 0x000fc40000004100 */
[CC--:B------:R-:W-:Y:S01]  /*14190*/  FMUL.FTZ R26, R8.reuse, R24.reuse ;  /* 0x00000018081a7220 */ /* 0x0c0fe20000410000 */
[----:B------:R-:W-:Y:S01]  /*141a0*/  F2FP.F16.E4M3.UNPACK_B R7, R5 ;  /* 0x00000005ff07723e */ /* 0x000fe200020006ff */
[----:B------:R-:W-:Y:S01]  /*141b0*/  FMUL.FTZ R27, R8, R13 ;  /* 0x0000000d081b7220 */ /* 0x000fe20000410000 */
[----:B------:R-:W-:Y:S01]  /*141c0*/  F2FP.F16.E4M3.UNPACK_B R8, R5.H1 ;  /* 0x00000005ff08723e */ /* 0x000fe200030006ff */
[----:B------:R-:W-:Y:S02]  /*141d0*/  HADD2.F32 R5, -RZ, R6.H1_H1 ;  /* 0x30000006ff057230 */ /* 0x000fe40000004100 */
[C---:B------:R-:W-:Y:S01]  /*141e0*/  FFMA.FTZ R28, R9.reuse, R13, -R26 ;  /* 0x0000000d091c7223 */ /* 0x040fe2000001081a */
[----:B------:R-:W-:Y:S02]  /*141f0*/  HADD2.F32 R12, -RZ, R12.H0_H0 ;  /* 0x2000000cff0c7230 */ /* 0x000fe40000004100 */
[----:B------:R-:W-:Y:S01]  /*14200*/  FFMA.FTZ R29, R9, R24, R27 ;  /* 0x00000018091d7223 */ /* 0x000fe2000001001b */
[----:B------:R-:W-:Y:S01]  /*14210*/  HADD2.F32 R6, -RZ, R6.H0_H0 ;  /* 0x20000006ff067230 */ /* 0x000fe20000004100 */
[----:B------:R-:W-:Y:S01]  /*14220*/  F2FP.F16.E4M3.UNPACK_B R25, R25.H1 ;  /* 0x00000019ff19723e */ /* 0x000fe200030006ff */
[C---:B------:R-:W-:Y:S01]  /*14230*/  FMUL.FTZ R9, R5.reuse, R20 ;  /* 0x0000001405097220 */ /* 0x040fe20000410000 */
[----:B------:R-:W-:Y:S01]  /*14240*/  F2FP.F16.E4M3.UNPACK_B R15, R15.H1 ;  /* 0x0000000fff0f723e */ /* 0x000fe200030006ff */
[----:B------:R-:W-:Y:S01]  /*14250*/  FMUL.FTZ R27, R5, R12 ;  /* 0x0000000c051b7220 */ /* 0x000fe20000410000 */
[----:B------:R-:W-:-:S02]  /*14260*/  HADD2.F32 R5, -RZ, R10.H1_H1 ;  /* 0x3000000aff057230 */ /* 0x000fc40000004100 */
[C---:B------:R-:W-:Y:S01]  /*14270*/  FFMA.FTZ R26, R6.reuse, R12, -R9 ;  /* 0x0000000c061a7223 */ /* 0x040fe20000010809 */
[----:B------:R-:W-:Y:S02]  /*14280*/  HADD2.F32 R13, -RZ, R25.H0_H0 ;  /* 0x20000019ff0d7230 */ /* 0x000fe40000004100 */
[----:B------:R-:W-:Y:S01]  /*14290*/  FFMA.FTZ R27, R6, R20, R27 ;  /* 0x00000014061b7223 */ /* 0x000fe2000001001b */
[----:B------:R-:W-:Y:S01]  /*142a0*/  HADD2.F32 R9, -RZ, R15.H0_H0 ;  /* 0x2000000fff097230 */ /* 0x000fe20000004100 */
[----:B------:R-:W-:Y:S01]  /*142b0*/  F2FP.F16.E4M3.UNPACK_B R3, R4 ;  /* 0x00000004ff03723e */ /* 0x000fe200020006ff */
        /* <DEDUP_REMOVED lines=12> */
[----:B------:R-:W-:Y:S01]  /*14380*/  F2FP.F16.E4M3.UNPACK_B R4, R4.H1 ;  /* 0x00000004ff04723e */ /* 0x000fe200030006ff */
[C---:B------:R-:W-:Y:S01]  /*14390*/  FFMA.FTZ R32, R11.reuse, R15, -R12 ;  /* 0x0000000f0b207223 */ /* 0x040fe2000001080c */
[-C--:B------:R-:W-:Y:S01]  /*143a0*/  F2FP.F16.E4M3.UNPACK_B R9, R14.reuse ;  /* 0x0000000eff09723e */ /* 0x080fe200020006ff */
[----:B------:R-:W-:Y:S01]  /*143b0*/  FFMA.FTZ R25, R11, R25, R10 ;  /* 0x000000190b197223 */ /* 0x000fe2000001000a */
[--C-:B------:R-:W-:Y:S01]  /*143c0*/  HADD2.F32 R12, -RZ, R5.reuse.H1_H1 ;  /* 0x30000005ff0c7230 */ /* 0x100fe20000004100 */
[----:B------:R-:W-:Y:S01]  /*143d0*/  F2FP.F16.E4M3.UNPACK_B R14, R14.H1 ;  /* 0x0000000eff0e723e */ /* 0x000fe200030006ff */
[----:B------:R-:W-:Y:S01]  /*143e0*/  HADD2.F32 R11, -RZ, R5.H0_H0 ;  /* 0x20000005ff0b7230 */ /* 0x000fe20000004100 */
[----:B------:R-:W-:Y:S01]  /*143f0*/  F2FP.F16.E4M3.UNPACK_B R21, R21.H1 ;  /* 0x00000015ff15723e */ /* 0x000fe200030006ff */
[----:B------:R-:W-:-:S02]  /*14400*/  HADD2.F32 R6, -RZ, R4.H1_H1 ;  /* 0x30000004ff067230 */ /* 0x000fc40000004100 */
[----:B------:R-:W-:Y:S02]  /*14410*/  HADD2.F32 R10, -RZ, R9.H1_H1 ;  /* 0x30000009ff0a7230 */ /* 0x000fe40000004100 */
[----:B------:R-:W-:Y:S02]  /*14420*/  HADD2.F32 R5, -RZ, R4.H0_H0 ;  /* 0x20000004ff057230 */ /* 0x000fe40000004100 */
[C---:B------:R-:W-:Y:S01]  /*14430*/  FMUL.FTZ R20, R6.reuse, R12 ;  /* 0x0000000c06147220 */ /* 0x040fe20000410000 */
[----:B------:R-:W-:Y:S02]  /*14440*/  HADD2.F32 R4, -RZ, R3.H1_H1 ;  /* 0x30000003ff047230 */ /* 0x000fe40000004100 */
[-C--:B------:R-:W-:Y:S01]  /*14450*/  FMUL.FTZ R24, R6, R10.reuse ;  /* 0x0000000a06187220 */ /* 0x080fe20000410000 */
[----:B------:R-:W-:Y:S02]  /*14460*/  HADD2.F32 R9, -RZ, R9.H0_H0 ;  /* 0x20000009ff097230 */ /* 0x000fe40000004100 */
[----:B------:R-:W-:Y:S01]  /*14470*/  FFMA.FTZ R20, R5, R10, -R20 ;  /* 0x0000000a05147223 */ /* 0x000fe20000010814 */
[----:B------:R-:W-:-:S02]  /*14480*/  HADD2.F32 R3, -RZ, R3.H0_H0 ;  /* 0x20000003ff037230 */ /* 0x000fc40000004100 */
[C---:B------:R-:W-:Y:S01]  /*14490*/  FMUL.FTZ R6, R4.reuse, R11 ;  /* 0x0000000b04067220 */ /* 0x040fe20000410000 */
[----:B------:R-:W-:Y:S01]  /*144a0*/  FFMA.FTZ R13, R5, R12, R24 ;  /* 0x0000000c050d7223 */ /* 0x000fe20000010018 */
[-C--:B------:R-:W-:Y:S01]  /*144b0*/  FMUL.FTZ R4, R4, R9.reuse ;  /* 0x0000000904047220 */ /* 0x080fe20000410000 */
[----:B------:R-:W-:Y:S02]  /*144c0*/  HADD2.F32 R5, -RZ, R14.H1_H1 ;  /* 0x3000000eff057230 */ /* 0x000fe40000004100 */
[C---:B------:R-:W-:Y:S01]  /*144d0*/  FFMA.FTZ R10, R3.reuse, R9, -R6 ;  /* 0x00000009030a7223 */ /* 0x040fe20000010806 */
[--C-:B------:R-:W-:Y:S02]  /*144e0*/  HADD2.F32 R9, -RZ, R21.reuse.H1_H1 ;  /* 0x30000015ff097230 */ /* 0x100fe40000004100 */
[----:B------:R-:W-:Y:S01]  /*144f0*/  FFMA.FTZ R11, R3, R11, R4 ;  /* 0x0000000b030b7223 */ /* 0x000fe20000010004 */
[----:B------:R-:W-:Y:S02]  /*14500*/  HADD2.F32 R4, -RZ, R8.H1_H1 ;  /* 0x30000008ff047230 */ /* 0x000fe40000004100 */
[----:B------:R-:W-:-:S02]  /*14510*/  HADD2.F32 R6, -RZ, R21.H0_H0 ;  /* 0x20000015ff067230 */ /* 0x000fc40000004100 */
[--C-:B------:R-:W-:Y:S02]  /*14520*/  HADD2.F32 R3, -RZ, R7.reuse.H1_H1 ;  /* 0x30000007ff037230 */ /* 0x100fe40000004100 */
[C---:B------:R-:W-:Y:S01]  /*14530*/  FMUL.FTZ R15, R4.reuse, R9 ;  /* 0x00000009040f7220 */ /* 0x040fe20000410000 */
[----:B------:R-:W-:Y:S02]  /*14540*/  HADD2.F32 R14, -RZ, R14.H0_H0 ;  /* 0x2000000eff0e7230 */ /* 0x000fe40000004100 */
[-C--:B------:R-:W-:Y:S01]  /*14550*/  FMUL.FTZ R12, R4, R5.reuse ;  /* 0x00000005040c7220 */ /* 0x080fe20000410000 */
        /* <DEDUP_REMOVED lines=16> */
[----:B------:R0:W-:Y:S01]  /*14660*/  STS.128 [R0+0x22200], R4 ;  /* 0x0222000400007388 */ /* 0x0001e20000000c00 */
[----:B------:R-:W-:Y:S05]  /*14670*/  BRA `(.L_x_563) ;  /* 0x0000003400407947 */ /* 0x000fea0003800000 */
.L_x_557:
[----:B------:R-:W-:-:S03]  /*14680*/  UMOV UR4, 0xffffffff ;  /* 0xffffffff00047882 */ /* 0x000fc60000000000 */
[----:B------:R-:W-:Y:S05]  /*14690*/  BRA.DIV UR4, `(.L_x_574) ;  /* 0x0000018604287947 */ /* 0x000fea000b800000 */
[----:B------:R0:W1:Y:S04]  /*146a0*/  SHFL.IDX PT, R5, R24, RZ, 0x1e1f ;  /* 0x001e1fff18057589 */ /* 0x00006800000e0000 */
[----:B------:R0:W2:Y:S04]  /*146b0*/  SHFL.IDX PT, R14, R28, RZ, 0x1e1f ;  /* 0x001e1fff1c0e7589 */ /* 0x0000a800000e0000 */
[----:B------:R0:W3:Y:S04]  /*146c0*/  SHFL.IDX PT, R3, R26, RZ, 0x1e1f ;  /* 0x001e1fff1a037589 */ /* 0x0000e800000e0000 */
[----:B------:R0:W4:Y:S02]  /*146d0*/  SHFL.IDX PT, R7, R27, RZ, 0x1e1f ;  /* 0x001e1fff1b077589 */ /* 0x00012400000e0000 */
.L_x_818:
[----:B------:R-:W-:Y:S01]  /*146e0*/  ULDC UR4, c[0x0][0x448] ;  /* 0x0001120000047ab9 */ /* 0x000fe20000000800 */
[----:B------:R-:W-:Y:S01]  /*146f0*/  BSSY B1, `(.L_x_575) ;  /* 0x0000037000017945 */ /* 0x000fe20003800000 */
[----:B------:R-:W-:Y:S01]  /*14700*/  IMAD R0, R135, UR4, RZ ;  /* 0x0000000487007c24 */ /* 0x000fe2000f8e02ff */
[----:B------:R-:W-:Y:S02]  /*14710*/  CS2R R36, SRZ ;  /* 0x0000000000247805 */ /* 0x000fe4000001ff00 */
[----:B------:R-:W-:Y:S02]  /*14720*/  CS2R R38, SRZ ;  /* 0x0000000000267805 */ /* 0x000fe4000001ff00 */
[----:B------:R-:W-:Y:S02]  /*14730*/  CS2R R8, SRZ ;  /* 0x0000000000087805 */ /* 0x000fe4000001ff00 */
[----:B------:R-:W-:Y:S02]  /*14740*/  CS2R R10, SRZ ;  /* 0x00000000000a7805 */ /* 0x000fe4000001ff00 */
[----:B------:R-:W-:-:S02]  /*14750*/  ISETP.GE.AND P0, PT, R6, R0, PT ;  /* 0x000000000600720c */ /* 0x000fc40003f06270 */
[----:B0-----:R-:W-:Y:S02]  /*14760*/  CS2R R24, SRZ ;  /* 0x0000000000187805 */ /* 0x001fe4000001ff00 */
        /* <DEDUP_REMOVED lines=8> */
[----:B------:R-:W2:Y:S01]  /*147f0*/  LDL R4, [R1] ;  /* 0x0000000001047983 */ /* 0x000ea20000100800 */
[----:B------:R-:W-:Y:S01]  /*14800*/  ULDC UR4, c[0x0][0x3f4] ;  /* 0x0000fd0000047ab9 */ /* 0x000fe20000000800 */
[----:B------:R-:W-:Y:S02]  /*14810*/  CS2R R40, SRZ ;  /* 0x0000000000287805 */ /* 0x000fe4000001ff00 */
[----:B------:R-:W-:Y:S02]  /*14820*/  ISETP.GE.AND P1, PT, R225, UR4, PT ;  /* 0x00000004e1007c0c */ /* 0x000fe4000bf26270 */
[----:B------:R-:W-:Y:S02]  /*14830*/  CS2R R42, SRZ ;  /* 0x00000000002a7805 */ /* 0x000fe4000001ff00 */
[----:B------:R-:W-:Y:S02]  /*14840*/  ISETP.GE.AND P2, PT, R16, UR4, PT ;  /* 0x0000000410007c0c */ /* 0x000fe4000bf46270 */
[----:B------:R-:W-:-:S02]  /*14850*/  CS2R R36, SRZ ;  /* 0x0000000000247805 */ /* 0x000fc4000001ff00 */
[----:B------:R-:W-:Y:S02]  /*14860*/  ISETP.GE.AND P0, PT, R226, UR4, PT ;  /* 0x00000004e2007c0c */ /* 0x000fe4000bf06270 */
[----:B------:R-:W-:Y:S02]  /*14870*/  CS2R R38, SRZ ;  /* 0x0000000000267805 */ /* 0x000fe4000001ff00 */
[----:B------:R-:W-:Y:S02]  /*14880*/  CS2R R28, SRZ ;  /* 0x00000000001c7805 */ /* 0x000fe4000001ff00 */
[----:B------:R-:W-:Y:S01]  /*14890*/  CS2R R30, SRZ ;  /* 0x00000000001e7805 */ /* 0x000fe2000001ff00 */
[----:B------:R-:W-:Y:S02]  /*148a0*/  @!P1 IMAD.SHL.U32 R20, R227, 0x10, RZ ;  /* 0x00000010e3149824 */ /* 0x000fe400078e00ff */
[----:B-1----:R-:W-:-:S03]  /*148b0*/  @!P2 IADD3 R12, P3, R16, R5, RZ ;  /* 0x00000005100ca210 */ /* 0x002fc60007f7e0ff */
[----:B------:R-:W-:Y:S02]  /*148c0*/  @!P1 SHF.R.S32.HI R6, RZ, 0x1f, R20 ;  /* 0x0000001fff069819 */ /* 0x000fe40000011414 */
[----:B---3--:R-:W-:Y:S01]  /*148d0*/  @!P2 IMAD.X R13, R3, 0x1, R17, P3 ;  /* 0x00000001030da824 */ /* 0x008fe200018e0611 */
[----:B------:R-:W-:Y:S02]  /*148e0*/  CS2R R10, SRZ ;  /* 0x00000000000a7805 */ /* 0x000fe4000001ff00 */
[----:B------:R-:W-:Y:S02]  /*148f0*/  CS2R R32, SRZ ;  /* 0x0000000000207805 */ /* 0x000fe4000001ff00 */
[----:B------:R-:W-:Y:S02]  /*14900*/  CS2R R34, SRZ ;  /* 0x0000000000227805 */ /* 0x000fe4000001ff00 */
[----:B------:R-:W-:Y:S02]  /*14910*/  CS2R R24, SRZ ;  /* 0x0000000000187805 */ /* 0x000fe4000001ff00 */
[----:B------:R-:W-:Y:S01]  /*14920*/  CS2R R26, SRZ ;  /* 0x00000000001a7805 */ /* 0x000fe2000001ff00 */
[----:B------:R0:W5:Y:S01]  /*14930*/  @!P2 LD.E.128 R40, desc[UR50][R12.64] ;  /* 0x000000320c28a980 */ /* 0x000162000c101d00 */
[----:B--2---:R-:W-:-:S02]  /*14940*/  @!P0 SHF.L.U32 R48, R4, 0x4, RZ ;  /* 0x0000000404308819 */ /* 0x004fc400000006ff */
[CC--:B------:R-:W-:Y:S02]  /*14950*/  @!P1 IADD3 R4, P5, R20.reuse, R5.reuse, RZ ;  /* 0x0000000514049210 */ /* 0x0c0fe40007fbe0ff */
[-C--:B------:R-:W-:Y:S02]  /*14960*/  @!P1 IADD3 R20, P4, R20, R14.reuse, RZ ;  /* 0x0000000e14149210 */ /* 0x080fe40007f9e0ff */
[C---:B------:R-:W-:Y:S01]  /*14970*/  @!P0 IADD3 R46, P3, R48.reuse, R5, RZ ;  /* 0x00000005302e8210 */ /* 0x040fe20007f7e0ff */
[----:B------:R-:W-:Y:S01]  /*14980*/  @!P1 IMAD.X R5, R3, 0x1, R6, P5 ;  /* 0x0000000103059824 */ /* 0x000fe200028e0606 */
[----:B------:R-:W-:Y:S01]  /*14990*/  @!P0 SHF.R.S32.HI R8, RZ, 0x1f, R48 ;  /* 0x0000001fff088819 */ /* 0x000fe20000011430 */
[----:B----4-:R-:W-:Y:S01]  /*149a0*/  @!P1 IMAD.X R21, R7, 0x1, R6, P4 ;  /* 0x0000000107159824 */ /* 0x010fe200020e0606 */
[-C--:B------:R-:W-:Y:S02]  /*149b0*/  @!P0 IADD3 R48, P5, R48, R14.reuse, RZ ;  /* 0x0000000e30308210 */ /* 0x080fe40007fbe0ff */
[----:B------:R-:W-:Y:S01]  /*149c0*/  @!P2 IADD3 R14, P4, R16, R14, RZ ;  /* 0x0000000e100ea210 */ /* 0x000fe20007f9e0ff */
[----:B------:R0:W5:Y:S01]  /*149d0*/  @!P1 LD.E.128 R28, desc[UR50][R4.64] ;  /* 0x00000032041c9980 */ /* 0x000162000c101d00 */
[----:B------:R-:W-:Y:S01]  /*149e0*/  @!P0 IADD3.X R47, R3, R8, RZ, P3, !PT ;  /* 0x00000008032f8210 */ /* 0x000fe20001ffe4ff */
[C---:B------:R-:W-:Y:S01]  /*149f0*/  @!P0 IMAD.X R49, R7.reuse, 0x1, R8, P5 ;  /* 0x0000000107318824 */ /* 0x040fe200028e0608 */
[----:B------:R-:W-:Y:S01]  /*14a00*/  CS2R R8, SRZ ;  /* 0x0000000000087805 */ /* 0x000fe2000001ff00 */
[----:B------:R-:W-:-:S02]  /*14a10*/  @!P2 IMAD.X R15, R7, 0x1, R17, P4 ;  /* 0x00000001070fa824 */ /* 0x000fc400020e0611 */
[----:B------:R0:W5:Y:S04]  /*14a20*/  @!P0 LD.E.128 R32, desc[UR50][R46.64] ;  /* 0x000000322e208980 */ /* 0x000168000c101d00 */
[----:B------:R0:W5:Y:S04]  /*14a30*/  @!P2 LD.E.128 R36, desc[UR50][R14.64] ;  /* 0x000000320e24a980 */ /* 0x000168000c101d00 */
[----:B------:R0:W5:Y:S04]  /*14a40*/  @!P1 LD.E.128 R8, desc[UR50][R20.64] ;  /* 0x0000003214089980 */ /* 0x000168000c101d00 */
[----:B------:R0:W5:Y:S02]  /*14a50*/  @!P0 LD.E.128 R24, desc[UR50][R48.64] ;  /* 0x0000003230188980 */ /* 0x000164000c101d00 */
.L_x_576:
[----:B------:R-:W-:Y:S05]  /*14a60*/  BSYNC B1 ;  /* 0x0000000000017941 */ /* 0x000fea0003800000 */
.L_x_575:
[----:B------:R-:W-:Y:S01]  /*14a70*/  ULEA.HI UR4, UR37, UR37, URZ, 0x1 ;  /* 0x0000002525047291 */ /* 0x000fe2000f8f083f */
[----:B0-----:R-:W1:Y:S01]  /*14a80*/  S2R R4, SR_TID.X ;  /* 0x0000000000047919 */ /* 0x001e620000002100 */
[----:B------:R-:W-:Y:S01]  /*14a90*/  IMAD R0, R221, -0x80, R0 ;  /* 0xffffff80dd007824 */ /* 0x000fe200078e0200 */
[----:B------:R-:W-:Y:S01]  /*14aa0*/  BSSY B1, `(.L_x_577) ;  /* 0x000000d000017945 */ /* 0x000fe20003800000 */
[----:B------:R-:W-:-:S03]  /*14ab0*/  ULOP3.LUT UR4, UR4, 0xfffffffe, URZ, 0xc0, !UPT ;  /* 0xfffffffe04047892 */ /* 0x000fc6000f8ec03f */
[----:B------:R-:W-:Y:S01]  /*14ac0*/  VIMNMX R0, R0, 0x80, PT ;  /* 0x0000008000007848 */ /* 0x000fe20003fe0100 */
[----:B------:R-:W-:-:S06]  /*14ad0*/  UIADD3 UR4, UR37, -UR4, URZ ;  /* 0x8000000425047290 */ /* 0x000fcc000fffe03f */
[----:B---3--:R-:W-:-:S05]  /*14ae0*/  IMAD.U32 R3, RZ, RZ, UR4 ;  /* 0x00000004ff037e24 */ /* 0x008fca000f8e00ff */
[----:B------:R-:W-:-:S04]  /*14af0*/  SHF.L.U32 R3, R3, 0x1f, RZ ;  /* 0x0000001f03037819 */ /* 0x000fc800000006ff */
[----:B------:R-:W0:Y:S01]  /*14b00*/  SYNCS.PHASECHK.TRANS64.TRYWAIT P0, [R18+URZ+0x33400], R3 ;  /* 0x03340003120075a7 */ /* 0x000e22000800017f */
[C---:B-1----:R-:W-:Y:S01]  /*14b10*/  IADD3 R5, R4.reuse, -0x80, RZ ;  /* 0xffffff8004057810 */ /* 0x042fe20007ffe0ff */
[----:B------:R-:W-:-:S05]  /*14b20*/  VIADD R4, R4, 0xffffff80 ;  /* 0xffffff8004047836 */ /* 0x000fca0000000000 */
[----:B------:R-:W-:-:S04]  /*14b30*/  LEA.HI R4, R4, R5, RZ, 0x1 ;  /* 0x0000000504047211 */ /* 0x000fc800078f08ff */
[----:B------:R-:W-:-:S04]  /*14b40*/  SHF.R.S32.HI R4, RZ, 0x1, R4 ;  /* 0x00000001ff047819 */ /* 0x000fc80000011404 */
[----:B------:R-:W-:Y:S01]  /*14b50*/  ISETP.GE.AND P1, PT, R4, R0, PT ;  /* 0x000000000400720c */ /* 0x000fe20003f26270 */
[----:B0-----:R-:W-:-:S12]  /*14b60*/  @!P0 BRA `(.L_x_578) ;  /* 0x0000018000648947 */ /* 0x001fd80003800000 */
.L_x_819:
[----:B------:R-:W-:Y:S05]  /*14b70*/  BSYNC B1 ;  /* 0x0000000000017941 */ /* 0x000fea0003800000 */
.L_x_577:
[----:B------:R-:W-:Y:S05]  /*14b80*/  @P1 BRA `(.L_x_563) ;  /* 0x0000002c00fc1947 */ /* 0x000fea0003800000 */
[----:B------:R1:W5:Y:S01]  /*14b90*/  LDL R69, [R1+0x30] ;  /* 0x0000300001457983 */ /* 0x0003620000100800 */
[----:B------:R-:W3:Y:S03]  /*14ba0*/  LDC R0, c[0x0][0x3f4] ;  /* 0x0000fd00ff007b82 */ /* 0x000ee60000000800 */
[----:B------:R1:W5:Y:S04]  /*14bb0*/  LDL R68, [R1+0x34] ;  /* 0x0000340001447983 */ /* 0x0003680000100800 */
[----:B------:R1:W5:Y:S01]  /*14bc0*/  LDL R67, [R1+0x38] ;  /* 0x0000380001437983 */ /* 0x0003620000100800 */
[----:B------:R-:W-:Y:S01]  /*14bd0*/  BSSY B1, `(.L_x_579) ;  /* 0x00000ff000017945 */ /* 0x000fe20003800000 */
[----:B---3--:R-:W-:-:S02]  /*14be0*/  ISETP.GE.AND P0, PT, R16, R0, PT ;  /* 0x000000001000720c */ /* 0x008fc40003f06270 */
[-C--:B------:R-:W-:Y:S02]  /*14bf0*/  ISETP.GE.AND P1, PT, R225, R0.reuse, PT ;  /* 0x00000000e100720c */ /* 0x080fe40003f26270 */
[----:B------:R-:W-:-:S09]  /*14c00*/  ISETP.GE.AND P2, PT, R226, R0, PT ;  /* 0x00000000e200720c */ /* 0x000fd20003f46270 */
[----:B-1----:R-:W-:Y:S05]  /*14c10*/  @P0 BRA `(.L_x_580) ;  /* 0x0000000c00e80947 */ /* 0x002fea0003800000 */
[----:B------:R-:W3:Y:S01]  /*14c20*/  LDL R70, [R1+0x60] ;  /* 0x0000600001467983 */ /* 0x000ee20000100800 */
[----:B0-----:R-:W-:Y:S02]  /*14c30*/  LEA.HI R3, R45, R45, RZ, 0x1 ;  /* 0x0000002d2d037211 */ /* 0x001fe400078f08ff */
[----:B-----5:R-:W-:Y:S02]  /*14c40*/  LOP3.LUT R4, R40, 0xff, RZ, 0xc0, !PT ;  /* 0x000000ff28047812 */ /* 0x020fe400078ec0ff */
[----:B------:R-:W-:Y:S02]  /*14c50*/  LOP3.LUT R6, R3, 0xfffffffe, RZ, 0xc0, !PT ;  /* 0xfffffffe03067812 */ /* 0x000fe400078ec0ff */
[----:B------:R-:W-:Y:S02]  /*14c60*/  SHF.R.U32.HI R3, RZ, 0x8, R40 ;  /* 0x00000008ff037819 */ /* 0x000fe40000011628 */
[----:B------:R-:W-:Y:S01]  /*14c70*/  SHF.R.U32.HI R13, RZ, 0x8, R42 ;  /* 0x00000008ff0d7819 */ /* 0x000fe2000001162a */
[----:B------:R-:W-:Y:S01]  /*14c80*/  IMAD.IADD R45, R45, 0x1, -R6 ;  /* 0x000000012d2d7824 */ /* 0x000fe200078e0a06 */
[----:B------:R-:W-:-:S02]  /*14c90*/  LOP3.LUT R5, R3, 0xff, RZ, 0xc0, !PT ;  /* 0x000000ff03057812 */ /* 0x000fc400078ec0ff */
[----:B------:R-:W-:Y:S02]  /*14ca0*/  LOP3.LUT R12, R42, 0xff, RZ, 0xc0, !PT ;  /* 0x000000ff2a0c7812 */ /* 0x000fe400078ec0ff */
[----:B------:R-:W-:Y:S02]  /*14cb0*/  LEA.HI R3, R0, R45, RZ, 0x1c ;  /* 0x0000002d00037211 */ /* 0x000fe400078fe0ff */
[----:B------:R-:W-:Y:S02]  /*14cc0*/  PRMT R21, R5, 0x7604, R4 ;  /* 0x0000760405157816 */ /* 0x000fe40000000004 */
[----:B------:R-:W-:Y:S02]  /*14cd0*/  SHF.R.S32.HI R4, RZ, 0x1f, R3 ;  /* 0x0000001fff047819 */ /* 0x000fe40000011403 */
[----:B------:R-:W-:Y:S02]  /*14ce0*/  LOP3.LUT R13, R13, 0xff, RZ, 0xc0, !PT ;  /* 0x000000ff0d0d7812 */ /* 0x000fe400078ec0ff */
[----:B------:R-:W-:Y:S01]  /*14cf0*/  LEA.HI R4, R4, R3, RZ, 0x2 ;  /* 0x0000000304047211 */ /* 0x000fe200078f10ff */
[----:B------:R-:W-:Y:S01]  /*14d00*/  IMAD.SHL.U32 R3, R3, 0x10, RZ ;  /* 0x0000001003037824 */ /* 0x000fe200078e00ff */
[----:B------:R-:W-:-:S02]  /*14d10*/  PRMT R47, R13, 0x7604, R12 ;  /* 0x000076040d2f7816 */ /* 0x000fc4000000000c */
[----:B------:R-:W-:Y:S02]  /*14d20*/  SHF.R.U32.HI R12, RZ, 0x8, R36 ;  /* 0x00000008ff0c7819 */ /* 0x000fe40000011624 */
[----:B------:R-:W-:Y:S02]  /*14d30*/  LOP3.LUT R3, R69, 0x30, R3, 0xf8, !PT ;  /* 0x0000003045037812 */ /* 0x000fe400078ef803 */
[----:B------:R-:W-:Y:S02]  /*14d40*/  SHF.L.U32 R4, R4, 0xb, RZ ;  /* 0x0000000b04047819 */ /* 0x000fe400000006ff */
[----:B--2---:R-:W-:Y:S02]  /*14d50*/  LOP3.LUT R14, R12, 0xff, RZ, 0xc0, !PT ;  /* 0x000000ff0c0e7812 */ /* 0x004fe400078ec0ff */
[----:B----4-:R-:W-:Y:S02]  /*14d60*/  SHF.R.U32.HI R7, RZ, 0x8, R41 ;  /* 0x00000008ff077819 */ /* 0x010fe40000011629 */
[----:B------:R-:W-:-:S02]  /*14d70*/  LOP3.LUT R12, R3, R68, RZ, 0x3c, !PT ;  /* 0x00000044030c7212 */ /* 0x000fc400078e3cff */
[----:B------:R-:W-:Y:S02]  /*14d80*/  LOP3.LUT R3, R4, 0xffffe000, RZ, 0xc0, !PT ;  /* 0xffffe00004037812 */ /* 0x000fe400078ec0ff */
[----:B------:R-:W-:Y:S02]  /*14d90*/  LOP3.LUT R6, R41, 0xff, RZ, 0xc0, !PT ;  /* 0x000000ff29067812 */ /* 0x000fe400078ec0ff */
[----:B------:R-:W-:Y:S02]  /*14da0*/  LOP3.LUT R7, R7, 0xff, RZ, 0xc0, !PT ;  /* 0x000000ff07077812 */ /* 0x000fe400078ec0ff */
[----:B------:R-:W-:Y:S02]  /*14db0*/  IADD3 R3, R12, R67, R3 ;  /* 0x000000430c037210 */ /* 0x000fe40007ffe003 */
[----:B------:R-:W-:Y:S02]  /*14dc0*/  PRMT R20, R7, 0x7604, R6 ;  /* 0x0000760407147816 */ /* 0x000fe40000000006 */
[----:B------:R-:W-:Y:S01]  /*14dd0*/  SHF.R.U32.HI R6, RZ, 0x8, R43 ;  /* 0x00000008ff067819 */ /* 0x000fe2000001162b */
[----:B------:R-:W-:Y:S01]  /*14de0*/  IMAD.IADD R3, R18, 0x1, R3 ;  /* 0x0000000112037824 */ /* 0x000fe200078e0203 */
[----:B------:R-:W-:-:S02]  /*14df0*/  LOP3.LUT R7, R36, 0xff, RZ, 0xc0, !PT ;  /* 0x000000ff24077812 */ /* 0x000fc400078ec0ff */
[----:B------:R-:W-:Y:S02]  /*14e00*/  LOP3.LUT R5, R43, 0xff, RZ, 0xc0, !PT ;  /* 0x000000ff2b057812 */ /* 0x000fe400078ec0ff */
[----:B------:R-:W-:Y:S02]  /*14e10*/  LOP3.LUT R6, R6, 0xff, RZ, 0xc0, !PT ;  /* 0x000000ff06067812 */ /* 0x000fe400078ec0ff */
[----:B------:R-:W-:Y:S02]  /*14e20*/  PRMT R53, R14, 0x7604, R7 ;  /* 0x000076040e357816 */ /* 0x000fe40000000007 */
[----:B------:R-:W0:Y:S01]  /*14e30*/  LDS.128 R12, [R3+0x1e200] ;  /* 0x01e20000030c7984 */ /* 0x000e220000000c00 */
[----:B------:R-:W-:Y:S02]  /*14e40*/  PRMT R46, R6, 0x7604, R5 ;  /* 0x00007604062e7816 */ /* 0x000fe40000000005 */
[----:B------:R-:W-:Y:S02]  /*14e50*/  SHF.R.U32.HI R48, RZ, 0x8, R37 ;  /* 0x00000008ff307819 */ /* 0x000fe40000011625 */
[----:B------:R-:W-:-:S02]  /*14e60*/  SHF.R.U32.HI R50, RZ, 0x8, R38 ;  /* 0x00000008ff327819 */ /* 0x000fc40000011626 */
[----:B------:R-:W-:Y:S02]  /*14e70*/  LOP3.LUT R45, R37, 0xff, RZ, 0xc0, !PT ;  /* 0x000000ff252d7812 */ /* 0x000fe400078ec0ff */
[----:B------:R-:W-:Y:S02]  /*14e80*/  LOP3.LUT R48, R48, 0xff, RZ, 0xc0, !PT ;  /* 0x000000ff30307812 */ /* 0x000fe400078ec0ff */
[----:B------:R-:W-:Y:S02]  /*14e90*/  LOP3.LUT R49, R38, 0xff, RZ, 0xc0, !PT ;  /* 0x000000ff26317812 */ /* 0x000fe400078ec0ff */
[----:B------:R-:W-:Y:S02]  /*14ea0*/  LOP3.LUT R50, R50, 0xff, RZ, 0xc0, !PT ;  /* 0x000000ff32327812 */ /* 0x000fe400078ec0ff */
[----:B------:R-:W-:Y:S02]  /*14eb0*/  PRMT R48, R48, 0x7604, R45 ;  /* 0x0000760430307816 */ /* 0x000fe4000000002d */
[----:B------:R-:W-:-:S02]  /*14ec0*/  SHF.R.U32.HI R45, RZ, 0x10, R41 ;  /* 0x00000010ff2d7819 */ /* 0x000fc40000011629 */
[----:B------:R-:W-:Y:S02]  /*14ed0*/  SHF.R.U32.HI R55, RZ, 0x10, R37 ;  /* 0x00000010ff377819 */ /* 0x000fe40000011625 */
[----:B------:R-:W-:Y:S01]  /*14ee0*/  PRMT R57, R50, 0x7604, R49 ;  /* 0x0000760432397816 */ /* 0x000fe20000000031 */
[----:B------:R-:W-:Y:S01]  /*14ef0*/  IMAD.U32 R45, R45, 0x10000, RZ ;  /* 0x000100002d2d7824 */ /* 0x000fe200078e00ff */
[----:B------:R-:W-:Y:S02]  /*14f00*/  SHF.R.U32.HI R49, RZ, 0x10, R43 ;  /* 0x00000010ff317819 */ /* 0x000fe4000001162b */
[----:B------:R-:W-:Y:S02]  /*14f10*/  SHF.R.U32.HI R52, RZ, 0x8, R39 ;  /* 0x00000008ff347819 */ /* 0x000fe40000011627 */
[----:B------:R-:W-:Y:S01]  /*14f20*/  SHF.L.U32 R55, R55, 0x10, RZ ;  /* 0x0000001037377819 */ /* 0x000fe200000006ff */
[----:B------:R-:W-:Y:S01]  /*14f30*/  IMAD.U32 R49, R49, 0x10000, RZ ;  /* 0x0001000031317824 */ /* 0x000fe200078e00ff */
[----:B------:R-:W-:-:S02]  /*14f40*/  LOP3.LUT R51, R39, 0xff, RZ, 0xc0, !PT ;  /* 0x000000ff27337812 */ /* 0x000fc400078ec0ff */
[----:B------:R-:W-:Y:S02]  /*14f50*/  LOP3.LUT R52, R52, 0xff, RZ, 0xc0, !PT ;  /* 0x000000ff34347812 */ /* 0x000fe400078ec0ff */
[----:B------:R-:W-:Y:S02]  /*14f60*/  SHF.R.U32.HI R59, RZ, 0x10, R39 ;  /* 0x00000010ff3b7819 */ /* 0x000fe40000011627 */
[----:B------:R-:W-:Y:S02]  /*14f70*/  LOP3.LUT R55, R48, 0xff0000, R55, 0xf8, !PT ;  /* 0x00ff000030377812 */ /* 0x000fe400078ef837 */
[----:B------:R-:W-:Y:S01]  /*14f80*/  LOP3.LUT R45, R20, 0xff0000, R45, 0xf8, !PT ;  /* 0x00ff0000142d7812 */ /* 0x000fe200078ef82d */
[----:B------:R-:W-:Y:S01]  /*14f90*/  IMAD.U32 R59, R59, 0x10000, RZ ;  /* 0x000100003b3b7824 */ /* 0x000fe200078e00ff */
[----:B------:R-:W-:Y:S02]  /*14fa0*/  PRMT R52, R52, 0x7604, R51 ;  /* 0x0000760434347816 */ /* 0x000fe40000000033 */
[----:B------:R-:W-:-:S02]  /*14fb0*/  LOP3.LUT R51, R46, 0xff0000, R49, 0xf8, !PT ;  /* 0x00ff00002e337812 */ /* 0x000fc400078ef831 */
[----:B------:R-:W-:Y:S02]  /*14fc0*/  LOP3.LUT R55, R55, 0xff000000, R37, 0xf8, !PT ;  /* 0xff00000037377812 */ /* 0x000fe400078ef825 */
[----:B------:R-:W-:Y:S02]  /*14fd0*/  LOP3.LUT R49, R45, 0xff000000, R41, 0xf8, !PT ;  /* 0xff0000002d317812 */ /* 0x000fe400078ef829 */
[----:B------:R-:W-:Y:S02]  /*14fe0*/  LOP3.LUT R53, R53, 0xff0000, R36, 0xf8, !PT ;  /* 0x00ff000035357812 */ /* 0x000fe400078ef824 */
[----:B------:R-:W-:Y:S02]  /*14ff0*/  F2FP.F16.E4M3.UNPACK_B R54, R55 ;  /* 0x00000037ff36723e */ /* 0x000fe400020006ff */
[----:B0-----:R-:W-:Y:S02]  /*15000*/  F2FP.F16.E4M3.UNPACK_B R41, R13 ;  /* 0x0000000dff29723e */ /* 0x001fe400020006ff */
[----:B------:R-:W-:Y:S01]  /*15010*/  LOP3.LUT R21, R21, 0xff0000, R40, 0xf8, !PT ;  /* 0x00ff000015157812 */ /* 0x000fe200078ef828 */
[--C-:B------:R-:W-:Y:S01]  /*15020*/  HADD2.F32 R56, -RZ, R54.reuse.H0_H0 ;  /* 0x20000036ff387230 */ /* 0x100fe20000004100 */
[----:B------:R-:W-:Y:S01]  /*15030*/  LOP3.LUT R59, R52, 0xff0000, R59, 0xf8, !PT ;  /* 0x00ff0000343b7812 */ /* 0x000fe200078ef83b */
[----:B------:R-:W-:Y:S01]  /*15040*/  HADD2.F32 R54, -RZ, R54.H1_H1 ;  /* 0x30000036ff367230 */ /* 0x000fe20000004100 */
[----:B------:R-:W-:-:S02]  /*15050*/  F2FP.F16.E4M3.UNPACK_B R50, R49 ;  /* 0x00000031ff32723e */ /* 0x000fc400020006ff */
[----:B------:R-:W-:Y:S02]  /*15060*/  LOP3.LUT R57, R57, 0xff0000, R38, 0xf8, !PT ;  /* 0x00ff000039397812 */ /* 0x000fe400078ef826 */
[----:B------:R-:W-:Y:S02]  /*15070*/  LOP3.LUT R53, R53, 0xff000000, R36, 0xf8, !PT ;  /* 0xff00000035357812 */ /* 0x000fe400078ef824 */
[----:B------:R-:W-:Y:S02]  /*15080*/  LOP3.LUT R47, R47, 0xff0000, R42, 0xf8, !PT ;  /* 0x00ff00002f2f7812 */ /* 0x000fe400078ef82a */
[----:B------:R-:W-:Y:S02]  /*15090*/  LOP3.LUT R48, R21, 0xff000000, R40, 0xf8, !PT ;  /* 0xff00000015307812 */ /* 0x000fe400078ef828 */
[----:B------:R-:W-:Y:S01]  /*150a0*/  LOP3.LUT R52, R51, 0xff000000, R43, 0xf8, !PT ;  /* 0xff00000033347812 */ /* 0x000fe200078ef82b */
[--C-:B------:R-:W-:Y:S01]  /*150b0*/  HADD2.F32 R51, -RZ, R50.reuse.H0_H0 ;  /* 0x20000032ff337230 */ /* 0x100fe20000004100 */
[----:B------:R-:W-:Y:S01]  /*150c0*/  LOP3.LUT R59, R59, 0xff000000, R39, 0xf8, !PT ;  /* 0xff0000003b3b7812 */ /* 0x000fe200078ef827 */
[----:B------:R-:W-:Y:S01]  /*150d0*/  HADD2.F32 R50, -RZ, R50.H1_H1 ;  /* 0x30000032ff327230 */ /* 0x000fe20000004100 */
[----:B------:R-:W-:-:S02]  /*150e0*/  LOP3.LUT R58, R57, 0xff000000, R38, 0xf8, !PT ;  /* 0xff000000393a7812 */ /* 0x000fc400078ef826 */
[----:B------:R-:W-:Y:S02]  /*150f0*/  LOP3.LUT R20, R47, 0xff000000, R42, 0xf8, !PT ;  /* 0xff0000002f147812 */ /* 0x000fe400078ef82a */
[----:B------:R-:W-:Y:S02]  /*15100*/  F2FP.F16.E4M3.UNPACK_B R42, R13.H1 ;  /* 0x0000000dff2a723e */ /* 0x000fe400030006ff */
[----:B------:R-:W-:Y:S02]  /*15110*/  F2FP.F16.E4M3.UNPACK_B R55, R55.H1 ;  /* 0x00000037ff37723e */ /* 0x000fe400030006ff */
[----:B------:R-:W-:Y:S02]  /*15120*/  F2FP.F16.E4M3.UNPACK_B R49, R49.H1 ;  /* 0x00000031ff31723e */ /* 0x000fe400030006ff */
[-C--:B------:R-:W-:Y:S02]  /*15130*/  F2FP.F16.E4M3.UNPACK_B R43, R14.reuse ;  /* 0x0000000eff2b723e */ /* 0x080fe400020006ff */
[----:B------:R-:W-:Y:S01]  /*15140*/  F2FP.F16.E4M3.UNPACK_B R45, R14.H1 ;  /* 0x0000000eff2d723e */ /* 0x000fe200030006ff */
[--C-:B------:R-:W-:Y:S01]  /*15150*/  HADD2.F32 R14, -RZ, R42.reuse.H0_H0 ;  /* 0x2000002aff0e7230 */ /* 0x100fe20000004100 */
[-C--:B------:R-:W-:Y:S01]  /*15160*/  F2FP.F16.E4M3.UNPACK_B R46, R15.reuse ;  /* 0x0000000fff2e723e */ /* 0x080fe200020006ff */
[----:B------:R-:W-:Y:S01]  /*15170*/  HADD2.F32 R42, -RZ, R42.H1_H1 ;  /* 0x3000002aff2a7230 */ /* 0x000fe20000004100 */
[----:B------:R-:W-:-:S02]  /*15180*/  F2FP.F16.E4M3.UNPACK_B R47, R15.H1 ;  /* 0x0000000fff2f723e */ /* 0x000fc400030006ff */
[-C--:B------:R-:W-:Y:S02]  /*15190*/  F2FP.F16.E4M3.UNPACK_B R15, R12.reuse ;  /* 0x0000000cff0f723e */ /* 0x080fe400020006ff */
[----:B------:R-:W-:Y:S01]  /*151a0*/  F2FP.F16.E4M3.UNPACK_B R12, R12.H1 ;  /* 0x0000000cff0c723e */ /* 0x000fe200030006ff */
[----:B---3--:R-:W0:Y:S02]  /*151b0*/  LDS.128 R4, [R70+0x1e200] ;  /* 0x01e2000046047984 */ /* 0x008e240000000c00 */
[-C--:B0-----:R-:W-:Y:S02]  /*151c0*/  F2FP.F16.E4M3.UNPACK_B R36, R5.reuse ;  /* 0x00000005ff24723e */ /* 0x081fe400020006ff */
[----:B------:R-:W-:Y:S01]  /*151d0*/  F2FP.F16.E4M3.UNPACK_B R37, R5.H1 ;  /* 0x00000005ff25723e */ /* 0x000fe200030006ff */
[--C-:B------:R-:W-:Y:S01]  /*151e0*/  HADD2.F32 R5, -RZ, R41.reuse.H0_H0 ;  /* 0x20000029ff057230 */ /* 0x100fe20000004100 */
[-C--:B------:R-:W-:Y:S01]  /*151f0*/  F2FP.F16.E4M3.UNPACK_B R39, R7.reuse ;  /* 0x00000007ff27723e */ /* 0x080fe200020006ff */
[----:B------:R-:W-:Y:S01]  /*15200*/  HADD2.F32 R41, -RZ, R41.H1_H1 ;  /* 0x30000029ff297230 */ /* 0x000fe20000004100 */
[----:B------:R-:W-:-:S02]  /*15210*/  F2FP.F16.E4M3.UNPACK_B R40, R7.H1 ;  /* 0x00000007ff28723e */ /* 0x000fc400030006ff */
[----:B------:R-:W-:Y:S01]  /*15220*/  F2FP.F16.E4M3.UNPACK_B R7, R4 ;  /* 0x00000004ff07723e */ /* 0x000fe200020006ff */
[C---:B------:R-:W-:Y:S01]  /*15230*/  FMUL.FTZ R13, R5.reuse, R56 ;  /* 0x00000038050d7220 */ /* 0x040fe20000410000 */
[----:B------:R-:W-:Y:S01]  /*15240*/  F2FP.F16.E4M3.UNPACK_B R21, R4.H1 ;  /* 0x00000004ff15723e */ /* 0x000fe200030006ff */
[----:B------:R-:W-:Y:S01]  /*15250*/  FMUL.FTZ R57, R5, R51 ;  /* 0x0000003305397220 */ /* 0x000fe20000410000 */
[----:B------:R-:W-:Y:S01]  /*15260*/  F2FP.F16.E4M3.UNPACK_B R4, R6 ;  /* 0x00000006ff04723e */ /* 0x000fe200020006ff */
[C---:B------:R-:W-:Y:S01]  /*15270*/  FMUL.FTZ R61, R41.reuse, R54 ;  /* 0x00000036293d7220 */ /* 0x040fe20000410000 */
[----:B------:R-:W-:Y:S01]  /*15280*/  F2FP.F16.E4M3.UNPACK_B R38, R6.H1 ;  /* 0x00000006ff26723e */ /* 0x000fe200030006ff */
[--C-:B------:R-:W-:Y:S02]  /*15290*/  HADD2.F32 R6, -RZ, R36.reuse.H0_H0 ;  /* 0x20000024ff067230 */ /* 0x100fe40000004100 */
[----:B------:R-:W-:Y:S01]  /*152a0*/  FMUL.FTZ R41, R41, R50 ;  /* 0x0000003229297220 */ /* 0x000fe20000410000 */
[----:B------:R-:W-:-:S02]  /*152b0*/  HADD2.F32 R36, -RZ, R36.H1_H1 ;  /* 0x30000024ff247230 */ /* 0x000fc40000004100 */
[C---:B------:R-:W-:Y:S01]  /*152c0*/  FFMA.FTZ R5, R6.reuse, R51, -R13 ;  /* 0x0000003306057223 */ /* 0x040fe2000001080d */
[----:B------:R-:W-:Y:S01]  /*152d0*/  FFMA.FTZ R13, R6, R56, R57 ;  /* 0x00000038060d7223 */ /* 0x000fe20000010039 */
[----:B------:R-:W-:Y:S02]  /*152e0*/  HADD2.F32 R57, -RZ, R55.H0_H0 ;  /* 0x20000037ff397230 */ /* 0x000fe40000004100 */
[C---:B------:R-:W-:Y:S01]  /*152f0*/  FFMA.FTZ R56, R36.reuse, R50, -R61 ;  /* 0x0000003224387223 */ /* 0x040fe2000001083d */
[----:B------:R-:W-:Y:S02]  /*15300*/  HADD2.F32 R51, -RZ, R49.H0_H0 ;  /* 0x20000031ff337230 */ /* 0x000fe40000004100 */
        /* <DEDUP_REMOVED lines=9> */
[----:B------:R-:W-:Y:S01]  /*153a0*/  HADD2.F32 R49, -RZ, R49.H1_H1 ;  /* 0x30000031ff317230 */ /* 0x000fe20000004100 */
[----:B------:R-:W-:Y:S01]  /*153b0*/  F2FP.F16.E4M3.UNPACK_B R59, R59.H1 ;  /* 0x0000003bff3b723e */ /* 0x000fe200030006ff */
[----:B------:R-:W-:Y:S02]  /*153c0*/  HADD2.F32 R51, -RZ, R50.H0_H0 ;  /* 0x20000032ff337230 */ /* 0x000fe40000004100 */
[C---:B------:R-:W-:Y:S01]  /*153d0*/  FMUL.FTZ R60, R42.reuse, R55 ;  /* 0x000000372a3c7220 */ /* 0x040fe20000410000 */
[----:B------:R-:W-:Y:S02]  /*153e0*/  HADD2.F32 R14, -RZ, R46.H0_H0 ;  /* 0x2000002eff0e7230 */ /* 0x000fe40000004100 */
[----:B------:R-:W-:Y:S01]  /*153f0*/  FMUL.FTZ R42, R42, R49 ;  /* 0x000000312a2a7220 */ /* 0x000fe20000410000 */
[----:B------:R-:W-:Y:S01]  /*15400*/  HADD2.F32 R41, -RZ, R36.H0_H0 ;  /* 0x20000024ff297230 */ /* 0x000fe20000004100 */
[----:B------:R-:W-:Y:S01]  /*15410*/  F2FP.F16.E4M3.UNPACK_B R52, R52.H1 ;  /* 0x00000034ff34723e */ /* 0x000fe200030006ff */
[----:B------:R-:W-:-:S02]  /*15420*/  HADD2.F32 R37, -RZ, R37.H1_H1 ;  /* 0x30000025ff257230 */ /* 0x000fc40000004100 */
[C---:B------:R-:W-:Y:S01]  /*15430*/  FMUL.FTZ R61, R14.reuse, R51 ;  /* 0x000000330e3d7220 */ /* 0x040fe20000410000 */
[----:B------:R-:W-:Y:S02]  /*15440*/  HADD2.F32 R6, -RZ, R39.H0_H0 ;  /* 0x20000027ff067230 */ /* 0x000fe40000004100 */
[----:B------:R-:W-:Y:S01]  /*15450*/  FMUL.FTZ R14, R14, R41 ;  /* 0x000000290e0e7220 */ /* 0x000fe20000410000 */
[----:B------:R-:W-:Y:S02]  /*15460*/  HADD2.F32 R36, -RZ, R36.H1_H1 ;  /* 0x30000024ff247230 */ /* 0x000fe40000004100 */
[----:B------:R-:W-:Y:S01]  /*15470*/  FFMA.FTZ R62, R37, R55, R42 ;  /* 0x00000037253e7223 */ /* 0x000fe2000001002a */
[----:B------:R-:W-:Y:S02]  /*15480*/  HADD2.F32 R50, -RZ, R50.H1_H1 ;  /* 0x30000032ff327230 */ /* 0x000fe40000004100 */
[----:B------:R-:W-:Y:S01]  /*15490*/  FFMA.FTZ R61, R6, R41, -R61 ;  /* 0x00000029063d7223 */ /* 0x000fe2000001083d */
[----:B------:R-:W-:-:S02]  /*154a0*/  HADD2.F32 R46, -RZ, R46.H1_H1 ;  /* 0x3000002eff2e7230 */ /* 0x000fc40000004100 */
[----:B------:R-:W-:Y:S01]  /*154b0*/  FFMA.FTZ R55, R6, R51, R14 ;  /* 0x0000003306377223 */ /* 0x000fe2000001000e */
[----:B------:R-:W-:Y:S01]  /*154c0*/  FFMA.FTZ R60, R37, R49, -R60 ;  /* 0x00000031253c7223 */ /* 0x000fe2000001083c */
[----:B------:R-:W-:Y:S01]  /*154d0*/  HADD2.F32 R39, -RZ, R39.H1_H1 ;  /* 0x30000027ff277230 */ /* 0x000fe20000004100 */
[----:B------:R-:W-:Y:S01]  /*154e0*/  F2FP.SATFINITE.E4M3.F32.PACK_AB_MERGE_C R57, R62, R57, RZ ;  /* 0x000000393e39723e */ /* 0x000fe200048070ff */
[----:B------:R-:W-:Y:S02]  /*154f0*/  HADD2.F32 R41, -RZ, R59.H0_H0 ;  /* 0x2000003bff297230 */ /* 0x000fe40000004100 */
[C---:B------:R-:W-:Y:S01]  /*15500*/  FMUL.FTZ R42, R46.reuse, R50 ;  /* 0x000000322e2a7220 */ /* 0x040fe20000410000 */
[----:B------:R-:W-:Y:S02]  /*15510*/  HADD2.F32 R14, -RZ, R47.H0_H0 ;  /* 0x2000002fff0e7230 */ /* 0x000fe40000004100 */
[----:B------:R-:W-:Y:S01]  /*15520*/  FMUL.FTZ R49, R46, R36 ;  /* 0x000000242e317220 */ /* 0x000fe20000410000 */
[----:B------:R-:W-:-:S02]  /*15530*/  HADD2.F32 R37, -RZ, R52.H0_H0 ;  /* 0x20000034ff257230 */ /* 0x000fc40000004100 */
[C---:B------:R-:W-:Y:S01]  /*15540*/  FFMA.FTZ R64, R39.reuse, R36, -R42 ;  /* 0x0000002427407223 */ /* 0x040fe2000001082a */
[----:B------:R-:W-:Y:S02]  /*15550*/  HADD2.F32 R6, -RZ, R40.H0_H0 ;  /* 0x20000028ff067230 */ /* 0x000fe40000004100 */
[C---:B------:R-:W-:Y:S01]  /*15560*/  FMUL.FTZ R51, R14.reuse, R41 ;  /* 0x000000290e337220 */ /* 0x040fe20000410000 */
[----:B------:R-:W-:Y:S01]  /*15570*/  FFMA.FTZ R50, R39, R50, R49 ;  /* 0x0000003227327223 */ /* 0x000fe20000010031 */
[----:B------:R-:W-:Y:S01]  /*15580*/  FMUL.FTZ R14, R14, R37 ;  /* 0x000000250e0e7220 */ /* 0x000fe20000410000 */
[----:B------:R-:W-:Y:S01]  /*15590*/  F2FP.F16.E4M3.UNPACK_B R39, R53.H1 ;  /* 0x00000035ff27723e */ /* 0x000fe200030006ff */
[----:B------:R-:W-:Y:S01]  /*155a0*/  HADD2.F32 R52, -RZ, R52.H1_H1 ;  /* 0x30000034ff347230 */ /* 0x000fe20000004100 */
[----:B------:R-:W-:Y:S01]  /*155b0*/  F2FP.F16.E4M3.UNPACK_B R36, R48.H1 ;  /* 0x00000030ff24723e */ /* 0x000fe200030006ff */
[----:B------:R-:W-:Y:S01]  /*155c0*/  FFMA.FTZ R66, R6, R41, R14 ;  /* 0x0000002906427223 */ /* 0x000fe2000001000e */
[----:B------:R-:W-:-:S02]  /*155d0*/  HADD2.F32 R59, -RZ, R59.H1_H1 ;  /* 0x3000003bff3b7230 */ /* 0x000fc40000004100 */
[----:B------:R-:W-:Y:S01]  /*155e0*/  FFMA.FTZ R65, R6, R37, -R51 ;  /* 0x0000002506417223 */ /* 0x000fe20000010833 */
[----:B------:R-:W-:Y:S01]  /*155f0*/  HADD2.F32 R47, -RZ, R47.H1_H1 ;  /* 0x3000002fff2f7230 */ /* 0x000fe20000004100 */
[----:B------:R-:W-:Y:S01]  /*15600*/  F2FP.F16.E4M3.UNPACK_B R53, R53 ;  /* 0x00000035ff35723e */ /* 0x000fe200020006ff */
[----:B------:R-:W-:Y:S01]  /*15610*/  HADD2.F32 R41, -RZ, R39.H0_H0 ;  /* 0x20000027ff297230 */ /* 0x000fe20000004100 */
[----:B------:R-:W-:Y:S01]  /*15620*/  F2FP.F16.E4M3.UNPACK_B R48, R48 ;  /* 0x00000030ff30723e */ /* 0x000fe200020006ff */
[----:B------:R-:W-:Y:S02]  /*15630*/  HADD2.F32 R14, -RZ, R12.H0_H0 ;  /* 0x2000000cff0e7230 */ /* 0x000fe40000004100 */
[C---:B------:R-:W-:Y:S01]  /*15640*/  FMUL.FTZ R49, R47.reuse, R59 ;  /* 0x0000003b2f317220 */ /* 0x040fe20000410000 */
[----:B------:R-:W-:Y:S02]  /*15650*/  HADD2.F32 R37, -RZ, R36.H0_H0 ;  /* 0x20000024ff257230 */ /* 0x000fe40000004100 */
[----:B------:R-:W-:Y:S01]  /*15660*/  FMUL.FTZ R42, R47, R52 ;  /* 0x000000342f2a7220 */ /* 0x000fe20000410000 */
[----:B------:R-:W-:-:S02]  /*15670*/  HADD2.F32 R40, -RZ, R40.H1_H1 ;  /* 0x30000028ff287230 */ /* 0x000fc40000004100 */
[C---:B------:R-:W-:Y:S01]  /*15680*/  FMUL.FTZ R47, R14.reuse, R41 ;  /* 0x000000290e2f7220 */ /* 0x040fe20000410000 */
[----:B------:R-:W-:Y:S02]  /*15690*/  HADD2.F32 R6, -RZ, R21.H0_H0 ;  /* 0x20000015ff067230 */ /* 0x000fe40000004100 */
[----:B------:R-:W-:Y:S01]  /*156a0*/  FMUL.FTZ R14, R14, R37 ;  /* 0x000000250e0e7220 */ /* 0x000fe20000410000 */
[----:B------:R-:W-:Y:S02]  /*156b0*/  HADD2.F32 R39, -RZ, R39.H1_H1 ;  /* 0x30000027ff277230 */ /* 0x000fe40000004100 */
[C---:B------:R-:W-:Y:S01]  /*156c0*/  FFMA.FTZ R52, R40.reuse, R52, -R49 ;  /* 0x0000003428347223 */ /* 0x040fe20000010831 */
[----:B------:R-:W-:Y:S02]  /*156d0*/  HADD2.F32 R12, -RZ, R12.H1_H1 ;  /* 0x3000000cff0c7230 */ /* 0x000fe40000004100 */
[----:B------:R-:W-:Y:S01]  /*156e0*/  FFMA.FTZ R59, R40, R59, R42 ;  /* 0x0000003b283b7223 */ /* 0x000fe2000001002a */
[----:B------:R-:W-:-:S02]  /*156f0*/  HADD2.F32 R36, -RZ, R36.H1_H1 ;  /* 0x30000024ff247230 */ /* 0x000fc40000004100 */
[C---:B------:R-:W-:Y:S01]  /*15700*/  FFMA.FTZ R47, R6.reuse, R37, -R47 ;  /* 0x00000025062f7223 */ /* 0x040fe2000001082f */
[----:B------:R-:W-:Y:S01]  /*15710*/  FFMA.FTZ R40, R6, R41, R14 ;  /* 0x0000002906287223 */ /* 0x000fe2000001000e */
[----:B------:R-:W-:Y:S02]  /*15720*/  HADD2.F32 R21, -RZ, R21.H1_H1 ;  /* 0x30000015ff157230 */ /* 0x000fe40000004100 */
[C---:B------:R-:W-:Y:S01]  /*15730*/  FMUL.FTZ R6, R12.reuse, R39 ;  /* 0x000000270c067220 */ /* 0x040fe20000410000 */
[-C--:B------:R-:W-:Y:S01]  /*15740*/  FMUL.FTZ R14, R12, R36.reuse ;  /* 0x000000240c0e7220 */ /* 0x080fe20000410000 */
[----:B------:R-:W-:Y:S01]  /*15750*/  HADD2.F32 R37, -RZ, R53.H0_H0 ;  /* 0x20000035ff257230 */ /* 0x000fe20000004100 */
[----:B------:R-:W-:Y:S01]  /*15760*/  F2FP.SATFINITE.E4M3.F32.PACK_AB_MERGE_C R60, R60, R63, RZ ;  /* 0x0000003f3c3c723e */ /* 0x000fe200048070ff */
[----:B------:R-:W-:Y:S02]  /*15770*/  HADD2.F32 R12, -RZ, R15.H0_H0 ;  /* 0x2000000fff0c7230 */ /* 0x000fe40000004100 */
[C---:B------:R-:W-:Y:S01]  /*15780*/  FFMA.FTZ R42, R21.reuse, R36, -R6 ;  /* 0x00000024152a7223 */ /* 0x040fe20000010806 */
[----:B------:R-:W-:Y:S01]  /*15790*/  FFMA.FTZ R49, R21, R39, R14 ;  /* 0x0000002715317223 */ /* 0x000fe2000001000e */
[----:B------:R-:W-:Y:S01]  /*157a0*/  HADD2.F32 R21, -RZ, R48.H0_H0 ;  /* 0x20000030ff157230 */ /* 0x000fe20000004100 */
[----:B------:R-:W-:Y:S01]  /*157b0*/  F2FP.SATFINITE.E4M3.F32.PACK_AB_MERGE_C R5, R56, R5, R60 ;  /* 0x000000053805723e */ /* 0x000fe2000480703c */
[----:B------:R-:W-:-:S02]  /*157c0*/  HADD2.F32 R6, -RZ, R7.H0_H0 ;  /* 0x20000007ff067230 */ /* 0x000fc40000004100 */
[C---:B------:R-:W-:Y:S01]  /*157d0*/  FMUL.FTZ R39, R12.reuse, R37 ;  /* 0x000000250c277220 */ /* 0x040fe20000410000 */
[----:B------:R-:W-:Y:S02]  /*157e0*/  HADD2.F32 R14, -RZ, R53.H1_H1 ;  /* 0x30000035ff0e7230 */ /* 0x000fe40000004100 */
[-C--:B------:R-:W-:Y:S01]  /*157f0*/  FMUL.FTZ R41, R12, R21.reuse ;  /* 0x000000150c297220 */ /* 0x080fe20000410000 */
[----:B------:R-:W-:Y:S02]  /*15800*/  HADD2.F32 R15, -RZ, R15.H1_H1 ;  /* 0x3000000fff0f7230 */ /* 0x000fe40000004100 */
[C---:B------:R-:W-:Y:S01]  /*15810*/  FFMA.FTZ R39, R6.reuse, R21, -R39 ;  /* 0x0000001506277223 */ /* 0x040fe20000010827 */
[----:B------:R-:W-:Y:S01]  /*15820*/  HADD2.F32 R48, -RZ, R48.H1_H1 ;  /* 0x30000030ff307230 */ /* 0x000fe20000004100 */
[----:B------:R-:W-:Y:S01]  /*15830*/  F2FP.F16.E4M3.UNPACK_B R21, R58.H1 ;  /* 0x0000003aff15723e */ /* 0x000fe200030006ff */
[----:B------:R-:W-:Y:S02]  /*15840*/  HADD2.F32 R7, -RZ, R7.H1_H1 ;  /* 0x30000007ff077230 */ /* 0x000fe40000004100 */
[C---:B------:R-:W-:Y:S01]  /*15850*/  FMUL.FTZ R12, R15.reuse, R14 ;  /* 0x0000000e0f0c7220 */ /* 0x040fe20000410000 */
[----:B------:R-:W-:Y:S01]  /*15860*/  FFMA.FTZ R41, R6, R37, R41 ;  /* 0x0000002506297223 */ /* 0x000fe20000010029 */
[----:B------:R-:W-:Y:S01]  /*15870*/  F2FP.F16.E4M3.UNPACK_B R6, R20.H1 ;  /* 0x00000014ff06723e */ /* 0x000fe200030006ff */
[-C--:B------:R-:W-:Y:S01]  /*15880*/  FMUL.FTZ R37, R15, R48.reuse ;  /* 0x000000300f257220 */ /* 0x080fe20000410000 */
[----:B------:R-:W-:Y:S01]  /*15890*/  FFMA.FTZ R48, R7, R48, -R12 ;  /* 0x0000003007307223 */ /* 0x000fe2000001080c */
[----:B------:R-:W-:Y:S01]  /*158a0*/  HADD2.F32 R15, -RZ, R21.H0_H0 ;  /* 0x20000015ff0f7230 */ /* 0x000fe20000004100 */
[----:B------:R-:W-:Y:S01]  /*158b0*/  F2FP.F16.E4M3.UNPACK_B R58, R58 ;  /* 0x0000003aff3a723e */ /* 0x000fe200020006ff */
[----:B------:R-:W-:-:S02]  /*158c0*/  HADD2.F32 R12, -RZ, R45.H0_H0 ;  /* 0x2000002dff0c7230 */ /* 0x000fc40000004100 */
[----:B------:R-:W-:Y:S01]  /*158d0*/  FFMA.FTZ R36, R7, R14, R37 ;  /* 0x0000000e07247223 */ /* 0x000fe20000010025 */
[--C-:B------:R-:W-:Y:S01]  /*158e0*/  HADD2.F32 R7, -RZ, R6.reuse.H0_H0 ;  /* 0x20000006ff077230 */ /* 0x100fe20000004100 */
[----:B------:R-:W-:Y:S01]  /*158f0*/  F2FP.F16.E4M3.UNPACK_B R20, R20 ;  /* 0x00000014ff14723e */ /* 0x000fe200020006ff */
[----:B------:R-:W-:Y:S02]  /*15900*/  HADD2.F32 R14, -RZ, R6.H1_H1 ;  /* 0x30000006ff0e7230 */ /* 0x000fe40000004100 */
[C---:B------:R-:W-:Y:S01]  /*15910*/  FMUL.FTZ R37, R12.reuse, R15 ;  /* 0x0000000f0c257220 */ /* 0x040fe20000410000 */
[----:B------:R-:W-:Y:S02]  /*15920*/  HADD2.F32 R6, -RZ, R38.H0_H0 ;  /* 0x20000026ff067230 */ /* 0x000fe40000004100 */
[----:B------:R-:W-:Y:S01]  /*15930*/  FMUL.FTZ R51, R12, R7 ;  /* 0x000000070c337220 */ /* 0x000fe20000410000 */
[----:B------:R-:W-:Y:S01]  /*15940*/  HADD2.F32 R21, -RZ, R21.H1_H1 ;  /* 0x30000015ff157230 */ /* 0x000fe20000004100 */
[----:B------:R-:W-:Y:S01]  /*15950*/  F2FP.SATFINITE.E4M3.F32.PACK_AB_MERGE_C R13, R54, R13, R57 ;  /* 0x0000000d360d723e */ /* 0x000fe20004807039 */
[----:B------:R-:W-:-:S02]  /*15960*/  HADD2.F32 R45, -RZ, R45.H1_H1 ;  /* 0x3000002dff2d7230 */ /* 0x000fc40000004100 */
[C---:B------:R-:W-:Y:S01]  /*15970*/  FFMA.FTZ R46, R6.reuse, R7, -R37 ;  /* 0x00000007062e7223 */ /* 0x040fe20000010825 */
[----:B------:R-:W-:Y:S02]  /*15980*/  HADD2.F32 R38, -RZ, R38.H1_H1 ;  /* 0x30000026ff267230 */ /* 0x000fe40000004100 */
[----:B------:R-:W-:Y:S01]  /*15990*/  FFMA.FTZ R51, R6, R15, R51 ;  /* 0x0000000f06337223 */ /* 0x000fe20000010033 */
[--C-:B------:R-:W-:Y:S02]  /*159a0*/  HADD2.F32 R6, -RZ, R4.reuse.H0_H0 ;  /* 0x20000004ff067230 */ /* 0x100fe40000004100 */
[CC--:B------:R-:W-:Y:S01]  /*159b0*/  FMUL.FTZ R7, R45.reuse, R21.reuse ;  /* 0x000000152d077220 */ /* 0x0c0fe20000410000 */
[-C--:B------:R-:W-:Y:S01]  /*159c0*/  FMUL.FTZ R12, R45, R14.reuse ;  /* 0x0000000e2d0c7220 */ /* 0x080fe20000410000 */
[----:B------:R-:W-:Y:S02]  /*159d0*/  HADD2.F32 R4, -RZ, R4.H1_H1 ;  /* 0x30000004ff047230 */ /* 0x000fe40000004100 */
[C---:B------:R-:W-:Y:S01]  /*159e0*/  FFMA.FTZ R45, R38.reuse, R14, -R7 ;  /* 0x0000000e262d7223 */ /* 0x040fe20000010807 */
[----:B------:R-:W-:Y:S01]  /*159f0*/  FFMA.FTZ R38, R38, R21, R12 ;  /* 0x0000001526267223 */ /* 0x000fe2000001000c */
[----:B------:R-:W-:-:S02]  /*15a00*/  HADD2.F32 R14, -RZ, R58.H0_H0 ;  /* 0x2000003aff0e7230 */ /* 0x000fc40000004100 */
[--C-:B------:R-:W-:Y:S01]  /*15a10*/  HADD2.F32 R7, -RZ, R43.reuse.H0_H0 ;  /* 0x2000002bff077230 */ /* 0x100fe20000004100 */
[----:B------:R-:W-:Y:S01]  /*15a20*/  F2FP.SATFINITE.E4M3.F32.PACK_AB_MERGE_C R45, R45, R46, RZ ;  /* 0x0000002e2d2d723e */ /* 0x000fe200048070ff */
[----:B------:R-:W-:Y:S01]  /*15a30*/  HADD2.F32 R12, -RZ, R20.H0_H0 ;  /* 0x20000014ff0c7230 */ /* 0x000fe20000004100 */
[----:B------:R-:W-:Y:S01]  /*15a40*/  F2FP.SATFINITE.E4M3.F32.PACK_AB_MERGE_C R38, R38, R51, RZ ;  /* 0x000000332626723e */ /* 0x000fe200048070ff */
[----:B------:R-:W-:Y:S02]  /*15a50*/  HADD2.F32 R58, -RZ, R58.H1_H1 ;  /* 0x3000003aff3a7230 */ /* 0x000fe40000004100 */
[C---:B------:R-:W-:Y:S01]  /*15a60*/  FMUL.FTZ R15, R7.reuse, R14 ;  /* 0x0000000e070f7220 */ /* 0x040fe20000410000 */
[----:B------:R-:W-:Y:S02]  /*15a70*/  HADD2.F32 R43, -RZ, R43.H1_H1 ;  /* 0x3000002bff2b7230 */ /* 0x000fe40000004100 */
[----:B------:R-:W-:Y:S01]  /*15a80*/  FMUL.FTZ R7, R7, R12 ;  /* 0x0000000c07077220 */ /* 0x000fe20000410000 */
[----:B------:R-:W-:-:S02]  /*15a90*/  HADD2.F32 R20, -RZ, R20.H1_H1 ;  /* 0x30000014ff147230 */ /* 0x000fc40000004100 */
[C---:B------:R-:W-:Y:S01]  /*15aa0*/  FFMA.FTZ R21, R6.reuse, R12, -R15 ;  /* 0x0000000c06157223 */ /* 0x040fe2000001080f */
[----:B------:R-:W-:Y:S01]  /*15ab0*/  F2FP.SATFINITE.E4M3.F32.PACK_AB_MERGE_C R15, R59, R66, RZ ;  /* 0x000000423b0f723e */ /* 0x000fe200048070ff */
[C---:B------:R-:W-:Y:S01]  /*15ac0*/  FMUL.FTZ R37, R43.reuse, R58 ;  /* 0x0000003a2b257220 */ /* 0x040fe20000410000 */
[----:B------:R-:W-:Y:S01]  /*15ad0*/  FFMA.FTZ R14, R6, R14, R7 ;  /* 0x0000000e060e7223 */ /* 0x000fe20000010007 */
[-C--:B------:R-:W-:Y:S01]  /*15ae0*/  FMUL.FTZ R43, R43, R20.reuse ;  /* 0x000000142b2b7220 */ /* 0x080fe20000410000 */
[----:B------:R-:W-:Y:S01]  /*15af0*/  F2FP.SATFINITE.E4M3.F32.PACK_AB_MERGE_C R7, R52, R65, RZ ;  /* 0x000000413407723e */ /* 0x000fe200048070ff */
[C---:B------:R-:W-:Y:S01]  /*15b00*/  FFMA.FTZ R6, R4.reuse, R20, -R37 ;  /* 0x0000001404067223 */ /* 0x040fe20000010825 */
[----:B------:R-:W-:Y:S01]  /*15b10*/  F2FP.SATFINITE.E4M3.F32.PACK_AB_MERGE_C R12, R49, R40, RZ ;  /* 0x00000028310c723e */ /* 0x000fe200048070ff */
[----:B------:R-:W-:Y:S01]  /*15b20*/  FFMA.FTZ R43, R4, R58, R43 ;  /* 0x0000003a042b7223 */ /* 0x000fe2000001002b */
[----:B------:R-:W-:Y:S02]  /*15b30*/  F2FP.SATFINITE.E4M3.F32.PACK_AB_MERGE_C R4, R42, R47, RZ ;  /* 0x0000002f2a04723e */ /* 0x000fe400048070ff */
[----:B------:R-:W-:-:S02]  /*15b40*/  F2FP.SATFINITE.E4M3.F32.PACK_AB_MERGE_C R7, R64, R61, R7 ;  /* 0x0000003d4007723e */ /* 0x000fc40004807007 */
[----:B------:R-:W-:Y:S02]  /*15b50*/  F2FP.SATFINITE.E4M3.F32.PACK_AB_MERGE_C R4, R48, R39, R4 ;  /* 0x000000273004723e */ /* 0x000fe40004807004 */
[----:B------:R-:W-:Y:S02]  /*15b60*/  F2FP.SATFINITE.E4M3.F32.PACK_AB_MERGE_C R6, R6, R21, R45 ;  /* 0x000000150606723e */ /* 0x000fe4000480702d */
[----:B------:R-:W-:Y:S02]  /*15b70*/  F2FP.SATFINITE.E4M3.F32.PACK_AB_MERGE_C R15, R50, R55, R15 ;  /* 0x00000037320f723e */ /* 0x000fe4000480700f */
[----:B------:R-:W-:Y:S01]  /*15b80*/  F2FP.SATFINITE.E4M3.F32.PACK_AB_MERGE_C R12, R36, R41, R12 ;  /* 0x00000029240c723e */ /* 0x000fe2000480700c */
[----:B------:R1:W-:Y:S01]  /*15b90*/  STS.128 [R70+0x1e200], R4 ;  /* 0x01e2000446007388 */ /* 0x0003e20000000c00 */
[----:B------:R-:W-:-:S05]  /*15ba0*/  F2FP.SATFINITE.E4M3.F32.PACK_AB_MERGE_C R14, R43, R14, R38 ;  /* 0x0000000e2b0e723e */ /* 0x000fca0004807026 */
[----:B------:R1:W-:Y:S02]  /*15bb0*/  STS.128 [R3+0x1e200], R12 ;  /* 0x01e2000c03007388 */ /* 0x0003e40000000c00 */
.L_x_580:
[----:B------:R-:W-:Y:S05]  /*15bc0*/  BSYNC B1 ;  /* 0x0000000000017941 */ /* 0x000fea0003800000 */
.L_x_579:
[----:B------:R-:W-:Y:S04]  /*15bd0*/  BSSY B1, `(.L_x_581) ;  /* 0x0000101000017945 */ /* 0x000fe80003800000 */
[----:B------:R-:W-:Y:S05]  /*15be0*/  @P1 BRA `(.L_x_582) ;  /* 0x0000000c00fc1947 */ /* 0x000fea0003800000 */
[----:B------:R-:W3:Y:S01]  /*15bf0*/  LDL R62, [R1+0x5c] ;  /* 0x00005c00013e7983 */ /* 0x000ee20000100800 */
[----:B01---5:R-:W-:Y:S02]  /*15c00*/  SHF.R.U32.HI R3, RZ, 0x8, R28 ;  /* 0x00000008ff037819 */ /* 0x023fe4000001161c */
[----:B------:R-:W-:Y:S02]  /*15c10*/  LOP3.LUT R5, R28, 0xff, RZ, 0xc0, !PT ;  /* 0x000000ff1c057812 */ /* 0x000fe400078ec0ff */
[----:B------:R-:W-:Y:S02]  /*15c20*/  LOP3.LUT R4, R3, 0xff, RZ, 0xc0, !PT ;  /* 0x000000ff03047812 */ /* 0x000fe400078ec0ff */
[----:B------:R-:W-:Y:S02]  /*15c30*/  LEA.HI R3, R0, R227, RZ, 0x1c ;  /* 0x000000e300037211 */ /* 0x000fe400078fe0ff */
[----:B------:R-:W-:Y:S02]  /*15c40*/  SHF.R.U32.HI R6, RZ, 0x8, R29 ;  /* 0x00000008ff067819 */ /* 0x000fe4000001161d */
[----:B------:R-:W-:-:S02]  /*15c50*/  PRMT R21, R4, 0x7604, R5 ;  /* 0x0000760404157816 */ /* 0x000fc40000000005 */
[----:B------:R-:W-:Y:S02]  /*15c60*/  SHF.R.S32.HI R4, RZ, 0x1f, R3 ;  /* 0x0000001fff047819 */ /* 0x000fe40000011403 */
[----:B----4-:R-:W-:Y:S02]  /*15c70*/  LOP3.LUT R7, R29, 0xff, RZ, 0xc0, !PT ;  /* 0x000000ff1d077812 */ /* 0x010fe400078ec0ff */
[----:B------:R-:W-:Y:S02]  /*15c80*/  LOP3.LUT R6, R6, 0xff, RZ, 0xc0, !PT ;  /* 0x000000ff06067812 */ /* 0x000fe400078ec0ff */
[----:B------:R-:W-:Y:S01]  /*15c90*/  LEA.HI R4, R4, R3, RZ, 0x2 ;  /* 0x0000000304047211 */ /* 0x000fe200078f10ff */
[----:B------:R-:W-:Y:S01]  /*15ca0*/  IMAD.SHL.U32 R3, R3, 0x10, RZ ;  /* 0x0000001003037824 */ /* 0x000fe200078e00ff */
[----:B------:R-:W-:Y:S02]  /*15cb0*/  PRMT R37, R6, 0x7604, R7 ;  /* 0x0000760406257816 */ /* 0x000fe40000000007 */
[----:B------:R-:W-:Y:S01]  /*15cc0*/  SHF.R.U32.HI R7, RZ, 0x8, R31 ;  /* 0x00000008ff077819 */ /* 0x000fe2000001161f */
[----:B------:R-:W-:Y:S01]  /*15cd0*/  IMAD.SHL.U32 R4, R4, 0x800, RZ ;  /* 0x0000080004047824 */ /* 0x000fe200078e00ff */
[----:B------:R-:W-:-:S02]  /*15ce0*/  SHF.R.U32.HI R13, RZ, 0x8, R8 ;  /* 0x00000008ff0d7819 */ /* 0x000fc40000011608 */
[----:B------:R-:W-:Y:S02]  /*15cf0*/  LOP3.LUT R3, R69, 0x30, R3, 0xf8, !PT ;  /* 0x0000003045037812 */ /* 0x000fe400078ef803 */
[----:B------:R-:W-:Y:S02]  /*15d00*/  LOP3.LUT R12, R31, 0xff, RZ, 0xc0, !PT ;  /* 0x000000ff1f0c7812 */ /* 0x000fe400078ec0ff */
[----:B--2---:R-:W-:Y:S02]  /*15d10*/  LOP3.LUT R14, R8, 0xff, RZ, 0xc0, !PT ;  /* 0x000000ff080e7812 */ /* 0x004fe400078ec0ff */
[----:B------:R-:W-:Y:S02]  /*15d20*/  LOP3.LUT R7, R7, 0xff, RZ, 0xc0, !PT ;  /* 0x000000ff07077812 */ /* 0x000fe400078ec0ff */
[----:B------:R-:W-:Y:S02]  /*15d30*/  LOP3.LUT R13, R13, 0xff, RZ, 0xc0, !PT ;  /* 0x000000ff0d0d7812 */ /* 0x000fe400078ec0ff */
[----:B------:R-:W-:-:S02]  /*15d40*/  LOP3.LUT R3, R3, R68, RZ, 0x3c, !PT ;  /* 0x0000004403037212 */ /* 0x000fc400078e3cff */
[----:B------:R-:W-:Y:S02]  /*15d50*/  LOP3.LUT R4, R4, 0xffffe000, RZ, 0xc0, !PT ;  /* 0xffffe00004047812 */ /* 0x000fe400078ec0ff */
[----:B------:R-:W-:Y:S02]  /*15d60*/  SHF.R.U32.HI R5, RZ, 0x8, R30 ;  /* 0x00000008ff057819 */ /* 0x000fe4000001161e */
[----:B------:R-:W-:Y:S02]  /*15d70*/  PRMT R43, R7, 0x7604, R12 ;  /* 0x00007604072b7816 */ /* 0x000fe4000000000c */
[----:B------:R-:W-:Y:S02]  /*15d80*/  PRMT R47, R13, 0x7604, R14 ;  /* 0x000076040d2f7816 */ /* 0x000fe4000000000e */
[----:B------:R-:W-:Y:S02]  /*15d90*/  SHF.R.U32.HI R12, RZ, 0x8, R9 ;  /* 0x00000008ff0c7819 */ /* 0x000fe40000011609 */
[----:B------:R-:W-:-:S02]  /*15da0*/  SHF.R.U32.HI R14, RZ, 0x8, R10 ;  /* 0x00000008ff0e7819 */ /* 0x000fc4000001160a */
[----:B------:R-:W-:Y:S02]  /*15db0*/  IADD3 R3, R3, R67, R4 ;  /* 0x0000004303037210 */ /* 0x000fe40007ffe004 */
[----:B------:R-:W-:Y:S02]  /*15dc0*/  LOP3.LUT R6, R30, 0xff, RZ, 0xc0, !PT ;  /* 0x000000ff1e067812 */ /* 0x000fe400078ec0ff */
[----:B------:R-:W-:Y:S02]  /*15dd0*/  LOP3.LUT R5, R5, 0xff, RZ, 0xc0, !PT ;  /* 0x000000ff05057812 */ /* 0x000fe400078ec0ff */
[----:B------:R-:W-:Y:S02]  /*15de0*/  LOP3.LUT R13, R9, 0xff, RZ, 0xc0, !PT ;  /* 0x000000ff090d7812 */ /* 0x000fe400078ec0ff */
[----:B------:R-:W-:Y:S02]  /*15df0*/  LOP3.LUT R15, R10, 0xff, RZ, 0xc0, !PT ;  /* 0x000000ff0a0f7812 */ /* 0x000fe400078ec0ff */
[----:B------:R-:W-:-:S02]  /*15e00*/  LOP3.LUT R12, R12, 0xff, RZ, 0xc0, !PT ;  /* 0x000000ff0c0c7812 */ /* 0x000fc400078ec0ff */
[----:B------:R-:W-:Y:S02]  /*15e10*/  LOP3.LUT R14, R14, 0xff, RZ, 0xc0, !PT ;  /* 0x000000ff0e0e7812 */ /* 0x000fe400078ec0ff */
[----:B------:R-:W-:Y:S02]  /*15e20*/  IADD3 R3, R18, R3, RZ ;  /* 0x0000000312037210 */ /* 0x000fe40007ffe0ff */
[----:B------:R-:W-:Y:S02]  /*15e30*/  PRMT R39, R5, 0x7604, R6 ;  /* 0x0000760405277816 */ /* 0x000fe40000000006 */
[----:B------:R-:W-:Y:S02]  /*15e40*/  PRMT R49, R12, 0x7604, R13 ;  /* 0x000076040c317816 */ /* 0x000fe4000000000d */
[----:B------:R-:W-:Y:S02]  /*15e50*/  PRMT R51, R14, 0x7604, R15 ;  /* 0x000076040e337816 */ /* 0x000fe4000000000f */
[----:B------:R-:W0:Y:S01]  /*15e60*/  LDS.128 R12, [R3+0x1e200] ;  /* 0x01e20000030c7984 */ /* 0x000e220000000c00 */
[----:B------:R-:W-:-:S02]  /*15e70*/  SHF.R.U32.HI R20, RZ, 0x8, R11 ;  /* 0x00000008ff147819 */ /* 0x000fc4000001160b */
[----:B------:R-:W-:Y:S02]  /*15e80*/  SHF.R.U32.HI R36, RZ, 0x10, R29 ;  /* 0x00000010ff247819 */ /* 0x000fe4000001161d */
[----:B------:R-:W-:Y:S02]  /*15e90*/  LOP3.LUT R41, R11, 0xff, RZ, 0xc0, !PT ;  /* 0x000000ff0b297812 */ /* 0x000fe400078ec0ff */
[----:B------:R-:W-:Y:S02]  /*15ea0*/  LOP3.LUT R20, R20, 0xff, RZ, 0xc0, !PT ;  /* 0x000000ff14147812 */ /* 0x000fe400078ec0ff */
[----:B------:R-:W-:Y:S02]  /*15eb0*/  SHF.R.U32.HI R38, RZ, 0x10, R30 ;  /* 0x00000010ff267819 */ /* 0x000fe4000001161e */
[----:B------:R-:W-:Y:S02]  /*15ec0*/  LOP3.LUT R36, R36, 0xff, RZ, 0xc0, !PT ;  /* 0x000000ff24247812 */ /* 0x000fe400078ec0ff */
[----:B------:R-:W-:-:S02]  /*15ed0*/  PRMT R42, R20, 0x7604, R41 ;  /* 0x00007604142a7816 */ /* 0x000fc40000000029 */
[----:B------:R-:W-:Y:S02]  /*15ee0*/  SHF.R.U32.HI R20, RZ, 0x10, R28 ;  /* 0x00000010ff147819 */ /* 0x000fe4000001161c */
[----:B------:R-:W-:Y:S02]  /*15ef0*/  LOP3.LUT R38, R38, 0xff, RZ, 0xc0, !PT ;  /* 0x000000ff26267812 */ /* 0x000fe400078ec0ff */
[----:B------:R-:W-:Y:S02]  /*15f00*/  PRMT R37, R36, 0x7054, R37 ;  /* 0x0000705424257816 */ /* 0x000fe40000000025 */
        /* <DEDUP_REMOVED lines=8> */
[----:B------:R-:W-:-:S02]  /*15f90*/  SHF.R.U32.HI R38, RZ, 0x10, R10 ;  /* 0x00000010ff267819 */ /* 0x000fc4000001160a */
[----:B------:R-:W-:Y:S02]  /*15fa0*/  SHF.R.U32.HI R40, RZ, 0x10, R31 ;  /* 0x00000010ff287819 */ /* 0x000fe4000001161f */
[----:B------:R-:W-:Y:S02]  /*15fb0*/  PRMT R49, R36, 0x7054, R49 ;  /* 0x0000705424317816 */ /* 0x000fe40000000031 */
[----:B------:R-:W-:Y:S02]  /*15fc0*/  LOP3.LUT R20, R20, 0xff, RZ, 0xc0, !PT ;  /* 0x000000ff14147812 */ /* 0x000fe400078ec0ff */
[----:B------:R-:W-:Y:S02]  /*15fd0*/  PRMT R53, R39, 0x7054, R42 ;  /* 0x0000705427357816 */ /* 0x000fe4000000002a */
[----:B------:R-:W-:Y:S02]  /*15fe0*/  LOP3.LUT R38, R38, 0xff, RZ, 0xc0, !PT ;  /* 0x000000ff26267812 */ /* 0x000fe400078ec0ff */
[----:B------:R-:W-:-:S02]  /*15ff0*/  LOP3.LUT R40, R40, 0xff, RZ, 0xc0, !PT ;  /* 0x000000ff28287812 */ /* 0x000fc400078ec0ff */
[----:B------:R-:W-:Y:S02]  /*16000*/  LOP3.LUT R49, R49, 0xff000000, R9, 0xf8, !PT ;  /* 0xff00000031317812 */ /* 0x000fe400078ef809 */
[----:B------:R-:W-:Y:S02]  /*16010*/  LOP3.LUT R39, R37, 0xff000000, R29, 0xf8, !PT ;  /* 0xff00000025277812 */ /* 0x000fe400078ef81d */
[----:B------:R-:W-:Y:S02]  /*16020*/  PRMT R47, R20, 0x7054, R47 ;  /* 0x00007054142f7816 */ /* 0x000fe4000000002f */
[----:B------:R-:W-:Y:S02]  /*16030*/  LOP3.LUT R53, R53, 0xff000000, R11, 0xf8, !PT ;  /* 0xff00000035357812 */ /* 0x000fe400078ef80b */
[----:B------:R-:W-:Y:S02]  /*16040*/  PRMT R51, R38, 0x7054, R51 ;  /* 0x0000705426337816 */ /* 0x000fe40000000033 */
[----:B------:R-:W-:-:S02]  /*16050*/  PRMT R45, R40, 0x7054, R43 ;  /* 0x00007054282d7816 */ /* 0x000fc4000000002b */
[----:B------:R-:W-:Y:S02]  /*16060*/  F2FP.F16.E4M3.UNPACK_B R46, R49 ;  /* 0x00000031ff2e723e */ /* 0x000fe400020006ff */
[----:B------:R-:W-:Y:S02]  /*16070*/  F2FP.F16.E4M3.UNPACK_B R40, R39 ;  /* 0x00000027ff28723e */ /* 0x000fe400020006ff */
[----:B------:R-:W-:Y:S01]  /*16080*/  LOP3.LUT R47, R47, 0xff000000, R8, 0xf8, !PT ;  /* 0xff0000002f2f7812 */ /* 0x000fe200078ef808 */
[----:B------:R-:W-:Y:S01]  /*16090*/  HADD2.F32 R48, -RZ, R46.H0_H0 ;  /* 0x2000002eff307230 */ /* 0x000fe20000004100 */
[----:B------:R-:W-:Y:S01]  /*160a0*/  LOP3.LUT R50, R51, 0xff000000, R10, 0xf8, !PT ;  /* 0xff00000033327812 */ /* 0x000fe200078ef80a */
[----:B------:R-:W-:Y:S01]  /*160b0*/  HADD2.F32 R42, -RZ, R40.H0_H0 ;  /* 0x20000028ff2a7230 */ /* 0x000fe20000004100 */
[-C--:B0-----:R-:W-:Y:S01]  /*160c0*/  F2FP.F16.E4M3.UNPACK_B R36, R15.reuse ;  /* 0x0000000fff24723e */ /* 0x081fe200020006ff */
[----:B------:R-:W-:Y:S01]  /*160d0*/  HADD2.F32 R51, -RZ, R46.H1_H1 ;  /* 0x3000002eff337230 */ /* 0x000fe20000004100 */
[----:B------:R-:W-:-:S02]  /*160e0*/  F2FP.F16.E4M3.UNPACK_B R37, R15.H1 ;  /* 0x0000000fff25723e */ /* 0x000fc400030006ff */
[----:B------:R-:W-:Y:S02]  /*160f0*/  F2FP.F16.E4M3.UNPACK_B R29, R13.H1 ;  /* 0x0000000dff1d723e */ /* 0x000fe400030006ff */
[----:B------:R-:W-:Y:S02]  /*16100*/  F2FP.F16.E4M3.UNPACK_B R49, R49.H1 ;  /* 0x00000031ff31723e */ /* 0x000fe400030006ff */
[----:B------:R-:W-:Y:S01]  /*16110*/  LOP3.LUT R43, R41, 0xff000000, R30, 0xf8, !PT ;  /* 0xff000000292b7812 */ /* 0x000fe200078ef81e */
[----:B------:R-:W-:Y:S01]  /*16120*/  HADD2.F32 R41, -RZ, R40.H1_H1 ;  /* 0x30000028ff297230 */ /* 0x000fe20000004100 */
[----:B------:R-:W-:Y:S02]  /*16130*/  LOP3.LUT R45, R45, 0xff000000, R31, 0xf8, !PT ;  /* 0xff0000002d2d7812 */ /* 0x000fe400078ef81f */
[-C--:B------:R-:W-:Y:S02]  /*16140*/  F2FP.F16.E4M3.UNPACK_B R30, R14.reuse ;  /* 0x0000000eff1e723e */ /* 0x080fe400020006ff */
[----:B------:R-:W-:-:S02]  /*16150*/  F2FP.F16.E4M3.UNPACK_B R31, R14.H1 ;  /* 0x0000000eff1f723e */ /* 0x000fc400030006ff */
[----:B------:R-:W-:Y:S02]  /*16160*/  F2FP.F16.E4M3.UNPACK_B R39, R39.H1 ;  /* 0x00000027ff27723e */ /* 0x000fe400030006ff */
[----:B------:R-:W-:-:S03]  /*16170*/  LOP3.LUT R38, R21, 0xff000000, R28, 0xf8, !PT ;  /* 0xff00000015267812 */ /* 0x000fc600078ef81c */
[--C-:B------:R-:W-:Y:S02]  /*16180*/  HADD2.F32 R40, -RZ, R39.reuse.H0_H0 ;  /* 0x20000027ff287230 */ /* 0x100fe40000004100 */
[----:B------:R-:W-:Y:S01]  /*16190*/  HADD2.F32 R39, -RZ, R39.H1_H1 ;  /* 0x30000027ff277230 */ /* 0x000fe20000004100 */
[----:B---3--:R-:W0:Y:S02]  /*161a0*/  LDS.128 R4, [R62+0x1e200] ;  /* 0x01e200003e047984 */ /* 0x008e240000000c00 */
[-C--:B0-----:R-:W-:Y:S02]  /*161b0*/  F2FP.F16.E4M3.UNPACK_B R11, R6.reuse ;  /* 0x00000006ff0b723e */ /* 0x081fe400020006ff */
[----:B------:R-:W-:Y:S02]  /*161c0*/  F2FP.F16.E4M3.UNPACK_B R20, R6.H1 ;  /* 0x00000006ff14723e */ /* 0x000fe400030006ff */
[----:B------:R-:W-:Y:S02]  /*161d0*/  F2FP.F16.E4M3.UNPACK_B R6, R13 ;  /* 0x0000000dff06723e */ /* 0x000fe400020006ff */
[----:B------:R-:W-:-:S02]  /*161e0*/  F2FP.F16.E4M3.UNPACK_B R8, R5 ;  /* 0x00000005ff08723e */ /* 0x000fc400020006ff */
[----:B------:R-:W-:Y:S01]  /*161f0*/  F2FP.F16.E4M3.UNPACK_B R10, R5.H1 ;  /* 0x00000005ff0a723e */ /* 0x000fe200030006ff */
[----:B------:R-:W-:Y:S01]  /*16200*/  HADD2.F32 R5, -RZ, R6.H0_H0 ;  /* 0x20000006ff057230 */ /* 0x000fe20000004100 */
[-C--:B------:R-:W-:Y:S01]  /*16210*/  F2FP.F16.E4M3.UNPACK_B R21, R7.reuse ;  /* 0x00000007ff15723e */ /* 0x080fe200020006ff */
[----:B------:R-:W-:Y:S01]  /*16220*/  HADD2.F32 R9, -RZ, R8.H0_H0 ;  /* 0x20000008ff097230 */ /* 0x000fe20000004100 */
[----:B------:R-:W-:Y:S01]  /*16230*/  F2FP.F16.E4M3.UNPACK_B R28, R7.H1 ;  /* 0x00000007ff1c723e */ /* 0x000fe200030006ff */
[----:B------:R-:W-:Y:S02]  /*16240*/  HADD2.F32 R14, -RZ, R6.H1_H1 ;  /* 0x30000006ff0e7230 */ /* 0x000fe40000004100 */
[C---:B------:R-:W-:Y:S01]  /*16250*/  FMUL.FTZ R52, R5.reuse, R48 ;  /* 0x0000003005347220 */ /* 0x040fe20000410000 */
[----:B------:R-:W-:Y:S01]  /*16260*/  FMUL.FTZ R15, R5, R42 ;  /* 0x0000002a050f7220 */ /* 0x000fe20000410000 */
[----:B------:R-:W-:Y:S01]  /*16270*/  HADD2.F32 R6, -RZ, R10.H0_H0 ;  /* 0x2000000aff067230 */ /* 0x000fe20000004100 */
[----:B------:R-:W-:Y:S01]  /*16280*/  F2FP.F16.E4M3.UNPACK_B R13, R12 ;  /* 0x0000000cff0d723e */ /* 0x000fe200020006ff */
[C---:B------:R-:W-:Y:S01]  /*16290*/  FFMA.FTZ R5, R9.reuse, R42, -R52 ;  /* 0x0000002a09057223 */ /* 0x040fe20000010834 */
[----:B------:R-:W-:Y:S01]  /*162a0*/  FFMA.FTZ R9, R9, R48, R15 ;  /* 0x0000003009097223 */ /* 0x000fe2000001000f */
[----:B------:R-:W-:-:S02]  /*162b0*/  HADD2.F32 R42, -RZ, R49.H0_H0 ;  /* 0x20000031ff2a7230 */ /* 0x000fc40000004100 */
[C---:B------:R-:W-:Y:S01]  /*162c0*/  FMUL.FTZ R55, R14.reuse, R51 ;  /* 0x000000330e377220 */ /* 0x040fe20000410000 */
[----:B------:R-:W-:Y:S02]  /*162d0*/  HADD2.F32 R15, -RZ, R29.H0_H0 ;  /* 0x2000001dff0f7230 */ /* 0x000fe40000004100 */
[----:B------:R-:W-:Y:S01]  /*162e0*/  FMUL.FTZ R14, R14, R41 ;  /* 0x000000290e0e7220 */ /* 0x000fe20000410000 */
[----:B------:R-:W-:Y:S01]  /*162f0*/  HADD2.F32 R8, -RZ, R8.H1_H1 ;  /* 0x30000008ff087230 */ /* 0x000fe20000004100 */
[----:B------:R-:W-:Y:S01]  /*16300*/  F2FP.F16.E4M3.UNPACK_B R12, R12.H1 ;  /* 0x0000000cff0c723e */ /* 0x000fe200030006ff */
[----:B------:R-:W-:Y:S02]  /*16310*/  HADD2.F32 R49, -RZ, R49.H1_H1 ;  /* 0x30000031ff317230 */ /* 0x000fe40000004100 */
[C---:B------:R-:W-:Y:S01]  /*16320*/  FMUL.FTZ R57, R15.reuse, R42 ;  /* 0x0000002a0f397220 */ /* 0x040fe20000410000 */
[-C--:B------:R-:W-:Y:S01]  /*16330*/  FMUL.FTZ R15, R15, R40.reuse ;  /* 0x000000280f0f7220 */ /* 0x080fe20000410000 */
[----:B------:R-:W-:Y:S01]  /*16340*/  FFMA.FTZ R48, R8, R51, R14 ;  /* 0x0000003308307223 */ /* 0x000fe2000001000e */
[----:B------:R-:W-:Y:S01]  /*16350*/  F2FP.F16.E4M3.UNPACK_B R14, R45 ;  /* 0x0000002dff0e723e */ /* 0x000fe200020006ff */
[----:B------:R-:W-:Y:S01]  /*16360*/  FFMA.FTZ R57, R6, R40, -R57 ;  /* 0x0000002806397223 */ /* 0x000fe20000010839 */
[----:B------:R-:W-:Y:S01]  /*16370*/  F2FP.F16.E4M3.UNPACK_B R40, R53 ;  /* 0x00000035ff28723e */ /* 0x000fe200020006ff */
[----:B------:R-:W-:Y:S01]  /*16380*/  FFMA.FTZ R46, R8, R41, -R55 ;  /* 0x00000029082e7223 */ /* 0x000fe20000010837 */
[----:B------:R-:W-:-:S02]  /*16390*/  HADD2.F32 R29, -RZ, R29.H1_H1 ;  /* 0x3000001dff1d7230 */ /* 0x000fc40000004100 */
[----:B------:R-:W-:Y:S01]  /*163a0*/  FFMA.FTZ R42, R6, R42, R15 ;  /* 0x0000002a062a7223 */ /* 0x000fe2000001000f */
[----:B------:R-:W-:Y:S01]  /*163b0*/  HADD2.F32 R8, -RZ, R36.H0_H0 ;  /* 0x20000024ff087230 */ /* 0x000fe20000004100 */
[----:B------:R-:W-:Y:S01]  /*163c0*/  F2FP.F16.E4M3.UNPACK_B R53, R53.H1 ;  /* 0x00000035ff35723e */ /* 0x000fe200030006ff */
[----:B------:R-:W-:Y:S02]  /*163d0*/  HADD2.F32 R41, -RZ, R40.H0_H0 ;  /* 0x20000028ff297230 */ /* 0x000fe40000004100 */
[C---:B------:R-:W-:Y:S01]  /*163e0*/  FMUL.FTZ R51, R29.reuse, R49 ;  /* 0x000000311d337220 */ /* 0x040fe20000410000 */
[----:B------:R-:W-:Y:S02]  /*163f0*/  HADD2.F32 R15, -RZ, R14.H0_H0 ;  /* 0x2000000eff0f7230 */ /* 0x000fe40000004100 */
[----:B------:R-:W-:Y:S01]  /*16400*/  FMUL.FTZ R54, R29, R39 ;  /* 0x000000271d367220 */ /* 0x000fe20000410000 */
[----:B------:R-:W-:Y:S02]  /*16410*/  HADD2.F32 R10, -RZ, R10.H1_H1 ;  /* 0x3000000aff0a7230 */ /* 0x000fe40000004100 */
[----:B------:R-:W-:Y:S01]  /*16420*/  FMUL.FTZ R29, R8, R41 ;  /* 0x00000029081d7220 */ /* 0x000fe20000410000 */
[----:B------:R-:W-:-:S02]  /*16430*/  HADD2.F32 R6, -RZ, R21.H0_H0 ;  /* 0x20000015ff067230 */ /* 0x000fc40000004100 */
[----:B------:R-:W-:Y:S01]  /*16440*/  FMUL.FTZ R8, R8, R15 ;  /* 0x0000000f08087220 */ /* 0x000fe20000410000 */
[----:B------:R-:W-:Y:S01]  /*16450*/  HADD2.F32 R40, -RZ, R40.H1_H1 ;  /* 0x30000028ff287230 */ /* 0x000fe20000004100 */
[----:B------:R-:W-:Y:S01]  /*16460*/  F2FP.F16.E4M3.UNPACK_B R45, R45.H1 ;  /* 0x0000002dff2d723e */ /* 0x000fe200030006ff */
[----:B------:R-:W-:Y:S02]  /*16470*/  HADD2.F32 R36, -RZ, R36.H1_H1 ;  /* 0x30000024ff247230 */ /* 0x000fe40000004100 */
[C---:B------:R-:W-:Y:S01]  /*16480*/  FFMA.FTZ R52, R10.reuse, R39, -R51 ;  /* 0x000000270a347223 */ /* 0x040fe20000010833 */
[----:B------:R-:W-:Y:S01]  /*16490*/  FFMA.FTZ R49, R10, R49, R54 ;  /* 0x000000310a317223 */ /* 0x000fe20000010036 */
[C---:B------:R-:W-:Y:S01]  /*164a0*/  FFMA.FTZ R51, R6.reuse, R15, -R29 ;  /* 0x0000000f06337223 */ /* 0x040fe2000001081d */
[----:B------:R-:W-:Y:S01]  /*164b0*/  FFMA.FTZ R54, R6, R41, R8 ;  /* 0x0000002906367223 */ /* 0x000fe20000010008 */
[----:B------:R-:W-:Y:S02]  /*164c0*/  HADD2.F32 R14, -RZ, R14.H1_H1 ;  /* 0x3000000eff0e7230 */ /* 0x000fe40000004100 */
[----:B------:R-:W-:Y:S01]  /*164d0*/  FMUL.FTZ R10, R36, R40 ;  /* 0x00000028240a7220 */ /* 0x000fe20000410000 */
[----:B------:R-:W-:Y:S01]  /*164e0*/  HADD2.F32 R21, -RZ, R21.H1_H1 ;  /* 0x30000015ff157230 */ /* 0x000fe20000004100 */
[----:B------:R-:W-:Y:S01]  /*164f0*/  F2FP.F16.E4M3.UNPACK_B R7, R4 ;  /* 0x00000004ff07723e */ /* 0x000fe200020006ff */
[----:B------:R-:W-:-:S02]  /*16500*/  HADD2.F32 R29, -RZ, R53.H0_H0 ;  /* 0x20000035ff1d7230 */ /* 0x000fc40000004100 */
[-C--:B------:R-:W-:Y:S01]  /*16510*/  FMUL.FTZ R39, R36, R14.reuse ;  /* 0x0000000e24277220 */ /* 0x080fe20000410000 */
[----:B------:R-:W-:Y:S02]  /*16520*/  HADD2.F32 R8, -RZ, R37.H0_H0 ;  /* 0x20000025ff087230 */ /* 0x000fe40000004100 */
[C---:B------:R-:W-:Y:S01]  /*16530*/  FFMA.FTZ R56, R21.reuse, R14, -R10 ;  /* 0x0000000e15387223 */ /* 0x040fe2000001080a */
[--C-:B------:R-:W-:Y:S01]  /*16540*/  HADD2.F32 R15, -RZ, R45.reuse.H0_H0 ;  /* 0x2000002dff0f7230 */ /* 0x100fe20000004100 */
[----:B------:R-:W-:Y:S01]  /*16550*/  F2FP.F16.E4M3.UNPACK_B R14, R47.H1 ;  /* 0x0000002fff0e723e */ /* 0x000fe200030006ff */
[----:B------:R-:W-:Y:S02]  /*16560*/  HADD2.F32 R6, -RZ, R28.H0_H0 ;  /* 0x2000001cff067230 */ /* 0x000fe40000004100 */
[C---:B------:R-:W-:Y:S01]  /*16570*/  FMUL.FTZ R41, R8.reuse, R29 ;  /* 0x0000001d08297220 */ /* 0x040fe20000410000 */
[----:B------:R-:W-:Y:S01]  /*16580*/  F2FP.F16.E4M3.UNPACK_B R4, R4.H1 ;  /* 0x00000004ff04723e */ /* 0x000fe200030006ff */
[----:B------:R-:W-:Y:S01]  /*16590*/  FMUL.FTZ R8, R8, R15 ;  /* 0x0000000f08087220 */ /* 0x000fe20000410000 */
[----:B------:R-:W-:Y:S01]  /*165a0*/  FFMA.FTZ R55, R21, R40, R39 ;  /* 0x0000002815377223 */ /* 0x000fe20000010027 */
        /* <DEDUP_REMOVED lines=11> */
[----:B------:R-:W-:Y:S02]  /*16660*/  HADD2.F32 R28, -RZ, R28.H1_H1 ;  /* 0x3000001cff1c7230 */ /* 0x000fe40000004100 */
[----:B------:R-:W-:Y:S01]  /*16670*/  FMUL.FTZ R36, R37, R45 ;  /* 0x0000002d25247220 */ /* 0x000fe20000410000 */
[----:B------:R-:W-:-:S02]  /*16680*/  HADD2.F32 R15, -RZ, R10.H0_H0 ;  /* 0x2000000aff0f7230 */ /* 0x000fc40000004100 */
[----:B------:R-:W-:Y:S01]  /*16690*/  FMUL.FTZ R29, R8, R21 ;  /* 0x00000015081d7220 */ /* 0x000fe20000410000 */
[----:B------:R-:W-:Y:S02]  /*166a0*/  HADD2.F32 R6, -RZ, R4.H0_H0 ;  /* 0x20000004ff067230 */ /* 0x000fe40000004100 */
[C---:B------:R-:W-:Y:S01]  /*166b0*/  FFMA.FTZ R61, R28.reuse, R45, -R39 ;  /* 0x0000002d1c3d7223 */ /* 0x040fe20000010827 */
[----:B------:R-:W-:Y:S01]  /*166c0*/  FFMA.FTZ R60, R28, R53, R36 ;  /* 0x000000351c3c7223 */ /* 0x000fe20000010024 */
[----:B------:R-:W-:Y:S02]  /*166d0*/  HADD2.F32 R12, -RZ, R12.H1_H1 ;  /* 0x3000000cff0c7230 */ /* 0x000fe40000004100 */
[-C--:B------:R-:W-:Y:S01]  /*166e0*/  FMUL.FTZ R8, R8, R15.reuse ;  /* 0x0000000f08087220 */ /* 0x080fe20000410000 */
[----:B------:R-:W-:Y:S01]  /*166f0*/  FFMA.FTZ R28, R6, R15, -R29 ;  /* 0x0000000f061c7223 */ /* 0x000fe2000001081d */
[----:B------:R-:W-:Y:S01]  /*16700*/  HADD2.F32 R29, -RZ, R14.H1_H1 ;  /* 0x3000000eff1d7230 */ /* 0x000fe20000004100 */
[----:B------:R-:W-:Y:S01]  /*16710*/  F2FP.SATFINITE.E4M3.F32.PACK_AB_MERGE_C R52, R52, R57, RZ ;  /* 0x000000393434723e */ /* 0x000fe200048070ff */
[----:B------:R-:W-:-:S02]  /*16720*/  HADD2.F32 R15, -RZ, R10.H1_H1 ;  /* 0x3000000aff0f7230 */ /* 0x000fc40000004100 */
[----:B------:R-:W-:Y:S01]  /*16730*/  FFMA.FTZ R36, R6, R21, R8 ;  /* 0x0000001506247223 */ /* 0x000fe20000010008 */
[----:B------:R-:W-:Y:S02]  /*16740*/  HADD2.F32 R4, -RZ, R4.H1_H1 ;  /* 0x30000004ff047230 */ /* 0x000fe40000004100 */
[C---:B------:R-:W-:Y:S01]  /*16750*/  FMUL.FTZ R37, R12.reuse, R29 ;  /* 0x0000001d0c257220 */ /* 0x040fe20000410000 */
[----:B------:R-:W-:Y:S02]  /*16760*/  HADD2.F32 R21, -RZ, R47.H0_H0 ;  /* 0x2000002fff157230 */ /* 0x000fe40000004100 */
[-C--:B------:R-:W-:Y:S01]  /*16770*/  FMUL.FTZ R12, R12, R15.reuse ;  /* 0x0000000f0c0c7220 */ /* 0x080fe20000410000 */
[----:B------:R-:W-:Y:S02]  /*16780*/  HADD2.F32 R6, -RZ, R13.H0_H0 ;  /* 0x2000000dff067230 */ /* 0x000fe40000004100 */
[----:B------:R-:W-:Y:S01]  /*16790*/  FFMA.FTZ R39, R4, R15, -R37 ;  /* 0x0000000f04277223 */ /* 0x000fe20000010825 */
[----:B------:R-:W-:-:S02]  /*167a0*/  HADD2.F32 R15, -RZ, R38.H0_H0 ;  /* 0x20000026ff0f7230 */ /* 0x000fc40000004100 */
[----:B------:R-:W-:Y:S01]  /*167b0*/  FFMA.FTZ R41, R4, R29, R12 ;  /* 0x0000001d04297223 */ /* 0x000fe2000001000c */
[----:B------:R-:W-:Y:S02]  /*167c0*/  HADD2.F32 R8, -RZ, R47.H1_H1 ;  /* 0x3000002fff087230 */ /* 0x000fe40000004100 */
[C---:B------:R-:W-:Y:S01]  /*167d0*/  FMUL.FTZ R29, R6.reuse, R21 ;  /* 0x00000015061d7220 */ /* 0x040fe20000410000 */
[----:B------:R-:W-:Y:S02]  /*167e0*/  HADD2.F32 R13, -RZ, R13.H1_H1 ;  /* 0x3000000dff0d7230 */ /* 0x000fe40000004100 */
[----:B------:R-:W-:Y:S01]  /*167f0*/  FMUL.FTZ R37, R6, R15 ;  /* 0x0000000f06257220 */ /* 0x000fe20000410000 */
[--C-:B------:R-:W-:Y:S01]  /*16800*/  HADD2.F32 R4, -RZ, R7.reuse.H0_H0 ;  /* 0x20000007ff047230 */ /* 0x100fe20000004100 */
[----:B------:R-:W-:Y:S01]  /*16810*/  F2FP.F16.E4M3.UNPACK_B R10, R50.H1 ;  /* 0x00000032ff0a723e */ /* 0x000fe200030006ff */
[----:B------:R-:W-:Y:S02]  /*16820*/  HADD2.F32 R38, -RZ, R38.H1_H1 ;  /* 0x30000026ff267230 */ /* 0x000fe40000004100 */
[----:B------:R-:W-:Y:S01]  /*16830*/  FMUL.FTZ R6, R13, R8 ;  /* 0x000000080d067220 */ /* 0x000fe20000410000 */
[----:B------:R-:W-:-:S02]  /*16840*/  HADD2.F32 R7, -RZ, R7.H1_H1 ;  /* 0x30000007ff077230 */ /* 0x000fc40000004100 */
[C---:B------:R-:W-:Y:S01]  /*16850*/  FFMA.FTZ R29, R4.reuse, R15, -R29 ;  /* 0x0000000f041d7223 */ /* 0x040fe2000001081d */
[----:B------:R-:W-:Y:S01]  /*16860*/  FFMA.FTZ R37, R4, R21, R37 ;  /* 0x0000001504257223 */ /* 0x000fe20000010025 */
[-C--:B------:R-:W-:Y:S01]  /*16870*/  F2FP.F16.E4M3.UNPACK_B R4, R43.reuse.H1 ;  /* 0x0000002bff04723e */ /* 0x080fe200030006ff */
[-C--:B------:R-:W-:Y:S01]  /*16880*/  FMUL.FTZ R15, R13, R38.reuse ;  /* 0x000000260d0f7220 */ /* 0x080fe20000410000 */
[C---:B------:R-:W-:Y:S01]  /*16890*/  FFMA.FTZ R38, R7.reuse, R38, -R6 ;  /* 0x0000002607267223 */ /* 0x040fe20000010806 */
[----:B------:R-:W-:Y:S01]  /*168a0*/  HADD2.F32 R13, -RZ, R10.H0_H0 ;  /* 0x2000000aff0d7230 */ /* 0x000fe20000004100 */
[----:B------:R-:W-:Y:S01]  /*168b0*/  F2FP.F16.E4M3.UNPACK_B R50, R50 ;  /* 0x00000032ff32723e */ /* 0x000fe200020006ff */
[----:B------:R-:W-:Y:S02]  /*168c0*/  HADD2.F32 R6, -RZ, R31.H0_H0 ;  /* 0x2000001fff067230 */ /* 0x000fe40000004100 */
[----:B------:R-:W-:Y:S01]  /*168d0*/  FFMA.FTZ R12, R7, R8, R15 ;  /* 0x00000008070c7223 */ /* 0x000fe2000001000f */
[--C-:B------:R-:W-:Y:S01]  /*168e0*/  HADD2.F32 R7, -RZ, R4.reuse.H0_H0 ;  /* 0x20000004ff077230 */ /* 0x100fe20000004100 */
[----:B------:R-:W-:Y:S01]  /*168f0*/  F2FP.F16.E4M3.UNPACK_B R43, R43 ;  /* 0x0000002bff2b723e */ /* 0x000fe200020006ff */
[----:B------:R-:W-:-:S02]  /*16900*/  HADD2.F32 R8, -RZ, R4.H1_H1 ;  /* 0x30000004ff087230 */ /* 0x000fc40000004100 */
[C---:B------:R-:W-:Y:S01]  /*16910*/  FMUL.FTZ R15, R6.reuse, R13 ;  /* 0x0000000d060f7220 */ /* 0x040fe20000410000 */
[----:B------:R-:W-:Y:S02]  /*16920*/  HADD2.F32 R4, -RZ, R20.H0_H0 ;  /* 0x20000014ff047230 */ /* 0x000fe40000004100 */
[-C--:B------:R-:W-:Y:S01]  /*16930*/  FMUL.FTZ R21, R6, R7.reuse ;  /* 0x0000000706157220 */ /* 0x080fe20000410000 */
[----:B------:R-:W-:Y:S01]  /*16940*/  HADD2.F32 R10, -RZ, R10.H1_H1 ;  /* 0x3000000aff0a7230 */ /* 0x000fe20000004100 */
[----:B------:R-:W-:Y:S01]  /*16950*/  F2FP.SATFINITE.E4M3.F32.PACK_AB_MERGE_C R42, R49, R42, RZ ;  /* 0x0000002a312a723e */ /* 0x000fe200048070ff */
[----:B------:R-:W-:Y:S02]  /*16960*/  HADD2.F32 R31, -RZ, R31.H1_H1 ;  /* 0x3000001fff1f7230 */ /* 0x000fe40000004100 */
[----:B------:R-:W-:Y:S01]  /*16970*/  FFMA.FTZ R40, R4, R7, -R15 ;  /* 0x0000000704287223 */ /* 0x000fe2000001080f */
[----:B------:R-:W-:Y:S01]  /*16980*/  HADD2.F32 R20, -RZ, R20.H1_H1 ;  /* 0x30000014ff147230 */ /* 0x000fe20000004100 */
[----:B------:R-:W-:Y:S01]  /*16990*/  F2FP.SATFINITE.E4M3.F32.PACK_AB_MERGE_C R5, R46, R5, R52 ;  /* 0x000000052e05723e */ /* 0x000fe20004807034 */
[----:B------:R-:W-:-:S02]  /*169a0*/  HADD2.F32 R6, -RZ, R30.H0_H0 ;  /* 0x2000001eff067230 */ /* 0x000fc40000004100 */
[C---:B------:R-:W-:Y:S01]  /*169b0*/  FMUL.FTZ R7, R31.reuse, R10 ;  /* 0x0000000a1f077220 */ /* 0x040fe20000410000 */
[-C--:B------:R-:W-:Y:S01]  /*169c0*/  FMUL.FTZ R15, R31, R8.reuse ;  /* 0x000000081f0f7220 */ /* 0x080fe20000410000 */
[----:B------:R-:W-:Y:S01]  /*169d0*/  FFMA.FTZ R31, R4, R13, R21 ;  /* 0x0000000d041f7223 */ /* 0x000fe20000010015 */
[--C-:B------:R-:W-:Y:S02]  /*169e0*/  HADD2.F32 R13, -RZ, R50.reuse.H0_H0 ;  /* 0x20000032ff0d7230 */ /* 0x100fe40000004100 */
[C---:B------:R-:W-:Y:S01]  /*169f0*/  FFMA.FTZ R45, R20.reuse, R8, -R7 ;  /* 0x00000008142d7223 */ /* 0x040fe20000010807 */
[----:B------:R-:W-:Y:S02]  /*16a00*/  HADD2.F32 R7, -RZ, R43.H0_H0 ;  /* 0x2000002bff077230 */ /* 0x000fe40000004100 */
[----:B------:R-:W-:Y:S01]  /*16a10*/  FFMA.FTZ R20, R20, R10, R15 ;  /* 0x0000000a14147223 */ /* 0x000fe2000001000f */
[----:B------:R-:W-:Y:S02]  /*16a20*/  HADD2.F32 R50, -RZ, R50.H1_H1 ;  /* 0x30000032ff327230 */ /* 0x000fe40000004100 */
[----:B------:R-:W-:Y:S01]  /*16a30*/  FMUL.FTZ R15, R6, R13 ;  /* 0x0000000d060f7220 */ /* 0x000fe20000410000 */
[----:B------:R-:W-:-:S02]  /*16a40*/  HADD2.F32 R30, -RZ, R30.H1_H1 ;  /* 0x3000001eff1e7230 */ /* 0x000fc40000004100 */
[----:B------:R-:W-:Y:S01]  /*16a50*/  FMUL.FTZ R8, R6, R7 ;  /* 0x0000000706087220 */ /* 0x000fe20000410000 */
[----:B------:R-:W-:Y:S01]  /*16a60*/  HADD2.F32 R43, -RZ, R43.H1_H1 ;  /* 0x3000002bff2b7230 */ /* 0x000fe20000004100 */
[----:B------:R-:W-:Y:S01]  /*16a70*/  F2FP.SATFINITE.E4M3.F32.PACK_AB_MERGE_C R40, R45, R40, RZ ;  /* 0x000000282d28723e */ /* 0x000fe200048070ff */
[--C-:B------:R-:W-:Y:S02]  /*16a80*/  HADD2.F32 R4, -RZ, R11.reuse.H0_H0 ;  /* 0x2000000bff047230 */ /* 0x100fe40000004100 */
[CC--:B------:R-:W-:Y:S01]  /*16a90*/  FMUL.FTZ R14, R30.reuse, R50.reuse ;  /* 0x000000321e0e7220 */ /* 0x0c0fe20000410000 */
[----:B------:R-:W-:Y:S02]  /*16aa0*/  HADD2.F32 R11, -RZ, R11.H1_H1 ;  /* 0x3000000bff0b7230 */ /* 0x000fe40000004100 */
[----:B------:R-:W-:Y:S01]  /*16ab0*/  FMUL.FTZ R21, R30, R43 ;  /* 0x0000002b1e157220 */ /* 0x000fe20000410000 */
[----:B------:R-:W-:Y:S01]  /*16ac0*/  F2FP.SATFINITE.E4M3.F32.PACK_AB_MERGE_C R20, R20, R31, RZ ;  /* 0x0000001f1414723e */ /* 0x000fe200048070ff */
        /* <DEDUP_REMOVED lines=11> */
[----:B------:R-:W-:Y:S02]  /*16b80*/  F2FP.SATFINITE.E4M3.F32.PACK_AB_MERGE_C R9, R48, R9, R42 ;  /* 0x000000093009723e */ /* 0x000fe4000480702a */
[----:B------:R-:W-:Y:S01]  /*16b90*/  F2FP.SATFINITE.E4M3.F32.PACK_AB_MERGE_C R11, R55, R54, R11 ;  /* 0x00000036370b723e */ /* 0x000fe2000480700b */
[----:B------:R3:W-:Y:S01]  /*16ba0*/  STS.128 [R62+0x1e200], R4 ;  /* 0x01e200043e007388 */ /* 0x0007e20000000c00 */
[----:B------:R-:W-:Y:S02]  /*16bb0*/  F2FP.SATFINITE.E4M3.F32.PACK_AB_MERGE_C R8, R12, R37, R8 ;  /* 0x000000250c08723e */ /* 0x000fe40004807008 */
[----:B------:R-:W-:-:S05]  /*16bc0*/  F2FP.SATFINITE.E4M3.F32.PACK_AB_MERGE_C R10, R21, R10, R20 ;  /* 0x0000000a150a723e */ /* 0x000fca0004807014 */
[----:B------:R3:W-:Y:S02]  /*16bd0*/  STS.128 [R3+0x1e200], R8 ;  /* 0x01e2000803007388 */ /* 0x0007e40000000c00 */
.L_x_582:
[----:B------:R-:W-:Y:S05]  /*16be0*/  BSYNC B1 ;  /* 0x0000000000017941 */ /* 0x000fea0003800000 */
.L_x_581:
[----:B------:R-:W-:Y:S05]  /*16bf0*/  @P2 BRA `(.L_x_563) ;  /* 0x0000000c00e02947 */ /* 0x000fea0003800000 */
[----:B01-3--:R-:W3:Y:S04]  /*16c00*/  LDL R3, [R1] ;  /* 0x0000000001037983 */ /* 0x00bee80000100800 */
[----:B------:R-:W2:Y:S01]  /*16c10*/  LDL R53, [R1+0x58] ;  /* 0x0000580001357983 */ /* 0x000ea20000100800 */
[----:B-----5:R-:W-:Y:S02]  /*16c20*/  SHF.R.U32.HI R4, RZ, 0x8, R32 ;  /* 0x00000008ff047819 */ /* 0x020fe40000011620 */
[----:B------:R-:W-:Y:S02]  /*16c30*/  SHF.R.U32.HI R6, RZ, 0x8, R33 ;  /* 0x00000008ff067819 */ /* 0x000fe40000011621 */
[----:B------:R-:W-:Y:S02]  /*16c40*/  LOP3.LUT R4, R4, 0xff, RZ, 0xc0, !PT ;  /* 0x000000ff04047812 */ /* 0x000fe400078ec0ff */
[----:B------:R-:W-:-:S02]  /*16c50*/  SHF.R.U32.HI R8, RZ, 0x8, R34 ;  /* 0x00000008ff087819 */ /* 0x000fc40000011622 */
[----:B------:R-:W-:Y:S02]  /*16c60*/  LOP3.LUT R5, R33, 0xff, RZ, 0xc0, !PT ;  /* 0x000000ff21057812 */ /* 0x000fe400078ec0ff */
[----:B----4-:R-:W-:Y:S02]  /*16c70*/  LOP3.LUT R7, R34, 0xff, RZ, 0xc0, !PT ;  /* 0x000000ff22077812 */ /* 0x010fe400078ec0ff */
[----:B------:R-:W-:Y:S02]  /*16c80*/  LOP3.LUT R6, R6, 0xff, RZ, 0xc0, !PT ;  /* 0x000000ff06067812 */ /* 0x000fe400078ec0ff */
[----:B------:R-:W-:Y:S02]  /*16c90*/  LOP3.LUT R8, R8, 0xff, RZ, 0xc0, !PT ;  /* 0x000000ff08087812 */ /* 0x000fe400078ec0ff */
[----:B------:R-:W-:Y:S02]  /*16ca0*/  PRMT R12, R6, 0x7604, R5 ;  /* 0x00007604060c7816 */ /* 0x000fe40000000005 */
[----:B------:R-:W-:-:S02]  /*16cb0*/  PRMT R15, R8, 0x7604, R7 ;  /* 0x00007604080f7816 */ /* 0x000fc40000000007 */
[----:B------:R-:W-:Y:S02]  /*16cc0*/  SHF.R.U32.HI R5, RZ, 0x8, R35 ;  /* 0x00000008ff057819 */ /* 0x000fe40000011623 */
[----:B------:R-:W-:Y:S02]  /*16cd0*/  SHF.R.U32.HI R7, RZ, 0x8, R24 ;  /* 0x00000008ff077819 */ /* 0x000fe40000011618 */
[----:B------:R-:W-:Y:S02]  /*16ce0*/  SHF.R.U32.HI R8, RZ, 0x8, R25 ;  /* 0x00000008ff087819 */ /* 0x000fe40000011619 */
[----:B------:R-:W-:Y:S02]  /*16cf0*/  LOP3.LUT R6, R24, 0xff, RZ, 0xc0, !PT ;  /* 0x000000ff18067812 */ /* 0x000fe400078ec0ff */
[----:B------:R-:W-:Y:S02]  /*16d00*/  LOP3.LUT R5, R5, 0xff, RZ, 0xc0, !PT ;  /* 0x000000ff05057812 */ /* 0x000fe400078ec0ff */
[----:B------:R-:W-:-:S02]  /*16d10*/  LOP3.LUT R7, R7, 0xff, RZ, 0xc0, !PT ;  /* 0x000000ff07077812 */ /* 0x000fc400078ec0ff */
[----:B------:R-:W-:Y:S02]  /*16d20*/  SHF.R.U32.HI R31, RZ, 0x8, R27 ;  /* 0x00000008ff1f7819 */ /* 0x000fe4000001161b */
[----:B------:R-:W-:Y:S02]  /*16d30*/  PRMT R29, R7, 0x7604, R6 ;  /* 0x00007604071d7816 */ /* 0x000fe40000000006 */
[----:B------:R-:W-:Y:S02]  /*16d40*/  LOP3.LUT R20, R25, 0xff, RZ, 0xc0, !PT ;  /* 0x000000ff19147812 */ /* 0x000fe400078ec0ff */
[----:B------:R-:W-:Y:S02]  /*16d50*/  LOP3.LUT R30, R27, 0xff, RZ, 0xc0, !PT ;  /* 0x000000ff1b1e7812 */ /* 0x000fe400078ec0ff */
[----:B------:R-:W-:Y:S02]  /*16d60*/  LOP3.LUT R31, R31, 0xff, RZ, 0xc0, !PT ;  /* 0x000000ff1f1f7812 */ /* 0x000fe400078ec0ff */
[----:B------:R-:W-:-:S02]  /*16d70*/  SHF.R.U32.HI R28, RZ, 0x8, R26 ;  /* 0x00000008ff1c7819 */ /* 0x000fc4000001161a */
[----:B------:R-:W-:Y:S02]  /*16d80*/  PRMT R30, R31, 0x7604, R30 ;  /* 0x000076041f1e7816 */ /* 0x000fe4000000001e */
[----:B------:R-:W-:Y:S02]  /*16d90*/  SHF.R.U32.HI R31, RZ, 0x10, R25 ;  /* 0x00000010ff1f7819 */ /* 0x000fe40000011619 */
[----:B------:R-:W-:Y:S02]  /*16da0*/  SHF.R.U32.HI R41, RZ, 0x10, R27 ;  /* 0x00000010ff297819 */ /* 0x000fe4000001161b */
[----:B------:R-:W-:Y:S01]  /*16db0*/  LOP3.LUT R21, R26, 0xff, RZ, 0xc0, !PT ;  /* 0x000000ff1a157812 */ /* 0x000fe200078ec0ff */
[----:B------:R-:W-:Y:S01]  /*16dc0*/  IMAD.U32 R31, R31, 0x10000, RZ ;  /* 0x000100001f1f7824 */ /* 0x000fe200078e00ff */
[----:B------:R-:W-:Y:S01]  /*16dd0*/  LOP3.LUT R28, R28, 0xff, RZ, 0xc0, !PT ;  /* 0x000000ff1c1c7812 */ /* 0x000fe200078ec0ff */
[----:B------:R-:W-:Y:S01]  /*16de0*/  IMAD.U32 R41, R41, 0x10000, RZ ;  /* 0x0001000029297824 */ /* 0x000fe200078e00ff */
[----:B------:R-:W-:-:S02]  /*16df0*/  LOP3.LUT R29, R29, 0xff0000, R24, 0xf8, !PT ;  /* 0x00ff00001d1d7812 */ /* 0x000fc400078ef818 */
[----:B------:R-:W-:Y:S02]  /*16e00*/  PRMT R39, R28, 0x7604, R21 ;  /* 0x000076041c277816 */ /* 0x000fe40000000015 */
[----:B------:R-:W-:Y:S02]  /*16e10*/  SHF.R.U32.HI R21, RZ, 0x10, R35 ;  /* 0x00000010ff157819 */ /* 0x000fe40000011623 */
[----:B------:R-:W-:Y:S02]  /*16e20*/  LOP3.LUT R41, R30, 0xff0000, R41, 0xf8, !PT ;  /* 0x00ff00001e297812 */ /* 0x000fe400078ef829 */
[--C-:B------:R-:W-:Y:S01]  /*16e30*/  LOP3.LUT R15, R15, 0xff0000, R34.reuse, 0xf8, !PT ;  /* 0x00ff00000f0f7812 */ /* 0x100fe200078ef822 */
[----:B------:R-:W-:Y:S01]  /*16e40*/  IMAD.U32 R21, R21, 0x10000, RZ ;  /* 0x0001000015157824 */ /* 0x000fe200078e00ff */
[----:B------:R-:W-:Y:S02]  /*16e50*/  LOP3.LUT R41, R41, 0xff000000, R27, 0xf8, !PT ;  /* 0xff00000029297812 */ /* 0x000fe400078ef81b */
[----:B------:R-:W-:-:S02]  /*16e60*/  LOP3.LUT R30, R15, 0xff000000, R34, 0xf8, !PT ;  /* 0xff0000000f1e7812 */ /* 0x000fc400078ef822 */
[----:B------:R-:W-:-:S04]  /*16e70*/  LOP3.LUT R39, R39, 0xff0000, R26, 0xf8, !PT ;  /* 0x00ff000027277812 */ /* 0x000fc800078ef81a */
[----:B------:R-:W-:Y:S02]  /*16e80*/  LOP3.LUT R39, R39, 0xff000000, R26, 0xf8, !PT ;  /* 0xff00000027277812 */ /* 0x000fe400078ef81a */
[----:B---3--:R-:W-:Y:S02]  /*16e90*/  LEA.HI R0, R0, R3, RZ, 0x1c ;  /* 0x0000000300007211 */ /* 0x008fe400078fe0ff */
[----:B------:R-:W-:-:S04]  /*16ea0*/  LOP3.LUT R3, R32, 0xff, RZ, 0xc0, !PT ;  /* 0x000000ff20037812 */ /* 0x000fc800078ec0ff */
[----:B------:R-:W-:Y:S02]  /*16eb0*/  PRMT R13, R4, 0x7604, R3 ;  /* 0x00007604040d7816 */ /* 0x000fe40000000003 */
[----:B------:R-:W-:Y:S02]  /*16ec0*/  SHF.R.S32.HI R3, RZ, 0x1f, R0 ;  /* 0x0000001fff037819 */ /* 0x000fe40000011400 */
[----:B------:R-:W-:Y:S02]  /*16ed0*/  LOP3.LUT R4, R35, 0xff, RZ, 0xc0, !PT ;  /* 0x000000ff23047812 */ /* 0x000fe400078ec0ff */
[----:B------:R-:W-:Y:S01]  /*16ee0*/  LEA.HI R3, R3, R0, RZ, 0x2 ;  /* 0x0000000003037211 */ /* 0x000fe200078f10ff */
[----:B------:R-:W-:Y:S01]  /*16ef0*/  IMAD.SHL.U32 R0, R0, 0x10, RZ ;  /* 0x0000001000007824 */ /* 0x000fe200078e00ff */
[----:B--2---:R-:W-:Y:S02]  /*16f00*/  PRMT R14, R5, 0x7604, R4 ;  /* 0x00007604050e7816 */ /* 0x004fe40000000004 */
[----:B------:R-:W0:Y:S01]  /*16f10*/  LDS.128 R4, [R53+0x1e200] ;  /* 0x01e2000035047984 */ /* 0x000e220000000c00 */
[----:B------:R-:W-:Y:S01]  /*16f20*/  IMAD.SHL.U32 R3, R3, 0x800, RZ ;  /* 0x0000080003037824 */ /* 0x000fe200078e00ff */
[----:B------:R-:W-:-:S02]  /*16f30*/  LOP3.LUT R0, R69, 0x30, R0, 0xf8, !PT ;  /* 0x0000003045007812 */ /* 0x000fc400078ef800 */
[--C-:B------:R-:W-:Y:S02]  /*16f40*/  LOP3.LUT R13, R13, 0xff0000, R32.reuse, 0xf8, !PT ;  /* 0x00ff00000d0d7812 */ /* 0x100fe400078ef820 */
[----:B------:R-:W-:Y:S02]  /*16f50*/  LOP3.LUT R0, R0, R68, RZ, 0x3c, !PT ;  /* 0x0000004400007212 */ /* 0x000fe400078e3cff */
[----:B------:R-:W-:Y:S02]  /*16f60*/  LOP3.LUT R3, R3, 0xffffe000, RZ, 0xc0, !PT ;  /* 0xffffe00003037812 */ /* 0x000fe400078ec0ff */
[----:B------:R-:W-:Y:S02]  /*16f70*/  LOP3.LUT R28, R13, 0xff000000, R32, 0xf8, !PT ;  /* 0xff0000000d1c7812 */ /* 0x000fe400078ef820 */
[----:B------:R-:W-:Y:S02]  /*16f80*/  IADD3 R3, R0, R67, R3 ;  /* 0x0000004300037210 */ /* 0x000fe40007ffe003 */
[----:B------:R-:W-:-:S03]  /*16f90*/  LOP3.LUT R21, R14, 0xff0000, R21, 0xf8, !PT ;  /* 0x00ff00000e157812 */ /* 0x000fc600078ef815 */
[----:B------:R-:W-:Y:S01]  /*16fa0*/  IMAD.IADD R0, R18, 0x1, R3 ;  /* 0x0000000112007824 */ /* 0x000fe200078e0203 */
[----:B------:R-:W-:Y:S02]  /*16fb0*/  LOP3.LUT R3, R8, 0xff, RZ, 0xc0, !PT ;  /* 0x000000ff08037812 */ /* 0x000fe400078ec0ff */
[----:B------:R-:W-:Y:S02]  /*16fc0*/  LOP3.LUT R34, R21, 0xff000000, R35, 0xf8, !PT ;  /* 0xff00000015227812 */ /* 0x000fe400078ef823 */
[----:B------:R-:W1:Y:S01]  /*16fd0*/  LDS.128 R8, [R0+0x1e200] ;  /* 0x01e2000000087984 */ /* 0x000e620000000c00 */
[----:B------:R-:W-:Y:S02]  /*16fe0*/  PRMT R20, R3, 0x7604, R20 ;  /* 0x0000760403147816 */ /* 0x000fe40000000014 */
[----:B------:R-:W-:Y:S02]  /*16ff0*/  SHF.R.U32.HI R3, RZ, 0x10, R33 ;  /* 0x00000010ff037819 */ /* 0x000fe40000011621 */
[----:B------:R-:W-:-:S02]  /*17000*/  LOP3.LUT R37, R20, 0xff0000, R31, 0xf8, !PT ;  /* 0x00ff000014257812 */ /* 0x000fc400078ef81f */
[----:B------:R-:W-:Y:S02]  /*17010*/  SHF.L.U32 R3, R3, 0x10, RZ ;  /* 0x0000001003037819 */ /* 0x000fe400000006ff */
[----:B------:R-:W-:Y:S02]  /*17020*/  LOP3.LUT R37, R37, 0xff000000, R25, 0xf8, !PT ;  /* 0xff00000025257812 */ /* 0x000fe400078ef819 */
[----:B------:R-:W-:Y:S02]  /*17030*/  LOP3.LUT R3, R12, 0xff0000, R3, 0xf8, !PT ;  /* 0x00ff00000c037812 */ /* 0x000fe400078ef803 */
[----:B------:R-:W-:Y:S02]  /*17040*/  LOP3.LUT R31, R29, 0xff000000, R24, 0xf8, !PT ;  /* 0xff0000001d1f7812 */ /* 0x000fe400078ef818 */
[----:B------:R-:W-:Y:S02]  /*17050*/  LOP3.LUT R32, R3, 0xff000000, R33, 0xf8, !PT ;  /* 0xff00000003207812 */ /* 0x000fe400078ef821 */
[----:B------:R-:W-:-:S02]  /*17060*/  F2FP.F16.E4M3.UNPACK_B R33, R37 ;  /* 0x00000025ff21723e */ /* 0x000fc400020006ff */
[----:B------:R-:W-:Y:S02]  /*17070*/  F2FP.F16.E4M3.UNPACK_B R27, R32 ;  /* 0x00000020ff1b723e */ /* 0x000fe400020006ff */
[----:B0-----:R-:W-:Y:S01]  /*17080*/  F2FP.F16.E4M3.UNPACK_B R12, R5 ;  /* 0x00000005ff0c723e */ /* 0x001fe200020006ff */
[----:B------:R-:W-:Y:S01]  /*17090*/  HADD2.F32 R35, -RZ, R33.H0_H0 ;  /* 0x20000021ff237230 */ /* 0x000fe20000004100 */
[-C--:B------:R-:W-:Y:S01]  /*170a0*/  F2FP.F16.E4M3.UNPACK_B R14, R7.reuse ;  /* 0x00000007ff0e723e */ /* 0x080fe200020006ff */
[----:B------:R-:W-:Y:S01]  /*170b0*/  HADD2.F32 R29, -RZ, R27.H0_H0 ;  /* 0x2000001bff1d7230 */ /* 0x000fe20000004100 */
[----:B------:R-:W-:Y:S01]  /*170c0*/  F2FP.F16.E4M3.UNPACK_B R15, R7.H1 ;  /* 0x00000007ff0f723e */ /* 0x000fe200030006ff */
[----:B------:R-:W-:Y:S01]  /*170d0*/  HADD2.F32 R33, -RZ, R33.H1_H1 ;  /* 0x30000021ff217230 */ /* 0x000fe20000004100 */
[-C--:B------:R-:W-:Y:S01]  /*170e0*/  F2FP.F16.E4M3.UNPACK_B R7, R6.reuse ;  /* 0x00000006ff07723e */ /* 0x080fe200020006ff */
[----:B------:R-:W-:Y:S01]  /*170f0*/  HADD2.F32 R27, -RZ, R27.H1_H1 ;  /* 0x3000001bff1b7230 */ /* 0x000fe20000004100 */
[----:B------:R-:W-:Y:S01]  /*17100*/  F2FP.F16.E4M3.UNPACK_B R13, R6.H1 ;  /* 0x00000006ff0d723e */ /* 0x000fe200030006ff */
[--C-:B------:R-:W-:Y:S01]  /*17110*/  HADD2.F32 R6, -RZ, R12.reuse.H0_H0 ;  /* 0x2000000cff067230 */ /* 0x100fe20000004100 */
[----:B------:R-:W-:Y:S01]  /*17120*/  F2FP.F16.E4M3.UNPACK_B R37, R37.H1 ;  /* 0x00000025ff25723e */ /* 0x000fe200030006ff */
[----:B------:R-:W-:Y:S01]  /*17130*/  HADD2.F32 R12, -RZ, R12.H1_H1 ;  /* 0x3000000cff0c7230 */ /* 0x000fe20000004100 */
[----:B------:R-:W-:-:S02]  /*17140*/  F2FP.F16.E4M3.UNPACK_B R5, R5.H1 ;  /* 0x00000005ff05723e */ /* 0x000fc400030006ff */
[----:B------:R-:W-:Y:S02]  /*17150*/  F2FP.F16.E4M3.UNPACK_B R32, R32.H1 ;  /* 0x00000020ff20723e */ /* 0x000fe400030006ff */
[-C--:B------:R-:W-:Y:S02]  /*17160*/  F2FP.F16.E4M3.UNPACK_B R3, R4.reuse ;  /* 0x00000004ff03723e */ /* 0x080fe400020006ff */
[----:B------:R-:W-:Y:S02]  /*17170*/  F2FP.F16.E4M3.UNPACK_B R4, R4.H1 ;  /* 0x00000004ff04723e */ /* 0x000fe400030006ff */
[-C--:B-1----:R-:W-:Y:S02]  /*17180*/  F2FP.F16.E4M3.UNPACK_B R20, R9.reuse ;  /* 0x00000009ff14723e */ /* 0x082fe400020006ff */
[----:B------:R-:W-:Y:S02]  /*17190*/  F2FP.F16.E4M3.UNPACK_B R21, R9.H1 ;  /* 0x00000009ff15723e */ /* 0x000fe400030006ff */
[-C--:B------:R-:W-:Y:S01]  /*171a0*/  F2FP.F16.E4M3.UNPACK_B R25, R11.reuse ;  /* 0x0000000bff19723e */ /* 0x080fe200020006ff */
[--C-:B------:R-:W-:Y:S01]  /*171b0*/  HADD2.F32 R24, -RZ, R20.reuse.H0_H0 ;  /* 0x20000014ff187230 */ /* 0x100fe20000004100 */
[----:B------:R-:W-:Y:S01]  /*171c0*/  F2FP.F16.E4M3.UNPACK_B R26, R11.H1 ;  /* 0x0000000bff1a723e */ /* 0x000fe200030006ff */
[----:B------:R-:W-:Y:S01]  /*171d0*/  HADD2.F32 R20, -RZ, R20.H1_H1 ;  /* 0x30000014ff147230 */ /* 0x000fe20000004100 */
[----:B------:R-:W-:-:S02]  /*171e0*/  F2FP.F16.E4M3.UNPACK_B R11, R10 ;  /* 0x0000000aff0b723e */ /* 0x000fc400020006ff */
[C---:B------:R-:W-:Y:S01]  /*171f0*/  FMUL.FTZ R36, R24.reuse, R29 ;  /* 0x0000001d18247220 */ /* 0x040fe20000410000 */
[-C--:B------:R-:W-:Y:S01]  /*17200*/  FMUL.FTZ R43, R24, R35.reuse ;  /* 0x00000023182b7220 */ /* 0x080fe20000410000 */
[----:B------:R-:W-:Y:S01]  /*17210*/  F2FP.F16.E4M3.UNPACK_B R24, R10.H1 ;  /* 0x0000000aff18723e */ /* 0x000fe200030006ff */
[----:B------:R-:W-:Y:S02]  /*17220*/  HADD2.F32 R10, -RZ, R21.H0_H0 ;  /* 0x20000015ff0a7230 */ /* 0x000fe40000004100 */
[C---:B------:R-:W-:Y:S01]  /*17230*/  FFMA.FTZ R36, R6.reuse, R35, R36 ;  /* 0x0000002306247223 */ /* 0x040fe20000010024 */
[----:B------:R-:W-:Y:S02]  /*17240*/  HADD2.F32 R35, -RZ, R37.H0_H0 ;  /* 0x20000025ff237230 */ /* 0x000fe40000004100 */
[----:B------:R-:W-:Y:S01]  /*17250*/  FFMA.FTZ R43, R6, R29, -R43 ;  /* 0x0000001d062b7223 */ /* 0x000fe2000001082b */
[----:B------:R-:W-:Y:S02]  /*17260*/  HADD2.F32 R29, -RZ, R32.H0_H0 ;  /* 0x20000020ff1d7230 */ /* 0x000fe40000004100 */
[----:B------:R-:W-:Y:S01]  /*17270*/  FMUL.FTZ R45, R20, R33 ;  /* 0x00000021142d7220 */ /* 0x000fe20000410000 */
[----:B------:R-:W-:-:S02]  /*17280*/  HADD2.F32 R6, -RZ, R5.H0_H0 ;  /* 0x20000005ff067230 */ /* 0x000fc40000004100 */
[----:B------:R-:W-:Y:S01]  /*17290*/  FMUL.FTZ R47, R10, R35 ;  /* 0x000000230a2f7220 */ /* 0x000fe20000410000 */
[----:B------:R-:W-:Y:S01]  /*172a0*/  FMUL.FTZ R20, R20, R27 ;  /* 0x0000001b14147220 */ /* 0x000fe20000410000 */
[----:B------:R-:W-:Y:S01]  /*172b0*/  FMUL.FTZ R10, R10, R29 ;  /* 0x0000001d0a0a7220 */ /* 0x000fe20000410000 */
[----:B------:R-:W-:Y:S01]  /*172c0*/  FFMA.FTZ R38, R12, R27, -R45 ;  /* 0x0000001b0c267223 */ /* 0x000fe2000001082d */
[----:B------:R-:W-:Y:S01]  /*172d0*/  FFMA.FTZ R47, R6, R29, -R47 ;  /* 0x0000001d062f7223 */ /* 0x000fe2000001082f */
[----:B------:R-:W-:Y:S01]  /*172e0*/  FFMA.FTZ R45, R12, R33, R20 ;  /* 0x000000210c2d7223 */ /* 0x000fe20000010014 */
[----:B------:R-:W-:Y:S01]  /*172f0*/  F2FP.F16.E4M3.UNPACK_B R29, R41 ;  /* 0x00000029ff1d723e */ /* 0x000fe200020006ff */
[----:B------:R-:W-:Y:S01]  /*17300*/  FFMA.FTZ R35, R6, R35, R10 ;  /* 0x0000002306237223 */ /* 0x000fe2000001000a */
[-C--:B------:R-:W-:Y:S01]  /*17310*/  F2FP.F16.E4M3.UNPACK_B R12, R34.reuse ;  /* 0x00000022ff0c723e */ /* 0x080fe200020006ff */
[----:B------:R-:W-:Y:S01]  /*17320*/  HADD2.F32 R20, -RZ, R37.H1_H1 ;  /* 0x30000025ff147230 */ /* 0x000fe20000004100 */
[----:B------:R-:W-:Y:S01]  /*17330*/  F2FP.F16.E4M3.UNPACK_B R41, R41.H1 ;  /* 0x00000029ff29723e */ /* 0x000fe200030006ff */
[----:B------:R-:W-:Y:S01]  /*17340*/  HADD2.F32 R21, -RZ, R21.H1_H1 ;  /* 0x30000015ff157230 */ /* 0x000fe20000004100 */
[----:B------:R-:W-:Y:S01]  /*17350*/  F2FP.F16.E4M3.UNPACK_B R34, R34.H1 ;  /* 0x00000022ff22723e */ /* 0x000fe200030006ff */
[----:B------:R-:W-:Y:S01]  /*17360*/  HADD2.F32 R33, -RZ, R29.H0_H0 ;  /* 0x2000001dff217230 */ /* 0x000fe20000004100 */
[----:B------:R-:W-:Y:S01]  /*17370*/  F2FP.F16.E4M3.UNPACK_B R9, R8 ;  /* 0x00000008ff09723e */ /* 0x000fe200020006ff */
[----:B------:R-:W-:-:S02]  /*17380*/  HADD2.F32 R10, -RZ, R25.H0_H0 ;  /* 0x20000019ff0a7230 */ /* 0x000fc40000004100 */
[C---:B------:R-:W-:Y:S01]  /*17390*/  FMUL.FTZ R40, R21.reuse, R20 ;  /* 0x0000001415287220 */ /* 0x040fe20000410000 */
[----:B------:R-:W-:Y:S01]  /*173a0*/  HADD2.F32 R32, -RZ, R32.H1_H1 ;  /* 0x30000020ff207230 */ /* 0x000fe20000004100 */
[----:B------:R-:W-:Y:S01]  /*173b0*/  F2FP.F16.E4M3.UNPACK_B R8, R8.H1 ;  /* 0x00000008ff08723e */ /* 0x000fe200030006ff */
[----:B------:R-:W-:Y:S02]  /*173c0*/  HADD2.F32 R27, -RZ, R12.H0_H0 ;  /* 0x2000000cff1b7230 */ /* 0x000fe40000004100 */
[C---:B------:R-:W-:Y:S01]  /*173d0*/  FMUL.FTZ R37, R10.reuse, R33 ;  /* 0x000000210a257220 */ /* 0x040fe20000410000 */
[----:B------:R-:W-:Y:S02]  /*173e0*/  HADD2.F32 R5, -RZ, R5.H1_H1 ;  /* 0x30000005ff057230 */ /* 0x000fe40000004100 */
[----:B------:R-:W-:Y:S01]  /*173f0*/  FMUL.FTZ R21, R21, R32 ;  /* 0x0000002015157220 */ /* 0x000fe20000410000 */
[----:B------:R-:W-:Y:S02]  /*17400*/  HADD2.F32 R6, -RZ, R14.H0_H0 ;  /* 0x2000000eff067230 */ /* 0x000fe40000004100 */
[----:B------:R-:W-:Y:S01]  /*17410*/  FMUL.FTZ R10, R10, R27 ;  /* 0x0000001b0a0a7220 */ /* 0x000fe20000410000 */
[----:B------:R-:W-:-:S02]  /*17420*/  HADD2.F32 R12, -RZ, R12.H1_H1 ;  /* 0x3000000cff0c7230 */ /* 0x000fc40000004100 */
[C---:B------:R-:W-:Y:S01]  /*17430*/  FFMA.FTZ R40, R5.reuse, R32, -R40 ;  /* 0x0000002005287223 */ /* 0x040fe20000010828 */
[----:B------:R-:W-:Y:S01]  /*17440*/  FFMA.FTZ R32, R5, R20, R21 ;  /* 0x0000001405207223 */ /* 0x000fe20000010015 */
[C---:B------:R-:W-:Y:S01]  /*17450*/  FFMA.FTZ R37, R6.reuse, R27, -R37 ;  /* 0x0000001b06257223 */ /* 0x040fe20000010825 */
[----:B------:R-:W-:Y:S01]  /*17460*/  FFMA.FTZ R33, R6, R33, R10 ;  /* 0x0000002106217223 */ /* 0x000fe2000001000a */
[----:B------:R-:W-:Y:S02]  /*17470*/  HADD2.F32 R20, -RZ, R41.H0_H0 ;  /* 0x20000029ff147230 */ /* 0x000fe40000004100 */
[----:B------:R-:W-:Y:S02]  /*17480*/  HADD2.F32 R6, -RZ, R26.H0_H0 ;  /* 0x2000001aff067230 */ /* 0x000fe40000004100 */
[----:B------:R-:W-:Y:S02]  /*17490*/  HADD2.F32 R29, -RZ, R29.H1_H1 ;  /* 0x3000001dff1d7230 */ /* 0x000fe40000004100 */
[----:B------:R-:W-:-:S02]  /*174a0*/  HADD2.F32 R25, -RZ, R25.H1_H1 ;  /* 0x30000019ff197230 */ /* 0x000fc40000004100 */
[C---:B------:R-:W-:Y:S01]  /*174b0*/  FMUL.FTZ R48, R6.reuse, R20 ;  /* 0x0000001406307220 */ /* 0x040fe20000410000 */
[----:B------:R-:W-:Y:S02]  /*174c0*/  HADD2.F32 R10, -RZ, R34.H0_H0 ;  /* 0x20000022ff0a7230 */ /* 0x000fe40000004100 */
[----:B------:R-:W-:Y:S02]  /*174d0*/  HADD2.F32 R5, -RZ, R15.H0_H0 ;  /* 0x2000000fff057230 */ /* 0x000fe40000004100 */
[CC--:B------:R-:W-:Y:S01]  /*174e0*/  FMUL.FTZ R21, R25.reuse, R29.reuse ;  /* 0x0000001d19157220 */ /* 0x0c0fe20000410000 */
[----:B------:R-:W-:Y:S02]  /*174f0*/  HADD2.F32 R14, -RZ, R14.H1_H1 ;  /* 0x3000000eff0e7230 */ /* 0x000fe40000004100 */
[----:B------:R-:W-:Y:S01]  /*17500*/  FMUL.FTZ R46, R25, R12 ;  /* 0x0000000c192e7220 */ /* 0x000fe20000410000 */
[-C--:B------:R-:W-:Y:S01]  /*17510*/  FMUL.FTZ R25, R6, R10.reuse ;  /* 0x0000000a06197220 */ /* 0x080fe20000410000 */
[----:B------:R-:W-:Y:S01]  /*17520*/  FFMA.FTZ R48, R5, R10, -R48 ;  /* 0x0000000a05307223 */ /* 0x000fe20000010830 */
[----:B------:R-:W-:Y:S01]  /*17530*/  F2FP.F16.E4M3.UNPACK_B R10, R28.H1 ;  /* 0x0000001cff0a723e */ /* 0x000fe200030006ff */
[C---:B------:R-:W-:Y:S01]  /*17540*/  FFMA.FTZ R42, R14.reuse, R12, -R21 ;  /* 0x0000000c0e2a7223 */ /* 0x040fe20000010815 */
[----:B------:R-:W-:Y:S01]  /*17550*/  FFMA.FTZ R46, R14, R29, R46 ;  /* 0x0000001d0e2e7223 */ /* 0x000fe2000001002e */
[----:B------:R-:W-:Y:S01]  /*17560*/  HADD2.F32 R34, -RZ, R34.H1_H1 ;  /* 0x30000022ff227230 */ /* 0x000fe20000004100 */
[----:B------:R-:W-:Y:S01]  /*17570*/  F2FP.F16.E4M3.UNPACK_B R14, R31.H1 ;  /* 0x0000001fff0e723e */ /* 0x000fe200030006ff */
[----:B------:R-:W-:-:S02]  /*17580*/  HADD2.F32 R41, -RZ, R41.H1_H1 ;  /* 0x30000029ff297230 */ /* 0x000fc40000004100 */
[----:B------:R-:W-:Y:S01]  /*17590*/  FFMA.FTZ R49, R5, R20, R25 ;  /* 0x0000001405317223 */ /* 0x000fe20000010019 */
        /* <DEDUP_REMOVED lines=9> */
[C---:B------:R-:W-:Y:S01]  /*17630*/  FMUL.FTZ R21, R6.reuse, R12 ;  /* 0x0000000c06157220 */ /* 0x040fe20000410000 */
[----:B------:R-:W-:Y:S02]  /*17640*/  HADD2.F32 R5, -RZ, R4.H0_H0 ;  /* 0x20000004ff057230 */ /* 0x000fe40000004100 */
[C---:B------:R-:W-:Y:S01]  /*17650*/  FFMA.FTZ R51, R15.reuse, R34, -R50 ;  /* 0x000000220f337223 */ /* 0x040fe20000010832 */
[----:B------:R-:W-:Y:S01]  /*17660*/  FFMA.FTZ R52, R15, R41, R52 ;  /* 0x000000290f347223 */ /* 0x000fe20000010034 */
[----:B------:R-:W-:Y:S02]  /*17670*/  HADD2.F32 R8, -RZ, R8.H1_H1 ;  /* 0x30000008ff087230 */ /* 0x000fe40000004100 */
[-C--:B------:R-:W-:Y:S01]  /*17680*/  FMUL.FTZ R26, R6, R20.reuse ;  /* 0x00000014061a7220 */ /* 0x080fe20000410000 */
[----:B------:R-:W-:Y:S02]  /*17690*/  HADD2.F32 R15, -RZ, R10.H1_H1 ;  /* 0x3000000aff0f7230 */ /* 0x000fe40000004100 */
[----:B------:R-:W-:Y:S01]  /*176a0*/  FFMA.FTZ R20, R5, R20, R21 ;  /* 0x0000001405147223 */ /* 0x000fe20000010015 */
[----:B------:R-:W-:-:S02]  /*176b0*/  HADD2.F32 R21, -RZ, R14.H1_H1 ;  /* 0x3000000eff157230 */ /* 0x000fc40000004100 */
[----:B------:R-:W-:Y:S01]  /*176c0*/  FFMA.FTZ R26, R5, R12, -R26 ;  /* 0x0000000c051a7223 */ /* 0x000fe2000001081a */
[----:B------:R-:W-:Y:S02]  /*176d0*/  HADD2.F32 R4, -RZ, R4.H1_H1 ;  /* 0x30000004ff047230 */ /* 0x000fe40000004100 */
[C---:B------:R-:W-:Y:S01]  /*176e0*/  FMUL.FTZ R6, R8.reuse, R15 ;  /* 0x0000000f08067220 */ /* 0x040fe20000410000 */
[----:B------:R-:W-:Y:S02]  /*176f0*/  HADD2.F32 R5, -RZ, R9.H0_H0 ;  /* 0x20000009ff057230 */ /* 0x000fe40000004100 */
[-C--:B------:R-:W-:Y:S01]  /*17700*/  FMUL.FTZ R25, R8, R21.reuse ;  /* 0x0000001508197220 */ /* 0x080fe20000410000 */
[----:B------:R-:W-:Y:S02]  /*17710*/  HADD2.F32 R8, -RZ, R31.H0_H0 ;  /* 0x2000001fff087230 */ /* 0x000fe40000004100 */
[----:B------:R-:W-:Y:S01]  /*17720*/  FFMA.FTZ R27, R4, R21, R6 ;  /* 0x00000015041b7223 */ /* 0x000fe20000010006 */
[----:B------:R-:W-:-:S02]  /*17730*/  HADD2.F32 R6, -RZ, R28.H0_H0 ;  /* 0x2000001cff067230 */ /* 0x000fc40000004100 */
[----:B------:R-:W-:Y:S01]  /*17740*/  FFMA.FTZ R25, R4, R15, -R25 ;  /* 0x0000000f04197223 */ /* 0x000fe20000010819 */
[----:B------:R-:W-:Y:S02]  /*17750*/  HADD2.F32 R4, -RZ, R3.H0_H0 ;  /* 0x20000003ff047230 */ /* 0x000fe40000004100 */
[C---:B------:R-:W-:Y:S01]  /*17760*/  FMUL.FTZ R15, R5.reuse, R8 ;  /* 0x00000008050f7220 */ /* 0x040fe20000410000 */
[----:B------:R-:W-:Y:S02]  /*17770*/  HADD2.F32 R10, -RZ, R31.H1_H1 ;  /* 0x3000001fff0a7230 */ /* 0x000fe40000004100 */
[-C--:B------:R-:W-:Y:S01]  /*17780*/  FMUL.FTZ R5, R5, R6.reuse ;  /* 0x0000000605057220 */ /* 0x080fe20000410000 */
[----:B------:R-:W-:Y:S01]  /*17790*/  HADD2.F32 R9, -RZ, R9.H1_H1 ;  /* 0x30000009ff097230 */ /* 0x000fe20000004100 */
[----:B------:R-:W-:Y:S01]  /*177a0*/  F2FP.F16.E4M3.UNPACK_B R12, R39.H1 ;  /* 0x00000027ff0c723e */ /* 0x000fe200030006ff */
[----:B------:R-:W-:Y:S02]  /*177b0*/  HADD2.F32 R28, -RZ, R28.H1_H1 ;  /* 0x3000001cff1c7230 */ /* 0x000fe40000004100 */
[----:B------:R-:W-:Y:S01]  /*177c0*/  FFMA.FTZ R15, R4, R6, -R15 ;  /* 0x00000006040f7223 */ /* 0x000fe2000001080f */
[----:B------:R-:W-:-:S02]  /*177d0*/  HADD2.F32 R3, -RZ, R3.H1_H1 ;  /* 0x30000003ff037230 */ /* 0x000fc40000004100 */
[C---:B------:R-:W-:Y:S01]  /*177e0*/  FMUL.FTZ R6, R9.reuse, R10 ;  /* 0x0000000a09067220 */ /* 0x040fe20000410000 */
[----:B------:R-:W-:Y:S01]  /*177f0*/  FFMA.FTZ R14, R4, R8, R5 ;  /* 0x00000008040e7223 */ /* 0x000fe20000010005 */
[----:B------:R-:W-:Y:S01]  /*17800*/  F2FP.F16.E4M3.UNPACK_B R5, R30.H1 ;  /* 0x0000001eff05723e */ /* 0x000fe200030006ff */
[-C--:B------:R-:W-:Y:S01]  /*17810*/  FMUL.FTZ R9, R9, R28.reuse ;  /* 0x0000001c09097220 */ /* 0x080fe20000410000 */
[----:B------:R-:W-:Y:S02]  /*17820*/  HADD2.F32 R8, -RZ, R12.H0_H0 ;  /* 0x2000000cff087230 */ /* 0x000fe40000004100 */
[C---:B------:R-:W-:Y:S01]  /*17830*/  FFMA.FTZ R28, R3.reuse, R28, -R6 ;  /* 0x0000001c031c7223 */ /* 0x040fe20000010806 */
[----:B------:R-:W-:Y:S02]  /*17840*/  HADD2.F32 R4, -RZ, R24.H0_H0 ;  /* 0x20000018ff047230 */ /* 0x000fe40000004100 */
[----:B------:R-:W-:Y:S01]  /*17850*/  FFMA.FTZ R21, R3, R10, R9 ;  /* 0x0000000a03157223 */ /* 0x000fe20000010009 */
[----:B------:R-:W-:Y:S01]  /*17860*/  HADD2.F32 R6, -RZ, R5.H0_H0 ;  /* 0x20000005ff067230 */ /* 0x000fe20000004100 */
[----:B------:R-:W-:Y:S01]  /*17870*/  F2FP.F16.E4M3.UNPACK_B R30, R30 ;  /* 0x0000001eff1e723e */ /* 0x000fe200020006ff */
[----:B------:R-:W-:-:S02]  /*17880*/  HADD2.F32 R3, -RZ, R13.H0_H0 ;  /* 0x2000000dff037230 */ /* 0x000fc40000004100 */
[C---:B------:R-:W-:Y:S01]  /*17890*/  FMUL.FTZ R10, R4.reuse, R8 ;  /* 0x00000008040a7220 */ /* 0x040fe20000410000 */
[----:B------:R-:W-:Y:S02]  /*178a0*/  HADD2.F32 R12, -RZ, R12.H1_H1 ;  /* 0x3000000cff0c7230 */ /* 0x000fe40000004100 */
[-C--:B------:R-:W-:Y:S01]  /*178b0*/  FMUL.FTZ R4, R4, R6.reuse ;  /* 0x0000000604047220 */ /* 0x080fe20000410000 */
[----:B------:R-:W-:Y:S02]  /*178c0*/  HADD2.F32 R24, -RZ, R24.H1_H1 ;  /* 0x30000018ff187230 */ /* 0x000fe40000004100 */
[C---:B------:R-:W-:Y:S01]  /*178d0*/  FFMA.FTZ R29, R3.reuse, R6, -R10 ;  /* 0x00000006031d7223 */ /* 0x040fe2000001080a */
[----:B------:R-:W-:Y:S01]  /*178e0*/  HADD2.F32 R5, -RZ, R5.H1_H1 ;  /* 0x30000005ff057230 */ /* 0x000fe20000004100 */
[----:B------:R-:W-:Y:S01]  /*178f0*/  F2FP.F16.E4M3.UNPACK_B R39, R39 ;  /* 0x00000027ff27723e */ /* 0x000fe200020006ff */
[----:B------:R-:W-:Y:S02]  /*17900*/  HADD2.F32 R13, -RZ, R13.H1_H1 ;  /* 0x3000000dff0d7230 */ /* 0x000fe40000004100 */
[C---:B------:R-:W-:Y:S01]  /*17910*/  FMUL.FTZ R6, R24.reuse, R12 ;  /* 0x0000000c18067220 */ /* 0x040fe20000410000 */
[----:B------:R-:W-:Y:S01]  /*17920*/  FMUL.FTZ R9, R24, R5 ;  /* 0x0000000518097220 */ /* 0x000fe20000410000 */
[----:B------:R-:W-:-:S02]  /*17930*/  FFMA.FTZ R24, R3, R8, R4 ;  /* 0x0000000803187223 */ /* 0x000fc40000010004 */
[C---:B------:R-:W-:Y:S01]  /*17940*/  FFMA.FTZ R34, R13.reuse, R5, -R6 ;  /* 0x000000050d227223 */ /* 0x040fe20000010806 */
[----:B------:R-:W-:Y:S02]  /*17950*/  HADD2.F32 R5, -RZ, R30.H0_H0 ;  /* 0x2000001eff057230 */ /* 0x000fe40000004100 */
[----:B------:R-:W-:Y:S01]  /*17960*/  FFMA.FTZ R31, R13, R12, R9 ;  /* 0x0000000c0d1f7223 */ /* 0x000fe20000010009 */
[----:B------:R-:W-:Y:S02]  /*17970*/  HADD2.F32 R6, -RZ, R39.H0_H0 ;  /* 0x20000027ff067230 */ /* 0x000fe40000004100 */
[----:B------:R-:W-:Y:S02]  /*17980*/  HADD2.F32 R4, -RZ, R11.H0_H0 ;  /* 0x2000000bff047230 */ /* 0x000fe40000004100 */
[----:B------:R-:W-:Y:S01]  /*17990*/  HADD2.F32 R8, -RZ, R39.H1_H1 ;  /* 0x30000027ff087230 */ /* 0x000fe20000004100 */
[----:B------:R-:W-:Y:S01]  /*179a0*/  F2FP.SATFINITE.E4M3.F32.PACK_AB_MERGE_C R24, R31, R24, RZ ;  /* 0x000000181f18723e */ /* 0x000fe200048070ff */
[----:B------:R-:W-:-:S02]  /*179b0*/  HADD2.F32 R11, -RZ, R11.H1_H1 ;  /* 0x3000000bff0b7230 */ /* 0x000fc40000004100 */
[C---:B------:R-:W-:Y:S01]  /*179c0*/  FMUL.FTZ R10, R4.reuse, R6 ;  /* 0x00000006040a7220 */ /* 0x040fe20000410000 */
[----:B------:R-:W-:Y:S02]  /*179d0*/  HADD2.F32 R30, -RZ, R30.H1_H1 ;  /* 0x3000001eff1e7230 */ /* 0x000fe40000004100 */
[-C--:B------:R-:W-:Y:S01]  /*179e0*/  FMUL.FTZ R9, R4, R5.reuse ;  /* 0x0000000504097220 */ /* 0x080fe20000410000 */
[--C-:B------:R-:W-:Y:S02]  /*179f0*/  HADD2.F32 R3, -RZ, R7.reuse.H0_H0 ;  /* 0x20000007ff037230 */ /* 0x100fe40000004100 */
[C---:B------:R-:W-:Y:S01]  /*17a00*/  FMUL.FTZ R4, R11.reuse, R8 ;  /* 0x000000080b047220 */ /* 0x040fe20000410000 */
[----:B------:R-:W-:Y:S02]  /*17a10*/  HADD2.F32 R7, -RZ, R7.H1_H1 ;  /* 0x30000007ff077230 */ /* 0x000fe40000004100 */
[----:B------:R-:W-:Y:S01]  /*17a20*/  FMUL.FTZ R11, R11, R30 ;  /* 0x0000001e0b0b7220 */ /* 0x000fe20000410000 */
        /* <DEDUP_REMOVED lines=8> */
[----:B------:R-:W-:Y:S02]  /*17ab0*/  F2FP.SATFINITE.E4M3.F32.PACK_AB_MERGE_C R9, R32, R35, RZ ;  /* 0x000000232009723e */ /* 0x000fe400048070ff */
[----:B------:R-:W-:Y:S02]  /*17ac0*/  F2FP.SATFINITE.E4M3.F32.PACK_AB_MERGE_C R11, R52, R49, RZ ;  /* 0x00000031340b723e */ /* 0x000fe400048070ff */
[----:B------:R-:W-:-:S02]  /*17ad0*/  F2FP.SATFINITE.E4M3.F32.PACK_AB_MERGE_C R8, R27, R20, RZ ;  /* 0x000000141b08723e */ /* 0x000fc400048070ff */
[----:B------:R-:W-:Y:S02]  /*17ae0*/  F2FP.SATFINITE.E4M3.F32.PACK_AB_MERGE_C R5, R38, R43, R5 ;  /* 0x0000002b2605723e */ /* 0x000fe40004807005 */
[----:B------:R-:W-:Y:S02]  /*17af0*/  F2FP.SATFINITE.E4M3.F32.PACK_AB_MERGE_C R7, R42, R37, R7 ;  /* 0x000000252a07723e */ /* 0x000fe40004807007 */
[----:B------:R-:W-:Y:S02]  /*17b00*/  F2FP.SATFINITE.E4M3.F32.PACK_AB_MERGE_C R4, R28, R15, R4 ;  /* 0x0000000f1c04723e */ /* 0x000fe40004807004 */
[----:B------:R-:W-:Y:S02]  /*17b10*/  F2FP.SATFINITE.E4M3.F32.PACK_AB_MERGE_C R6, R13, R10, R6 ;  /* 0x0000000a0d06723e */ /* 0x000fe40004807006 */
[----:B------:R-:W-:Y:S02]  /*17b20*/  F2FP.SATFINITE.E4M3.F32.PACK_AB_MERGE_C R9, R45, R36, R9 ;  /* 0x000000242d09723e */ /* 0x000fe40004807009 */
[----:B------:R-:W-:Y:S01]  /*17b30*/  F2FP.SATFINITE.E4M3.F32.PACK_AB_MERGE_C R11, R46, R33, R11 ;  /* 0x000000212e0b723e */ /* 0x000fe2000480700b */
[----:B------:R0:W-:Y:S01]  /*17b40*/  STS.128 [R53+0x1e200], R4 ;  /* 0x01e2000435007388 */ /* 0x0001e20000000c00 */
[----:B------:R-:W-:-:S02]  /*17b50*/  F2FP.SATFINITE.E4M3.F32.PACK_AB_MERGE_C R8, R21, R14, R8 ;  /* 0x0000000e1508723e */ /* 0x000fc40004807008 */
[----:B------:R-:W-:-:S05]  /*17b60*/  F2FP.SATFINITE.E4M3.F32.PACK_AB_MERGE_C R10, R12, R3, R24 ;  /* 0x000000030c0a723e */ /* 0x000fca0004807018 */
[----:B------:R0:W-:Y:S02]  /*17b70*/  STS.128 [R0+0x1e200], R8 ;  /* 0x01e2000800007388 */ /* 0x0001e40000000c00 */
.L_x_563:
[----:B------:R-:W-:Y:S05]  /*17b80*/  BSYNC B0 ;  /* 0x0000000000007941 */ /* 0x000fea0003800000 */
.L_x_556:
[----:B------:R-:W-:Y:S01]  /*17b90*/  @!PT LDS RZ, [RZ] ;  /* 0x00000000fffff984 */ /* 0x000fe20000000800 */
[----:B------:R-:W-:Y:S01]  /*17ba0*/  @!PT LDS RZ, [RZ] ;  /* 0x00000000fffff984 */ /* 0x000fe20000000800 */
[----:B------:R-:W-:Y:S01]  /*17bb0*/  @!PT LDS RZ, [RZ] ;  /* 0x00000000fffff984 */ /* 0x000fe20000000800 */
[----:B------:R-:W-:Y:S01]  /*17bc0*/  @!PT LDS RZ, [RZ] ;  /* 0x00000000fffff984 */ /* 0x000fe20000000800 */
[----:B------:R1:W-:Y:S06]  /*17bd0*/  MEMBAR.ALL.CTA ;  /* 0x0000000000007992 */ /* 0x0003ec0000008000 */
[----:B-1----:R-:W1:Y:S01]  /*17be0*/  FENCE.VIEW.ASYNC.S ;  /* 0x00000000000073c6 */ /* 0x002e620000000000 */
[----:B------:R-:W-:Y:S05]  /*17bf0*/  WARPSYNC.ALL ;  /* 0x0000000000007948 */ /* 0x000fea0003800000 */
[----:B-1----:R-:W-:Y:S06]  /*17c00*/  BAR.SYNC.DEFER_BLOCKING 0xd, 0x100 ;  /* 0x0344000000007b1d */ /* 0x002fec0000010000 */
.L_x_554:
[----:B0--3--:R-:W-:-:S04]  /*17c10*/  MOV R0, UR49 ;  /* 0x0000003100007c02 */ /* 0x009fc80008000f00 */
[----:B------:R-:W-:-:S13]  /*17c20*/  ISETP.NE.AND P0, PT, R0, 0x3, PT ;  /* 0x000000030000780c */ /* 0x000fda0003f05270 */
[----:B------:R-:W-:Y:S05]  /*17c30*/  @!P0 BRA `(.L_x_583) ;  /* 0x0000000000048947 */ /* 0x000fea0003800000 */
[----:B------:R-:W-:Y:S01]  /*17c40*/  BPT.TRAP 0x1 ;  /* 0x000000040000795c */ /* 0x000fe20000300000 */
.L_x_583:
[----:B------:R-:W3:Y:S04]  /*17c50*/  LDL R0, [R1+0x2c] ;  /* 0x00002c0001007983 */ /* 0x000ee80000100800 */
[----:B-12-4-:R-:W2:Y:S01]  /*17c60*/  LDL R3, [R1+0x3c] ;  /* 0x00003c0001037983 */ /* 0x016ea20000100800 */
[----:B---3--:R-:W-:Y:S01]  /*17c70*/  IMAD R0, R0, 0x8, R18 ;  /* 0x0000000800007824 */ /* 0x008fe200078e0212 */
[----:B--2---:R-:W-:-:S04]  /*17c80*/  SHF.L.U32 R3, R3, 0x1f, RZ ;  /* 0x0000001f03037819 */ /* 0x004fc800000006ff */
[----:B------:R0:W1:Y:S01]  /*17c90*/  SYNCS.PHASECHK.TRANS64.TRYWAIT P1, [R0+URZ+0x33430], R3 ;  /* 0x03343003000075a7 */ /* 0x000062000802017f */
[----:B------:R-:W-:Y:S05]  /*17ca0*/  @!P0 BRA `(.L_x_584) ;  /* 0x0000000000048947 */ /* 0x000fea0003800000 */
[----:B------:R-:W-:Y:S01]  /*17cb0*/  BPT.TRAP 0x1 ;  /* 0x000000040000795c */ /* 0x000fe20000300000 */
.L_x_584:
[----:B------:R-:W-:Y:S01]  /*17cc0*/  IMAD.MOV.U32 R119, RZ, RZ, RZ ;  /* 0x000000ffff777224 */ /* 0x000fe200078e00ff */
[----:B-1----:R-:W-:Y:S06]  /*17cd0*/  @P1 BRA `(.L_x_585) ;  /* 0x0000000000081947 */ /* 0x002fec0003800000 */
[----:B------:R-:W1:Y:S02]  /*17ce0*/  SYNCS.PHASECHK.TRANS64.TRYWAIT P1, [R0+URZ+0x33430], R3 ;  /* 0x03343003000075a7 */ /* 0x000e64000802017f */
[----:B-1----:R-:W-:Y:S05]  /*17cf0*/  @!P1 BRA `(.L_x_586) ;  /* 0x0000015000149947 */ /* 0x002fea0003800000 */
.L_x_585:
[----:B------:R-:W-:Y:S05]  /*17d00*/  WARPSYNC.ALL ;  /* 0x0000000000007948 */ /* 0x000fea0003800000 */
[----:B------:R-:W2:Y:S01]  /*17d10*/  LDL R121, [R1+0x2c] ;  /* 0x00002c0001797983 */ /* 0x000ea20000100800 */
[----:B01----:R-:W-:Y:S01]  /*17d20*/  VIADD R3, R18, 0x24200 ;  /* 0x0002420012037836 */ /* 0x003fe20000000000 */
[----:B------:R-:W-:Y:S01]  /*17d30*/  R2UR UR28, R44 ;  /* 0x000000002c1c72ca */ /* 0x000fe200000e0000 */
[----:B------:R-:W-:Y:S01]  /*17d40*/  IMAD.MOV.U32 R5, RZ, RZ, -0x7fffffe0 ;  /* 0x80000020ff057424 */ /* 0x000fe200078e00ff */
[----:B------:R-:W-:Y:S01]  /*17d50*/  WARPGROUP.ARRIVE ;  /* 0x00000000000079c5 */ /* 0x000fe20000000000 */
[----:B------:R-:W-:Y:S01]  /*17d60*/  UMOV UR29, 0x80000020 ;  /* 0x80000020001d7882 */ /* 0x000fe20000000000 */
[----:B------:R-:W-:Y:S01]  /*17d70*/  SHF.R.U32.HI R3, RZ, 0x4, R3 ;  /* 0x00000004ff037819 */ /* 0x000fe20000011603 */
[----:B------:R-:W-:Y:S01]  /*17d80*/  IMAD.MOV.U32 R7, RZ, RZ, -0x7fffffe0 ;  /* 0x80000020ff077424 */ /* 0x000fe200078e00ff */
[----:B------:R-:W-:Y:S01]  /*17d90*/  R2UR UR31, R5 ;  /* 0x00000000051f72ca */ /* 0x000fe200000e0000 */
[----:B------:R-:W-:Y:S01]  /*17da0*/  UMOV UR5, UR29 ;  /* 0x0000001d00057c82 */ /* 0x000fe20008000000 */
[----:B------:R-:W-:Y:S01]  /*17db0*/  LOP3.LUT R3, R3, 0x3fff, RZ, 0xc0, !PT ;  /* 0x00003fff03037812 */ /* 0x000fe200078ec0ff */
[----:B-----5:R-:W-:Y:S01]  /*17dc0*/  IMAD.MOV.U32 R9, RZ, RZ, -0x7fffffe0 ;  /* 0x80000020ff097424 */ /* 0x020fe200078e00ff */
[----:B------:R-:W-:Y:S01]  /*17dd0*/  R2UR UR7, R7 ;  /* 0x00000000070772ca */ /* 0x000fe200000e0000 */
[----:B------:R-:W-:Y:S01]  /*17de0*/  UMOV UR9, UR29 ;  /* 0x0000001d00097c82 */ /* 0x000fe20008000000 */
[----:B------:R-:W-:Y:S01]  /*17df0*/  LOP3.LUT R13, R3, 0x10000, RZ, 0xfc, !PT ;  /* 0x00010000030d7812 */ /* 0x000fe200078efcff */
[----:B------:R-:W-:Y:S01]  /*17e00*/  ULOP3.LUT UR28, UR28, 0x10000, URZ, 0xfc, !UPT ;  /* 0x000100001c1c7892 */ /* 0x000fe2000f8efc3f */
[----:B------:R-:W-:Y:S01]  /*17e10*/  R2UR UR11, R9 ;  /* 0x00000000090b72ca */ /* 0x000fe200000e0000 */
[----:B------:R-:W-:Y:S01]  /*17e20*/  UMOV UR13, UR29 ;  /* 0x0000001d000d7c82 */ /* 0x000fe20008000000 */
[----:B------:R-:W-:Y:S01]  /*17e30*/  R2UR UR15, R7 ;  /* 0x00000000070f72ca */ /* 0x000fe200000e0000 */
[----:B------:R-:W-:Y:S01]  /*17e40*/  UMOV UR17, UR29 ;  /* 0x0000001d00117c82 */ /* 0x000fe20008000000 */
[----:B------:R-:W-:Y:S01]  /*17e50*/  R2UR UR19, R9 ;  /* 0x00000000091372ca */ /* 0x000fe200000e0000 */
[----:B------:R-:W-:Y:S01]  /*17e60*/  IMAD.MOV.U32 R7, RZ, RZ, -0x7fffffe0 ;  /* 0x80000020ff077424 */ /* 0x000fe200078e00ff */
[----:B------:R-:W-:Y:S01]  /*17e70*/  UMOV UR4, UR28 ;  /* 0x0000001c00047c82 */ /* 0x000fe20008000000 */
[----:B------:R-:W-:Y:S01]  /*17e80*/  UMOV UR8, UR28 ;  /* 0x0000001c00087c82 */ /* 0x000fe20008000000 */
[----:B------:R-:W-:Y:S01]  /*17e90*/  UMOV UR12, UR28 ;  /* 0x0000001c000c7c82 */ /* 0x000fe20008000000 */
[----:B------:R-:W-:Y:S01]  /*17ea0*/  UMOV UR16, UR28 ;  /* 0x0000001c00107c82 */ /* 0x000fe20008000000 */
[----:B------:R-:W-:Y:S01]  /*17eb0*/  R2UR UR47, R7 ;  /* 0x00000000072f72ca */ /* 0x000fe200000e0000 */
[----:B------:R-:W-:Y:S01]  /*17ec0*/  UIADD3 UR44, UR28, 0x2, URZ ;  /* 0x000000021c2c7890 */ /* 0x000fe2000fffe03f */
[----:B------:R-:W-:Y:S01]  /*17ed0*/  IMAD.MOV.U32 R9, RZ, RZ, -0x7fffffe0 ;  /* 0x80000020ff097424 */ /* 0x000fe200078e00ff */
[----:B------:R-:W-:Y:S01]  /*17ee0*/  UMOV UR45, 0x80000020 ;  /* 0x80000020002d7882 */ /* 0x000fe20000000000 */
[----:B------:R-:W-:Y:S01]  /*17ef0*/  IMAD.MOV.U32 R11, RZ, RZ, -0x7fffffe0 ;  /* 0x80000020ff0b7424 */ /* 0x000fe200078e00ff */
[----:B------:R-:W-:Y:S01]  /*17f00*/  MOV R5, 0x80000020 ;  /* 0x8000002000057802 */ /* 0x000fe20000000f00 */
[----:B------:R-:W-:-:S03]  /*17f10*/  IMAD.MOV.U32 R7, RZ, RZ, -0x7fffffe0 ;  /* 0x80000020ff077424 */ /* 0x000fc600078e00ff */
[----:B------:R-:W-:Y:S01]  /*17f20*/  R2UR UR43, R5 ;  /* 0x00000000052b72ca */ /* 0x000fe200000e0000 */
[----:B--2---:R-:W-:-:S04]  /*17f30*/  IMAD R4, R121, 0x780, R13 ;  /* 0x0000078079047824 */ /* 0x004fc800078e020d */
[C---:B------:R-:W-:Y:S01]  /*17f40*/  VIADD R8, R4.reuse, 0x100 ;  /* 0x0000010004087836 */ /* 0x040fe20000000000 */
[C---:B------:R-:W-:Y:S01]  /*17f50*/  R2UR UR30, R4.reuse ;  /* 0x00000000041e72ca */ /* 0x040fe200000e0000 */
[C---:B------:R-:W-:Y:S01]  /*17f60*/  VIADD R10, R4.reuse, 0x102 ;  /* 0x00000102040a7836 */ /* 0x040fe20000000000 */
[----:B------:R-:W-:Y:S02]  /*17f70*/  IADD3 R6, R4, 0x80, RZ ;  /* 0x0000008004067810 */ /* 0x000fe40007ffe0ff */
[----:B------:R-:W-:Y:S01]  /*17f80*/  R2UR UR10, R8 ;  /* 0x00000000080a72ca */ /* 0x000fe200000e0000 */
[----:B------:R-:W-:Y:S01]  /*17f90*/  VIADD R8, R4, 0x200 ;  /* 0x0000020004087836 */ /* 0x000fe20000000000 */
[----:B------:R-:W-:Y:S02]  /*17fa0*/  R2UR UR6, R6 ;  /* 0x00000000060672ca */ /* 0x000fe400000e0000 */
[----:B------:R-:W-:Y:S02]  /*17fb0*/  IADD3 R6, R4, 0x180, RZ ;  /* 0x0000018004067810 */ /* 0x000fe40007ffe0ff */
[----:B------:R-:W-:-:S02]  /*17fc0*/  R2UR UR18, R8 ;  /* 0x00000000081272ca */ /* 0x000fc400000e0000 */
[----:B------:R-:W-:Y:S01]  /*17fd0*/  R2UR UR14, R6 ;  /* 0x00000000060e72ca */ /* 0x000fe200000e0000 */
[----:B------:R-:W-:Y:S01]  /*17fe0*/  QGMMA.64x32x32.F32.E4M3.E4M3 R88, gdesc[UR28], RZ, !UPT, gsb0 ;  /* 0x006000001c5879f3 */ /* 0x000fe2000c0008ff */
[C---:B------:R-:W-:Y:S01]  /*17ff0*/  VIADD R6, R4.reuse, 0x2 ;  /* 0x0000000204067836 */ /* 0x040fe20000000000 */
[----:B------:R-:W-:-:S04]  /*18000*/  IADD3 R8, R4, 0x82, RZ ;  /* 0x0000008204087810 */ /* 0x000fc80007ffe0ff */
[----:B------:R-:W-:Y:S02]  /*18010*/  R2UR UR46, R6 ;  /* 0x00000000062e72ca */ /* 0x000fe400000e0000 */
[----:B------:R-:W-:Y:S01]  /*18020*/  IADD3 R6, R4, 0x182, RZ ;  /* 0x0000018204067810 */ /* 0x000fe20007ffe0ff */
[----:B------:R-:W-:Y:S02]  /*18030*/  WARPGROUP.DEPBAR.LE gsb0, 0x0 ;  /* 0x00008000000079c5 */ /* 0x000fe40000010000 */
[----:B------:R-:W-:-:S06]  /*18040*/  WARPGROUP.ARRIVE ;  /* 0x00000000000079c5 */ /* 0x000fcc0000000000 */
[----:B------:R-:W-:Y:S01]  /*18050*/  QGMMA.64x32x32.F32.E4M3.E4M3 R72, gdesc[UR4], RZ, !UPT, gsb0 ;  /* 0x00600000044879f3 */ /* 0x000fe2000c0008ff */
[----:B------:R-:W-:Y:S01]  /*18060*/  R2UR UR6, R8 ;  /* 0x00000000080672ca */ /* 0x000fe200000e0000 */
[----:B------:R-:W-:Y:S01]  /*18070*/  UMOV UR4, UR44 ;  /* 0x0000002c00047c82 */ /* 0x000fe20008000000 */
[----:B------:R-:W-:Y:S01]  /*18080*/  R2UR UR7, R9 ;  /* 0x00000000090772ca */ /* 0x000fe200000e0000 */
[----:B------:R-:W-:Y:S01]  /*18090*/  UMOV UR5, UR45 ;  /* 0x0000002d00057c82 */ /* 0x000fe20008000000 */
[----:B------:R-:W-:Y:S01]  /*180a0*/  VIADD R8, R4, 0x202 ;  /* 0x0000020204087836 */ /* 0x000fe20000000000 */
[----:B------:R-:W-:Y:S01]  /*180b0*/  MOV R9, 0x80000020 ;  /* 0x8000002000097802 */ /* 0x000fe20000000f00 */
[----:B------:R-:W-:Y:S02]  /*180c0*/  WARPGROUP.DEPBAR.LE gsb0, 0x0 ;  /* 0x00008000000079c5 */ /* 0x000fe40000010000 */
[----:B------:R-:W-:-:S06]  /*180d0*/  WARPGROUP.ARRIVE ;  /* 0x00000000000079c5 */ /* 0x000fcc0000000000 */
[----:B------:R-:W-:Y:S01]  /*180e0*/  QGMMA.64x32x32.F32.E4M3.E4M3 R56, gdesc[UR8], RZ, !UPT, gsb0 ;  /* 0x00600000083879f3 */ /* 0x000fe2000c0008ff */
[----:B------:R-:W-:Y:S01]  /*180f0*/  R2UR UR10, R10 ;  /* 0x000000000a0a72ca */ /* 0x000fe200000e0000 */
[----:B------:R-:W-:Y:S01]  /*18100*/  UMOV UR8, UR44 ;  /* 0x0000002c00087c82 */ /* 0x000fe20008000000 */
[----:B------:R-:W-:Y:S01]  /*18110*/  R2UR UR11, R11 ;  /* 0x000000000b0b72ca */ /* 0x000fe200000e0000 */
[----:B------:R-:W-:Y:S01]  /*18120*/  UMOV UR9, UR45 ;  /* 0x0000002d00097c82 */ /* 0x000fe20008000000 */
[----:B------:R-:W-:Y:S02]  /*18130*/  VIADD R10, R4, 0x380 ;  /* 0x00000380040a7836 */ /* 0x000fe40000000000 */
[----:B------:R-:W-:Y:S01]  /*18140*/  IMAD.MOV.U32 R11, RZ, RZ, -0x7fffffe0 ;  /* 0x80000020ff0b7424 */ /* 0x000fe200078e00ff */
        /* <DEDUP_REMOVED lines=20> */
[----:B------:R-:W-:Y:S03]  /*18290*/  QGMMA.64x32x32.F32.E4M3.E4M3 R88, gdesc[UR44], R88, gsb0 ;  /* 0x006000002c5879f3 */ /* 0x000fe60008000858 */
[----:B------:R-:W-:Y:S02]  /*182a0*/  WARPGROUP.DEPBAR.LE gsb0, 0x0 ;  /* 0x00008000000079c5 */ /* 0x000fe40000010000 */
[----:B------:R-:W-:-:S06]  /*182b0*/  WARPGROUP.ARRIVE ;  /* 0x00000000000079c5 */ /* 0x000fcc0000000000 */
[----:B------:R-:W-:Y:S01]  /*182c0*/  QGMMA.64x32x32.F32.E4M3.E4M3 R72, gdesc[UR4], R72, gsb0 ;  /* 0x00600000044879f3 */ /* 0x000fe20008000848 */
[----:B------:R-:W-:Y:S01]  /*182d0*/  R2UR UR6, R6 ;  /* 0x00000000060672ca */ /* 0x000fe200000e0000 */
[----:B------:R-:W-:Y:S01]  /*182e0*/  UIADD3 UR4, UR28, 0x200, URZ ;  /* 0x000002001c047890 */ /* 0x000fe2000fffe03f */
[----:B------:R-:W-:Y:S01]  /*182f0*/  R2UR UR7, R7 ;  /* 0x00000000070772ca */ /* 0x000fe200000e0000 */
[----:B------:R-:W-:Y:S01]  /*18300*/  UMOV UR5, 0x80000020 ;  /* 0x8000002000057882 */ /* 0x000fe20000000000 */
[----:B------:R-:W-:Y:S01]  /*18310*/  VIADD R6, R4, 0x400 ;  /* 0x0000040004067836 */ /* 0x000fe20000000000 */
[----:B------:R-:W-:Y:S01]  /*18320*/  UMOV UR21, UR5 ;  /* 0x0000000500157c82 */ /* 0x000fe20008000000 */
[----:B------:R-:W-:Y:S02]  /*18330*/  IMAD.MOV.U32 R7, RZ, RZ, -0x7fffffe0 ;  /* 0x80000020ff077424 */ /* 0x000fe400078e00ff */
[----:B------:R-:W-:Y:S01]  /*18340*/  UMOV UR20, UR4 ;  /* 0x0000000400147c82 */ /* 0x000fe20008000000 */
[----:B------:R-:W-:-:S02]  /*18350*/  WARPGROUP.DEPBAR.LE gsb0, 0x0 ;  /* 0x00008000000079c5 */ /* 0x000fc40000010000 */
[----:B------:R-:W-:-:S06]  /*18360*/  WARPGROUP.ARRIVE ;  /* 0x00000000000079c5 */ /* 0x000fcc0000000000 */
[----:B------:R-:W-:Y:S01]  /*18370*/  QGMMA.64x32x32.F32.E4M3.E4M3 R56, gdesc[UR8], R56, gsb0 ;  /* 0x00600000083879f3 */ /* 0x000fe20008000838 */
[----:B------:R-:W-:Y:S01]  /*18380*/  R2UR UR10, R8 ;  /* 0x00000000080a72ca */ /* 0x000fe200000e0000 */
[----:B------:R-:W-:Y:S01]  /*18390*/  UMOV UR8, UR4 ;  /* 0x0000000400087c82 */ /* 0x000fe20008000000 */
[----:B------:R-:W-:Y:S01]  /*183a0*/  R2UR UR11, R9 ;  /* 0x00000000090b72ca */ /* 0x000fe200000e0000 */
[----:B------:R-:W-:Y:S01]  /*183b0*/  UMOV UR9, UR5 ;  /* 0x0000000500097c82 */ /* 0x000fe20008000000 */
[----:B------:R-:W-:Y:S01]  /*183c0*/  IMAD.MOV.U32 R9, RZ, RZ, -0x7fffffe0 ;  /* 0x80000020ff097424 */ /* 0x000fe200078e00ff */
[----:B------:R-:W-:-:S04]  /*183d0*/  IADD3 R8, R4, 0x480, RZ ;  /* 0x0000048004087810 */ /* 0x000fc80007ffe0ff */
[----:B------:R-:W-:Y:S02]  /*183e0*/  R2UR UR22, R8 ;  /* 0x00000000081672ca */ /* 0x000fe400000e0000 */
[----:B------:R-:W-:Y:S01]  /*183f0*/  R2UR UR23, R9 ;  /* 0x00000000091772ca */ /* 0x000fe200000e0000 */
[----:B------:R-:W-:Y:S01]  /*18400*/  IMAD.MOV.U32 R9, RZ, RZ, -0x7fffffe0 ;  /* 0x80000020ff097424 */ /* 0x000fe200078e00ff */
[----:B------:R-:W-:Y:S01]  /*18410*/  IADD3 R8, R4, 0x302, RZ ;  /* 0x0000030204087810 */ /* 0x000fe20007ffe0ff */
[----:B------:R-:W-:Y:S02]  /*18420*/  WARPGROUP.DEPBAR.LE gsb0, 0x0 ;  /* 0x00008000000079c5 */ /* 0x000fe40000010000 */
[----:B------:R-:W-:-:S06]  /*18430*/  WARPGROUP.ARRIVE ;  /* 0x00000000000079c5 */ /* 0x000fcc0000000000 */
[----:B------:R-:W-:Y:S01]  /*18440*/  QGMMA.64x32x32.F32.E4M3.E4M3 R40, gdesc[UR12], R40, gsb0 ;  /* 0x006000000c2879f3 */ /* 0x000fe20008000828 */
        /* <DEDUP_REMOVED lines=25> */
[----:B------:R-:W-:Y:S01]  /*185e0*/  IMAD.MOV.U32 R7, RZ, RZ, -0x7fffffe0 ;  /* 0x80000020ff077424 */ /* 0x000fe200078e00ff */
[----:B------:R-:W-:Y:S01]  /*185f0*/  IADD3 R6, R4, 0x402, RZ ;  /* 0x0000040204067810 */ /* 0x000fe20007ffe0ff */
[----:B------:R-:W-:Y:S02]  /*18600*/  UMOV UR25, UR9 ;  /* 0x0000000900197c82 */ /* 0x000fe40008000000 */
        /* <DEDUP_REMOVED lines=8> */
[----:B------:R-:W-:Y:S01]  /*18690*/  VIADD R8, R4, 0x482 ;  /* 0x0000048204087836 */ /* 0x000fe20000000000 */
[----:B------:R-:W-:-:S04]  /*186a0*/  MOV R9, 0x80000020 ;  /* 0x8000002000097802 */ /* 0x000fc80000000f00 */
[----:B------:R-:W-:Y:S01]  /*186b0*/  R2UR UR26, R8 ;  /* 0x00000000081a72ca */ /* 0x000fe200000e0000 */
[----:B------:R-:W-:Y:S01]  /*186c0*/  VIADD R8, R4, 0x580 ;  /* 0x0000058004087836 */ /* 0x000fe20000000000 */
[----:B------:R-:W-:Y:S01]  /*186d0*/  R2UR UR27, R9 ;  /* 0x00000000091b72ca */ /* 0x000fe200000e0000 */
        /* <DEDUP_REMOVED lines=75> */
[C---:B------:R-:W-:Y:S01]  /*18b90*/  IADD3 R6, R4.reuse, 0x682, RZ ;  /* 0x0000068204067810 */ /* 0x040fe20007ffe0ff */
[----:B------:R-:W-:Y:S01]  /*18ba0*/  VIADD R4, R4, 0x702 ;  /* 0x0000070204047836 */ /* 0x000fe20000000000 */
[----:B------:R-:W-:Y:S01]  /*18bb0*/  UMOV UR41, UR17 ;  /* 0x0000001100297c82 */ /* 0x000fe20008000000 */
[----:B------:R-:W-:-:S03]  /*18bc0*/  UMOV UR40, UR16 ;  /* 0x0000001000287c82 */ /* 0x000fc60008000000 */
[----:B------:R-:W-:Y:S01]  /*18bd0*/  R2UR UR42, R4 ;  /* 0x00000000042a72ca */ /* 0x000fe200000e0000 */
[----:B------:R-:W-:Y:S02]  /*18be0*/  WARPGROUP.DEPBAR.LE gsb0, 0x0 ;  /* 0x00008000000079c5 */ /* 0x000fe40000010000 */
[----:B------:R-:W-:-:S06]  /*18bf0*/  WARPGROUP.ARRIVE ;  /* 0x00000000000079c5 */ /* 0x000fcc0000000000 */
[----:B------:R-:W-:Y:S01]  /*18c00*/  QGMMA.64x32x32.F32.E4M3.E4M3 R56, gdesc[UR20], R56, gsb0 ;  /* 0x00600000143879f3 */ /* 0x000fe20008000838 */
[----:B------:R-:W-:Y:S01]  /*18c10*/  R2UR UR22, R8 ;  /* 0x00000000081672ca */ /* 0x000fe200000e0000 */
[----:B------:R-:W-:Y:S01]  /*18c20*/  UMOV UR20, UR16 ;  /* 0x0000001000147c82 */ /* 0x000fe20008000000 */
[----:B------:R-:W-:Y:S01]  /*18c30*/  R2UR UR23, R9 ;  /* 0x00000000091772ca */ /* 0x000fe200000e0000 */
[----:B------:R-:W-:Y:S01]  /*18c40*/  UMOV UR21, UR17 ;  /* 0x0000001100157c82 */ /* 0x000fe20008000000 */
        /* <DEDUP_REMOVED lines=30> */
[----:B------:R-:W-:Y:S05]  /*18e30*/  @!P0 BRA `(.L_x_587) ;  /* 0x0000000000048947 */ /* 0x000fea0003800000 */
[----:B------:R-:W-:Y:S01]  /*18e40*/  BPT.TRAP 0x1 ;  /* 0x000000040000795c */ /* 0x000fe20000300000 */
.L_x_587:
[----:B------:R-:W2:Y:S01]  /*18e50*/  LDL R104, [R1+0x64] ;  /* 0x0000640001687983 */ /* 0x000ea20000100800 */
[C---:B------:R-:W-:Y:S01]  /*18e60*/  FMUL.FTZ R5, R2.reuse, R88 ;  /* 0x0000005802057220 */ /* 0x040fe20000410000 */
[C---:B------:R-:W-:Y:S01]  /*18e70*/  FMUL.FTZ R6, R2.reuse, R89 ;  /* 0x0000005902067220 */ /* 0x040fe20000410000 */
        /* <DEDUP_REMOVED lines=19> */
[C---:B------:R-:W-:Y:S01]  /*18fb0*/  FMUL.FTZ R81, R2.reuse, R86 ;  /* 0x0000005602517220 */ /* 0x040fe20000410000 */
[----:B------:R-:W3:Y:S01]  /*18fc0*/  MUFU.TANH R10, R10 ;  /* 0x0000000a000a7308 */ /* 0x000ee20000002400 */
[C---:B------:R-:W-:Y:S01]  /*18fd0*/  FMUL.FTZ R102, R2.reuse, R33 ;  /* 0x0000002102667220 */ /* 0x040fe20000410000 */
[C---:B------:R-:W-:Y:S01]  /*18fe0*/  FMUL.FTZ R103, R2.reuse, R36 ;  /* 0x0000002402677220 */ /* 0x040fe20000410000 */
[C---:B------:R-:W-:Y:S01]  /*18ff0*/  FMUL.FTZ R7, R2.reuse, R95 ;  /* 0x0000005f02077220 */ /* 0x040fe20000410000 */
[C---:B------:R-:W-:Y:S01]  /*19000*/  FMUL.FTZ R74, R2.reuse, R78 ;  /* 0x0000004e024a7220 */ /* 0x040fe20000410000 */
[C---:B------:R-:W-:Y:S01]  /*19010*/  FMUL.FTZ R86, R2.reuse, R56 ;  /* 0x0000003802567220 */ /* 0x040fe20000410000 */
[C---:B------:R-:W-:Y:S01]  /*19020*/  FMUL.FTZ R88, R2.reuse, R101 ;  /* 0x0000006502587220 */ /* 0x040fe20000410000 */
[C---:B------:R-:W-:Y:S01]  /*19030*/  FMUL.FTZ R78, R2.reuse, R82 ;  /* 0x00000052024e7220 */ /* 0x040fe20000410000 */
[----:B------:R-:W4:Y:S01]  /*19040*/  MUFU.TANH R9, R9 ;  /* 0x0000000900097308 */ /* 0x000f220000002400 */
[C---:B------:R-:W-:Y:S01]  /*19050*/  FMUL.FTZ R56, R2.reuse, R59 ;  /* 0x0000003b02387220 */ /* 0x040fe20000410000 */
[C---:B------:R-:W-:Y:S01]  /*19060*/  FMUL.FTZ R82, R2.reuse, R87 ;  /* 0x0000005702527220 */ /* 0x040fe20000410000 */
[C---:B------:R-:W-:Y:S01]  /*19070*/  FMUL.FTZ R59, R2.reuse, R62 ;  /* 0x0000003e023b7220 */ /* 0x040fe20000410000 */
[C---:B------:R-:W-:Y:S01]  /*19080*/  FMUL.FTZ R87, R2.reuse, R60 ;  /* 0x0000003c02577220 */ /* 0x040fe20000410000 */
[C---:B------:R-:W-:Y:S01]  /*19090*/  FMUL.FTZ R62, R2.reuse, R66 ;  /* 0x00000042023e7220 */ /* 0x040fe20000410000 */
[C---:B------:R-:W-:Y:S01]  /*190a0*/  FMUL.FTZ R12, R2.reuse, R98 ;  /* 0x00000062020c7220 */ /* 0x040fe20000410000 */
[C---:B------:R-:W-:Y:S01]  /*190b0*/  FMUL.FTZ R60, R2.reuse, R61 ;  /* 0x0000003d023c7220 */ /* 0x040fe20000410000 */
[----:B------:R-:W5:Y:S01]  /*190c0*/  MUFU.TANH R3, R3 ;  /* 0x0000000300037308 */ /* 0x000f620000002400 */
        /* <DEDUP_REMOVED lines=45> */
[----:B------:R-:W-:Y:S01]  /*193a0*/  ULDC UR53, c[0x0][0x988] ;  /* 0x0002620000357ab9 */ /* 0x000fe20000000800 */
[C---:B------:R-:W-:Y:S01]  /*193b0*/  FMUL.FTZ R39, R2.reuse, R39 ;  /* 0x0000002702277220 */ /* 0x040fe20000410000 */
[----:B------:R-:W5:Y:S01]  /*193c0*/  MUFU.TANH R7, R7 ;  /* 0x0000000700077308 */ /* 0x000f620000002400 */
[C---:B------:R-:W-:Y:S01]  /*193d0*/  FMUL.FTZ R35, R2.reuse, R35 ;  /* 0x0000002302237220 */ /* 0x040fe20000410000 */
[----:B------:R-:W-:Y:S01]  /*193e0*/  FMUL.FTZ R38, R2, R38 ;  /* 0x0000002602267220 */ /* 0x000fe20000410000 */
[----:B------:R-:W-:Y:S01]  /*193f0*/  ULDC UR52, c[0x0][0x988] ;  /* 0x0002620000347ab9 */ /* 0x000fe20000000800 */
[--C-:B------:R-:W-:Y:S01]  /*19400*/  IMAD.MOV.U32 R118, RZ, RZ, R119.reuse ;  /* 0x000000ffff767224 */ /* 0x100fe200078e0077 */
[-C--:B------:R-:W-:Y:S01]  /*19410*/  MOV R116, R119.reuse ;  /* 0x0000007700747202 */ /* 0x080fe20000000f00 */
[--C-:B------:R-:W-:Y:S01]  /*19420*/  IMAD.MOV.U32 R117, RZ, RZ, R119.reuse ;  /* 0x000000ffff757224 */ /* 0x100fe200078e0077 */
[-C--:B------:R-:W-:Y:S01]  /*19430*/  MOV R112, R119.reuse ;  /* 0x0000007700707202 */ /* 0x080fe20000000f00 */
[----:B------:R-:W5:Y:S01]  /*19440*/  MUFU.TANH R88, R88 ;  /* 0x0000005800587308 */ /* 0x000f620000002400 */
[--C-:B------:R-:W-:Y:S01]  /*19450*/  IMAD.MOV.U32 R115, RZ, RZ, R119.reuse ;  /* 0x000000ffff737224 */ /* 0x100fe200078e0077 */
[----:B------:R-:W-:Y:S01]  /*19460*/  MOV R108, R119 ;  /* 0x00000077006c7202 */ /* 0x000fe20000000f00 */
[----:B------:R-:W-:-:S02]  /*19470*/  IMAD.MOV.U32 R114, RZ, RZ, R119 ;  /* 0x000000ffff727224 */ /* 0x000fc400078e0077 */
[--C-:B------:R-:W-:Y:S02]  /*19480*/  IMAD.MOV.U32 R113, RZ, RZ, R119.reuse ;  /* 0x000000ffff717224 */ /* 0x100fe400078e0077 */
[--C-:B------:R-:W-:Y:S01]  /*19490*/  IMAD.MOV.U32 R111, RZ, RZ, R119.reuse ;  /* 0x000000ffff6f7224 */ /* 0x100fe200078e0077 */
[----:B------:R-:W5:Y:S01]  /*194a0*/  MUFU.TANH R12, R12 ;  /* 0x0000000c000c7308 */ /* 0x000f620000002400 */
[--C-:B------:R-:W-:Y:S02]  /*194b0*/  IMAD.MOV.U32 R110, RZ, RZ, R119.reuse ;  /* 0x000000ffff6e7224 */ /* 0x100fe400078e0077 */
[--C-:B------:R-:W-:Y:S02]  /*194c0*/  IMAD.MOV.U32 R109, RZ, RZ, R119.reuse ;  /* 0x000000ffff6d7224 */ /* 0x100fe400078e0077 */
[--C-:B------:R-:W-:Y:S02]  /*194d0*/  IMAD.MOV.U32 R107, RZ, RZ, R119.reuse ;  /* 0x000000ffff6b7224 */ /* 0x100fe400078e0077 */
[--C-:B------:R-:W-:Y:S01]  /*194e0*/  IMAD.MOV.U32 R106, RZ, RZ, R119.reuse ;  /* 0x000000ffff6a7224 */ /* 0x100fe200078e0077 */
[----:B------:R-:W5:Y:S01]  /*194f0*/  MUFU.TANH R91, R91 ;  /* 0x0000005b005b7308 */ /* 0x000f620000002400 */
[----:B------:R-:W-:-:S07]  /*19500*/  IMAD.MOV.U32 R105, RZ, RZ, R119 ;  /* 0x000000ffff697224 */ /* 0x000fce00078e0077 */
[----:B------:R-:W5:Y:S08]  /*19510*/  MUFU.TANH R11, R11 ;  /* 0x0000000b000b7308 */ /* 0x000f700000002400 */
        /* <DEDUP_REMOVED lines=21> */
[----:B------:R-:W5:Y:S01]  /*19670*/  MUFU.TANH R57, R57 ;  /* 0x0000003900397308 */ /* 0x000f620000002400 */
[----:B--2---:R-:W-:-:S02]  /*19680*/  IMAD.IADD R25, R104, 0x1, R141 ;  /* 0x0000000168197824 */ /* 0x004fc400078e028d */
[----:B------:R-:W-:-:S05]  /*19690*/  FMUL.FTZ R104, R2, R37 ;  /* 0x0000002502687220 */ /* 0x000fca0000410000 */
[----:B------:R-:W2:Y:S01]  /*196a0*/  MUFU.TANH R64, R64 ;  /* 0x0000004000407308 */ /* 0x000ea20000002400 */
[----:B------:R-:W-:-:S05]  /*196b0*/  IMAD R100, R148, -0xa0, R25 ;  /* 0xffffff6094647824 */ /* 0x000fca00078e0219 */
[C---:B------:R-:W-:Y:S02]  /*196c0*/  ISETP.GT.AND P1, PT, R100.reuse, RZ, PT ;  /* 0x000000ff6400720c */ /* 0x040fe40003f24270 */
[C---:B------:R-:W-:Y:S01]  /*196d0*/  ISETP.GT.AND P2, PT, R100.reuse, 0x1, PT ;  /* 0x000000016400780c */ /* 0x040fe20003f44270 */
[----:B------:R-:W2:Y:S01]  /*196e0*/  MUFU.TANH R56, R56 ;  /* 0x0000003800387308 */ /* 0x000ea20000002400 */
[----:B------:R-:W-:Y:S02]  /*196f0*/  ISETP.GT.AND P3, PT, R100, 0x8, PT ;  /* 0x000000086400780c */ /* 0x000fe40003f64270 */
[----:B0-----:R-:W-:Y:S02]  /*19700*/  FSEL R33, R5, -INF , P1 ;  /* 0xff80000005217808 */ /* 0x001fe40000800000 */
[----:B-1----:R-:W-:Y:S02]  /*19710*/  FSEL R36, R6, -INF , P2 ;  /* 0xff80000006247808 */ /* 0x002fe40001000000 */
[----:B------:R-:W-:Y:S01]  /*19720*/  ISETP.GT.AND P4, PT, R100, 0x9, PT ;  /* 0x000000096400780c */ /* 0x000fe20003f84270 */
[----:B------:R-:W0:Y:S01]  /*19730*/  MUFU.TANH R63, R63 ;  /* 0x0000003f003f7308 */ /* 0x000e220000002400 */
[----:B---3--:R-:W-:-:S02]  /*19740*/  FSEL R37, R10, -INF , P3 ;  /* 0xff8000000a257808 */ /* 0x008fc40001800000 */
[----:B------:R-:W-:Y:S02]  /*19750*/  FMNMX.FTZ R6, R33, R36, !PT ;  /* 0x0000002421067209 */ /* 0x000fe40007810000 */
[C---:B------:R-:W-:Y:S02]  /*19760*/  ISETP.GT.AND P5, PT, R100.reuse, 0x10, PT ;  /* 0x000000106400780c */ /* 0x040fe40003fa4270 */
[----:B----4-:R-:W-:Y:S01]  /*19770*/  FSEL R51, R9, -INF , P4 ;  /* 0xff80000009337808 */ /* 0x010fe20002000000 */
[----:B------:R-:W1:Y:S01]  /*19780*/  MUFU.TANH R59, R59 ;  /* 0x0000003b003b7308 */ /* 0x000e620000002400 */
[----:B------:R-:W-:Y:S02]  /*19790*/  FMNMX.FTZ R6, R37, R6, !PT ;  /* 0x0000000625067209 */ /* 0x000fe40007810000 */
[----:B-----5:R-:W-:Y:S02]  /*197a0*/  FSEL R3, R3, -INF , P1 ;  /* 0xff80000003037808 */ /* 0x020fe40000800000 */
[----:B------:R-:W-:-:S02]  /*197b0*/  ISETP.GT.AND P1, PT, R100, 0x11, PT ;  /* 0x000000116400780c */ /* 0x000fc40003f24270 */
[----:B------:R-:W-:Y:S01]  /*197c0*/  FSEL R55, R14, -INF , P5 ;  /* 0xff8000000e377808 */ /* 0x000fe20002800000 */
[----:B------:R-:W3:Y:S01]  /*197d0*/  MUFU.TANH R68, R68 ;  /* 0x0000004400447308 */ /* 0x000ee20000002400 */
[----:B------:R-:W-:Y:S02]  /*197e0*/  FMNMX.FTZ R6, R51, R6, !PT ;  /* 0x0000000633067209 */ /* 0x000fe40007810000 */
[----:B------:R-:W-:Y:S02]  /*197f0*/  FSEL R4, R4, -INF , P2 ;  /* 0xff80000004047808 */ /* 0x000fe40001000000 */
[----:B------:R-:W-:Y:S02]  /*19800*/  ISETP.GT.AND P2, PT, R100, 0x18, PT ;  /* 0x000000186400780c */ /* 0x000fe40003f44270 */
[----:B------:R-:W-:Y:S01]  /*19810*/  FSEL R96, R15, -INF , P1 ;  /* 0xff8000000f607808 */ /* 0x000fe20000800000 */
[----:B------:R-:W4:Y:S01]  /*19820*/  MUFU.TANH R58, R58 ;  /* 0x0000003a003a7308 */ /* 0x000f220000002400 */
[----:B------:R-:W-:-:S02]  /*19830*/  FMNMX.FTZ R9, R55, R6, !PT ;  /* 0x0000000637097209 */ /* 0x000fc40007810000 */
[----:B------:R-:W-:Y:S02]  /*19840*/  FSEL R5, R8, -INF , P3 ;  /* 0xff80000008057808 */ /* 0x000fe40001800000 */
[----:B------:R-:W-:Y:S02]  /*19850*/  ISETP.GT.AND P3, PT, R100, 0x19, PT ;  /* 0x000000196400780c */ /* 0x000fe40003f64270 */
[----:B------:R-:W-:Y:S01]  /*19860*/  FSEL R89, R89, -INF , P2 ;  /* 0xff80000059597808 */ /* 0x000fe20001000000 */
[----:B------:R-:W5:Y:S01]  /*19870*/  MUFU.TANH R67, R67 ;  /* 0x0000004300437308 */ /* 0x000f620000002400 */
[----:B------:R-:W-:Y:S02]  /*19880*/  FMNMX.FTZ R8, R96, R9, !PT ;  /* 0x0000000960087209 */ /* 0x000fe40007810000 */
[----:B------:R-:W-:Y:S02]  /*19890*/  FSEL R6, R7, -INF , P4 ;  /* 0xff80000007067808 */ /* 0x000fe40002000000 */
[----:B------:R-:W-:-:S02]  /*198a0*/  ISETP.GT.AND P4, PT, R100, 0x20, PT ;  /* 0x000000206400780c */ /* 0x000fc40003f84270 */
[----:B------:R-:W-:Y:S01]  /*198b0*/  FSEL R88, R88, -INF , P3 ;  /* 0xff80000058587808 */ /* 0x000fe20001800000 */
[----:B------:R-:W5:Y:S01]  /*198c0*/  MUFU.TANH R62, R62 ;  /* 0x0000003e003e7308 */ /* 0x000f620000002400 */
[----:B------:R-:W-:Y:S02]  /*198d0*/  FMNMX.FTZ R9, R89, R8, !PT ;  /* 0x0000000859097209 */ /* 0x000fe40007810000 */
[----:B------:R-:W-:Y:S02]  /*198e0*/  FSEL R7, R12, -INF , P5 ;  /* 0xff8000000c077808 */ /* 0x000fe40002800000 */
[----:B------:R-:W-:Y:S02]  /*198f0*/  ISETP.GT.AND P5, PT, R100, 0x21, PT ;  /* 0x000000216400780c */ /* 0x000fe40003fa4270 */
[----:B------:R-:W-:Y:S01]  /*19900*/  FSEL R91, R91, -INF , P4 ;  /* 0xff8000005b5b7808 */ /* 0x000fe20002000000 */
[----:B------:R-:W5:Y:S01]  /*19910*/  MUFU.TANH R70, R70 ;  /* 0x0000004600467308 */ /* 0x000f620000002400 */
        /* <DEDUP_REMOVED lines=16> */
[----:B------:R-:W-:Y:S01]  /*19a20*/  FSEL R11, R73, -INF , P4 ;  /* 0xff800000490b7808 */ /* 0x000fe20002000000 */
[----:B------:R-:W-:Y:S01]  /*19a30*/  IMAD.U32 R73, RZ, RZ, UR53 ;  /* 0x00000035ff497e24 */ /* 0x000fe2000f8e00ff */
        /* <DEDUP_REMOVED lines=41> */
[----:B--2---:R-:W-:Y:S01]  /*19cd0*/  FSEL R64, R64, -INF , P1 ;  /* 0xff80000040407808 */ /* 0x004fe20000800000 */
[----:B------:R-:W2:Y:S01]  /*19ce0*/  MUFU.TANH R93, R93 ;  /* 0x0000005d005d7308 */ /* 0x000ea20000002400 */
[----:B------:R-:W-:-:S02]  /*19cf0*/  FMNMX.FTZ R29, R60, R27, !PT ;  /* 0x0000001b3c1d7209 */ /* 0x000fc40007810000 */
[----:B------:R-:W-:Y:S02]  /*19d00*/  FSEL R27, R56, -INF , P3 ;  /* 0xff800000381b7808 */ /* 0x000fe40001800000 */
[----:B------:R-:W-:Y:S02]  /*19d10*/  ISETP.GT.AND P3, PT, R100, 0x58, PT ;  /* 0x000000586400780c */ /* 0x000fe40003f64270 */
[----:B0-----:R-:W-:Y:S01]  /*19d20*/  FSEL R63, R63, -INF , P2 ;  /* 0xff8000003f3f7808 */ /* 0x001fe20001000000 */
[----:B------:R-:W0:Y:S01]  /*19d30*/  MUFU.TANH R42, R42 ;  /* 0x0000002a002a7308 */ /* 0x000e220000002400 */
[----:B------:R-:W-:Y:S02]  /*19d40*/  FMNMX.FTZ R30, R64, R29, !PT ;  /* 0x0000001d401e7209 */ /* 0x000fe40007810000 */
[----:B-1----:R-:W-:Y:S02]  /*19d50*/  FSEL R28, R59, -INF , P4 ;  /* 0xff8000003b1c7808 */ /* 0x002fe40002000000 */
[----:B------:R-:W-:-:S02]  /*19d60*/  ISETP.GT.AND P4, PT, R100, 0x59, PT ;  /* 0x000000596400780c */ /* 0x000fc40003f84270 */
[----:B---3--:R-:W-:Y:S01]  /*19d70*/  FSEL R68, R68, -INF , P3 ;  /* 0xff80000044447808 */ /* 0x008fe20001800000 */
[----:B------:R-:W1:Y:S01]  /*19d80*/  MUFU.TANH R52, R52 ;  /* 0x0000003400347308 */ /* 0x000e620000002400 */
[----:B------:R-:W-:Y:S02]  /*19d90*/  FMNMX.FTZ R29, R63, R30, !PT ;  /* 0x0000001e3f1d7209 */ /* 0x000fe40007810000 */
[----:B----4-:R-:W-:Y:S02]  /*19da0*/  FSEL R58, R58, -INF , P5 ;  /* 0xff8000003a3a7808 */ /* 0x010fe40002800000 */
[----:B------:R-:W-:Y:S02]  /*19db0*/  ISETP.GT.AND P5, PT, R100, 0x60, PT ;  /* 0x000000606400780c */ /* 0x000fe40003fa4270 */
[----:B-----5:R-:W-:Y:S01]  /*19dc0*/  FSEL R67, R67, -INF , P4 ;  /* 0xff80000043437808 */ /* 0x020fe20002000000 */
[----:B------:R-:W3:Y:S01]  /*19dd0*/  MUFU.TANH R46, R46 ;  /* 0x0000002e002e7308 */ /* 0x000ee20000002400 */
[----:B------:R-:W-:-:S02]  /*19de0*/  FMNMX.FTZ R30, R68, R29, !PT ;  /* 0x0000001d441e7209 */ /* 0x000fc40007810000 */
[----:B------:R-:W-:Y:S02]  /*19df0*/  FSEL R62, R62, -INF , P1 ;  /* 0xff8000003e3e7808 */ /* 0x000fe40000800000 */
[----:B------:R-:W-:Y:S02]  /*19e00*/  ISETP.GT.AND P1, PT, R100, 0x61, PT ;  /* 0x000000616400780c */ /* 0x000fe40003f24270 */
[----:B------:R-:W-:Y:S01]  /*19e10*/  FSEL R70, R70, -INF , P5 ;  /* 0xff80000046467808 */ /* 0x000fe20002800000 */
[----:B------:R-:W4:Y:S01]  /*19e20*/  MUFU.TANH R95, R95 ;  /* 0x0000005f005f7308 */ /* 0x000f220000002400 */
        /* <DEDUP_REMOVED lines=28> */
[----:B--2---:R-:W-:Y:S01]  /*19ff0*/  FSEL R93, R93, -INF , P1 ;  /* 0xff8000005d5d7808 */ /* 0x004fe20000800000 */
[----:B------:R-:W2:Y:S01]  /*1a000*/  MUFU.TANH R99, R99 ;  /* 0x0000006300637308 */ /* 0x000ea20000002400 */
[----:B------:R-:W-:Y:S02]  /*1a010*/  FMNMX.FTZ R30, R47, R30, !PT ;  /* 0x0000001e2f1e7209 */ /* 0x000fe40007810000 */
[----:B0-----:R-:W-:Y:S02]  /*1a020*/  FSEL R42, R42, -INF , P3 ;  /* 0xff8000002a2a7808 */ /* 0x001fe40001800000 */
[----:B------:R-:W-:-:S02]  /*1a030*/  ISETP.GT.AND P3, PT, R100, 0x80, PT ;  /* 0x000000806400780c */ /* 0x000fc40003f64270 */
[----:B-1----:R-:W-:Y:S01]  /*1a040*/  FSEL R52, R52, -INF , P2 ;  /* 0xff80000034347808 */ /* 0x002fe20001000000 */
[----:B------:R-:W0:Y:S01]  /*1a050*/  MUFU.TANH R54, R54 ;  /* 0x0000003600367308 */ /* 0x000e220000002400 */
[----:B------:R-:W-:Y:S02]  /*1a060*/  FMNMX.FTZ R43, R93, R30, !PT ;  /* 0x0000001e5d2b7209 */ /* 0x000fe40007810000 */
[----:B---3--:R-:W-:Y:S02]  /*1a070*/  FSEL R30, R46, -INF , P4 ;  /* 0xff8000002e1e7808 */ /* 0x008fe40002000000 */
[----:B------:R-:W-:Y:S02]  /*1a080*/  ISETP.GT.AND P4, PT, R100, 0x81, PT ;  /* 0x000000816400780c */ /* 0x000fe40003f84270 */
[----:B----4-:R-:W-:Y:S01]  /*1a090*/  FSEL R95, R95, -INF , P3 ;  /* 0xff8000005f5f7808 */ /* 0x010fe20001800000 */
[----:B------:R-:W1:Y:S01]  /*1a0a0*/  MUFU.TANH R101, R101 ;  /* 0x0000006500657308 */ /* 0x000e620000002400 */
[----:B------:R-:W-:-:S02]  /*1a0b0*/  FMNMX.FTZ R32, R52, R43, !PT ;  /* 0x0000002b34207209 */ /* 0x000fc40007810000 */
[----:B-----5:R-:W-:Y:S02]  /*1a0c0*/  FSEL R45, R45, -INF , P5 ;  /* 0xff8000002d2d7808 */ /* 0x020fe40002800000 */
[----:B------:R-:W-:Y:S02]  /*1a0d0*/  ISETP.GT.AND P5, PT, R100, 0x88, PT ;  /* 0x000000886400780c */ /* 0x000fe40003fa4270 */
[----:B------:R-:W-:Y:S01]  /*1a0e0*/  FSEL R94, R94, -INF , P4 ;  /* 0xff8000005e5e7808 */ /* 0x000fe20002000000 */
[----:B------:R-:W3:Y:S01]  /*1a0f0*/  MUFU.TANH R53, R53 ;  /* 0x0000003500357308 */ /* 0x000ee20000002400 */
[----:B------:R-:W-:Y:S02]  /*1a100*/  FMNMX.FTZ R43, R95, R32, !PT ;  /* 0x000000205f2b7209 */ /* 0x000fe40007810000 */
[----:B------:R-:W-:Y:S01]  /*1a110*/  FSEL R32, R50, -INF , P1 ;  /* 0xff80000032207808 */ /* 0x000fe20000800000 */
[----:B------:R-:W-:Y:S01]  /*1a120*/  FMUL.FTZ R50, R2, R34 ;  /* 0x0000002202327220 */ /* 0x000fe20000410000 */
[----:B------:R-:W-:-:S02]  /*1a130*/  ISETP.GT.AND P1, PT, R100, 0x89, PT ;  /* 0x000000896400780c */ /* 0x000fc40003f24270 */
[----:B------:R-:W-:Y:S01]  /*1a140*/  FSEL R98, R98, -INF , P5 ;  /* 0xff80000062627808 */ /* 0x000fe20002800000 */
[----:B------:R-:W4:Y:S01]  /*1a150*/  MUFU.TANH R102, R102 ;  /* 0x0000006600667308 */ /* 0x000f220000002400 */
[----:B------:R-:W-:Y:S02]  /*1a160*/  FMNMX.FTZ R43, R94, R43, !PT ;  /* 0x0000002b5e2b7209 */ /* 0x000fe40007810000 */
[----:B------:R-:W-:Y:S02]  /*1a170*/  FSEL R49, R49, -INF , P2 ;  /* 0xff80000031317808 */ /* 0x000fe40001000000 */
[----:B------:R-:W-:Y:S02]  /*1a180*/  ISETP.GT.AND P2, PT, R100, 0x90, PT ;  /* 0x000000906400780c */ /* 0x000fe40003f44270 */
[----:B--2---:R-:W-:Y:S01]  /*1a190*/  FSEL R99, R99, -INF , P1 ;  /* 0xff80000063637808 */ /* 0x004fe20000800000 */
[----:B------:R-:W2:Y:S01]  /*1a1a0*/  MUFU.TANH R97, R97 ;  /* 0x0000006100617308 */ /* 0x000ea20000002400 */
[----:B------:R-:W-:-:S02]  /*1a1b0*/  FMNMX.FTZ R44, R98, R43, !PT ;  /* 0x0000002b622c7209 */ /* 0x000fc40007810000 */
[----:B0-----:R-:W-:Y:S02]  /*1a1c0*/  FSEL R43, R54, -INF , P3 ;  /* 0xff800000362b7808 */ /* 0x001fe40001800000 */
[C---:B------:R-:W-:Y:S02]  /*1a1d0*/  ISETP.GT.AND P3, PT, R100.reuse, 0x91, PT ;  /* 0x000000916400780c */ /* 0x040fe40003f64270 */
[----:B-1----:R-:W-:Y:S01]  /*1a1e0*/  FSEL R101, R101, -INF , P2 ;  /* 0xff80000065657808 */ /* 0x002fe20001000000 */
[----:B------:R-:W0:Y:S01]  /*1a1f0*/  MUFU.TANH R103, R103 ;  /* 0x0000006700677308 */ /* 0x000e220000002400 */
[----:B------:R-:W-:Y:S02]  /*1a200*/  FMNMX.FTZ R44, R99, R44, !PT ;  /* 0x0000002c632c7209 */ /* 0x000fe40007810000 */
[----:B---3--:R-:W-:Y:S02]  /*1a210*/  FSEL R53, R53, -INF , P4 ;  /* 0xff80000035357808 */ /* 0x008fe40002000000 */
[----:B------:R-:W-:-:S02]  /*1a220*/  ISETP.GT.AND P4, PT, R100, 0x98, PT ;  /* 0x000000986400780c */ /* 0x000fc40003f84270 */
[----:B----4-:R-:W-:Y:S01]  /*1a230*/  FSEL R102, R102, -INF , P3 ;  /* 0xff80000066667808 */ /* 0x010fe20001800000 */
[----:B------:R-:W1:Y:S01]  /*1a240*/  MUFU.TANH R104, R104 ;  /* 0x0000006800687308 */ /* 0x000e620000002400 */
[----:B------:R-:W-:Y:S02]  /*1a250*/  FMNMX.FTZ R57, R101, R44, !PT ;  /* 0x0000002c65397209 */ /* 0x000fe40007810000 */
[----:B--2---:R-:W-:Y:S02]  /*1a260*/  FSEL R44, R97, -INF , P5 ;  /* 0xff800000612c7808 */ /* 0x004fe40002800000 */
[----:B------:R-:W-:Y:S02]  /*1a270*/  ISETP.GT.AND P5, PT, R100, 0x99, PT ;  /* 0x000000996400780c */ /* 0x000fe40003fa4270 */
[----:B------:R-:W-:Y:S01]  /*1a280*/  FMNMX.FTZ R46, R102, R57, !PT ;  /* 0x00000039662e7209 */ /* 0x000fe20007810000 */
[----:B------:R-:W-:Y:S01]  /*1a290*/  MUFU.TANH R97, R39 ;  /* 0x0000002700617308 */ /* 0x000fe20000002400 */
[----:B0-----:R-:W-:-:S02]  /*1a2a0*/  FSEL R103, R103, -INF , P4 ;  /* 0xff80000067677808 */ /* 0x001fc40002000000 */
[----:B------:R-:W-:Y:S02]  /*1a2b0*/  MOV R100, R119 ;  /* 0x0000007700647202 */ /* 0x000fe40000000f00 */
[----:B------:R-:W-:-:S03]  /*1a2c0*/  FMNMX.FTZ R57, R103, R46, !PT ;  /* 0x0000002e67397209 */ /* 0x000fc60007810000 */
[----:B------:R-:W-:Y:S01]  /*1a2d0*/  MUFU.TANH R77, R50 ;  /* 0x00000032004d7308 */ /* 0x000fe20000002400 */
[----:B-1----:R-:W-:-:S04]  /*1a2e0*/  FSEL R104, R104, -INF , P5 ;  /* 0xff80000068687808 */ /* 0x002fc80002800000 */
[----:B------:R-:W-:-:S03]  /*1a2f0*/  FMNMX.FTZ R57, R104, R57, !PT ;  /* 0x0000003968397209 */ /* 0x000fc60007810000 */
[----:B------:R-:W-:Y:S02]  /*1a300*/  MUFU.TANH R81, R35 ;  /* 0x0000002300517308 */ /* 0x000fe40000002400 */
[----:B------:R-:W0:Y:S06]  /*1a310*/  SHFL.BFLY PT, R46, R57, 0x2, 0x1f ;  /* 0x0c401f00392e7f89 */ /* 0x000e2c00000e0000 */
[----:B------:R-:W-:Y:S01]  /*1a320*/  MUFU.TANH R82, R38 ;  /* 0x0000002600527308 */ /* 0x000fe20000002400 */
[----:B0-----:R-:W-:Y:S01]  /*1a330*/  FMNMX.FTZ R59, R57, R46, !PT ;  /* 0x0000002e393b7209 */ /* 0x001fe20007810000 */
[----:B------:R-:W-:-:S04]  /*1a340*/  FMUL.FTZ R46, R2, R31 ;  /* 0x0000001f022e7220 */ /* 0x000fc80000410000 */
[----:B------:R-:W0:Y:S02]  /*1a350*/  SHFL.BFLY PT, R120, R59, 0x1, 0x1f ;  /* 0x0c201f003b787f89 */ /* 0x000e2400000e0000 */
[----:B------:R1:W-:Y:S02]  /*1a360*/  MUFU.TANH R75, R46 ;  /* 0x0000002e004b7308 */ /* 0x0003e40000002400 */
[----:B-1----:R-:W-:-:S04]  /*1a370*/  FMNMX.FTZ R46, R3, R4, !PT ;  /* 0x00000004032e7209 */ /* 0x002fc80007810000 */
[----:B------:R-:W-:-:S04]  /*1a380*/  FMNMX.FTZ R39, R5, R46, !PT ;  /* 0x0000002e05277209 */ /* 0x000fc80007810000 */
[----:B------:R-:W-:Y:S02]  /*1a390*/  FMNMX.FTZ R50, R6, R39, !PT ;  /* 0x0000002706327209 */ /* 0x000fe40007810000 */
[----:B0-----:R-:W-:-:S04]  /*1a3a0*/  FMNMX.FTZ R120, R59, R120, !PT ;  /* 0x000000783b787209 */ /* 0x001fc80007810000 */
[C---:B------:R-:W-:Y:S01]  /*1a3b0*/  FSETP.NEU.FTZ.AND P6, PT, R120.reuse, -INF , PT ;  /* 0xff8000007800780b */ /* 0x040fe20003fdd000 */
[----:B------:R-:W-:-:S05]  /*1a3c0*/  FFMA.FTZ R54, R120, R73, -8 ;  /* 0xc100000078367423 */ /* 0x000fca0000010049 */
[----:B------:R-:W-:-:S05]  /*1a3d0*/  FSEL R54, R54, RZ, P6 ;  /* 0x000000ff36367208 */ /* 0x000fca0003000000 */
[--C-:B------:R-:W-:Y:S01]  /*1a3e0*/  FFMA.FTZ R34, R36, UR53, -R54.reuse ;  /* 0x0000003524227c23 */ /* 0x100fe20008010836 */
[----:B------:R-:W-:-:S01]  /*1a3f0*/  FFMA.FTZ R36, R51, UR53, -R54 ;  /* 0x0000003533247c23 */ /* 0x000fc20008010836 */
        /* <DEDUP_REMOVED lines=15> */
[----:B------:R-:W-:Y:S01]  /*1a4f0*/  IMAD.U32 R91, RZ, RZ, UR53 ;  /* 0x00000035ff5b7e24 */ /* 0x000fe2000f8e00ff */
[----:B------:R-:W-:Y:S01]  /*1a500*/  FMNMX.FTZ R55, R11, R72, !PT ;  /* 0x000000480b377209 */ /* 0x000fe20007810000 */
[----:B------:R-:W-:-:S01]  /*1a510*/  FFMA.FTZ R72, R76, UR53, -R54 ;  /* 0x000000354c487c23 */ /* 0x000fc20008010836 */
[--C-:B------:R-:W-:Y:S01]  /*1a520*/  FFMA.FTZ R86, R86, UR53, -R54.reuse ;  /* 0x0000003556567c23 */ /* 0x100fe20008010836 */
[----:B------:R-:W-:Y:S01]  /*1a530*/  MUFU.EX2 R50, R90 ;  /* 0x0000005a00327308 */ /* 0x000fe20000000800 */
        /* <DEDUP_REMOVED lines=13> */
[----:B------:R-:W-:Y:S01]  /*1a610*/  FFMA.FTZ R101, R101, UR53, -R54 ;  /* 0x0000003565657c23 */ /* 0x000fe20008010836 */
[----:B------:R0:W-:Y:S01]  /*1a620*/  MUFU.EX2 R55, R80 ;  /* 0x0000005000377308 */ /* 0x0001e20000000800 */
[----:B------:R-:W-:-:S02]  /*1a630*/  MOV R96, R119 ;  /* 0x0000007700607202 */ /* 0x000fc40000000f00 */
[----:B------:R-:W-:Y:S01]  /*1a640*/  FMNMX.FTZ R57, R21, R74, !PT ;  /* 0x0000004a15397209 */ /* 0x000fe20007810000 */
[----:B------:R-:W-:-:S03]  /*1a650*/  FFMA.FTZ R74, R79, UR53, -R54 ;  /* 0x000000354f4a7c23 */ /* 0x000fc60008010836 */
[----:B------:R-:W-:Y:S01]  /*1a660*/  FMNMX.FTZ R76, R24, R57, !PT ;  /* 0x00000039184c7209 */ /* 0x000fe20007810000 */
[----:B------:R-:W-:Y:S03]  /*1a670*/  MUFU.EX2 R31, R31 ;  /* 0x0000001f001f7308 */ /* 0x000fe60000000800 */
[----:B------:R-:W-:-:S04]  /*1a680*/  FMNMX.FTZ R57, R25, R76, !PT ;  /* 0x0000004c19397209 */ /* 0x000fc80007810000 */
[----:B------:R-:W-:Y:S01]  /*1a690*/  FMNMX.FTZ R76, R26, R57, !PT ;  /* 0x000000391a4c7209 */ /* 0x000fe20007810000 */
[----:B------:R-:W-:Y:S03]  /*1a6a0*/  MUFU.EX2 R34, R34 ;  /* 0x0000002200227308 */ /* 0x000fe60000000800 */
[----:B------:R-:W-:Y:S01]  /*1a6b0*/  FMNMX.FTZ R59, R27, R76, !PT ;  /* 0x0000004c1b3b7209 */ /* 0x000fe20007810000 */
[--C-:B------:R-:W-:Y:S01]  /*1a6c0*/  FFMA.FTZ R76, R83, UR53, -R54.reuse ;  /* 0x00000035534c7c23 */ /* 0x100fe20008010836 */
[----:B------:R-:W-:-:S01]  /*1a6d0*/  FFMA.FTZ R83, R60, UR53, -R54 ;  /* 0x000000353c537c23 */ /* 0x000fc20008010836 */
[----:B------:R-:W-:Y:S01]  /*1a6e0*/  FFMA.FTZ R60, R64, UR53, -R54 ;  /* 0x00000035403c7c23 */ /* 0x000fe20008010836 */
[----:B------:R-:W-:Y:S01]  /*1a6f0*/  FMNMX.FTZ R59, R28, R59, !PT ;  /* 0x0000003b1c3b7209 */ /* 0x000fe20007810000 */
[----:B------:R-:W-:Y:S03]  /*1a700*/  MUFU.EX2 R57, R84 ;  /* 0x0000005400397308 */ /* 0x000fe60000000800 */
[----:B------:R-:W-:-:S04]  /*1a710*/  FMNMX.FTZ R59, R58, R59, !PT ;  /* 0x0000003b3a3b7209 */ /* 0x000fc80007810000 */
[----:B------:R-:W-:Y:S01]  /*1a720*/  FMNMX.FTZ R78, R62, R59, !PT ;  /* 0x0000003b3e4e7209 */ /* 0x000fe20007810000 */
[----:B------:R-:W-:Y:S03]  /*1a730*/  MUFU.EX2 R33, R33 ;  /* 0x0000002100217308 */ /* 0x000fe60000000800 */
[----:B------:R-:W-:-:S04]  /*1a740*/  FMNMX.FTZ R78, R61, R78, !PT ;  /* 0x0000004e3d4e7209 */ /* 0x000fc80007810000 */
[----:B------:R-:W-:Y:S01]  /*1a750*/  FMNMX.FTZ R73, R65, R78, !PT ;  /* 0x0000004e41497209 */ /* 0x000fe20007810000 */
[----:B------:R1:W-:Y:S03]  /*1a760*/  MUFU.EX2 R59, R86 ;  /* 0x00000056003b7308 */ /* 0x0003e60000000800 */
[----:B0-----:R-:W-:Y:S01]  /*1a770*/  FMNMX.FTZ R80, R66, R73, !PT ;  /* 0x0000004942507209 */ /* 0x001fe20007810000 */
[--C-:B------:R-:W-:Y:S01]  /*1a780*/  FFMA.FTZ R73, R87, UR53, -R54.reuse ;  /* 0x0000003557497c23 */ /* 0x100fe20008010836 */
[----:B------:R-:W-:-:S01]  /*1a790*/  FFMA.FTZ R87, R99, UR53, -R54 ;  /* 0x0000003563577c23 */ /* 0x000fc20008010836 */
[----:B------:R-:W-:Y:S01]  /*1a7a0*/  IMAD.MOV.U32 R99, RZ, RZ, R119 ;  /* 0x000000ffff637224 */ /* 0x000fe200078e0077 */
[----:B------:R-:W-:Y:S01]  /*1a7b0*/  FMNMX.FTZ R79, R41, R80, !PT ;  /* 0x00000050294f7209 */ /* 0x000fe20007810000 */
[----:B------:R0:W-:Y:S01]  /*1a7c0*/  MUFU.EX2 R78, R85 ;  /* 0x00000055004e7308 */ /* 0x0001e20000000800 */
[----:B-1----:R-:W-:-:S01]  /*1a7d0*/  FFMA.FTZ R86, R52, UR53, -R54 ;  /* 0x0000003534567c23 */ /* 0x002fc20008010836 */
[----:B------:R-:W-:Y:S01]  /*1a7e0*/  FFMA.FTZ R52, R95, UR53, -R54 ;  /* 0x000000355f347c23 */ /* 0x000fe20008010836 */
[----:B------:R-:W-:-:S04]  /*1a7f0*/  FMNMX.FTZ R80, R40, R79, !PT ;  /* 0x0000004f28507209 */ /* 0x000fc80007810000 */
[----:B------:R-:W-:Y:S01]  /*1a800*/  FMNMX.FTZ R79, R29, R80, !PT ;  /* 0x000000501d4f7209 */ /* 0x000fe20007810000 */
[----:B------:R-:W1:Y:S01]  /*1a810*/  MUFU.EX2 R36, R36 ;  /* 0x0000002400247308 */ /* 0x000e620000000800 */
[----:B0-----:R-:W-:-:S02]  /*1a820*/  FFMA.FTZ R85, R68, UR53, -R54 ;  /* 0x0000003544557c23 */ /* 0x001fc40008010836 */
[----:B------:R-:W-:-:S04]  /*1a830*/  FMNMX.FTZ R79, R42, R79, !PT ;  /* 0x0000004f2a4f7209 */ /* 0x000fc80007810000 */
        /* <DEDUP_REMOVED lines=11> */
[----:B------:R-:W-:Y:S01]  /*1a8f0*/  FSEL R68, R75, -INF , P1 ;  /* 0xff8000004b447808 */ /* 0x000fe20000800000 */
[----:B------:R-:W-:-:S01]  /*1a900*/  FFMA.FTZ R75, R67, UR53, -R54 ;  /* 0x00000035434b7c23 */ /* 0x000fc20008010836 */
[----:B------:R-:W-:Y:S01]  /*1a910*/  FMNMX.FTZ R79, R44, R79, !PT ;  /* 0x0000004f2c4f7209 */ /* 0x000fe20007810000 */
[----:B------:R0:W-:Y:S01]  /*1a920*/  MUFU.EX2 R64, R85 ;  /* 0x0000005500407308 */ /* 0x0001e20000000800 */
[----:B------:R-:W-:Y:S02]  /*1a930*/  FSEL R67, R77, -INF , P2 ;  /* 0xff8000004d437808 */ /* 0x000fe40001000000 */
[----:B------:R-:W-:Y:S02]  /*1a940*/  FMNMX.FTZ R84, R68, R79, !PT ;  /* 0x0000004f44547209 */ /* 0x000fe40007810000 */
[----:B------:R-:W-:Y:S02]  /*1a950*/  FSEL R77, R81, -INF , P3 ;  /* 0xff800000514d7808 */ /* 0x000fe40001800000 */
[----:B------:R-:W-:Y:S01]  /*1a960*/  FMNMX.FTZ R84, R67, R84, !PT ;  /* 0x0000005443547209 */ /* 0x000fe20007810000 */
[----:B------:R-:W1:Y:S01]  /*1a970*/  MUFU.EX2 R37, R37 ;  /* 0x0000002500257308 */ /* 0x000e620000000800 */
[----:B------:R-:W-:Y:S01]  /*1a980*/  FSEL R79, R82, -INF , P4 ;  /* 0xff800000524f7808 */ /* 0x000fe20002000000 */
[--C-:B------:R-:W-:Y:S01]  /*1a990*/  FFMA.FTZ R82, R93, UR53, -R54.reuse ;  /* 0x000000355d527c23 */ /* 0x100fe20008010836 */
[----:B------:R-:W-:Y:S01]  /*1a9a0*/  FMNMX.FTZ R84, R77, R84, !PT ;  /* 0x000000544d547209 */ /* 0x000fe20007810000 */
[----:B0-----:R-:W-:Y:S01]  /*1a9b0*/  FFMA.FTZ R85, R94, UR53, -R54 ;  /* 0x000000355e557c23 */ /* 0x001fe20008010836 */
[----:B------:R-:W-:-:S02]  /*1a9c0*/  FSEL R81, R97, -INF , P5 ;  /* 0xff80000061517808 */ /* 0x000fc40002800000 */
[----:B------:R-:W-:Y:S01]  /*1a9d0*/  FMNMX.FTZ R84, R79, R84, !PT ;  /* 0x000000544f547209 */ /* 0x000fe20007810000 */
[----:B------:R-:W-:Y:S03]  /*1a9e0*/  MUFU.EX2 R39, R39 ;  /* 0x0000002700277308 */ /* 0x000fe60000000800 */
[----:B------:R-:W-:-:S05]  /*1a9f0*/  FMNMX.FTZ R84, R81, R84, !PT ;  /* 0x0000005451547209 */ /* 0x000fca0007810000 */
[----:B------:R-:W0:Y:S01]  /*1aa00*/  SHFL.BFLY PT, R83, R84, 0x2, 0x1f ;  /* 0x0c401f0054537f89 */ /* 0x000e2200000e0000 */
[----:B------:R-:W-:Y:S01]  /*1aa10*/  MUFU.EX2 R51, R51 ;  /* 0x0000003300337308 */ /* 0x000fe20000000800 */
[----:B-1----:R-:W-:-:S04]  /*1aa20*/  F2FP.SATFINITE.E4M3.F32.PACK_AB_MERGE_C R218, R46, R37, RZ ;  /* 0x000000252eda723e */ /* 0x002fc800048070ff */
[----:B------:R-:W-:-:S03]  /*1aa30*/  F2FP.SATFINITE.E4M3.F32.PACK_AB_MERGE_C R218, R38, R35, R218 ;  /* 0x0000002326da723e */ /* 0x000fc600048070da */
[----:B------:R-:W1:Y:S08]  /*1aa40*/  MUFU.EX2 R72, R72 ;  /* 0x0000004800487308 */ /* 0x000e700000000800 */
[----:B------:R-:W-:Y:S01]  /*1aa50*/  MUFU.EX2 R74, R74 ;  /* 0x0000004a004a7308 */ /* 0x000fe20000000800 */
[----:B0-----:R-:W-:Y:S01]  /*1aa60*/  FMNMX.FTZ R88, R84, R83, !PT ;  /* 0x0000005354587209 */ /* 0x001fe20007810000 */
[----:B------:R-:W-:-:S06]  /*1aa70*/  FFMA.FTZ R84, R98, UR53, -R54 ;  /* 0x0000003562547c23 */ /* 0x000fcc0008010836 */
[----:B------:R-:W0:Y:S01]  /*1aa80*/  MUFU.EX2 R76, R76 ;  /* 0x0000004c004c7308 */ /* 0x000e220000000800 */
[----:B-1----:R-:W-:Y:S01]  /*1aa90*/  F2FP.SATFINITE.E4M3.F32.PACK_AB_MERGE_C R212, R72, R51, RZ ;  /* 0x0000003348d4723e */ /* 0x002fe200048070ff */
[----:B------:R-:W-:Y:S01]  /*1aaa0*/  IMAD.MOV.U32 R98, RZ, RZ, R119 ;  /* 0x000000ffff627224 */ /* 0x000fe200078e0077 */
[----:B------:R-:W1:Y:S02]  /*1aab0*/  SHFL.BFLY PT, R89, R88, 0x1, 0x1f ;  /* 0x0c201f0058597f89 */ /* 0x000e6400000e0000 */
[----:B------:R-:W-:-:S03]  /*1aac0*/  F2FP.SATFINITE.E4M3.F32.PACK_AB_MERGE_C R212, R50, R39, R212 ;  /* 0x0000002732d4723e */ /* 0x000fc600048070d4 */
[----:B------:R-:W2:Y:S08]  /*1aad0*/  MUFU.EX2 R73, R73 ;  /* 0x0000004900497308 */ /* 0x000eb00000000800 */
[----:B------:R-:W-:Y:S01]  /*1aae0*/  MUFU.EX2 R60, R60 ;  /* 0x0000003c003c7308 */ /* 0x000fe20000000800 */
[----:B0-----:R-:W-:-:S04]  /*1aaf0*/  F2FP.SATFINITE.E4M3.F32.PACK_AB_MERGE_C R214, R76, R57, RZ ;  /* 0x000000394cd6723e */ /* 0x001fc800048070ff */
[----:B------:R-:W-:-:S03]  /*1ab00*/  F2FP.SATFINITE.E4M3.F32.PACK_AB_MERGE_C R214, R74, R55, R214 ;  /* 0x000000374ad6723e */ /* 0x000fc600048070d6 */
[----:B------:R-:W-:Y:S01]  /*1ab10*/  MUFU.EX2 R63, R63 ;  /* 0x0000003f003f7308 */ /* 0x000fe20000000800 */
[----:B--2---:R-:W-:Y:S02]  /*1ab20*/  F2FP.SATFINITE.E4M3.F32.PACK_AB_MERGE_C R200, R80, R73, RZ ;  /* 0x0000004950c8723e */ /* 0x004fe400048070ff */
[----:B-1----:R-:W-:Y:S01]  /*1ab30*/  FMNMX.FTZ R122, R88, R89, !PT ;  /* 0x00000059587a7209 */ /* 0x002fe20007810000 */
[----:B------:R-:W-:-:S01]  /*1ab40*/  FFMA.FTZ R89, R102, UR53, -R54 ;  /* 0x0000003566597c23 */ /* 0x000fc20008010836 */
[----:B------:R-:W-:Y:S01]  /*1ab50*/  FFMA.FTZ R88, R103, UR53, -R54 ;  /* 0x0000003567587c23 */ /* 0x000fe20008010836 */
[----:B------:R-:W-:Y:S01]  /*1ab60*/  F2FP.SATFINITE.E4M3.F32.PACK_AB_MERGE_C R200, R78, R59, R200 ;  /* 0x0000003b4ec8723e */ /* 0x000fe200048070c8 */
[----:B------:R-:W-:Y:S02]  /*1ab70*/  IMAD.MOV.U32 R103, RZ, RZ, R119 ;  /* 0x000000ffff677224 */ /* 0x000fe400078e0077 */
[----:B------:R-:W-:-:S01]  /*1ab80*/  FFMA.FTZ R90, R122, R91, -8 ;  /* 0xc10000007a5a7423 */ /* 0x000fc2000001005b */
[----:B------:R-:W-:Y:S01]  /*1ab90*/  FSETP.NEU.FTZ.AND P1, PT, R122, -INF , PT ;  /* 0xff8000007a00780b */ /* 0x000fe20003f3d000 */
[----:B------:R-:W-:-:S01]  /*1aba0*/  FFMA.FTZ R91, R104, UR53, -R54 ;  /* 0x00000035685b7c23 */ /* 0x000fc20008010836 */
[----:B------:R-:W-:Y:S01]  /*1abb0*/  MUFU.EX2 R75, R75 ;  /* 0x0000004b004b7308 */ /* 0x000fe20000000800 */
[----:B------:R-:W-:Y:S01]  /*1abc0*/  MOV R104, R119 ;  /* 0x0000007700687202 */ /* 0x000fe20000000f00 */
[----:B------:R-:W-:Y:S01]  /*1abd0*/  IMAD.MOV.U32 R102, RZ, RZ, R119 ;  /* 0x000000ffff667224 */ /* 0x000fe200078e0077 */
[----:B------:R-:W-:-:S02]  /*1abe0*/  FSEL R54, R90, RZ, P1 ;  /* 0x000000ff5a367208 */ /* 0x000fc40000800000 */
[----:B------:R-:W-:-:S03]  /*1abf0*/  ISETP.GE.AND P1, PT, R141, 0xa1, PT ;  /* 0x000000a18d00780c */ /* 0x000fc60003f26270 */
        /* <DEDUP_REMOVED lines=10> */
[----:B------:R-:W-:Y:S01]  /*1aca0*/  FFMA.FTZ R10, R21, UR53, -R54 ;  /* 0x00000035150a7c23 */ /* 0x000fe20008010836 */
[----:B------:R-:W-:-:S01]  /*1acb0*/  FADD.FTZ R20, R31, R34 ;  /* 0x000000221f147221 */ /* 0x000fc20000010000 */
[--C-:B------:R-:W-:Y:S01]  /*1acc0*/  FFMA.FTZ R97, R15, UR53, -R54.reuse ;  /* 0x000000350f617c23 */ /* 0x100fe20008010836 */
[----:B------:R-:W-:-:S01]  /*1acd0*/  FFMA.FTZ R7, R11, UR53, -R54 ;  /* 0x000000350b077c23 */ /* 0x000fc20008010836 */
[----:B------:R-:W0:Y:S01]  /*1ace0*/  MUFU.EX2 R4, R4 ;  /* 0x0000000400047308 */ /* 0x000e220000000800 */
[----:B------:R-:W-:-:S01]  /*1acf0*/  FFMA.FTZ R58, R58, UR53, -R54 ;  /* 0x000000353a3a7c23 */ /* 0x000fc20008010836 */
[--C-:B------:R-:W-:Y:S01]  /*1ad00*/  FFMA.FTZ R15, R61, UR53, -R54.reuse ;  /* 0x000000353d0f7c23 */ /* 0x100fe20008010836 */
[----:B------:R-:W-:-:S01]  /*1ad10*/  FFMA.FTZ R11, R26, UR53, -R54 ;  /* 0x000000351a0b7c23 */ /* 0x000fc20008010836 */
[----:B------:R-:W-:Y:S01]  /*1ad20*/  FADD.FTZ R61, R33, R20 ;  /* 0x00000014213d7221 */ /* 0x000fe20000010000 */
[----:B------:R-:W-:-:S01]  /*1ad30*/  FFMA.FTZ R8, R12, UR53, -R54 ;  /* 0x000000350c087c23 */ /* 0x000fc20008010836 */
[--C-:B------:R-:W-:Y:S01]  /*1ad40*/  FFMA.FTZ R12, R27, UR53, -R54.reuse ;  /* 0x000000351b0c7c23 */ /* 0x100fe20008010836 */
[----:B------:R-:W-:Y:S01]  /*1ad50*/  IADD3 R20, R0, 0x33440, RZ ;  /* 0x0003344000147810 */ /* 0x000fe20007ffe0ff */
        /* <DEDUP_REMOVED lines=11> */
[----:B------:R-:W-:-:S01]  /*1ae10*/  FFMA.FTZ R29, R29, UR53, -R54 ;  /* 0x000000351d1d7c23 */ /* 0x000fc20008010836 */
[--C-:B------:R-:W-:Y:S01]  /*1ae20*/  FFMA.FTZ R42, R42, UR53, -R54.reuse ;  /* 0x000000352a2a7c23 */ /* 0x100fe20008010836 */
[----:B------:R-:W-:Y:S01]  /*1ae30*/  F2FP.SATFINITE.E4M3.F32.PACK_AB_MERGE_C R202, R75, R64, RZ ;  /* 0x000000404bca723e */ /* 0x000fe200048070ff */
[--C-:B------:R-:W-:Y:S01]  /*1ae40*/  FFMA.FTZ R45, R45, UR53, -R54.reuse ;  /* 0x000000352d2d7c23 */ /* 0x100fe20008010836 */
[----:B------:R-:W-:-:S01]  /*1ae50*/  FFMA.FTZ R32, R32, UR53, -R54 ;  /* 0x0000003520207c23 */ /* 0x000fc20008010836 */
[----:B------:R-:W0:Y:S01]  /*1ae60*/  MUFU.EX2 R5, R5 ;  /* 0x0000000500057308 */ /* 0x000e220000000800 */
[----:B-1----:R-:W-:-:S01]  /*1ae70*/  FADD.FTZ R26, R90, R21 ;  /* 0x000000155a1a7221 */ /* 0x002fc20000010000 */
[----:B------:R-:W-:-:S02]  /*1ae80*/  IMAD.U32 R21, RZ, RZ, UR38 ;  /* 0x00000026ff157e24 */ /* 0x000fc4000f8e00ff */
[----:B------:R-:W-:-:S01]  /*1ae90*/  FFMA.FTZ R49, R49, UR53, -R54 ;  /* 0x0000003531317c23 */ /* 0x000fc20008010836 */
[--C-:B------:R-:W-:Y:S01]  /*1aea0*/  FFMA.FTZ R43, R43, UR53, -R54.reuse ;  /* 0x000000352b2b7c23 */ /* 0x100fe20008010836 */
[----:B------:R-:W-:-:S01]  /*1aeb0*/  FFMA.FTZ R53, R53, UR53, -R54 ;  /* 0x0000003535357c23 */ /* 0x000fc20008010836 */
[----:B------:R-:W-:Y:S01]  /*1aec0*/  FFMA.FTZ R44, R44, UR53, -R54 ;  /* 0x000000352c2c7c23 */ /* 0x000fe20008010836 */
[----:B------:R-:W-:Y:S01]  /*1aed0*/  PRMT R20, R21, 0x654, R20 ;  /* 0x0000065415147816 */ /* 0x000fe20000000014 */
[----:B------:R-:W1:Y:S01]  /*1aee0*/  MUFU.EX2 R6, R6 ;  /* 0x0000000600067308 */ /* 0x000e620000000800 */
[----:B--2---:R-:W-:-:S01]  /*1aef0*/  FADD.FTZ R26, R93, R26 ;  /* 0x0000001a5d1a7221 */ /* 0x004fc20000010000 */
[--C-:B------:R-:W-:Y:S01]  /*1af00*/  FFMA.FTZ R21, R40, UR53, -R54.reuse ;  /* 0x0000003528157c23 */ /* 0x100fe20008010836 */
[----:B------:R2:W-:Y:S01]  /*1af10*/  SYNCS.ARRIVE.TRANS64.RED.A1T0 RZ, [R20+URZ], RZ ;  /* 0x000000ff14ff79a7 */ /* 0x0005e2000810043f */
[----:B------:R-:W-:-:S01]  /*1af20*/  FFMA.FTZ R68, R68, UR53, -R54 ;  /* 0x0000003544447c23 */ /* 0x000fc20008010836 */
[--C-:B------:R-:W-:Y:S01]  /*1af30*/  FFMA.FTZ R67, R67, UR53, -R54.reuse ;  /* 0x0000003543437c23 */ /* 0x100fe20008010836 */
[----:B------:R-:W-:Y:S01]  /*1af40*/  F2FP.SATFINITE.E4M3.F32.PACK_AB_MERGE_C R217, R93, R90, RZ ;  /* 0x0000005a5dd9723e */ /* 0x000fe200048070ff */
[--C-:B------:R-:W-:Y:S01]  /*1af50*/  FFMA.FTZ R77, R77, UR53, -R54.reuse ;  /* 0x000000354d4d7c23 */ /* 0x100fe20008010836 */
[----:B------:R-:W3:Y:S01]  /*1af60*/  MUFU.EX2 R92, R92 ;  /* 0x0000005c005c7308 */ /* 0x000ee20000000800 */
[----:B------:R-:W-:-:S01]  /*1af70*/  FFMA.FTZ R79, R79, UR53, -R54 ;  /* 0x000000354f4f7c23 */ /* 0x000fc20008010836 */
[----:B------:R-:W-:Y:S01]  /*1af80*/  F2FP.SATFINITE.E4M3.F32.PACK_AB_MERGE_C R217, R4, R3, R217 ;  /* 0x0000000304d9723e */ /* 0x000fe200048070d9 */
[----:B--2---:R-:W-:-:S01]  /*1af90*/  FFMA.FTZ R20, R30, UR53, -R54 ;  /* 0x000000351e147c23 */ /* 0x004fc20008010836 */
[----:B------:R-:W-:Y:S01]  /*1afa0*/  FFMA.FTZ R54, R81, UR53, -R54 ;  /* 0x0000003551367c23 */ /* 0x000fe20008010836 */
[----:B------:R-:W-:Y:S01]  /*1afb0*/  F2FP.SATFINITE.E4M3.F32.PACK_AB_MERGE_C R202, R63, R60, R202 ;  /* 0x0000003c3fca723e */ /* 0x000fe200048070ca */
[----:B------:R-:W-:-:S02]  /*1afc0*/  IMAD.MOV.U32 R93, RZ, RZ, R119 ;  /* 0x000000ffff5d7224 */ /* 0x000fc400078e0077 */
[----:B------:R2:W-:Y:S01]  /*1afd0*/  MUFU.EX2 R27, R58 ;  /* 0x0000003a001b7308 */ /* 0x0005e20000000800 */
[--C-:B------:R-:W-:Y:S02]  /*1afe0*/  IMAD.MOV.U32 R90, RZ, RZ, R119.reuse ;  /* 0x000000ffff5a7224 */ /* 0x100fe400078e0077 */
[--C-:B------:R-:W-:Y:S02]  /*1aff0*/  IMAD.MOV.U32 R81, RZ, RZ, R119.reuse ;  /* 0x000000ffff517224 */ /* 0x100fe400078e0077 */
[--C-:B------:R-:W-:Y:S02]  /*1b000*/  IMAD.MOV.U32 R62, RZ, RZ, R119.reuse ;  /* 0x000000ffff3e7224 */ /* 0x100fe400078e0077 */
[----:B------:R-:W-:Y:S01]  /*1b010*/  IMAD.MOV.U32 R34, RZ, RZ, R119 ;  /* 0x000000ffff227224 */ /* 0x000fe200078e0077 */
[----:B------:R-:W4:Y:S01]  /*1b020*/  MUFU.EX2 R95, R95 ;  /* 0x0000005f005f7308 */ /* 0x000f220000000800 */
[----:B--2---:R-:W-:-:S01]  /*1b030*/  FADD.FTZ R58, R36, R61 ;  /* 0x0000003d243a7221 */ /* 0x004fc20000010000 */
[----:B0-----:R-:W-:-:S03]  /*1b040*/  FADD.FTZ R61, R5, R26 ;  /* 0x0000001a053d7221 */ /* 0x001fc60000010000 */
[----:B------:R-:W-:Y:S01]  /*1b050*/  FADD.FTZ R41, R35, R58 ;  /* 0x0000003a23297221 */ /* 0x000fe20000010000 */
[----:B-1----:R-:W-:-:S01]  /*1b060*/  FADD.FTZ R61, R6, R61 ;  /* 0x0000003d063d7221 */ /* 0x002fc20000010000 */
[----:B------:R-:W-:Y:S01]  /*1b070*/  IMAD.MOV.U32 R58, RZ, RZ, R119 ;  /* 0x000000ffff3a7224 */ /* 0x000fe200078e0077 */
[----:B------:R-:W0:Y:S01]  /*1b080*/  MUFU.EX2 R7, R7 ;  /* 0x0000000700077308 */ /* 0x000e220000000800 */
[----:B------:R-:W-:-:S01]  /*1b090*/  FADD.FTZ R26, R38, R41 ;  /* 0x00000029261a7221 */ /* 0x000fc20000010000 */
[--C-:B------:R-:W-:Y:S02]  /*1b0a0*/  IMAD.MOV.U32 R38, RZ, RZ, R119.reuse ;  /* 0x000000ffff267224 */ /* 0x100fe400078e0077 */
[----:B------:R-:W-:Y:S02]  /*1b0b0*/  IMAD.MOV.U32 R35, RZ, RZ, R119 ;  /* 0x000000ffff237224 */ /* 0x000fe400078e0077 */
[----:B------:R-:W-:Y:S01]  /*1b0c0*/  FADD.FTZ R41, R37, R26 ;  /* 0x0000001a25297221 */ /* 0x000fe20000010000 */
[----:B---3--:R-:W-:-:S01]  /*1b0d0*/  FADD.FTZ R26, R92, R61 ;  /* 0x0000003d5c1a7221 */ /* 0x008fc20000010000 */
[----:B------:R-:W1:Y:S02]  /*1b0e0*/  MUFU.EX2 R8, R8 ;  /* 0x0000000800087308 */ /* 0x000e640000000800 */
[----:B------:R-:W-:-:S01]  /*1b0f0*/  FADD.FTZ R40, R46, R41 ;  /* 0x000000292e287221 */ /* 0x000fc20000010000 */
[C---:B----4-:R-:W-:Y:S01]  /*1b100*/  FADD.FTZ R26, R95.reuse, R26 ;  /* 0x0000001a5f1a7221 */ /* 0x050fe20000010000 */
[----:B------:R-:W-:Y:S01]  /*1b110*/  F2FP.SATFINITE.E4M3.F32.PACK_AB_MERGE_C R219, R95, R92, RZ ;  /* 0x0000005c5fdb723e */ /* 0x000fe200048070ff */
[----:B------:R-:W-:-:S02]  /*1b120*/  IMAD.MOV.U32 R95, RZ, RZ, R119 ;  /* 0x000000ffff5f7224 */ /* 0x000fc400078e0077 */
[----:B------:R-:W-:-:S01]  /*1b130*/  FADD.FTZ R41, R39, R40 ;  /* 0x0000002827297221 */ /* 0x000fc20000010000 */
[----:B------:R-:W-:Y:S01]  /*1b140*/  MOV R92, R119 ;  /* 0x00000077005c7202 */ /* 0x000fe20000000f00 */
[----:B------:R-:W-:Y:S01]  /*1b150*/  IMAD.MOV.U32 R46, RZ, RZ, R119 ;  /* 0x000000ffff2e7224 */ /* 0x000fe200078e0077 */
[----:B------:R-:W2:Y:S01]  /*1b160*/  MUFU.EX2 R94, R94 ;  /* 0x0000005e005e7308 */ /* 0x000ea20000000800 */
[----:B0-----:R-:W-:-:S01]  /*1b170*/  FADD.FTZ R61, R7, R26 ;  /* 0x0000001a073d7221 */ /* 0x001fc20000010000 */
[----:B------:R-:W-:Y:S01]  /*1b180*/  FADD.FTZ R26, R50, R41 ;  /* 0x00000029321a7221 */ /* 0x000fe20000010000 */
[----:B------:R-:W-:Y:S01]  /*1b190*/  F2FP.SATFINITE.E4M3.F32.PACK_AB_MERGE_C R219, R6, R5, R219 ;  /* 0x0000000506db723e */ /* 0x000fe200048070db */
[--C-:B------:R-:W-:Y:S01]  /*1b1a0*/  IMAD.MOV.U32 R50, RZ, RZ, R119.reuse ;  /* 0x000000ffff327224 */ /* 0x100fe200078e0077 */
[----:B------:R-:W-:Y:S01]  /*1b1b0*/  MOV R40, R119 ;  /* 0x0000007700287202 */ /* 0x000fe20000000f00 */
[----:B------:R-:W-:Y:S01]  /*1b1c0*/  FADD.FTZ R41, R51, R26 ;  /* 0x0000001a33297221 */ /* 0x000fe20000010000 */
[----:B------:R-:W-:Y:S01]  /*1b1d0*/  IMAD.MOV.U32 R51, RZ, RZ, R119 ;  /* 0x000000ffff337224 */ /* 0x000fe200078e0077 */
[----:B------:R-:W0:Y:S01]  /*1b1e0*/  MUFU.EX2 R97, R97 ;  /* 0x0000006100617308 */ /* 0x000e220000000800 */
[----:B-1----:R-:W-:-:S01]  /*1b1f0*/  FADD.FTZ R61, R8, R61 ;  /* 0x0000003d083d7221 */ /* 0x002fc20000010000 */
[----:B------:R-:W-:Y:S01]  /*1b200*/  FADD.FTZ R30, R72, R41 ;  /* 0x00000029481e7221 */ /* 0x000fe20000010000 */
[----:B------:R-:W-:Y:S01]  /*1b210*/  MOV R72, R119 ;  /* 0x0000007700487202 */ /* 0x000fe20000000f00 */
[----:B------:R-:W-:-:S02]  /*1b220*/  IMAD.MOV.U32 R39, RZ, RZ, R119 ;  /* 0x000000ffff277224 */ /* 0x000fc400078e0077 */
[----:B------:R-:W-:-:S01]  /*1b230*/  FADD.FTZ R41, R55, R30 ;  /* 0x0000001e37297221 */ /* 0x000fc20000010000 */
[----:B------:R-:W-:Y:S01]  /*1b240*/  IMAD.MOV.U32 R55, RZ, RZ, R119 ;  /* 0x000000ffff377224 */ /* 0x000fe200078e0077 */
[----:B------:R-:W1:Y:S01]  /*1b250*/  MUFU.EX2 R9, R9 ;  /* 0x0000000900097308 */ /* 0x000e620000000800 */
[----:B--2---:R-:W-:-:S07]  /*1b260*/  FADD.FTZ R26, R94, R61 ;  /* 0x0000003d5e1a7221 */ /* 0x004fce0000010000 */
        /* <DEDUP_REMOVED lines=8> */
[----:B------:R-:W-:Y:S01]  /*1b2f0*/  FADD.FTZ R26, R74, R41 ;  /* 0x000000294a1a7221 */ /* 0x000fe20000010000 */
[----:B------:R-:W-:-:S03]  /*1b300*/  IMAD.MOV.U32 R74, RZ, RZ, R119 ;  /* 0x000000ffff4a7224 */ /* 0x000fc600078e0077 */
[----:B------:R-:W-:Y:S01]  /*1b310*/  FADD.FTZ R41, R57, R26 ;  /* 0x0000001a39297221 */ /* 0x000fe20000010000 */
[----:B------:R-:W-:Y:S01]  /*1b320*/  IMAD.MOV.U32 R57, RZ, RZ, R119 ;  /* 0x000000ffff397224 */ /* 0x000fe200078e0077 */
[----:B------:R-:W1:Y:S01]  /*1b330*/  MUFU.EX2 R25, R25 ;  /* 0x0000001900197308 */ /* 0x000e620000000800 */
[----:B--2---:R-:W-:-:S01]  /*1b340*/  FADD.FTZ R61, R10, R61 ;  /* 0x0000003d0a3d7221 */ /* 0x004fc20000010000 */
[----:B------:R-:W-:Y:S01]  /*1b350*/  FADD.FTZ R30, R76, R41 ;  /* 0x000000294c1e7221 */ /* 0x000fe20000010000 */
[----:B------:R-:W-:Y:S01]  /*1b360*/  MOV R76, R119 ;  /* 0x00000077004c7202 */ /* 0x000fe20000000f00 */
[----:B------:R-:W-:Y:S02]  /*1b370*/  IMAD.MOV.U32 R41, RZ, RZ, R119 ;  /* 0x000000ffff297224 */ /* 0x000fe400078e0077 */
[----:B------:R-:W-:-:S01]  /*1b380*/  FADD.FTZ R33, R59, R30 ;  /* 0x0000001e3b217221 */ /* 0x000fc20000010000 */
[----:B------:R-:W-:Y:S01]  /*1b390*/  IMAD.MOV.U32 R59, RZ, RZ, R119 ;  /* 0x000000ffff3b7224 */ /* 0x000fe200078e0077 */
[----:B------:R-:W2:Y:S01]  /*1b3a0*/  MUFU.EX2 R11, R11 ;  /* 0x0000000b000b7308 */ /* 0x000ea20000000800 */
[----:B0-----:R-:W-:-:S01]  /*1b3b0*/  FADD.FTZ R26, R24, R61 ;  /* 0x0000003d181a7221 */ /* 0x001fc20000010000 */
[----:B------:R-:W-:-:S06]  /*1b3c0*/  IMAD.MOV.U32 R61, RZ, RZ, R119 ;  /* 0x000000ffff3d7224 */ /* 0x000fcc00078e0077 */
[----:B------:R-:W0:Y:S01]  /*1b3d0*/  MUFU.EX2 R12, R12 ;  /* 0x0000000c000c7308 */ /* 0x000e220000000800 */
[----:B-1----:R-:W-:-:S07]  /*1b3e0*/  FADD.FTZ R26, R25, R26 ;  /* 0x0000001a191a7221 */ /* 0x002fce0000010000 */
[----:B------:R-:W1:Y:S01]  /*1b3f0*/  MUFU.EX2 R28, R28 ;  /* 0x0000001c001c7308 */ /* 0x000e620000000800 */
[----:B--2---:R-:W-:-:S01]  /*1b400*/  FADD.FTZ R37, R11, R26 ;  /* 0x0000001a0b257221 */ /* 0x004fc20000010000 */
[----:B------:R-:W-:Y:S01]  /*1b410*/  FADD.FTZ R26, R78, R33 ;  /* 0x000000214e1a7221 */ /* 0x000fe20000010000 */
[----:B------:R-:W-:-:S03]  /*1b420*/  IMAD.MOV.U32 R78, RZ, RZ, R119 ;  /* 0x000000ffff4e7224 */ /* 0x000fc600078e0077 */
[----:B------:R-:W-:Y:S01]  /*1b430*/  FADD.FTZ R33, R73, R26 ;  /* 0x0000001a49217221 */ /* 0x000fe20000010000 */
[----:B------:R-:W-:Y:S01]  /*1b440*/  IMAD.MOV.U32 R73, RZ, RZ, R119 ;  /* 0x000000ffff497224 */ /* 0x000fe200078e0077 */
[----:B------:R-:W2:Y:S01]  /*1b450*/  MUFU.EX2 R14, R14 ;  /* 0x0000000e000e7308 */ /* 0x000ea20000000800 */
[----:B0-----:R-:W-:-:S01]  /*1b460*/  FADD.FTZ R37, R12, R37 ;  /* 0x000000250c257221 */ /* 0x001fc20000010000 */
[----:B------:R-:W-:Y:S01]  /*1b470*/  FADD.FTZ R33, R80, R33 ;  /* 0x0000002150217221 */ /* 0x000fe20000010000 */
[----:B------:R-:W-:-:S05]  /*1b480*/  MOV R80, R119 ;  /* 0x0000007700507202 */ /* 0x000fca0000000f00 */
[----:B------:R-:W0:Y:S01]  /*1b490*/  MUFU.EX2 R15, R15 ;  /* 0x0000000f000f7308 */ /* 0x000e220000000800 */
[----:B-1----:R-:W-:-:S01]  /*1b4a0*/  FADD.FTZ R26, R28, R37 ;  /* 0x000000251c1a7221 */ /* 0x002fc20000010000 */
[----:B------:R-:W-:-:S03]  /*1b4b0*/  F2FP.SATFINITE.E4M3.F32.PACK_AB_MERGE_C R36, R27, R28, RZ ;  /* 0x0000001c1b24723e */ /* 0x000fc600048070ff */
[----:B------:R-:W-:Y:S01]  /*1b4c0*/  FADD.FTZ R37, R27, R26 ;  /* 0x0000001a1b257221 */ /* 0x000fe20000010000 */
[----:B------:R-:W-:-:S01]  /*1b4d0*/  FADD.FTZ R26, R60, R33 ;  /* 0x000000213c1a7221 */ /* 0x000fc20000010000 */
[----:B------:R-:W-:Y:S01]  /*1b4e0*/  F2FP.SATFINITE.E4M3.F32.PACK_AB_MERGE_C R33, R25, R24, RZ ;  /* 0x000000181921723e */ /* 0x000fe200048070ff */
[----:B------:R-:W1:Y:S01]  /*1b4f0*/  MUFU.EX2 R65, R65 ;  /* 0x0000004100417308 */ /* 0x000e620000000800 */
[----:B--2---:R-:W-:-:S01]  /*1b500*/  FADD.FTZ R30, R14, R37 ;  /* 0x000000250e1e7221 */ /* 0x004fc20000010000 */
[----:B------:R-:W-:Y:S01]  /*1b510*/  FADD.FTZ R25, R63, R26 ;  /* 0x0000001a3f197221 */ /* 0x000fe20000010000 */
[----:B------:R-:W-:Y:S01]  /*1b520*/  F2FP.SATFINITE.E4M3.F32.PACK_AB_MERGE_C R201, R12, R11, R36 ;  /* 0x0000000b0cc9723e */ /* 0x000fe20004807024 */
[----:B------:R-:W-:Y:S01]  /*1b530*/  IMAD.MOV.U32 R63, RZ, RZ, R119 ;  /* 0x000000ffff3f7224 */ /* 0x000fe200078e0077 */
[----:B------:R-:W-:Y:S01]  /*1b540*/  F2FP.SATFINITE.E4M3.F32.PACK_AB_MERGE_C R215, R10, R9, R33 ;  /* 0x000000090ad7723e */ /* 0x000fe20004807021 */
[----:B------:R-:W-:Y:S01]  /*1b550*/  FADD.FTZ R26, R64, R25 ;  /* 0x00000019401a7221 */ /* 0x000fe20000010000 */
[----:B------:R-:W-:Y:S01]  /*1b560*/  MOV R64, R119 ;  /* 0x0000007700407202 */ /* 0x000fe20000000f00 */
[----:B------:R-:W2:Y:S01]  /*1b570*/  MUFU.EX2 R66, R66 ;  /* 0x0000004200427308 */ /* 0x000ea20000000800 */
[----:B0-----:R-:W-:-:S01]  /*1b580*/  FADD.FTZ R30, R15, R30 ;  /* 0x0000001e0f1e7221 */ /* 0x001fc20000010000 */
[----:B------:R-:W-:Y:S01]  /*1b590*/  FADD.FTZ R75, R75, R26 ;  /* 0x0000001a4b4b7221 */ /* 0x000fe20000010000 */
[-C--:B------:R-:W-:Y:S01]  /*1b5a0*/  MOV R60, R119.reuse ;  /* 0x00000077003c7202 */ /* 0x080fe20000000f00 */
[--C-:B------:R-:W-:Y:S01]  /*1b5b0*/  IMAD.MOV.U32 R37, RZ, RZ, R119.reuse ;  /* 0x000000ffff257224 */ /* 0x100fe200078e0077 */
[----:B------:R-:W-:Y:S01]  /*1b5c0*/  MOV R36, R119 ;  /* 0x0000007700247202 */ /* 0x000fe20000000f00 */
[----:B------:R-:W-:-:S02]  /*1b5d0*/  IMAD.MOV.U32 R33, RZ, RZ, R119 ;  /* 0x000000ffff217224 */ /* 0x000fc400078e0077 */
        /* <DEDUP_REMOVED lines=9> */
[----:B0-----:R-:W-:-:S01]  /*1b670*/  FADD.FTZ R26, R70, R75 ;  /* 0x0000004b461a7221 */ /* 0x001fc20000010000 */
[----:B------:R-:W-:-:S06]  /*1b680*/  IMAD.MOV.U32 R75, RZ, RZ, R119 ;  /* 0x000000ffff4b7224 */ /* 0x000fcc00078e0077 */
        /* <DEDUP_REMOVED lines=11> */
[----:B0-----:R-:W-:-:S01]  /*1b740*/  FADD.FTZ R27, R56, R27 ;  /* 0x0000001b381b7221 */ /* 0x001fc20000010000 */
[----:B------:R-:W-:Y:S01]  /*1b750*/  F2FP.SATFINITE.E4M3.F32.PACK_AB_MERGE_C R204, R56, R71, RZ ;  /* 0x0000004738cc723e */ /* 0x000fe200048070ff */
[--C-:B------:R-:W-:Y:S01]  /*1b760*/  IMAD.MOV.U32 R71, RZ, RZ, R119.reuse ;  /* 0x000000ffff477224 */ /* 0x100fe200078e0077 */
[----:B------:R-:W-:Y:S02]  /*1b770*/  MOV R56, R119 ;  /* 0x0000007700387202 */ /* 0x000fe40000000f00 */
[----:B------:R-:W-:Y:S01]  /*1b780*/  F2FP.SATFINITE.E4M3.F32.PACK_AB_MERGE_C R204, R69, R70, R204 ;  /* 0x0000004645cc723e */ /* 0x000fe200048070cc */
[----:B------:R-:W-:Y:S01]  /*1b790*/  IMAD.MOV.U32 R70, RZ, RZ, R119 ;  /* 0x000000ffff467224 */ /* 0x000fe200078e0077 */
[----:B------:R-:W0:Y:S01]  /*1b7a0*/  MUFU.EX2 R20, R20 ;  /* 0x0000001400147308 */ /* 0x000e220000000800 */
[----:B-1----:R-:W-:-:S01]  /*1b7b0*/  FADD.FTZ R31, R42, R31 ;  /* 0x0000001f2a1f7221 */ /* 0x002fc20000010000 */
[----:B------:R-:W-:Y:S01]  /*1b7c0*/  F2FP.SATFINITE.E4M3.F32.PACK_AB_MERGE_C R30, R42, R29, RZ ;  /* 0x0000001d2a1e723e */ /* 0x000fe200048070ff */
[----:B------:R-:W-:-:S02]  /*1b7d0*/  IMAD.MOV.U32 R69, RZ, RZ, R119 ;  /* 0x000000ffff457224 */ /* 0x000fc400078e0077 */
[--C-:B------:R-:W-:Y:S01]  /*1b7e0*/  IMAD.MOV.U32 R42, RZ, RZ, R119.reuse ;  /* 0x000000ffff2a7224 */ /* 0x100fe200078e0077 */
[----:B------:R-:W-:Y:S01]  /*1b7f0*/  F2FP.SATFINITE.E4M3.F32.PACK_AB_MERGE_C R205, R21, R0, R30 ;  /* 0x0000000015cd723e */ /* 0x000fe2000480701e */
[----:B------:R-:W-:Y:S01]  /*1b800*/  IMAD.MOV.U32 R30, RZ, RZ, R119 ;  /* 0x000000ffff1e7224 */ /* 0x000fe200078e0077 */
[----:B------:R-:W1:Y:S01]  /*1b810*/  MUFU.EX2 R47, R47 ;  /* 0x0000002f002f7308 */ /* 0x000e620000000800 */
[----:B--2---:R-:W-:-:S07]  /*1b820*/  FADD.FTZ R26, R48, R27 ;  /* 0x0000001b301a7221 */ /* 0x004fce0000010000 */
[----:B------:R-:W2:Y:S01]  /*1b830*/  MUFU.EX2 R45, R45 ;  /* 0x0000002d002d7308 */ /* 0x000ea20000000800 */
[----:B0-----:R-:W-:-:S01]  /*1b840*/  FADD.FTZ R28, R20, R31 ;  /* 0x0000001f141c7221 */ /* 0x001fc20000010000 */
[----:B------:R-:W-:-:S06]  /*1b850*/  IMAD.MOV.U32 R31, RZ, RZ, R119 ;  /* 0x000000ffff1f7224 */ /* 0x000fcc00078e0077 */
[----:B------:R-:W-:Y:S01]  /*1b860*/  MUFU.EX2 R82, R82 ;  /* 0x0000005200527308 */ /* 0x000fe20000000800 */
[----:B-1----:R-:W-:-:S07]  /*1b870*/  FADD.FTZ R27, R47, R26 ;  /* 0x0000001a2f1b7221 */ /* 0x002fce0000010000 */
[----:B------:R-:W0:Y:S01]  /*1b880*/  MUFU.EX2 R83, R86 ;  /* 0x0000005600537308 */ /* 0x000e220000000800 */
[----:B--2---:R-:W-:-:S07]  /*1b890*/  FADD.FTZ R29, R45, R28 ;  /* 0x0000001c2d1d7221 */ /* 0x004fce0000010000 */
[----:B------:R-:W1:Y:S08]  /*1b8a0*/  MUFU.EX2 R32, R32 ;  /* 0x0000002000207308 */ /* 0x000e700000000800 */
[----:B------:R-:W2:Y:S01]  /*1b8b0*/  MUFU.EX2 R49, R49 ;  /* 0x0000003100317308 */ /* 0x000ea20000000800 */
[----:B0-----:R-:W-:Y:S01]  /*1b8c0*/  F2FP.SATFINITE.E4M3.F32.PACK_AB_MERGE_C R206, R83, R82, RZ ;  /* 0x0000005253ce723e */ /* 0x001fe200048070ff */
[----:B------:R-:W-:-:S03]  /*1b8d0*/  FADD.FTZ R82, R82, R27 ;  /* 0x0000001b52527221 */ /* 0x000fc60000010000 */
[----:B------:R-:W-:Y:S01]  /*1b8e0*/  F2FP.SATFINITE.E4M3.F32.PACK_AB_MERGE_C R206, R47, R48, R206 ;  /* 0x000000302fce723e */ /* 0x000fe200048070ce */
[----:B------:R-:W-:-:S01]  /*1b8f0*/  FADD.FTZ R83, R83, R82 ;  /* 0x0000005253537221 */ /* 0x000fc20000010000 */
[----:B------:R-:W-:Y:S01]  /*1b900*/  IMAD.MOV.U32 R82, RZ, RZ, R119 ;  /* 0x000000ffff527224 */ /* 0x000fe200078e0077 */
[----:B------:R-:W-:Y:S01]  /*1b910*/  MUFU.EX2 R84, R84 ;  /* 0x0000005400547308 */ /* 0x000fe20000000800 */
[----:B-1----:R-:W-:-:S01]  /*1b920*/  FADD.FTZ R28, R32, R29 ;  /* 0x0000001d201c7221 */ /* 0x002fc20000010000 */
[----:B------:R-:W-:Y:S01]  /*1b930*/  MOV R48, R119 ;  /* 0x0000007700307202 */ /* 0x000fe20000000f00 */
[--C-:B------:R-:W-:Y:S02]  /*1b940*/  IMAD.MOV.U32 R47, RZ, RZ, R119.reuse ;  /* 0x000000ffff2f7224 */ /* 0x100fe400078e0077 */
[----:B------:R-:W-:-:S03]  /*1b950*/  IMAD.MOV.U32 R29, RZ, RZ, R119 ;  /* 0x000000ffff1d7224 */ /* 0x000fc600078e0077 */
[----:B------:R-:W0:Y:S01]  /*1b960*/  MUFU.EX2 R87, R87 ;  /* 0x0000005700577308 */ /* 0x000e220000000800 */
[----:B--2---:R-:W-:-:S01]  /*1b970*/  FADD.FTZ R28, R49, R28 ;  /* 0x0000001c311c7221 */ /* 0x004fc20000010000 */
[----:B------:R-:W-:Y:S01]  /*1b980*/  F2FP.SATFINITE.E4M3.F32.PACK_AB_MERGE_C R32, R49, R32, RZ ;  /* 0x000000203120723e */ /* 0x000fe200048070ff */
[----:B------:R-:W-:-:S03]  /*1b990*/  IMAD.MOV.U32 R49, RZ, RZ, R119 ;  /* 0x000000ffff317224 */ /* 0x000fc600078e0077 */
[----:B------:R-:W-:Y:S01]  /*1b9a0*/  F2FP.SATFINITE.E4M3.F32.PACK_AB_MERGE_C R207, R45, R20, R32 ;  /* 0x000000142dcf723e */ /* 0x000fe20004807020 */
[----:B------:R-:W-:Y:S01]  /*1b9b0*/  IMAD.MOV.U32 R45, RZ, RZ, R119 ;  /* 0x000000ffff2d7224 */ /* 0x000fe200078e0077 */
[----:B------:R-:W1:Y:S01]  /*1b9c0*/  MUFU.EX2 R52, R52 ;  /* 0x0000003400347308 */ /* 0x000e620000000800 */
[----:B------:R-:W-:-:S07]  /*1b9d0*/  MOV R32, R119 ;  /* 0x0000007700207202 */ /* 0x000fce0000000f00 */
[----:B------:R-:W2:Y:S01]  /*1b9e0*/  MUFU.EX2 R43, R43 ;  /* 0x0000002b002b7308 */ /* 0x000ea20000000800 */
[----:B0-----:R-:W-:-:S07]  /*1b9f0*/  F2FP.SATFINITE.E4M3.F32.PACK_AB_MERGE_C R27, R87, R84, RZ ;  /* 0x00000054571b723e */ /* 0x001fce00048070ff */
[----:B------:R-:W0:Y:S01]  /*1ba00*/  MUFU.EX2 R85, R85 ;  /* 0x0000005500557308 */ /* 0x000e220000000800 */
[----:B-1----:R-:W-:-:S01]  /*1ba10*/  FADD.FTZ R4, R52, R83 ;  /* 0x0000005334047221 */ /* 0x002fc20000010000 */
[----:B------:R-:W-:-:S06]  /*1ba20*/  IMAD.MOV.U32 R83, RZ, RZ, R119 ;  /* 0x000000ffff537224 */ /* 0x000fcc00078e0077 */
[----:B------:R1:W3:Y:S01]  /*1ba30*/  MUFU.EX2 R24, R53 ;  /* 0x0000003500187308 */ /* 0x0002e20000000800 */
[----:B--2---:R-:W-:-:S01]  /*1ba40*/  FADD.FTZ R3, R43, R28 ;  /* 0x0000001c2b037221 */ /* 0x004fc20000010000 */
[----:B------:R-:W-:-:S06]  /*1ba50*/  MOV R28, R119 ;  /* 0x00000077001c7202 */ /* 0x000fcc0000000f00 */
[----:B------:R-:W2:Y:S01]  /*1ba60*/  MUFU.EX2 R44, R44 ;  /* 0x0000002c002c7308 */ /* 0x000ea20000000800 */
[C---:B0-----:R-:W-:Y:S01]  /*1ba70*/  F2FP.SATFINITE.E4M3.F32.PACK_AB_MERGE_C R208, R85.reuse, R52, R27 ;  /* 0x0000003455d0723e */ /* 0x041fe2000480701b */
[----:B------:R-:W-:Y:S01]  /*1ba80*/  FADD.FTZ R85, R85, R4 ;  /* 0x0000000455557221 */ /* 0x000fe20000010000 */
[--C-:B-1----:R-:W-:Y:S01]  /*1ba90*/  IMAD.MOV.U32 R53, RZ, RZ, R119.reuse ;  /* 0x000000ffff357224 */ /* 0x102fe200078e0077 */
[----:B------:R-:W-:Y:S01]  /*1baa0*/  MOV R52, R119 ;  /* 0x0000007700347202 */ /* 0x000fe20000000f00 */
[----:B------:R-:W-:Y:S02]  /*1bab0*/  IMAD.MOV.U32 R27, RZ, RZ, R119 ;  /* 0x000000ffff1b7224 */ /* 0x000fe400078e0077 */
[----:B------:R-:W-:Y:S01]  /*1bac0*/  FADD.FTZ R84, R84, R85 ;  /* 0x0000005554547221 */ /* 0x000fe20000010000 */
[----:B------:R-:W-:Y:S01]  /*1bad0*/  IMAD.MOV.U32 R85, RZ, RZ, R119 ;  /* 0x000000ffff557224 */ /* 0x000fe200078e0077 */
[----:B------:R0:W1:Y:S01]  /*1bae0*/  MUFU.EX2 R25, R68 ;  /* 0x0000004400197308 */ /* 0x0000620000000800 */
[----:B---3--:R-:W-:-:S01]  /*1baf0*/  FADD.FTZ R3, R24, R3 ;  /* 0x0000000318037221 */ /* 0x008fc20000010000 */
[----:B------:R-:W-:Y:S01]  /*1bb00*/  FADD.FTZ R87, R87, R84 ;  /* 0x0000005457577221 */ /* 0x000fe20000010000 */
[----:B------:R-:W-:-:S05]  /*1bb10*/  MOV R84, R119 ;  /* 0x0000007700547202 */ /* 0x000fca0000000f00 */
[----:B------:R-:W-:Y:S01]  /*1bb20*/  MUFU.EX2 R88, R88 ;  /* 0x0000005800587308 */ /* 0x000fe20000000800 */
[----:B--2---:R-:W-:-:S01]  /*1bb30*/  FADD.FTZ R4, R44, R3 ;  /* 0x000000032c047221 */ /* 0x004fc20000010000 */
[----:B0-----:R-:W-:-:S06]  /*1bb40*/  MOV R68, R119 ;  /* 0x0000007700447202 */ /* 0x001fcc0000000f00 */
[----:B------:R-:W0:Y:S01]  /*1bb50*/  MUFU.EX2 R91, R91 ;  /* 0x0000005b005b7308 */ /* 0x000e220000000800 */
[----:B-1----:R-:W-:-:S01]  /*1bb60*/  FADD.FTZ R4, R25, R4 ;  /* 0x0000000419047221 */ /* 0x002fc20000010000 */
[----:B------:R-:W-:Y:S01]  /*1bb70*/  F2FP.SATFINITE.E4M3.F32.PACK_AB_MERGE_C R44, R25, R44, RZ ;  /* 0x0000002c192c723e */ /* 0x000fe200048070ff */
[----:B------:R-:W-:-:S03]  /*1bb80*/  IMAD.MOV.U32 R25, RZ, RZ, R119 ;  /* 0x000000ffff197224 */ /* 0x000fc600078e0077 */
[----:B------:R-:W-:Y:S01]  /*1bb90*/  F2FP.SATFINITE.E4M3.F32.PACK_AB_MERGE_C R209, R24, R43, R44 ;  /* 0x0000002b18d1723e */ /* 0x000fe2000480702c */
[----:B------:R-:W-:Y:S01]  /*1bba0*/  IMAD.MOV.U32 R43, RZ, RZ, R119 ;  /* 0x000000ffff2b7224 */ /* 0x000fe200078e0077 */
[----:B------:R1:W2:Y:S01]  /*1bbb0*/  MUFU.EX2 R86, R101 ;  /* 0x0000006500567308 */ /* 0x0002a20000000800 */
[-C--:B------:R-:W-:Y:S02]  /*1bbc0*/  MOV R44, R119.reuse ;  /* 0x00000077002c7202 */ /* 0x080fe40000000f00 */
[----:B------:R-:W-:-:S05]  /*1bbd0*/  MOV R24, R119 ;  /* 0x0000007700187202 */ /* 0x000fca0000000f00 */
[----:B------:R-:W3:Y:S01]  /*1bbe0*/  MUFU.EX2 R67, R67 ;  /* 0x0000004300437308 */ /* 0x000ee20000000800 */
[----:B0-----:R-:W-:Y:S01]  /*1bbf0*/  F2FP.SATFINITE.E4M3.F32.PACK_AB_MERGE_C R5, R91, R88, RZ ;  /* 0x000000585b05723e */ /* 0x001fe200048070ff */
[----:B-1----:R-:W-:-:S06]  /*1bc00*/  IMAD.MOV.U32 R101, RZ, RZ, R119 ;  /* 0x000000ffff657224 */ /* 0x002fcc00078e0077 */
[----:B------:R-:W0:Y:S01]  /*1bc10*/  MUFU.EX2 R89, R89 ;  /* 0x0000005900597308 */ /* 0x000e220000000800 */
[----:B--2---:R-:W-:-:S01]  /*1bc20*/  FADD.FTZ R6, R86, R87 ;  /* 0x0000005756067221 */ /* 0x004fc20000010000 */
[----:B------:R-:W-:-:S06]  /*1bc30*/  IMAD.MOV.U32 R87, RZ, RZ, R119 ;  /* 0x000000ffff577224 */ /* 0x000fcc00078e0077 */
[----:B------:R1:W2:Y:S01]  /*1bc40*/  MUFU.EX2 R26, R77 ;  /* 0x0000004d001a7308 */ /* 0x0002a20000000800 */
[----:B---3--:R-:W-:-:S07]  /*1bc50*/  FADD.FTZ R3, R67, R4 ;  /* 0x0000000443037221 */ /* 0x008fce0000010000 */
[----:B------:R-:W3:Y:S01]  /*1bc60*/  MUFU.EX2 R79, R79 ;  /* 0x0000004f004f7308 */ /* 0x000ee20000000800 */
[C---:B0-----:R-:W-:Y:S01]  /*1bc70*/  F2FP.SATFINITE.E4M3.F32.PACK_AB_MERGE_C R210, R89.reuse, R86, R5 ;  /* 0x0000005659d2723e */ /* 0x041fe20004807005 */
[----:B------:R-:W-:Y:S01]  /*1bc80*/  FADD.FTZ R89, R89, R6 ;  /* 0x0000000659597221 */ /* 0x000fe20000010000 */
[--C-:B------:R-:W-:Y:S02]  /*1bc90*/  IMAD.MOV.U32 R86, RZ, RZ, R119.reuse ;  /* 0x000000ffff567224 */ /* 0x100fe400078e0077 */
[----:B-1----:R-:W-:Y:S02]  /*1bca0*/  IMAD.MOV.U32 R77, RZ, RZ, R119 ;  /* 0x000000ffff4d7224 */ /* 0x002fe400078e0077 */
[----:B------:R-:W-:-:S01]  /*1bcb0*/  FADD.FTZ R12, R88, R89 ;  /* 0x00000059580c7221 */ /* 0x000fc20000010000 */
[----:B------:R-:W-:Y:S01]  /*1bcc0*/  IMAD.MOV.U32 R89, RZ, RZ, R119 ;  /* 0x000000ffff597224 */ /* 0x000fe200078e0077 */
[----:B------:R-:W0:Y:S01]  /*1bcd0*/  MUFU.EX2 R54, R54 ;  /* 0x0000003600367308 */ /* 0x000e220000000800 */
[----:B--2---:R-:W-:-:S01]  /*1bce0*/  FADD.FTZ R0, R26, R3 ;  /* 0x000000031a007221 */ /* 0x004fc20000010000 */
[----:B------:R-:W-:Y:S01]  /*1bcf0*/  FADD.FTZ R12, R91, R12 ;  /* 0x0000000c5b0c7221 */ /* 0x000fe20000010000 */
[----:B------:R-:W-:Y:S01]  /*1bd00*/  IMAD.MOV.U32 R91, RZ, RZ, R119 ;  /* 0x000000ffff5b7224 */ /* 0x000fe200078e0077 */
[----:B------:R-:W-:Y:S01]  /*1bd10*/  MOV R88, R119 ;  /* 0x0000007700587202 */ /* 0x000fe20000000f00 */
[----:B---3--:R-:W-:-:S01]  /*1bd20*/  FADD.FTZ R11, R79, R0 ;  /* 0x000000004f0b7221 */ /* 0x008fc20000010000 */
        /* <DEDUP_REMOVED lines=8> */
[----:B------:R0:W5:Y:S01]  /*1bdb0*/  LDL.LU R3, [R1+0x3c] ;  /* 0x00003c0001037983 */ /* 0x0001620000300800 */
[----:B------:R-:W-:Y:S01]  /*1bdc0*/  VIADD R10, R148, 0xfffffffe ;  /* 0xfffffffe940a7836 */ /* 0x000fe20000000000 */
[----:B------:R-:W-:Y:S01]  /*1bdd0*/  MOV R0, R121 ;  /* 0x0000007900007202 */ /* 0x000fe20000000f00 */
[----:B------:R-:W-:Y:S01]  /*1bde0*/  IMAD.MOV.U32 R9, RZ, RZ, R122 ;  /* 0x000000ffff097224 */ /* 0x000fe200078e007a */
[----:B------:R-:W-:Y:S01]  /*1bdf0*/  CS2R R118, SRZ ;  /* 0x0000000000767805 */ /* 0x000fe2000001ff00 */
[----:B------:R-:W-:Y:S01]  /*1be00*/  IMAD.MOV.U32 R8, RZ, RZ, R120 ;  /* 0x000000ffff087224 */ /* 0x000fe200078e0078 */
        /* <DEDUP_REMOVED lines=46> */
[----:B0-----:R-:W-:-:S07]  /*1c0f0*/  CS2R R24, SRZ ;  /* 0x0000000000187805 */ /* 0x001fce000001ff00 */
.L_x_600:
[----:B------:R-:W-:Y:S01]  /*1c100*/  ISETP.NE.AND P1, PT, R0, 0x1, PT ;  /* 0x000000010000780c */ /* 0x000fe20003f25270 */
[----:B------:R-:W-:Y:S05]  /*1c110*/  YIELD ;  /* 0x0000000000007946 */ /* 0x000fea0003800000 */
[----:B------:R-:W-:Y:S02]  /*1c120*/  SEL R4, RZ, 0x1, P1 ;  /* 0x00000001ff047807 */ /* 0x000fe40000800000 */
[----:B------:R-:W-:Y:S02]  /*1c130*/  ISETP.NE.AND P1, PT, R220, RZ, PT ;  /* 0x000000ffdc00720c */ /* 0x000fe40003f25270 */
[----:B-----5:R-:W-:-:S05]  /*1c140*/  LOP3.LUT R6, R3, R4, RZ, 0x3c, !PT ;  /* 0x0000000403067212 */ /* 0x020fca00078e3cff */
[----:B------:R0:W-:Y:S06]  /*1c150*/  STL [R1+0x3c], R6 ;  /* 0x00003c0601007387 */ /* 0x0001ec0000100800 */
[----:B------:R-:W-:Y:S05]  /*1c160*/  @P1 BRA `(.L_x_589) ;  /* 0x00000000003c1947 */ /* 0x000fea0003800000 */
[----:B------:R-:W-:Y:S05]  /*1c170*/  @!P0 BRA `(.L_x_590) ;  /* 0x0000000000048947 */ /* 0x000fea0003800000 */
[----:B------:R-:W-:Y:S01]  /*1c180*/  BPT.TRAP 0x1 ;  /* 0x000000040000795c */ /* 0x000fe20000300000 */
.L_x_590:
[----:B------:R-:W-:-:S05]  /*1c190*/  VIADD R4, R0, 0x1 ;  /* 0x0000000100047836 */ /* 0x000fca0000000000 */
[----:B------:R-:W-:-:S04]  /*1c1a0*/  ISETP.NE.AND P2, PT, R4, 0x2, PT ;  /* 0x000000020400780c */ /* 0x000fc80003f45270 */
[----:B------:R-:W-:Y:S02]  /*1c1b0*/  SEL R5, R4, RZ, P2 ;  /* 0x000000ff04057207 */ /* 0x000fe40001000000 */
[----:B------:R-:W-:-:S03]  /*1c1c0*/  SHF.L.U32 R4, R6, 0x1f, RZ ;  /* 0x0000001f06047819 */ /* 0x000fc600000006ff */
[----:B------:R-:W-:-:S04]  /*1c1d0*/  IMAD R5, R5, 0x8, R18 ;  /* 0x0000000805057824 */ /* 0x000fc800078e0212 */
[----:B------:R1:W2:Y:S01]  /*1c1e0*/  SYNCS.PHASECHK.TRANS64.TRYWAIT P2, [R5+URZ+0x33430], R4 ;  /* 0x03343004050075a7 */ /* 0x0002a2000804017f */
[----:B------:R-:W-:Y:S05]  /*1c1f0*/  @!P0 BRA `(.L_x_591) ;  /* 0x0000000000048947 */ /* 0x000fea0003800000 */
[----:B------:R-:W-:Y:S01]  /*1c200*/  BPT.TRAP 0x1 ;  /* 0x000000040000795c */ /* 0x000fe20000300000 */
.L_x_591:
[----:B------:R-:W-:Y:S04]  /*1c210*/  BSSY B0, `(.L_x_589) ;  /* 0x0000004000007945 */ /* 0x000fe80003800000 */
[----:B--2---:R-:W-:Y:S05]  /*1c220*/  @P2 BRA `(.L_x_592) ;  /* 0x0000000000082947 */ /* 0x004fea0003800000 */
[----:B------:R-:W2:Y:S02]  /*1c230*/  SYNCS.PHASECHK.TRANS64.TRYWAIT P2, [R5+URZ+0x33430], R4 ;  /* 0x03343004050075a7 */ /* 0x000ea4000804017f */
[----:B--2---:R-:W-:Y:S05]  /*1c240*/  @!P2 BRA `(.L_x_593) ;  /* 0x0000010800d4a947 */ /* 0x004fea0003800000 */
.L_x_592:
[----:B------:R-:W-:Y:S05]  /*1c250*/  BSYNC B0 ;  /* 0x0000000000007941 */ /* 0x000fea0003800000 */
.L_x_589:
[----:B-12---:R-:W1:Y:S01]  /*1c260*/  S2R R4, SR_TID.X ;  /* 0x0000000000047919 */ /* 0x006e620000002100 */
[----:B------:R-:W-:Y:S05]  /*1c270*/  WARPSYNC.ALL ;  /* 0x0000000000007948 */ /* 0x000fea0003800000 */
[----:B------:R-:W-:Y:S01]  /*1c280*/  IMAD.MOV.U32 R5, RZ, RZ, -0x7fffffe0 ;  /* 0x80000020ff057424 */ /* 0x000fe200078e00ff */
[----:B------:R-:W-:Y:S01]  /*1c290*/  UMOV UR20, UR28 ;  /* 0x0000001c00147c82 */ /* 0x000fe20008000000 */
[----:B------:R-:W-:Y:S01]  /*1c2a0*/  UMOV UR21, UR29 ;  /* 0x0000001d00157c82 */ /* 0x000fe20008000000 */
[----:B------:R-:W-:Y:S01]  /*1c2b0*/  MOV R7, 0x80000020 ;  /* 0x8000002000077802 */ /* 0x000fe20000000f00 */
[----:B------:R-:W-:Y:S01]  /*1c2c0*/  UMOV UR24, UR28 ;  /* 0x0000001c00187c82 */ /* 0x000fe20008000000 */
[----:B------:R-:W-:Y:S01]  /*1c2d0*/  R2UR UR23, R5 ;  /* 0x00000000051772ca */ /* 0x000fe200000e0000 */
[----:B------:R-:W-:Y:S01]  /*1c2e0*/  UMOV UR25, UR29 ;  /* 0x0000001d00197c82 */ /* 0x000fe20008000000 */
[C---:B------:R-:W-:Y:S01]  /*1c2f0*/  R2UR UR27, R7.reuse ;  /* 0x00000000071b72ca */ /* 0x040fe200000e0000 */
[----:B------:R-:W-:Y:S01]  /*1c300*/  IMAD.MOV.U32 R15, RZ, RZ, -0x7fffffe0 ;  /* 0x80000020ff0f7424 */ /* 0x000fe200078e00ff */
[----:B------:R-:W-:Y:S01]  /*1c310*/  R2UR UR35, R7 ;  /* 0x00000000072372ca */ /* 0x000fe200000e0000 */
[----:B------:R-:W-:Y:S01]  /*1c320*/  UMOV UR32, UR28 ;  /* 0x0000001c00207c82 */ /* 0x000fe20008000000 */
[----:B------:R-:W-:Y:S01]  /*1c330*/  UMOV UR33, UR29 ;  /* 0x0000001d00217c82 */ /* 0x000fe20008000000 */
[----:B------:R-:W-:Y:S01]  /*1c340*/  IMAD.MOV.U32 R21, RZ, RZ, -0x7fffffe0 ;  /* 0x80000020ff157424 */ /* 0x000fe200078e00ff */
[C---:B------:R-:W-:Y:S01]  /*1c350*/  R2UR UR31, R15.reuse ;  /* 0x000000000f1f72ca */ /* 0x040fe200000e0000 */
[----:B------:R-:W-:Y:S01]  /*1c360*/  UMOV UR40, UR28 ;  /* 0x0000001c00287c82 */ /* 0x000fe20008000000 */
[----:B------:R-:W-:Y:S01]  /*1c370*/  UMOV UR41, UR29 ;  /* 0x0000001d00297c82 */ /* 0x000fe20008000000 */
[----:B------:R-:W-:Y:S01]  /*1c380*/  R2UR UR47, R15 ;  /* 0x000000000f2f72ca */ /* 0x000fe200000e0000 */
[----:B------:R-:W-:Y:S01]  /*1c390*/  IMAD.MOV.U32 R7, RZ, RZ, -0x7fffffe0 ;  /* 0x80000020ff077424 */ /* 0x000fe200078e00ff */
[----:B------:R-:W-:Y:S01]  /*1c3a0*/  R2UR UR43, R21 ;  /* 0x00000000152b72ca */ /* 0x000fe200000e0000 */
[----:B------:R-:W-:Y:S01]  /*1c3b0*/  IMAD.MOV.U32 R5, RZ, RZ, -0x7fffffe0 ;  /* 0x80000020ff057424 */ /* 0x000fe200078e00ff */
[----:B------:R-:W-:-:S02]  /*1c3c0*/  MOV R15, 0x80000020 ;  /* 0x80000020000f7802 */ /* 0x000fc40000000f00 */
[----:B-1----:R-:W-:Y:S01]  /*1c3d0*/  SHF.R.U32.HI R14, RZ, 0x7, R4 ;  /* 0x00000007ff0e7819 */ /* 0x002fe20000011604 */
[----:B------:R-:W-:-:S03]  /*1c3e0*/  VIADD R4, R0, 0x1 ;  /* 0x0000000100047836 */ /* 0x000fc60000000000 */
[----:B------:R-:W-:-:S05]  /*1c3f0*/  IADD3 R120, R14, 0x8, RZ ;  /* 0x000000080e787810 */ /* 0x000fca0007ffe0ff */
[----:B------:R1:W-:Y:S01]  /*1c400*/  BAR.SYNC.DEFER_BLOCKING R120, 0x100 ;  /* 0x000400780000751d */ /* 0x0003e20000010000 */
[----:B------:R-:W-:-:S04]  /*1c410*/  ISETP.NE.AND P2, PT, R4, 0x2, PT ;  /* 0x000000020400780c */ /* 0x000fc80003f45270 */
[----:B0-----:R-:W-:-:S05]  /*1c420*/  SEL R6, R4, RZ, P2 ;  /* 0x000000ff04067207 */ /* 0x001fca0001000000 */
[----:B------:R-:W-:Y:S01]  /*1c430*/  IMAD R4, R6, 0x780, R13 ;  /* 0x0000078006047824 */ /* 0x000fe200078e020d */
[----:B------:R0:W-:Y:S03]  /*1c440*/  STL [R1+0x2c], R6 ;  /* 0x00002c0601007387 */ /* 0x0001e60000100800 */
[C---:B------:R-:W-:Y:S01]  /*1c450*/  VIADD R14, R4.reuse, 0x100 ;  /* 0x00000100040e7836 */ /* 0x040fe20000000000 */
[C---:B------:R-:W-:Y:S01]  /*1c460*/  R2UR UR22, R4.reuse ;  /* 0x00000000041672ca */ /* 0x040fe200000e0000 */
[----:B------:R-:W-:-:S03]  /*1c470*/  VIADD R20, R4, 0x200 ;  /* 0x0000020004147836 */ /* 0x000fc60000000000 */
[----:B------:R-:W-:Y:S01]  /*1c480*/  R2UR UR30, R14 ;  /* 0x000000000e1e72ca */ /* 0x000fe200000e0000 */
[----:B0-----:R-:W-:Y:S01]  /*1c490*/  VIADD R6, R4, 0x80 ;  /* 0x0000008004067836 */ /* 0x001fe20000000000 */
[----:B------:R-:W-:Y:S01]  /*1c4a0*/  R2UR UR42, R20 ;  /* 0x00000000142a72ca */ /* 0x000fe200000e0000 */
[----:B------:R-:W-:Y:S01]  /*1c4b0*/  WARPGROUP.ARRIVE ;  /* 0x00000000000079c5 */ /* 0x000fe20000000000 */
[----:B------:R-:W-:Y:S02]  /*1c4c0*/  IADD3 R14, R4, 0x2, RZ ;  /* 0x00000002040e7810 */ /* 0x000fe40007ffe0ff */
[----:B------:R-:W-:Y:S01]  /*1c4d0*/  R2UR UR26, R6 ;  /* 0x00000000061a72ca */ /* 0x000fe200000e0000 */
[----:B------:R-:W-:Y:S01]  /*1c4e0*/  VIADD R6, R4, 0x180 ;  /* 0x0000018004067836 */ /* 0x000fe20000000000 */
[----:B------:R-:W-:Y:S01]  /*1c4f0*/  R2UR UR46, R14 ;  /* 0x000000000e2e72ca */ /* 0x000fe200000e0000 */
[----:B------:R-:W-:Y:S01]  /*1c500*/  QGMMA.64x32x32.F32.E4M3.E4M3 R184, gdesc[UR20], RZ, !UPT, gsb0 ;  /* 0x0060000014b879f3 */ /* 0x000fe2000c0008ff */
[----:B------:R-:W-:Y:S01]  /*1c510*/  VIADD R14, R4, 0x82 ;  /* 0x00000082040e7836 */ /* 0x000fe20000000000 */
[----:B------:R-:W-:Y:S01]  /*1c520*/  R2UR UR23, R15 ;  /* 0x000000000f1772ca */ /* 0x000fe200000e0000 */
[----:B------:R-:W-:Y:S01]  /*1c530*/  UMOV UR20, UR44 ;  /* 0x0000002c00147c82 */ /* 0x000fe20008000000 */
[----:B------:R-:W-:Y:S01]  /*1c540*/  R2UR UR34, R6 ;  /* 0x00000000062272ca */ /* 0x000fe200000e0000 */
[----:B------:R-:W-:Y:S01]  /*1c550*/  UMOV UR21, UR45 ;  /* 0x0000002d00157c82 */ /* 0x000fe20008000000 */
[----:B------:R-:W-:Y:S01]  /*1c560*/  R2UR UR22, R14 ;  /* 0x000000000e1672ca */ /* 0x000fe200000e0000 */
[----:B------:R-:W-:Y:S01]  /*1c570*/  VIADD R6, R4, 0x102 ;  /* 0x0000010204067836 */ /* 0x000fe20000000000 */
[----:B------:R-:W-:-:S02]  /*1c580*/  WARPGROUP.DEPBAR.LE gsb0, 0x0 ;  /* 0x00008000000079c5 */ /* 0x000fc40000010000 */
        /* <DEDUP_REMOVED lines=10> */
[----:B------:R-:W-:Y:S03]  /*1c630*/  QGMMA.64x32x32.F32.E4M3.E4M3 R152, gdesc[UR28], RZ, !UPT, gsb0 ;  /* 0x006000001c9879f3 */ /* 0x000fe6000c0008ff */
[----:B------:R-:W-:Y:S02]  /*1c640*/  WARPGROUP.DEPBAR.LE gsb0, 0x0 ;  /* 0x00008000000079c5 */ /* 0x000fe40000010000 */
[----:B------:R-:W-:-:S06]  /*1c650*/  WARPGROUP.ARRIVE ;  /* 0x00000000000079c5 */ /* 0x000fcc0000000000 */
[----:B------:R-:W-:Y:S01]  /*1c660*/  QGMMA.64x32x32.F32.E4M3.E4M3 R136, gdesc[UR32], RZ, !UPT, gsb0 ;  /* 0x00600000208879f3 */ /* 0x000fe2000c0008ff */
[----:B------:R-:W-:Y:S01]  /*1c670*/  R2UR UR34, R6 ;  /* 0x00000000062272ca */ /* 0x000fe200000e0000 */
[----:B------:R-:W-:Y:S01]  /*1c680*/  UMOV UR32, UR44 ;  /* 0x0000002c00207c82 */ /* 0x000fe20008000000 */
[----:B------:R-:W-:Y:S01]  /*1c690*/  R2UR UR35, R7 ;  /* 0x00000000072372ca */ /* 0x000fe200000e0000 */
[----:B------:R-:W-:Y:S01]  /*1c6a0*/  UMOV UR33, UR45 ;  /* 0x0000002d00217c82 */ /* 0x000fe20008000000 */
[----:B------:R-:W-:Y:S01]  /*1c6b0*/  IMAD.MOV.U32 R7, RZ, RZ, -0x7fffffe0 ;  /* 0x80000020ff077424 */ /* 0x000fe200078e00ff */
[----:B------:R-:W-:Y:S01]  /*1c6c0*/  IADD3 R6, R4, 0x202, RZ ;  /* 0x0000020204067810 */ /* 0x000fe20007ffe0ff */
[----:B------:R-:W-:Y:S02]  /*1c6d0*/  WARPGROUP.DEPBAR.LE gsb0, 0x0 ;  /* 0x00008000000079c5 */ /* 0x000fe40000010000 */
[----:B-1----:R-:W-:-:S06]  /*1c6e0*/  WARPGROUP.ARRIVE ;  /* 0x00000000000079c5 */ /* 0x002fcc0000000000 */
[----:B------:R-:W-:Y:S01]  /*1c6f0*/  QGMMA.64x32x32.F32.E4M3.E4M3 R120, gdesc[UR40], RZ, !UPT, gsb0 ;  /* 0x00600000287879f3 */ /* 0x000fe2000c0008ff */
[----:B------:R-:W-:Y:S01]  /*1c700*/  R2UR UR42, R6 ;  /* 0x00000000062a72ca */ /* 0x000fe200000e0000 */
[----:B------:R-:W-:Y:S01]  /*1c710*/  UMOV UR40, UR44 ;  /* 0x0000002c00287c82 */ /* 0x000fe20008000000 */
[----:B------:R-:W-:Y:S01]  /*1c720*/  R2UR UR43, R7 ;  /* 0x00000000072b72ca */ /* 0x000fe200000e0000 */
[----:B------:R-:W-:Y:S01]  /*1c730*/  UMOV UR41, UR45 ;  /* 0x0000002d00297c82 */ /* 0x000fe20008000000 */
[----:B------:R-:W-:Y:S02]  /*1c740*/  VIADD R6, R4, 0x280 ;  /* 0x0000028004067836 */ /* 0x000fe40000000000 */
[----:B------:R-:W-:-:S03]  /*1c750*/  IMAD.MOV.U32 R7, RZ, RZ, -0x7fffffe0 ;  /* 0x80000020ff077424 */ /* 0x000fc600078e00ff */
[----:B------:R-:W-:Y:S02]  /*1c760*/  R2UR UR6, R6 ;  /* 0x00000000060672ca */ /* 0x000fe400000e0000 */
[----:B------:R-:W-:Y:S01]  /*1c770*/  R2UR UR7, R7 ;  /* 0x00000000070772ca */ /* 0x000fe200000e0000 */
[----:B------:R-:W-:Y:S01]  /*1c780*/  IMAD.MOV.U32 R7, RZ, RZ, -0x7fffffe0 ;  /* 0x80000020ff077424 */ /* 0x000fe200078e00ff */
[----:B------:R-:W-:Y:S01]  /*1c790*/  IADD3 R6, R4, 0x300, RZ ;  /* 0x0000030004067810 */ /* 0x000fe20007ffe0ff */
[----:B------:R-:W-:Y:S02]  /*1c7a0*/  WARPGROUP.DEPBAR.LE gsb0, 0x0 ;  /* 0x00008000000079c5 */ /* 0x000fe40000010000 */
[----:B------:R-:W-:-:S06]  /*1c7b0*/  WARPGROUP.ARRIVE ;  /* 0x00000000000079c5 */ /* 0x000fcc0000000000 */
[----:B------:R-:W-:Y:S03]  /*1c7c0*/  QGMMA.64x32x32.F32.E4M3.E4M3 R184, gdesc[UR44], R184, gsb0 ;  /* 0x006000002cb879f3 */ /* 0x000fe600080008b8 */
        /* <DEDUP_REMOVED lines=36> */
[----:B------:R-:W-:Y:S01]  /*1ca10*/  R2UR UR10, R6 ;  /* 0x00000000060a72ca */ /* 0x000fe200000e0000 */
[----:B------:R-:W-:Y:S01]  /*1ca20*/  VIADD R6, R4, 0x302 ;  /* 0x0000030204067836 */ /* 0x000fe20000000000 */
[----:B------:R-:W-:Y:S01]  /*1ca30*/  R2UR UR11, R7 ;  /* 0x00000000070b72ca */ /* 0x000fe200000e0000 */
        /* <DEDUP_REMOVED lines=106> */
[C---:B------:R-:W-:Y:S01]  /*1d0e0*/  VIADD R6, R4.reuse, 0x682 ;  /* 0x0000068204067836 */ /* 0x040fe20000000000 */
[----:B------:R-:W-:Y:S01]  /*1d0f0*/  IADD3 R4, R4, 0x702, RZ ;  /* 0x0000070204047810 */ /* 0x000fe20007ffe0ff */
        /* <DEDUP_REMOVED lines=31> */
[----:B------:R-:W-:Y:S05]  /*1d2f0*/  @P1 BRA `(.L_x_594) ;  /* 0x0000000000281947 */ /* 0x000fea0003800000 */
[----:B------:R-:W-:Y:S05]  /*1d300*/  @!P0 BRA `(.L_x_595) ;  /* 0x0000000000048947 */ /* 0x000fea0003800000 */
[----:B------:R-:W-:Y:S01]  /*1d310*/  BPT.TRAP 0x1 ;  /* 0x000000040000795c */ /* 0x000fe20000300000 */
.L_x_595:
[----:B------:R-:W-:Y:S01]  /*1d320*/  SHF.L.U32 R3, R3, 0x1f, RZ ;  /* 0x0000001f03037819 */ /* 0x000fe200000006ff */
[----:B------:R-:W-:-:S04]  /*1d330*/  IMAD R4, R0, 0x8, R18 ;  /* 0x0000000800047824 */ /* 0x000fc800078e0212 */
[----:B------:R0:W1:Y:S01]  /*1d340*/  SYNCS.PHASECHK.TRANS64.TRYWAIT P1, [R4+URZ+0x33450], R3 ;  /* 0x03345003040075a7 */ /* 0x000062000802017f */
[----:B------:R-:W-:Y:S05]  /*1d350*/  @!P0 BRA `(.L_x_596) ;  /* 0x0000000000048947 */ /* 0x000fea0003800000 */
[----:B------:R-:W-:Y:S01]  /*1d360*/  BPT.TRAP 0x1 ;  /* 0x000000040000795c */ /* 0x000fe20000300000 */
.L_x_596:
[----:B-1----:R-:W-:Y:S05]  /*1d370*/  @P1 BRA `(.L_x_594) ;  /* 0x0000000000081947 */ /* 0x002fea0003800000 */
[----:B------:R-:W1:Y:S02]  /*1d380*/  SYNCS.PHASECHK.TRANS64.TRYWAIT P1, [R4+URZ+0x33450], R3 ;  /* 0x03345003040075a7 */ /* 0x000e64000802017f */
[----:B-1----:R-:W-:Y:S05]  /*1d390*/  @!P1 BRA `(.L_x_597) ;  /* 0x000000f800949947 */ /* 0x002fea0003800000 */
.L_x_594:
[----:B01----:R-:W-:Y:S01]  /*1d3a0*/  VIADD R3, R18, 0x200 ;  /* 0x0000020012037836 */ /* 0x003fe20000000000 */
[----:B------:R-:W-:Y:S01]  /*1d3b0*/  MOV R5, 0xc0000010 ;  /* 0xc000001000057802 */ /* 0x000fe20000000f00 */
[----:B------:R-:W-:Y:S05]  /*1d3c0*/  WARPSYNC.ALL ;  /* 0x0000000000007948 */ /* 0x000fea0003800000 */
[----:B------:R-:W-:Y:S01]  /*1d3d0*/  SHF.R.U32.HI R3, RZ, 0x4, R3 ;  /* 0x00000004ff037819 */ /* 0x000fe20000011603 */
[----:B------:R-:W-:Y:S01]  /*1d3e0*/  WARPGROUP.ARRIVE ;  /* 0x00000000000079c5 */ /* 0x000fe20000000000 */
[----:B------:R-:W-:Y:S01]  /*1d3f0*/  R2UR UR7, R5 ;  /* 0x00000000050772ca */ /* 0x000fe200000e0000 */
[----:B------:R-:W-:Y:S01]  /*1d400*/  IMAD.MOV.U32 R7, RZ, RZ, -0x3ffffff0 ;  /* 0xc0000010ff077424 */ /* 0x000fe200078e00ff */
[----:B------:R-:W-:-:S03]  /*1d410*/  LOP3.LUT R3, R3, 0x3fff, RZ, 0xc0, !PT ;  /* 0x00003fff03037812 */ /* 0x000fc600078ec0ff */
[----:B------:R-:W0:Y:S01]  /*1d420*/  S2R R14, SR_TID.X ;  /* 0x00000000000e7919 */ /* 0x000e220000002100 */
[----:B------:R-:W-:Y:S02]  /*1d430*/  MOV R5, 0xc0000010 ;  /* 0xc000001000057802 */ /* 0x000fe40000000f00 */
[----:B------:R-:W-:-:S05]  /*1d440*/  LOP3.LUT R3, R3, 0x10000, RZ, 0xfc, !PT ;  /* 0x0001000003037812 */ /* 0x000fca00078efcff */
[----:B------:R-:W-:-:S04]  /*1d450*/  IMAD R4, R0, 0x780, R3 ;  /* 0x0000078000047824 */ /* 0x000fc800078e0203 */
[C---:B------:R-:W-:Y:S01]  /*1d460*/  VIADD R6, R4.reuse, 0x180 ;  /* 0x0000018004067836 */ /* 0x040fe20000000000 */
[----:B------:R-:W-:-:S13]  /*1d470*/  R2UR UR6, R4 ;  /* 0x00000000040672ca */ /* 0x000fda00000e0000 */
[----:B------:R-:W-:Y:S01]  /*1d480*/  QGMMA.64x192x32.F32.E4M3.E4M3 R24, R216, gdesc[UR4], R24, gsb0 ;  /* 0x02e00004d8187df3 */ /* 0x000fe20008000818 */
[----:B------:R-:W-:Y:S01]  /*1d490*/  R2UR UR6, R6 ;  /* 0x00000000060672ca */ /* 0x000fe200000e0000 */
[----:B------:R-:W-:Y:S01]  /*1d4a0*/  VIADD R6, R4, 0x300 ;  /* 0x0000030004067836 */ /* 0x000fe20000000000 */
[----:B------:R-:W-:Y:S02]  /*1d4b0*/  R2UR UR7, R7 ;  /* 0x00000000070772ca */ /* 0x000fe400000e0000 */
[----:B------:R-:W-:Y:S02]  /*1d4c0*/  MOV R7, 0xc0000010 ;  /* 0xc000001000077802 */ /* 0x000fe40000000f00 */
[----:B0-----:R-:W-:-:S04]  /*1d4d0*/  SHF.R.U32.HI R14, RZ, 0x7, R14 ;  /* 0x00000007ff0e7819 */ /* 0x001fc8000001160e */
[----:B------:R-:W-:Y:S01]  /*1d4e0*/  IADD3 R3, -R14, 0xb, RZ ;  /* 0x0000000b0e037810 */ /* 0x000fe20007ffe1ff */
[----:B------:R-:W-:Y:S02]  /*1d4f0*/  WARPGROUP.DEPBAR.LE gsb0, 0x0 ;  /* 0x00008000000079c5 */ /* 0x000fe40000010000 */
[----:B------:R-:W-:-:S06]  /*1d500*/  WARPGROUP.ARRIVE ;  /* 0x00000000000079c5 */ /* 0x000fcc0000000000 */
[----:B------:R-:W-:Y:S01]  /*1d510*/  QGMMA.64x192x32.F32.E4M3.E4M3 R24, R212, gdesc[UR4], R24, gsb0 ;  /* 0x02e00004d4187df3 */ /* 0x000fe20008000818 */
[----:B------:R-:W-:Y:S01]  /*1d520*/  R2UR UR6, R6 ;  /* 0x00000000060672ca */ /* 0x000fe200000e0000 */
[C---:B------:R-:W-:Y:S01]  /*1d530*/  VIADD R6, R4.reuse, 0x480 ;  /* 0x0000048004067836 */ /* 0x040fe20000000000 */
[----:B------:R-:W-:Y:S01]  /*1d540*/  R2UR UR7, R7 ;  /* 0x00000000070772ca */ /* 0x000fe200000e0000 */
[----:B------:R-:W-:Y:S02]  /*1d550*/  IMAD.MOV.U32 R7, RZ, RZ, -0x3ffffff0 ;  /* 0xc0000010ff077424 */ /* 0x000fe400078e00ff */
[----:B------:R-:W-:Y:S01]  /*1d560*/  VIADD R4, R4, 0x600 ;  /* 0x0000060004047836 */ /* 0x000fe20000000000 */
[----:B------:R-:W-:Y:S02]  /*1d570*/  WARPGROUP.DEPBAR.LE gsb0, 0x0 ;  /* 0x00008000000079c5 */ /* 0x000fe40000010000 */
[----:B------:R-:W-:-:S11]  /*1d580*/  WARPGROUP.ARRIVE ;  /* 0x00000000000079c5 */ /* 0x000fd60000000000 */
[----:B------:R-:W-:Y:S01]  /*1d590*/  QGMMA.64x192x32.F32.E4M3.E4M3 R24, R200, gdesc[UR4], R24, gsb0 ;  /* 0x02e00004c8187df3 */ /* 0x000fe20008000818 */
[----:B------:R-:W-:Y:S02]  /*1d5a0*/  R2UR UR6, R6 ;  /* 0x00000000060672ca */ /* 0x000fe400000e0000 */
[----:B------:R-:W-:Y:S01]  /*1d5b0*/  R2UR UR7, R7 ;  /* 0x00000000070772ca */ /* 0x000fe200000e0000 */
[----:B------:R-:W-:Y:S02]  /*1d5c0*/  WARPGROUP.DEPBAR.LE gsb0, 0x0 ;  /* 0x00008000000079c5 */ /* 0x000fe40000010000 */
[----:B------:R-:W-:-:S14]  /*1d5d0*/  WARPGROUP.ARRIVE ;  /* 0x00000000000079c5 */ /* 0x000fdc0000000000 */
[----:B------:R-:W-:Y:S01]  /*1d5e0*/  QGMMA.64x192x32.F32.E4M3.E4M3 R24, R204, gdesc[UR4], R24, gsb0 ;  /* 0x02e00004cc187df3 */ /* 0x000fe20008000818 */
[----:B------:R-:W-:Y:S02]  /*1d5f0*/  R2UR UR6, R4 ;  /* 0x00000000040672ca */ /* 0x000fe400000e0000 */
[----:B------:R-:W-:Y:S01]  /*1d600*/  R2UR UR7, R5 ;  /* 0x00000000050772ca */ /* 0x000fe200000e0000 */
[----:B------:R-:W-:Y:S02]  /*1d610*/  WARPGROUP.DEPBAR.LE gsb0, 0x0 ;  /* 0x00008000000079c5 */ /* 0x000fe40000010000 */
[----:B------:R-:W-:-:S14]  /*1d620*/  WARPGROUP.ARRIVE ;  /* 0x00000000000079c5 */ /* 0x000fdc0000000000 */
[----:B------:R-:W-:Y:S03]  /*1d630*/  QGMMA.64x192x32.F32.E4M3.E4M3 R24, R208, gdesc[UR4], R24, gsb0 ;  /* 0x02e00004d0187df3 */ /* 0x000fe60008000818 */
[----:B------:R-:W-:Y:S02]  /*1d640*/  WARPGROUP.DEPBAR.LE gsb0, 0x0 ;  /* 0x00008000000079c5 */ /* 0x000fe40000010000 */
[----:B------:R0:W-:Y:S06]  /*1d650*/  BAR.ARV R3, 0x100 ;  /* 0x000400030000751d */ /* 0x0001ec0000002000 */
[----:B------:R-:W-:Y:S05]  /*1d660*/  @!P0 BRA `(.L_x_598) ;  /* 0x0000000000048947 */ /* 0x000fea0003800000 */
[----:B------:R-:W-:Y:S01]  /*1d670*/  BPT.TRAP 0x1 ;  /* 0x000000040000795c */ /* 0x000fe20000300000 */
.L_x_598:
[----:B------:R-:W2:Y:S01]  /*1d680*/  LDL R221, [R1+0x2c] ;  /* 0x00002c0001dd7983 */ /* 0x000ea20000100800 */
[C---:B0-----:R-:W-:Y:S01]  /*1d690*/  FMUL.FTZ R3, R2.reuse, R184 ;  /* 0x000000b802037220 */ /* 0x041fe20000410000 */
[C---:B------:R-:W-:Y:S01]  /*1d6a0*/  FMUL.FTZ R4, R2.reuse, R185 ;  /* 0x000000b902047220 */ /* 0x040fe20000410000 */
[C---:B------:R-:W-:Y:S01]  /*1d6b0*/  FMUL.FTZ R7, R2.reuse, R188 ;  /* 0x000000bc02077220 */ /* 0x040fe20000410000 */
[C---:B------:R-:W-:Y:S01]  /*1d6c0*/  FMUL.FTZ R20, R2.reuse, R191 ;  /* 0x000000bf02147220 */ /* 0x040fe20000410000 */
[C---:B------:R-:W-:Y:S01]  /*1d6d0*/  FMUL.FTZ R14, R2.reuse, R189 ;  /* 0x000000bd020e7220 */ /* 0x040fe20000410000 */
[C---:B------:R-:W-:Y:S01]  /*1d6e0*/  FMUL.FTZ R21, R2.reuse, R192 ;  /* 0x000000c002157220 */ /* 0x040fe20000410000 */
[----:B------:R-:W0:Y:S01]  /*1d6f0*/  MUFU.TANH R3, R3 ;  /* 0x0000000300037308 */ /* 0x000e220000002400 */
[----:B------:R-:W-:Y:S02]  /*1d700*/  IMAD.U32 R192, RZ, RZ, UR38 ;  /* 0x00000026ffc07e24 */ /* 0x000fe4000f8e00ff */
        /* <DEDUP_REMOVED lines=83> */
[----:B------:R-:W-:Y:S01]  /*1dc40*/  FMUL.FTZ R135, R2, R135 ;  /* 0x0000008702877220 */ /* 0x000fe20000410000 */
[----:B------:R-:W-:-:S02]  /*1dc50*/  UMOV UR53, UR52 ;  /* 0x0000003400357c82 */ /* 0x000fc40008000000 */
        /* <DEDUP_REMOVED lines=21> */
[----:B------:R-:W-:Y:S08]  /*1ddb0*/  MUFU.TANH R121, R121 ;  /* 0x0000007900797308 */ /* 0x000ff00000002400 */
[----:B------:R-:W-:Y:S08]  /*1ddc0*/  MUFU.TANH R124, R124 ;  /* 0x0000007c007c7308 */ /* 0x000ff00000002400 */
[----:B------:R-:W-:Y:S08]  /*1ddd0*/  MUFU.TANH R125, R125 ;  /* 0x0000007d007d7308 */ /* 0x000ff00000002400 */
[----:B------:R-:W-:Y:S08]  /*1dde0*/  MUFU.TANH R128, R128 ;  /* 0x0000008000807308 */ /* 0x000ff00000002400 */
[----:B------:R-:W-:Y:S01]  /*1ddf0*/  MUFU.TANH R129, R129 ;  /* 0x0000008100817308 */ /* 0x000fe20000002400 */
[----:B--2---:R-:W-:-:S07]  /*1de00*/  IMAD R191, R221, 0x8, R18 ;  /* 0x00000008ddbf7824 */ /* 0x004fce00078e0212 */
[----:B------:R-:W-:Y:S01]  /*1de10*/  MUFU.TANH R132, R132 ;  /* 0x0000008400847308 */ /* 0x000fe20000002400 */
[----:B------:R-:W-:-:S05]  /*1de20*/  VIADD R191, R191, 0x33440 ;  /* 0x00033440bfbf7836 */ /* 0x000fca0000000000 */
[----:B------:R-:W-:Y:S02]  /*1de30*/  PRMT R191, R192, 0x654, R191 ;  /* 0x00000654c0bf7816 */ /* 0x000fe400000000bf */
[----:B------:R-:W-:Y:S02]  /*1de40*/  MUFU.TANH R133, R133 ;  /* 0x0000008500857308 */ /* 0x000fe40000002400 */
[----:B------:R0:W-:Y:S06]  /*1de50*/  SYNCS.ARRIVE.TRANS64.RED.A1T0 RZ, [R191+URZ], RZ ;  /* 0x000000ffbfff79a7 */ /* 0x0001ec000810043f */
[----:B------:R-:W-:Y:S01]  /*1de60*/  MUFU.TANH R5, R5 ;  /* 0x0000000500057308 */ /* 0x000fe20000002400 */
[----:B0-----:R-:W-:-:S04]  /*1de70*/  FMNMX.FTZ R191, R3, R8, !PT ;  /* 0x0000000803bf7209 */ /* 0x001fc80007810000 */
[----:B-1----:R-:W-:-:S03]  /*1de80*/  FMNMX.FTZ R191, R4, R191, !PT ;  /* 0x000000bf04bf7209 */ /* 0x002fc60007810000 */
[----:B------:R-:W-:Y:S01]  /*1de90*/  MUFU.TANH R6, R6 ;  /* 0x0000000600067308 */ /* 0x000fe20000002400 */
[----:B---3--:R-:W-:-:S04]  /*1dea0*/  FMNMX.FTZ R191, R7, R191, !PT ;  /* 0x000000bf07bf7209 */ /* 0x008fc80007810000 */
[----:B----4-:R-:W-:-:S03]  /*1deb0*/  FMNMX.FTZ R191, R14, R191, !PT ;  /* 0x000000bf0ebf7209 */ /* 0x010fc60007810000 */
[----:B------:R-:W-:Y:S01]  /*1dec0*/  MUFU.TANH R15, R15 ;  /* 0x0000000f000f7308 */ /* 0x000fe20000002400 */
[----:B-----5:R-:W-:-:S04]  /*1ded0*/  FMNMX.FTZ R191, R21, R191, !PT ;  /* 0x000000bf15bf7209 */ /* 0x020fc80007810000 */
[----:B------:R-:W-:-:S03]  /*1dee0*/  FMNMX.FTZ R191, R184, R191, !PT ;  /* 0x000000bfb8bf7209 */ /* 0x000fc60007810000 */
[----:B------:R-:W-:Y:S01]  /*1def0*/  MUFU.TANH R20, R20 ;  /* 0x0000001400147308 */ /* 0x000fe20000002400 */
[----:B------:R-:W-:-:S04]  /*1df00*/  FMNMX.FTZ R191, R187, R191, !PT ;  /* 0x000000bfbbbf7209 */ /* 0x000fc80007810000 */
        /* <DEDUP_REMOVED lines=19> */
[----:B------:R-:W0:Y:S01]  /*1e040*/  MUFU.TANH R191, R120 ;  /* 0x0000007800bf7308 */ /* 0x000e220000002400 */
[----:B------:R-:W-:-:S04]  /*1e050*/  FMNMX.FTZ R192, R160, R192, !PT ;  /* 0x000000c0a0c07209 */ /* 0x000fc80007810000 */
[----:B------:R-:W-:-:S03]  /*1e060*/  FMNMX.FTZ R192, R161, R192, !PT ;  /* 0x000000c0a1c07209 */ /* 0x000fc60007810000 */
[----:B------:R-:W1:Y:S01]  /*1e070*/  MUFU.TANH R174, R174 ;  /* 0x000000ae00ae7308 */ /* 0x000e620000002400 */
[----:B------:R-:W-:-:S04]  /*1e080*/  FMNMX.FTZ R192, R164, R192, !PT ;  /* 0x000000c0a4c07209 */ /* 0x000fc80007810000 */
[----:B------:R-:W-:-:S03]  /*1e090*/  FMNMX.FTZ R192, R165, R192, !PT ;  /* 0x000000c0a5c07209 */ /* 0x000fc60007810000 */
[----:B------:R-:W2:Y:S01]  /*1e0a0*/  MUFU.TANH R175, R175 ;  /* 0x000000af00af7308 */ /* 0x000ea20000002400 */
[----:B------:R-:W-:-:S04]  /*1e0b0*/  FMNMX.FTZ R192, R136, R192, !PT ;  /* 0x000000c088c07209 */ /* 0x000fc80007810000 */
[----:B------:R-:W-:-:S03]  /*1e0c0*/  FMNMX.FTZ R192, R137, R192, !PT ;  /* 0x000000c089c07209 */ /* 0x000fc60007810000 */
[----:B------:R-:W3:Y:S01]  /*1e0d0*/  MUFU.TANH R178, R178 ;  /* 0x000000b200b27308 */ /* 0x000ee20000002400 */
[----:B------:R-:W-:-:S04]  /*1e0e0*/  FMNMX.FTZ R192, R140, R192, !PT ;  /* 0x000000c08cc07209 */ /* 0x000fc80007810000 */
[----:B------:R-:W-:-:S03]  /*1e0f0*/  FMNMX.FTZ R192, R141, R192, !PT ;  /* 0x000000c08dc07209 */ /* 0x000fc60007810000 */
[----:B------:R-:W4:Y:S01]  /*1e100*/  MUFU.TANH R179, R179 ;  /* 0x000000b300b37308 */ /* 0x000f220000002400 */
[----:B------:R-:W-:-:S04]  /*1e110*/  FMNMX.FTZ R192, R144, R192, !PT ;  /* 0x000000c090c07209 */ /* 0x000fc80007810000 */
[----:B------:R-:W-:-:S03]  /*1e120*/  FMNMX.FTZ R192, R145, R192, !PT ;  /* 0x000000c091c07209 */ /* 0x000fc60007810000 */
[----:B------:R-:W5:Y:S01]  /*1e130*/  MUFU.TANH R182, R182 ;  /* 0x000000b600b67308 */ /* 0x000f620000002400 */
[----:B------:R-:W-:-:S04]  /*1e140*/  FMNMX.FTZ R192, R148, R192, !PT ;  /* 0x000000c094c07209 */ /* 0x000fc80007810000 */
[----:B------:R-:W-:-:S03]  /*1e150*/  FMNMX.FTZ R192, R149, R192, !PT ;  /* 0x000000c095c07209 */ /* 0x000fc60007810000 */
[----:B------:R-:W5:Y:S01]  /*1e160*/  MUFU.TANH R183, R183 ;  /* 0x000000b700b77308 */ /* 0x000f620000002400 */
[----:B0-----:R-:W-:-:S04]  /*1e170*/  FMNMX.FTZ R192, R191, R192, !PT ;  /* 0x000000c0bfc07209 */ /* 0x001fc80007810000 */
[----:B------:R-:W-:-:S03]  /*1e180*/  FMNMX.FTZ R192, R121, R192, !PT ;  /* 0x000000c079c07209 */ /* 0x000fc60007810000 */
[----:B------:R-:W0:Y:S01]  /*1e190*/  MUFU.TANH R154, R154 ;  /* 0x0000009a009a7308 */ /* 0x000e220000002400 */
[----:B------:R-:W-:-:S04]  /*1e1a0*/  FMNMX.FTZ R192, R124, R192, !PT ;  /* 0x000000c07cc07209 */ /* 0x000fc80007810000 */
[----:B------:R-:W-:-:S03]  /*1e1b0*/  FMNMX.FTZ R192, R125, R192, !PT ;  /* 0x000000c07dc07209 */ /* 0x000fc60007810000 */
[----:B------:R-:W0:Y:S01]  /*1e1c0*/  MUFU.TANH R155, R155 ;  /* 0x0000009b009b7308 */ /* 0x000e220000002400 */
[----:B------:R-:W-:-:S04]  /*1e1d0*/  FMNMX.FTZ R192, R128, R192, !PT ;  /* 0x000000c080c07209 */ /* 0x000fc80007810000 */
[----:B------:R-:W-:-:S03]  /*1e1e0*/  FMNMX.FTZ R192, R129, R192, !PT ;  /* 0x000000c081c07209 */ /* 0x000fc60007810000 */
[----:B------:R-:W0:Y:S01]  /*1e1f0*/  MUFU.TANH R158, R158 ;  /* 0x0000009e009e7308 */ /* 0x000e220000002400 */
[----:B------:R-:W-:-:S04]  /*1e200*/  FMNMX.FTZ R192, R132, R192, !PT ;  /* 0x000000c084c07209 */ /* 0x000fc80007810000 */
[----:B------:R-:W-:-:S03]  /*1e210*/  FMNMX.FTZ R192, R133, R192, !PT ;  /* 0x000000c085c07209 */ /* 0x000fc60007810000 */
[----:B------:R-:W0:Y:S02]  /*1e220*/  MUFU.TANH R159, R159 ;  /* 0x0000009f009f7308 */ /* 0x000e240000002400 */
[----:B------:R-:W1:Y:S06]  /*1e230*/  SHFL.BFLY PT, R120, R192, 0x2, 0x1f ;  /* 0x0c401f00c0787f89 */ /* 0x000e6c00000e0000 */
[----:B------:R-:W0:Y:S08]  /*1e240*/  MUFU.TANH R162, R162 ;  /* 0x000000a200a27308 */ /* 0x000e300000002400 */
[----:B------:R-:W0:Y:S08]  /*1e250*/  MUFU.TANH R163, R163 ;  /* 0x000000a300a37308 */ /* 0x000e300000002400 */
[----:B------:R-:W0:Y:S01]  /*1e260*/  MUFU.TANH R166, R166 ;  /* 0x000000a600a67308 */ /* 0x000e220000002400 */
[----:B-1----:R-:W-:-:S05]  /*1e270*/  FMNMX.FTZ R120, R192, R120, !PT ;  /* 0x00000078c0787209 */ /* 0x002fca0007810000 */
[----:B------:R-:W1:Y:S02]  /*1e280*/  SHFL.BFLY PT, R192, R120, 0x1, 0x1f ;  /* 0x0c201f0078c07f89 */ /* 0x000e6400000e0000 */
[----:B------:R-:W0:Y:S08]  /*1e290*/  MUFU.TANH R167, R167 ;  /* 0x000000a700a77308 */ /* 0x000e300000002400 */
[----:B------:R-:W0:Y:S08]  /*1e2a0*/  MUFU.TANH R138, R138 ;  /* 0x0000008a008a7308 */ /* 0x000e300000002400 */
[----:B------:R-:W0:Y:S01]  /*1e2b0*/  MUFU.TANH R139, R139 ;  /* 0x0000008b008b7308 */ /* 0x000e220000002400 */
[----:B-1----:R-:W-:-:S07]  /*1e2c0*/  FMNMX.FTZ R120, R120, R192, !PT ;  /* 0x000000c078787209 */ /* 0x002fce0007810000 */
[----:B------:R-:W1:Y:S01]  /*1e2d0*/  MUFU.TANH R142, R142 ;  /* 0x0000008e008e7308 */ /* 0x000e620000002400 */
[----:B------:R-:W-:Y:S01]  /*1e2e0*/  FMNMX.FTZ R192, R5, R9, !PT ;  /* 0x0000000905c07209 */ /* 0x000fe20007810000 */
[----:B------:R-:W-:-:S03]  /*1e2f0*/  FADD.FTZ R8, -R120, R8 ;  /* 0x0000000878087221 */ /* 0x000fc60000010100 */
[----:B------:R-:W-:-:S03]  /*1e300*/  FMNMX.FTZ R192, R6, R192, !PT ;  /* 0x000000c006c07209 */ /* 0x000fc60007810000 */
[----:B------:R-:W1:Y:S01]  /*1e310*/  MUFU.TANH R143, R143 ;  /* 0x0000008f008f7308 */ /* 0x000e620000002400 */
[----:B------:R-:W-:Y:S01]  /*1e320*/  FMNMX.FTZ R192, R15, R192, !PT ;  /* 0x000000c00fc07209 */ /* 0x000fe20007810000 */
[----:B------:R-:W-:-:S03]  /*1e330*/  FMUL.FTZ R8, R8, UR53 ;  /* 0x0000003508087c20 */ /* 0x000fc60008410000 */
[----:B------:R-:W-:-:S03]  /*1e340*/  FMNMX.FTZ R192, R20, R192, !PT ;  /* 0x000000c014c07209 */ /* 0x000fc60007810000 */
[----:B------:R-:W1:Y:S01]  /*1e350*/  MUFU.TANH R146, R146 ;  /* 0x0000009200927308 */ /* 0x000e620000002400 */
[----:B------:R-:W-:-:S04]  /*1e360*/  FMNMX.FTZ R192, R185, R192, !PT ;  /* 0x000000c0b9c07209 */ /* 0x000fc80007810000 */
        /* <DEDUP_REMOVED lines=9> */
[----:B--2---:R-:W-:-:S03]  /*1e400*/  FMNMX.FTZ R192, R175, R192, !PT ;  /* 0x000000c0afc07209 */ /* 0x004fc60007810000 */
[----:B------:R-:W-:Y:S01]  /*1e410*/  MUFU.TANH R123, R123 ;  /* 0x0000007b007b7308 */ /* 0x000fe20000002400 */
[----:B---3--:R-:W-:-:S04]  /*1e420*/  FMNMX.FTZ R192, R178, R192, !PT ;  /* 0x000000c0b2c07209 */ /* 0x008fc80007810000 */
[----:B----4-:R-:W-:-:S03]  /*1e430*/  FMNMX.FTZ R192, R179, R192, !PT ;  /* 0x000000c0b3c07209 */ /* 0x010fc60007810000 */
[----:B------:R-:W-:Y:S01]  /*1e440*/  MUFU.TANH R126, R126 ;  /* 0x0000007e007e7308 */ /* 0x000fe20000002400 */
[----:B-----5:R-:W-:-:S04]  /*1e450*/  FMNMX.FTZ R192, R182, R192, !PT ;  /* 0x000000c0b6c07209 */ /* 0x020fc80007810000 */
[----:B------:R-:W-:-:S03]  /*1e460*/  FMNMX.FTZ R192, R183, R192, !PT ;  /* 0x000000c0b7c07209 */ /* 0x000fc60007810000 */
[----:B------:R-:W-:Y:S01]  /*1e470*/  MUFU.TANH R127, R127 ;  /* 0x0000007f007f7308 */ /* 0x000fe20000002400 */
[----:B0-----:R-:W-:-:S04]  /*1e480*/  FMNMX.FTZ R192, R154, R192, !PT ;  /* 0x000000c09ac07209 */ /* 0x001fc80007810000 */
        /* <DEDUP_REMOVED lines=10> */
[----:B------:R-:W2:Y:S01]  /*1e530*/  MUFU.TANH R134, R134 ;  /* 0x0000008600867308 */ /* 0x000ea20000002400 */
[----:B------:R-:W-:-:S04]  /*1e540*/  FMNMX.FTZ R193, R138, R193, !PT ;  /* 0x000000c18ac17209 */ /* 0x000fc80007810000 */
[----:B------:R-:W-:-:S03]  /*1e550*/  FMNMX.FTZ R193, R139, R193, !PT ;  /* 0x000000c18bc17209 */ /* 0x000fc60007810000 */
[----:B------:R-:W-:Y:S01]  /*1e560*/  MUFU.EX2 R8, R8 ;  /* 0x0000000800087308 */ /* 0x000fe20000000800 */
[----:B-1----:R-:W-:-:S04]  /*1e570*/  FMNMX.FTZ R193, R142, R193, !PT ;  /* 0x000000c18ec17209 */ /* 0x002fc80007810000 */
[----:B------:R-:W-:-:S04]  /*1e580*/  FMNMX.FTZ R193, R143, R193, !PT ;  /* 0x000000c18fc17209 */ /* 0x000fc80007810000 */
[----:B------:R-:W-:-:S04]  /*1e590*/  FMNMX.FTZ R193, R146, R193, !PT ;  /* 0x000000c192c17209 */ /* 0x000fc80007810000 */
[----:B------:R-:W-:-:S04]  /*1e5a0*/  FMNMX.FTZ R193, R147, R193, !PT ;  /* 0x000000c193c17209 */ /* 0x000fc80007810000 */
[----:B------:R-:W-:-:S04]  /*1e5b0*/  FMNMX.FTZ R193, R150, R193, !PT ;  /* 0x000000c196c17209 */ /* 0x000fc80007810000 */
[----:B------:R-:W-:-:S04]  /*1e5c0*/  FMNMX.FTZ R193, R151, R193, !PT ;  /* 0x000000c197c17209 */ /* 0x000fc80007810000 */
[----:B0-----:R-:W-:-:S04]  /*1e5d0*/  FMNMX.FTZ R193, R192, R193, !PT ;  /* 0x000000c1c0c17209 */ /* 0x001fc80007810000 */
[----:B------:R-:W-:-:S04]  /*1e5e0*/  FMNMX.FTZ R193, R123, R193, !PT ;  /* 0x000000c17bc17209 */ /* 0x000fc80007810000 */
[----:B------:R-:W-:Y:S02]  /*1e5f0*/  FMNMX.FTZ R122, R126, R193, !PT ;  /* 0x000000c17e7a7209 */ /* 0x000fe40007810000 */
[----:B------:R-:W0:Y:S02]  /*1e600*/  MUFU.TANH R193, R135 ;  /* 0x0000008700c17308 */ /* 0x000e240000002400 */
[----:B------:R-:W-:-:S04]  /*1e610*/  FMNMX.FTZ R122, R127, R122, !PT ;  /* 0x0000007a7f7a7209 */ /* 0x000fc80007810000 */
[----:B------:R-:W-:-:S04]  /*1e620*/  FMNMX.FTZ R122, R130, R122, !PT ;  /* 0x0000007a827a7209 */ /* 0x000fc80007810000 */
[----:B------:R-:W-:-:S04]  /*1e630*/  FMNMX.FTZ R122, R131, R122, !PT ;  /* 0x0000007a837a7209 */ /* 0x000fc80007810000 */
[----:B--2---:R-:W-:-:S04]  /*1e640*/  FMNMX.FTZ R122, R134, R122, !PT ;  /* 0x0000007a867a7209 */ /* 0x004fc80007810000 */
[----:B0-----:R-:W-:-:S05]  /*1e650*/  FMNMX.FTZ R122, R193, R122, !PT ;  /* 0x0000007ac17a7209 */ /* 0x001fca0007810000 */
[----:B------:R-:W0:Y:S02]  /*1e660*/  SHFL.BFLY PT, R135, R122, 0x2, 0x1f ;  /* 0x0c401f007a877f89 */ /* 0x000e2400000e0000 */
[----:B0-----:R-:W-:-:S05]  /*1e670*/  FMNMX.FTZ R122, R122, R135, !PT ;  /* 0x000000877a7a7209 */ /* 0x001fca0007810000 */
[----:B------:R-:W0:Y:S02]  /*1e680*/  SHFL.BFLY PT, R135, R122, 0x1, 0x1f ;  /* 0x0c201f007a877f89 */ /* 0x000e2400000e0000 */
[----:B0-----:R-:W-:Y:S02]  /*1e690*/  FMNMX.FTZ R122, R122, R135, !PT ;  /* 0x000000877a7a7209 */ /* 0x001fe40007810000 */
[----:B------:R-:W-:-:S03]  /*1e6a0*/  MOV R135, UR53 ;  /* 0x0000003500877c02 */ /* 0x000fc60008000f00 */
[----:B------:R-:W-:Y:S02]  /*1e6b0*/  FADD.FTZ R9, -R122, R9 ;  /* 0x000000097a097221 */ /* 0x000fe40000010100 */
[----:B------:R-:W-:-:S01]  /*1e6c0*/  FFMA.FTZ R194, R120, R135, -8 ;  /* 0xc100000078c27423 */ /* 0x000fc20000010087 */
[----:B------:R-:W-:Y:S01]  /*1e6d0*/  FFMA.FTZ R135, R122, R135, -8 ;  /* 0xc10000007a877423 */ /* 0x000fe20000010087 */
[----:B------:R-:W-:Y:S02]  /*1e6e0*/  FMUL.FTZ R9, R9, UR53 ;  /* 0x0000003509097c20 */ /* 0x000fe40008410000 */
[----:B------:R-:W-:Y:S01]  /*1e6f0*/  FFMA.FTZ R3, R3, UR53, -R194 ;  /* 0x0000003503037c23 */ /* 0x000fe200080108c2 */
[----:B------:R-:W-:-:S01]  /*1e700*/  FFMA.FTZ R5, R5, UR53, -R135 ;  /* 0x0000003505057c23 */ /* 0x000fc20008010887 */
[----:B------:R-:W-:Y:S01]  /*1e710*/  FFMA.FTZ R4, R4, UR53, -R194 ;  /* 0x0000003504047c23 */ /* 0x000fe200080108c2 */
[----:B------:R-:W-:-:S01]  /*1e720*/  FFMA.FTZ R6, R6, UR53, -R135 ;  /* 0x0000003506067c23 */ /* 0x000fc20008010887 */
[----:B------:R-:W-:Y:S01]  /*1e730*/  MUFU.EX2 R9, R9 ;  /* 0x0000000900097308 */ /* 0x000fe20000000800 */
[----:B------:R-:W-:-:S01]  /*1e740*/  FFMA.FTZ R7, R7, UR53, -R194 ;  /* 0x0000003507077c23 */ /* 0x000fc200080108c2 */
[----:B------:R-:W-:Y:S01]  /*1e750*/  FFMA.FTZ R15, R15, UR53, -R135 ;  /* 0x000000350f0f7c23 */ /* 0x000fe20008010887 */
[----:B------:R-:W-:-:S01]  /*1e760*/  FFMA.FTZ R14, R14, UR53, -R194 ;  /* 0x000000350e0e7c23 */ /* 0x000fc200080108c2 */
[----:B------:R-:W-:Y:S01]  /*1e770*/  FFMA.FTZ R20, R20, UR53, -R135 ;  /* 0x0000003514147c23 */ /* 0x000fe20008010887 */
[----:B------:R-:W-:-:S01]  /*1e780*/  FFMA.FTZ R21, R21, UR53, -R194 ;  /* 0x0000003515157c23 */ /* 0x000fc200080108c2 */
[----:B------:R-:W-:Y:S01]  /*1e790*/  FFMA.FTZ R185, R185, UR53, -R135 ;  /* 0x00000035b9b97c23 */ /* 0x000fe20008010887 */
[----:B------:R-:W-:-:S01]  /*1e7a0*/  FFMA.FTZ R184, R184, UR53, -R194 ;  /* 0x00000035b8b87c23 */ /* 0x000fc200080108c2 */
[----:B------:R-:W0:Y:S01]  /*1e7b0*/  MUFU.EX2 R3, R3 ;  /* 0x0000000300037308 */ /* 0x000e220000000800 */
[----:B------:R-:W-:-:S01]  /*1e7c0*/  FFMA.FTZ R186, R186, UR53, -R135 ;  /* 0x00000035baba7c23 */ /* 0x000fc20008010887 */
[----:B------:R-:W-:Y:S01]  /*1e7d0*/  FFMA.FTZ R187, R187, UR53, -R194 ;  /* 0x00000035bbbb7c23 */ /* 0x000fe200080108c2 */
        /* <DEDUP_REMOVED lines=14> */
[----:B0-----:R-:W-:-:S01]  /*1e8c0*/  FFMA.FTZ R12, R8, R12, R3 ;  /* 0x0000000c080c7223 */ /* 0x001fc20000010003 */
        /* <DEDUP_REMOVED lines=26> */
[----:B--2---:R-:W-:Y:S01]  /*1ea70*/  FADD.FTZ R12, R4, R12 ;  /* 0x0000000c040c7221 */ /* 0x004fe20000010000 */
[----:B------:R-:W-:-:S01]  /*1ea80*/  FFMA.FTZ R188, R188, UR53, -R194 ;  /* 0x00000035bcbc7c23 */ /* 0x000fc200080108c2 */
[----:B0-----:R-:W-:Y:S01]  /*1ea90*/  FADD.FTZ R193, R6, R11 ;  /* 0x0000000b06c17221 */ /* 0x001fe20000010000 */
[----:B------:R-:W-:-:S01]  /*1eaa0*/  FFMA.FTZ R168, R168, UR53, -R194 ;  /* 0x00000035a8a87c23 */ /* 0x000fc200080108c2 */
[----:B------:R-:W0:Y:S01]  /*1eab0*/  MUFU.EX2 R14, R14 ;  /* 0x0000000e000e7308 */ /* 0x000e220000000800 */
[----:B-1----:R-:W-:-:S01]  /*1eac0*/  FADD.FTZ R11, R7, R12 ;  /* 0x0000000c070b7221 */ /* 0x002fc20000010000 */
[--C-:B------:R-:W-:Y:S01]  /*1ead0*/  FFMA.FTZ R169, R169, UR53, -R194.reuse ;  /* 0x00000035a9a97c23 */ /* 0x100fe200080108c2 */
[----:B------:R-:W-:-:S01]  /*1eae0*/  FFMA.FTZ R172, R172, UR53, -R194 ;  /* 0x00000035acac7c23 */ /* 0x000fc200080108c2 */
[--C-:B------:R-:W-:Y:S01]  /*1eaf0*/  FFMA.FTZ R173, R173, UR53, -R194.reuse ;  /* 0x00000035adad7c23 */ /* 0x100fe200080108c2 */
[----:B------:R-:W-:-:S01]  /*1eb00*/  FFMA.FTZ R176, R176, UR53, -R194 ;  /* 0x00000035b0b07c23 */ /* 0x000fc200080108c2 */
[--C-:B------:R-:W-:Y:S01]  /*1eb10*/  FFMA.FTZ R177, R177, UR53, -R194.reuse ;  /* 0x00000035b1b17c23 */ /* 0x100fe200080108c2 */
[----:B------:R-:W-:-:S01]  /*1eb20*/  FFMA.FTZ R180, R180, UR53, -R194 ;  /* 0x00000035b4b47c23 */ /* 0x000fc200080108c2 */
[----:B------:R-:W1:Y:S01]  /*1eb30*/  MUFU.EX2 R20, R20 ;  /* 0x0000001400147308 */ /* 0x000e620000000800 */
[----:B---3--:R-:W-:-:S01]  /*1eb40*/  FADD.FTZ R12, R15, R193 ;  /* 0x000000c10f0c7221 */ /* 0x008fc20000010000 */
        /* <DEDUP_REMOVED lines=32> */
[----:B------:R-:W-:-:S06]  /*1ed50*/  FFMA.FTZ R133, R133, UR53, -R194 ;  /* 0x0000003585857c23 */ /* 0x000fcc00080108c2 */
        /* <DEDUP_REMOVED lines=136> */
[----:B0-----:R-:W-:-:S03]  /*1f5e0*/  FADD.FTZ R12, R133, R11 ;  /* 0x0000000b850c7221 */ /* 0x001fc60000010000 */
[----:B-1----:R-:W-:Y:S01]  /*1f5f0*/  FADD.FTZ R11, R135, R193 ;  /* 0x000000c1870b7221 */ /* 0x002fe20000010000 */
[----:B------:R-:W-:Y:S06]  /*1f600*/  @!P0 BRA `(.L_x_599) ;  /* 0x0000000000048947 */ /* 0x000fec0003800000 */
[----:B------:R-:W-:Y:S01]  /*1f610*/  BPT.TRAP 0x1 ;  /* 0x000000040000795c */ /* 0x000fe20000300000 */
.L_x_599:
[----:B------:R-:W-:Y:S01]  /*1f620*/  F2FP.SATFINITE.E4M3.F32.PACK_AB_MERGE_C R7, R14, R7, RZ ;  /* 0x000000070e07723e */ /* 0x000fe200048070ff */
[----:B------:R-:W-:Y:S01]  /*1f630*/  IMAD R0, R0, 0x8, R18 ;  /* 0x0000000800007824 */ /* 0x000fe200078e0212 */
[----:B------:R-:W-:Y:S01]  /*1f640*/  ISETP.GT.AND P1, PT, R10, RZ, PT ;  /* 0x000000ff0a00720c */ /* 0x000fe20003f24270 */
[----:B------:R-:W-:Y:S01]  /*1f650*/  IMAD.U32 R193, RZ, RZ, UR38 ;  /* 0x00000026ffc17e24 */ /* 0x000fe2000f8e00ff */
[----:B------:R-:W-:Y:S01]  /*1f660*/  F2FP.SATFINITE.E4M3.F32.PACK_AB_MERGE_C R216, R4, R3, R7 ;  /* 0x0000000304d8723e */ /* 0x000fe20004807007 */
[----:B------:R-:W-:Y:S01]  /*1f670*/  VIADD R0, R0, 0x33460 ;  /* 0x0003346000007836 */ /* 0x000fe20000000000 */
[----:B------:R0:W5:Y:S01]  /*1f680*/  LDL R3, [R1+0x3c] ;  /* 0x00003c0001037983 */ /* 0x0001620000100800 */
[----:B------:R-:W-:Y:S01]  /*1f690*/  F2FP.SATFINITE.E4M3.F32.PACK_AB_MERGE_C R15, R20, R15, RZ ;  /* 0x0000000f140f723e */ /* 0x000fe200048070ff */
[-C--:B------:R-:W-:Y:S01]  /*1f6a0*/  FMUL.FTZ R24, R24, R8.reuse ;  /* 0x0000000818187220 */ /* 0x080fe20000410000 */
[----:B------:R-:W-:Y:S01]  /*1f6b0*/  F2FP.SATFINITE.E4M3.F32.PACK_AB_MERGE_C R187, R188, R187, RZ ;  /* 0x000000bbbcbb723e */ /* 0x000fe200048070ff */
[-C--:B------:R-:W-:Y:S01]  /*1f6c0*/  FMUL.FTZ R25, R25, R8.reuse ;  /* 0x0000000819197220 */ /* 0x080fe20000410000 */
[----:B------:R-:W-:Y:S01]  /*1f6d0*/  PRMT R0, R193, 0x654, R0 ;  /* 0x00000654c1007816 */ /* 0x000fe20000000000 */
[-C--:B------:R-:W-:Y:S01]  /*1f6e0*/  FMUL.FTZ R28, R28, R8.reuse ;  /* 0x000000081c1c7220 */ /* 0x080fe20000410000 */
[----:B------:R-:W-:Y:S01]  /*1f6f0*/  F2FP.SATFINITE.E4M3.F32.PACK_AB_MERGE_C R189, R190, R189, RZ ;  /* 0x000000bdbebd723e */ /* 0x000fe200048070ff */
[----:B------:R-:W-:Y:S01]  /*1f700*/  FMUL.FTZ R29, R29, R8 ;  /* 0x000000081d1d7220 */ /* 0x000fe20000410000 */
[----:B------:R-:W-:Y:S01]  /*1f710*/  F2FP.SATFINITE.E4M3.F32.PACK_AB_MERGE_C R172, R173, R172, RZ ;  /* 0x000000acadac723e */ /* 0x000fe200048070ff */
[----:B------:R1:W-:Y:S01]  /*1f720*/  SYNCS.ARRIVE.TRANS64.RED.A1T0 RZ, [R0+URZ], RZ ;  /* 0x000000ff00ff79a7 */ /* 0x0003e2000810043f */
[----:B------:R-:W-:Y:S01]  /*1f730*/  F2FP.SATFINITE.E4M3.F32.PACK_AB_MERGE_C R174, R175, R174, RZ ;  /* 0x000000aeafae723e */ /* 0x000fe200048070ff */
[----:B------:R-:W-:Y:S01]  /*1f740*/  FMUL.FTZ R32, R32, R8 ;  /* 0x0000000820207220 */ /* 0x000fe20000410000 */
        /* <DEDUP_REMOVED lines=109> */
[----:B------:R-:W-:Y:S01]  /*1fe20*/  F2FP.SATFINITE.E4M3.F32.PACK_AB_MERGE_C R219, R186, R185, R189 ;  /* 0x000000b9badb723e */ /* 0x000fe200048070bd */
[----:B-1----:R-:W-:Y:S01]  /*1fe30*/  IMAD.MOV.U32 R0, RZ, RZ, R221 ;  /* 0x000000ffff007224 */ /* 0x002fe200078e00dd */
        /* <DEDUP_REMOVED lines=16> */
[----:B------:R-:W-:Y:S01]  /*1ff40*/  IADD3 R10, R10, -0x1, RZ ;  /* 0xffffffff0a0a7810 */ /* 0x000fe20007ffe0ff */
[----:B0-----:R-:W-:Y:S06]  /*1ff50*/  @P1 BRA `(.L_x_600) ;  /* 0xffffffc000681947 */ /* 0x001fec000383ffff */
.L_x_588:
[----:B------:R-:W-:Y:S05]  /*1ff60*/  WARPSYNC.ALL ;  /* 0x0000000000007948 */ /* 0x000fea0003800000 */
[----:B------:R-:W-:Y:S06]  /*1ff70*/  BAR.ARV 0x8, 0x180 ;  /* 0x0206000000007b1d */ /* 0x000fec0000002000 */
[----:B------:R-:W-:Y:S05]  /*1ff80*/  @!P0 BRA `(.L_x_601) ;  /* 0x0000000000048947 */ /* 0x000fea0003800000 */
[----:B------:R-:W-:Y:S01]  /*1ff90*/  BPT.TRAP 0x1 ;  /* 0x000000040000795c */ /* 0x000fe20000300000 */
.L_x_601:
[----:B------:R-:W2:Y:S04]  /*1ffa0*/  LDL R0, [R1+0x3c] ;  /* 0x00003c0001007983 */ /* 0x000ea80000100800 */
[----:B------:R-:W3:Y:S01]  /*1ffb0*/  LDL R2, [R1+0x2c] ;  /* 0x00002c0001027983 */ /* 0x000ee20000100800 */
[----:B--2---:R-:W-:Y:S02]  /*1ffc0*/  SHF.L.U32 R0, R0, 0x1f, RZ ;  /* 0x0000001f00007819 */ /* 0x004fe400000006ff */
[----:B---3--:R-:W-:-:S04]  /*1ffd0*/  LEA R13, R2, R18, 0x3 ;  /* 0x00000012020d7211 */ /* 0x008fc800078e18ff */
[----:B------:R0:W1:Y:S01]  /*1ffe0*/  SYNCS.PHASECHK.TRANS64.TRYWAIT P1, [R13+URZ+0x33450], R0 ;  /* 0x033450000d0075a7 */ /* 0x000062000802017f */
[----:B------:R-:W-:Y:S05]  /*1fff0*/  @!P0 BRA `(.L_x_602) ;  /* 0x0000000000048947 */ /* 0x000fea0003800000 */
[----:B------:R-:W-:Y:S01]  /*20000*/  BPT.TRAP 0x1 ;  /* 0x000000040000795c */ /* 0x000fe20000300000 */
.L_x_602:
[----:B------:R-:W-:-:S05]  /*20010*/  VIADD R18, R18, 0x200 ;  /* 0x0000020012127836 */ /* 0x000fca0000000000 */
[----:B------:R-:W-:-:S04]  /*20020*/  SHF.R.U32.HI R18, RZ, 0x4, R18 ;  /* 0x00000004ff127819 */ /* 0x000fc80000011612 */
[----:B------:R-:W-:-:S04]  /*20030*/  LOP3.LUT R18, R18, 0x3fff, RZ, 0xc0, !PT ;  /* 0x00003fff12127812 */ /* 0x000fc800078ec0ff */
[----:B------:R-:W-:Y:S01]  /*20040*/  LOP3.LUT R18, R18, 0x10000, RZ, 0xfc, !PT ;  /* 0x0001000012127812 */ /* 0x000fe200078efcff */
[----:B-1----:R-:W-:Y:S06]  /*20050*/  @P1 BRA `(.L_x_603) ;  /* 0x0000000000081947 */ /* 0x002fec0003800000 */
[----:B------:R-:W1:Y:S02]  /*20060*/  SYNCS.PHASECHK.TRANS64.TRYWAIT P1, [R13+URZ+0x33450], R0 ;  /* 0x033450000d0075a7 */ /* 0x000e64000802017f */
[----:B-1----:R-:W-:Y:S05]  /*20070*/  @!P1 BRA `(.L_x_604) ;  /* 0x000000cc00709947 */ /* 0x002fea0003800000 */
.L_x_603:
[----:B------:R-:W2:Y:S01]  /*20080*/  LDL R127, [R1+0x2c] ;  /* 0x00002c00017f7983 */ /* 0x000ea20000100800 */
[----:B-----5:R-:W-:Y:S01]  /*20090*/  IMAD.MOV.U32 R3, RZ, RZ, -0x3ffffff0 ;  /* 0xc0000010ff037424 */ /* 0x020fe200078e00ff */
[----:B------:R-:W-:Y:S05]  /*200a0*/  WARPSYNC.ALL ;  /* 0x0000000000007948 */ /* 0x000fea0003800000 */
[----:B------:R-:W-:Y:S01]  /*200b0*/  R2UR UR7, R3 ;  /* 0x00000000030772ca */ /* 0x000fe200000e0000 */
[----:B------:R-:W-:Y:S01]  /*200c0*/  WARPGROUP.ARRIVE ;  /* 0x00000000000079c5 */ /* 0x000fe20000000000 */
[----:B------:R-:W0:Y:S04]  /*200d0*/  LDL R9, [R1+0x50] ;  /* 0x0000500001097983 */ /* 0x000e280000100800 */
[----:B------:R-:W3:Y:S01]  /*200e0*/  LDL R8, [R1+0x48] ;  /* 0x0000480001087983 */ /* 0x000ee20000100800 */
[----:B------:R-:W-:Y:S01]  /*200f0*/  MOV R5, 0xc0000010 ;  /* 0xc000001000057802 */ /* 0x000fe20000000f00 */
[----:B------:R-:W-:Y:S01]  /*20100*/  ULDC.64 UR4, c[0x0][0x9a0] ;  /* 0x0002680000047ab9 */ /* 0x000fe20000000a00 */
[----:B--2---:R-:W-:-:S05]  /*20110*/  IMAD R2, R127, 0x780, R18 ;  /* 0x000007807f027824 */ /* 0x004fca00078e0212 */
[----:B------:R-:W-:-:S13]  /*20120*/  R2UR UR6, R2 ;  /* 0x00000000020672ca */ /* 0x000fda00000e0000 */
[----:B------:R-:W-:Y:S01]  /*20130*/  QGMMA.64x192x32.F32.E4M3.E4M3 R24, R216, gdesc[UR4], R24, gsb0 ;  /* 0x02e00004d8187df3 */ /* 0x000fe20008000818 */
[----:B------:R-:W-:Y:S01]  /*20140*/  VIADD R4, R2, 0x180 ;  /* 0x0000018002047836 */ /* 0x000fe20000000000 */
[----:B------:R-:W-:-:S04]  /*20150*/  R2UR UR7, R5 ;  /* 0x00000000050772ca */ /* 0x000fc800000e0000 */
[----:B------:R-:W-:Y:S01]  /*20160*/  R2UR UR6, R4 ;  /* 0x00000000040672ca */ /* 0x000fe200000e0000 */
[----:B------:R-:W-:Y:S02]  /*20170*/  VIADD R4, R2, 0x300 ;  /* 0x0000030002047836 */ /* 0x000fe40000000000 */
[----:B------:R-:W-:Y:S01]  /*20180*/  IMAD.MOV.U32 R5, RZ, RZ, -0x3ffffff0 ;  /* 0xc0000010ff057424 */ /* 0x000fe200078e00ff */
[----:B------:R-:W-:-:S04]  /*20190*/  ISETP.NE.U32.AND P1, PT, RZ, UR4, PT ;  /* 0x00000004ff007c0c */ /* 0x000fc8000bf25070 */
[----:B------:R-:W-:-:S13]  /*201a0*/  ISETP.NE.AND.EX P1, PT, RZ, UR5, PT, P1 ;  /* 0x00000005ff007c0c */ /* 0x000fda000bf25310 */
[----:B------:R-:W2:Y:S01]  /*201b0*/  @P1 LDC.64 R6, c[0x0][0x9d0] ;  /* 0x00027400ff061b82 */ /* 0x000ea20000000a00 */
[----:B------:R-:W-:Y:S02]  /*201c0*/  WARPGROUP.DEPBAR.LE gsb0, 0x0 ;  /* 0x00008000000079c5 */ /* 0x000fe40000010000 */
[----:B------:R-:W-:-:S06]  /*201d0*/  WARPGROUP.ARRIVE ;  /* 0x00000000000079c5 */ /* 0x000fcc0000000000 */
[----:B------:R-:W-:Y:S01]  /*201e0*/  QGMMA.64x192x32.F32.E4M3.E4M3 R24, R212, gdesc[UR4], R24, gsb0 ;  /* 0x02e00004d4187df3 */ /* 0x000fe20008000818 */
[----:B------:R-:W-:Y:S02]  /*201f0*/  R2UR UR6, R4 ;  /* 0x00000000040672ca */ /* 0x000fe400000e0000 */
[----:B------:R-:W-:Y:S02]  /*20200*/  R2UR UR7, R5 ;  /* 0x00000000050772ca */ /* 0x000fe400000e0000 */
[----:B------:R-:W0:Y:S02]  /*20210*/  @P1 LDC.64 R4, c[0x0][0x9c8] ;  /* 0x00027200ff041b82 */ /* 0x000e240000000a00 */
[----:B01----:R-:W-:Y:S01]  /*20220*/  @P1 IMAD R0, R9, R4, RZ ;  /* 0x0000000409001224 */ /* 0x003fe200078e02ff */
[----:B------:R-:W-:-:S03]  /*20230*/  @P1 SHF.R.S32.HI R9, RZ, 0x1f, R222 ;  /* 0x0000001fff091819 */ /* 0x000fc600000114de */
[C---:B---3--:R-:W-:Y:S02]  /*20240*/  @P1 IMAD R3, R8.reuse, R5, R0 ;  /* 0x0000000508031224 */ /* 0x048fe400078e0200 */
[----:B------:R-:W-:-:S04]  /*20250*/  @P1 IMAD.WIDE.U32 R4, R8, R4, RZ ;  /* 0x0000000408041225 */ /* 0x000fc800078e00ff */
[-C--:B--2---:R-:W-:Y:S02]  /*20260*/  @P1 IMAD R0, R9, R6.reuse, RZ ;  /* 0x0000000609001224 */ /* 0x084fe400078e02ff */
[----:B------:R-:W-:Y:S02]  /*20270*/  @P1 IMAD.IADD R5, R5, 0x1, R3 ;  /* 0x0000000105051824 */ /* 0x000fe400078e0203 */
[C---:B------:R-:W-:Y:S02]  /*20280*/  @P1 IMAD R3, R222.reuse, R7, R0 ;  /* 0x00000007de031224 */ /* 0x040fe400078e0200 */
[----:B------:R-:W-:-:S05]  /*20290*/  @P1 IMAD.WIDE.U32 R4, R222, R6, R4 ;  /* 0x00000006de041225 */ /* 0x000fca00078e0004 */
[----:B------:R-:W-:Y:S02]  /*202a0*/  @P1 IADD3 R3, R5, R3, RZ ;  /* 0x0000000305031210 */ /* 0x000fe40007ffe0ff */
[----:B------:R-:W-:Y:S01]  /*202b0*/  @P1 LEA R6, P2, R4, UR4, 0x2 ;  /* 0x0000000404061c11 */ /* 0x000fe2000f8410ff */
[----:B------:R-:W-:-:S03]  /*202c0*/  IMAD.MOV.U32 R0, RZ, RZ, 0x3f800000 ;  /* 0x3f800000ff007424 */ /* 0x000fc600078e00ff */
[----:B------:R-:W-:-:S05]  /*202d0*/  @P1 LEA.HI.X R7, R4, UR5, R3, 0x2, P2 ;  /* 0x0000000504071c11 */ /* 0x000fca00090f1403 */
[----:B------:R0:W2:Y:S01]  /*202e0*/  @P1 LDG.E R0, desc[UR50][R6.64] ;  /* 0x0000003206001981 */ /* 0x0000a2000c1e1900 */
[----:B------:R-:W-:Y:S02]  /*202f0*/  VIADD R4, R2, 0x480 ;  /* 0x0000048002047836 */ /* 0x000fe40000000000 */
[----:B------:R-:W-:Y:S01]  /*20300*/  IMAD.MOV.U32 R5, RZ, RZ, -0x3ffffff0 ;  /* 0xc0000010ff057424 */ /* 0x000fe200078e00ff */
[----:B------:R-:W-:Y:S02]  /*20310*/  WARPGROUP.DEPBAR.LE gsb0, 0x0 ;  /* 0x00008000000079c5 */ /* 0x000fe40000010000 */
[----:B------:R-:W-:-:S06]  /*20320*/  WARPGROUP.ARRIVE ;  /* 0x00000000000079c5 */ /* 0x000fcc0000000000 */
[----:B------:R-:W-:Y:S01]  /*20330*/  QGMMA.64x192x32.F32.E4M3.E4M3 R24, R200, gdesc[UR4], R24, gsb0 ;  /* 0x02e00004c8187df3 */ /* 0x000fe20008000818 */
[----:B------:R-:W-:Y:S02]  /*20340*/  R2UR UR6, R4 ;  /* 0x00000000040672ca */ /* 0x000fe400000e0000 */
[----:B------:R-:W-:Y:S01]  /*20350*/  R2UR UR7, R5 ;  /* 0x00000000050772ca */ /* 0x000fe200000e0000 */
[----:B------:R-:W-:Y:S01]  /*20360*/  IMAD.MOV.U32 R3, RZ, RZ, -0x3ffffff0 ;  /* 0xc0000010ff037424 */ /* 0x000fe200078e00ff */
[----:B------:R-:W-:Y:S01]  /*20370*/  IADD3 R2, R2, 0x600, RZ ;  /* 0x0000060002027810 */ /* 0x000fe20007ffe0ff */
[----:B------:R-:W1:Y:S01]  /*20380*/  SHFL.BFLY PT, R4, R11, 0x2, 0x1f ;  /* 0x0c401f000b047f89 */ /* 0x000e6200000e0000 */
[----:B------:R-:W-:Y:S02]  /*20390*/  WARPGROUP.DEPBAR.LE gsb0, 0x0 ;  /* 0x00008000000079c5 */ /* 0x000fe40000010000 */
[----:B------:R-:W-:-:S11]  /*203a0*/  WARPGROUP.ARRIVE ;  /* 0x00000000000079c5 */ /* 0x000fd60000000000 */
[----:B------:R-:W-:Y:S01]  /*203b0*/  QGMMA.64x192x32.F32.E4M3.E4M3 R24, R204, gdesc[UR4], R24, gsb0 ;  /* 0x02e00004cc187df3 */ /* 0x000fe20008000818 */
[----:B------:R-:W-:Y:S02]  /*203c0*/  R2UR UR6, R2 ;  /* 0x00000000020672ca */ /* 0x000fe400000e0000 */
[----:B------:R-:W-:Y:S02]  /*203d0*/  R2UR UR7, R3 ;  /* 0x00000000030772ca */ /* 0x000fe400000e0000 */
[----:B------:R-:W3:Y:S01]  /*203e0*/  SHFL.BFLY PT, R3, R12, 0x2, 0x1f ;  /* 0x0c401f000c037f89 */ /* 0x000ee200000e0000 */
[----:B-1----:R-:W-:-:S05]  /*203f0*/  FADD.FTZ R4, R4, R11 ;  /* 0x0000000b04047221 */ /* 0x002fca0000010000 */
[----:B------:R-:W1:Y:S01]  /*20400*/  SHFL.BFLY PT, R5, R4, 0x1, 0x1f ;  /* 0x0c201f0004057f89 */ /* 0x000e6200000e0000 */
[----:B---3--:R-:W-:-:S05]  /*20410*/  FADD.FTZ R3, R3, R12 ;  /* 0x0000000c03037221 */ /* 0x008fca0000010000 */
[----:B------:R-:W0:Y:S01]  /*20420*/  SHFL.BFLY PT, R2, R3, 0x1, 0x1f ;  /* 0x0c201f0003027f89 */ /* 0x000e2200000e0000 */
[----:B-1----:R-:W-:-:S01]  /*20430*/  FADD.FTZ R8, R4, R5 ;  /* 0x0000000504087221 */ /* 0x002fc20000010000 */
[----:B------:R-:W-:-:S03]  /*20440*/  IMAD.MOV.U32 R5, RZ, RZ, RZ ;  /* 0x000000ffff057224 */ /* 0x000fc600078e00ff */
[----:B------:R-:W-:Y:S01]  /*20450*/  FMUL.FTZ R10, R8, 0.00390625 ;  /* 0x3b800000080a7820 */ /* 0x000fe20000410000 */
[----:B0-----:R-:W-:-:S05]  /*20460*/  FADD.FTZ R6, R3, R2 ;  /* 0x0000000203067221 */ /* 0x001fca0000010000 */
[C---:B------:R-:W-:Y:S01]  /*20470*/  FSETP.NE.FTZ.AND P1, PT, R6.reuse, RZ, PT ;  /* 0x000000ff0600720b */ /* 0x040fe20003f35000 */
[----:B------:R-:W-:Y:S01]  /*20480*/  FMUL.FTZ R2, R6, 0.00390625 ;  /* 0x3b80000006027820 */ /* 0x000fe20000410000 */
[----:B------:R-:W-:-:S04]  /*20490*/  FSETP.NE.FTZ.AND P3, PT, R10, RZ, PT ;  /* 0x000000ff0a00720b */ /* 0x000fc80003f75000 */
[----:B------:R-:W-:-:S07]  /*204a0*/  FSETP.NE.FTZ.AND P2, PT, R2, RZ, PT ;  /* 0x000000ff0200720b */ /* 0x000fce0003f55000 */
[----:B------:R-:W-:Y:S01]  /*204b0*/  @P1 MUFU.RCP R5, R6 ;  /* 0x0000000600051308 */ /* 0x000fe20000001000 */
[----:B------:R-:W-:Y:S01]  /*204c0*/  FSETP.NE.FTZ.AND P1, PT, R8, RZ, PT ;  /* 0x000000ff0800720b */ /* 0x000fe20003f35000 */
[----:B------:R-:W-:-:S06]  /*204d0*/  IMAD.MOV.U32 R7, RZ, RZ, RZ ;  /* 0x000000ffff077224 */ /* 0x000fcc00078e00ff */
[----:B------:R-:W0:Y:S01]  /*204e0*/  @P2 MUFU.LG2 R2, R2 ;  /* 0x0000000200022308 */ /* 0x000e220000000c00 */
[----:B------:R-:W-:Y:S02]  /*204f0*/  WARPGROUP.DEPBAR.LE gsb0, 0x0 ;  /* 0x00008000000079c5 */ /* 0x000fe40000010000 */
[----:B------:R-:W-:-:S06]  /*20500*/  WARPGROUP.ARRIVE ;  /* 0x00000000000079c5 */ /* 0x000fcc0000000000 */
[----:B------:R-:W-:Y:S01]  /*20510*/  QGMMA.64x192x32.F32.E4M3.E4M3 R24, R208, gdesc[UR4], R24, gsb0 ;  /* 0x02e00004d0187df3 */ /* 0x000fe20008000818 */
[----:B------:R-:W1:Y:S01]  /*20520*/  @P3 MUFU.LG2 R4, R10 ;  /* 0x0000000a00043308 */ /* 0x000e620000000c00 */
[----:B------:R-:W-:-:S07]  /*20530*/  MOV R3, UR53 ;  /* 0x0000003500037c02 */ /* 0x000fce0008000f00 */
[----:B------:R-:W3:Y:S01]  /*20540*/  @P1 MUFU.RCP R7, R8 ;  /* 0x0000000800071308 */ /* 0x000ee20000001000 */
[----:B------:R-:W-:Y:S02]  /*20550*/  IMAD.U32 R9, RZ, RZ, UR53 ;  /* 0x00000035ff097e24 */ /* 0x000fe4000f8e00ff */
[----:B------:R-:W-:Y:S01]  /*20560*/  @P2 FMUL.FTZ R3, R3, 0.69314718246459960938 ;  /* 0x3f31721803032820 */ /* 0x000fe20000410000 */
[----:B0-----:R-:W-:Y:S01]  /*20570*/  @P2 FMUL.FTZ R2, R2, 0.69314718246459960938 ;  /* 0x3f31721802022820 */ /* 0x001fe20000410000 */
[----:B------:R-:W-:Y:S01]  /*20580*/  @P3 FMUL.FTZ R6, R9, 0.69314718246459960938 ;  /* 0x3f31721809063820 */ /* 0x000fe20000410000 */
[----:B------:R-:W-:Y:S02]  /*20590*/  IMAD.MOV.U32 R121, RZ, RZ, -0x800000 ;  /* 0xff800000ff797424 */ /* 0x000fe400078e00ff */
[----:B------:R-:W-:Y:S01]  /*205a0*/  @P2 FFMA.FTZ R121, R3, R120, R2 ;  /* 0x0000007803792223 */ /* 0x000fe20000010002 */
[----:B-1----:R-:W-:Y:S01]  /*205b0*/  @P3 FMUL.FTZ R9, R4, 0.69314718246459960938 ;  /* 0x3f31721804093820 */ /* 0x002fe20000410000 */
[----:B------:R-:W-:-:S02]  /*205c0*/  IMAD.MOV.U32 R123, RZ, RZ, -0x800000 ;  /* 0xff800000ff7b7424 */ /* 0x000fc400078e00ff */
[----:B--2---:R-:W-:Y:S01]  /*205d0*/  FMUL.FTZ R3, R5, R0 ;  /* 0x0000000005037220 */ /* 0x004fe20000410000 */
[----:B------:R-:W-:Y:S01]  /*205e0*/  @P3 FFMA.FTZ R123, R6, R122, R9 ;  /* 0x0000007a067b3223 */ /* 0x000fe20000010009 */
[----:B---3--:R-:W-:Y:S01]  /*205f0*/  FMUL.FTZ R0, R7, R0 ;  /* 0x0000000007007220 */ /* 0x008fe20000410000 */
[----:B------:R-:W-:Y:S02]  /*20600*/  WARPGROUP.DEPBAR.LE gsb0, 0x0 ;  /* 0x00008000000079c5 */ /* 0x000fe40000010000 */
[----:B------:R-:W-:Y:S05]  /*20610*/  @!P0 BRA `(.L_x_605) ;  /* 0x0000000000048947 */ /* 0x000fea0003800000 */
[----:B------:R-:W-:Y:S01]  /*20620*/  BPT.TRAP 0x1 ;  /* 0x000000040000795c */ /* 0x000fe20000300000 */
.L_x_605:
[----:B------:R-:W2:Y:S01]  /*20630*/  LDL.LU R18, [R1+0x3c] ;  /* 0x00003c0001127983 */ /* 0x000ea20000300800 */
[----:B------:R-:W-:Y:S01]  /*20640*/  IMAD.U32 R7, RZ, RZ, UR38 ;  /* 0x00000026ff077e24 */ /* 0x000fe2000f8e00ff */
[----:B------:R-:W-:Y:S01]  /*20650*/  IADD3 R2, R13, 0x33460, RZ ;  /* 0x000334600d027810 */ /* 0x000fe20007ffe0ff */
[-C--:B------:R-:W-:Y:S01]  /*20660*/  FMUL.FTZ R6, R57, R3.reuse ;  /* 0x0000000339067220 */ /* 0x080fe20000410000 */
[-C--:B------:R-:W-:Y:S01]  /*20670*/  FMUL.FTZ R5, R24, R3.reuse ;  /* 0x0000000318057220 */ /* 0x080fe20000410000 */
[-C--:B------:R-:W-:Y:S01]  /*20680*/  FMUL.FTZ R4, R25, R3.reuse ;  /* 0x0000000319047220 */ /* 0x080fe20000410000 */
[----:B------:R-:W-:Y:S01]  /*20690*/  PRMT R2, R7, 0x654, R2 ;  /* 0x0000065407027816 */ /* 0x000fe20000000002 */
[-C--:B------:R-:W-:Y:S01]  /*206a0*/  FMUL.FTZ R124, R36, R3.reuse ;  /* 0x00000003247c7220 */ /* 0x080fe20000410000 */
[-C--:B------:R-:W-:Y:S01]  /*206b0*/  FMUL.FTZ R125, R44, R3.reuse ;  /* 0x000000032c7d7220 */ /* 0x080fe20000410000 */
[-C--:B------:R-:W-:Y:S01]  /*206c0*/  FMUL.FTZ R57, R85, R3.reuse ;  /* 0x0000000355397220 */ /* 0x080fe20000410000 */
[----:B------:R0:W-:Y:S01]  /*206d0*/  SYNCS.ARRIVE.TRANS64.RED.A1T0 RZ, [R2+URZ], RZ ;  /* 0x000000ff02ff79a7 */ /* 0x0001e2000810043f */
[-C--:B------:R-:W-:Y:S01]  /*206e0*/  FMUL.FTZ R25, R32, R3.reuse ;  /* 0x0000000320197220 */ /* 0x080fe20000410000 */
[-C--:B------:R-:W-:Y:S01]  /*206f0*/  FMUL.FTZ R11, R33, R3.reuse ;  /* 0x00000003210b7220 */ /* 0x080fe20000410000 */
[-C--:B------:R-:W-:Y:S01]  /*20700*/  FMUL.FTZ R120, R37, R3.reuse ;  /* 0x0000000325787220 */ /* 0x080fe20000410000 */
[-C--:B------:R-:W-:Y:S01]  /*20710*/  FMUL.FTZ R24, R40, R3.reuse ;  /* 0x0000000328187220 */ /* 0x080fe20000410000 */
[-C--:B------:R-:W-:Y:S01]  /*20720*/  FMUL.FTZ R10, R41, R3.reuse ;  /* 0x00000003290a7220 */ /* 0x080fe20000410000 */
[-C--:B------:R-:W-:Y:S01]  /*20730*/  FMUL.FTZ R21, R48, R3.reuse ;  /* 0x0000000330157220 */ /* 0x080fe20000410000 */
[----:B------:R-:W-:Y:S01]  /*20740*/  FMUL.FTZ R122, R52, R3 ;  /* 0x00000003347a7220 */ /* 0x000fe20000410000 */
[----:B0-----:R-:W-:-:S02]  /*20750*/  VIADD R2, R127, 0x1 ;  /* 0x000000017f027836 */ /* 0x001fc40000000000 */
[-C--:B------:R-:W-:Y:S01]  /*20760*/  FMUL.FTZ R36, R53, R3.reuse ;  /* 0x0000000335247220 */ /* 0x080fe20000410000 */
[-C--:B------:R-:W-:Y:S01]  /*20770*/  FMUL.FTZ R44, R84, R3.reuse ;  /* 0x00000003542c7220 */ /* 0x080fe20000410000 */
[-C--:B------:R-:W-:Y:S01]  /*20780*/  FMUL.FTZ R85, R108, R3.reuse ;  /* 0x000000036c557220 */ /* 0x080fe20000410000 */
[-C--:B------:R-:W-:Y:S01]  /*20790*/  FMUL.FTZ R41, R45, R3.reuse ;  /* 0x000000032d297220 */ /* 0x080fe20000410000 */
[----:B------:R-:W-:Y:S01]  /*207a0*/  ISETP.NE.AND P0, PT, R2, 0x2, PT ;  /* 0x000000020200780c */ /* 0x000fe20003f05270 */
        /* <DEDUP_REMOVED lines=40> */
[----:B------:R-:W-:Y:S01]  /*20a30*/  SEL R3, RZ, 0x1, P0 ;  /* 0x00000001ff037807 */ /* 0x000fe20000000000 */
        /* <DEDUP_REMOVED lines=39> */
[----:B------:R-:W-:Y:S01]  /*20cb0*/  SEL R0, R2, RZ, P0 ;  /* 0x000000ff02007207 */ /* 0x000fe20000000000 */
[----:B------:R-:W-:Y:S01]  /*20cc0*/  UIADD3 UR37, UR37, 0x1, URZ ;  /* 0x0000000125257890 */ /* 0x000fe2000fffe03f */
[----:B------:R-:W-:-:S03]  /*20cd0*/  PLOP3.LUT P1, PT, PT, PT, PT, 0x8, 0x0 ;  /* 0x000000000000781c */ /* 0x000fc60003f2e170 */
[----:B------:R0:W-:Y:S01]  /*20ce0*/  STL [R1+0x2c], R0 ;  /* 0x00002c0001007387 */ /* 0x0001e20000100800 */
[----:B--2---:R-:W-:-:S05]  /*20cf0*/  LOP3.LUT R18, R18, R3, RZ, 0x3c, !PT ;  /* 0x0000000312127212 */ /* 0x004fca00078e3cff */
[----:B------:R0:W-:Y:S04]  /*20d00*/  STL [R1+0x3c], R18 ;  /* 0x00003c1201007387 */ /* 0x0001e80000100800 */
.L_x_547:
[----:B------:R-:W-:Y:S05]  /*20d10*/  WARPSYNC.ALL ;  /* 0x0000000000007948 */ /* 0x000fea0003800000 */
[----:B------:R-:W1:Y:S08]  /*20d20*/  S2UR UR38, SR_CgaCtaId ;  /* 0x00000000002679c3 */ /* 0x000e700000008800 */
[----:B------:R-:W-:Y:S06]  /*20d30*/  BAR.SYNC.DEFER_BLOCKING 0x5, 0x180 ;  /* 0x0146000000007b1d */ /* 0x000fec0000010000 */
[----:B------:R-:W-:Y:S01]  /*20d40*/  UMOV UR4, 0x400 ;  /* 0x0000040000047882 */ /* 0x000fe20000000000 */
[----:B------:R-:W-:Y:S01]  /*20d50*/  BSSY B0, `(.L_x_606) ;  /* 0x000033c000007945 */ /* 0x000fe20003800000 */
[----:B-1----:R-:W-:-:S06]  /*20d60*/  ULEA UR4, UR38, UR4, 0x18 ;  /* 0x0000000426047291 */ /* 0x002fcc000f8ec03f */
[----:B0-----:R-:W-:-:S05]  /*20d70*/  IMAD.U32 R18, RZ, RZ, UR4 ;  /* 0x00000004ff127e24 */ /* 0x001fca000f8e00ff */
[----:B------:R0:W1:Y:S01]  /*20d80*/  LDS.128 R220, [R18+0x334d0] ;  /* 0x0334d00012dc7984 */ /* 0x0000620000000c00 */
[----:B------:R-:W-:Y:S06]  /*20d90*/  BAR.ARV 0x4, 0x180 ;  /* 0x0106000000007b1d */ /* 0x000fec0000002000 */
[----:B------:R-:W-:Y:S05]  /*20da0*/  @P1 BRA `(.L_x_607) ;  /* 0x0000002400801947 */ /* 0x000fea0003800000 */
[----:B------:R-:W2:Y:S01]  /*20db0*/  LDL R87, [R1+0x68] ;  /* 0x0000680001577983 */ /* 0x000ea20000100800 */
[----:B------:R-:W-:Y:S01]  /*20dc0*/  ULDC.64 UR4, c[0x4][0x38] ;  /* 0x01000e0000047ab9 */ /* 0x000fe20000000a00 */
[----:B------:R-:W3:Y:S02]  /*20dd0*/  S2R R98, SR_TID.X ;  /* 0x0000000000627919 */ /* 0x000ee40000002100 */
[----:B------:R-:W4:Y:S04]  /*20de0*/  LDL R82, [R1+0x48] ;  /* 0x0000480001527983 */ /* 0x000f280000100800 */
[----:B------:R-:W5:Y:S01]  /*20df0*/  LDL R86, [R1+0x50] ;  /* 0x0000500001567983 */ /* 0x000f620000100800 */
[----:B---3--:R-:W-:-:S04]  /*20e00*/  SHF.L.U32 R0, R98, 0x2, RZ ;  /* 0x0000000262007819 */ /* 0x008fc800000006ff */
[----:B------:R-:W-:-:S04]  /*20e10*/  LOP3.LUT R0, R0, 0xc, RZ, 0xc0, !PT ;  /* 0x0000000c00007812 */ /* 0x000fc800078ec0ff */
[----:B------:R-:W-:-:S05]  /*20e20*/  IADD3 R2, P0, R0, UR4, RZ ;  /* 0x0000000400027c10 */ /* 0x000fca000ff1e0ff */
[----:B------:R-:W-:-:S05]  /*20e30*/  IMAD.X R3, RZ, RZ, UR5, P0 ;  /* 0x00000005ff037e24 */ /* 0x000fca00080e06ff */
[----:B------:R3:W4:Y:S02]  /*20e40*/  LDG.E.CONSTANT R0, desc[UR50][R2.64] ;  /* 0x0000003202007981 */ /* 0x000724000c1e9900 */
[----:B---3--:R-:W3:Y:S01]  /*20e50*/  S2R R3, SR_SWINHI ;  /* 0x0000000000037919 */ /* 0x008ee20000002f00 */
        /* <DEDUP_REMOVED lines=10> */
[----:B------:R-:W-:-:S02]  /*20f00*/  MOV R52, R18 ;  /* 0x0000001200347202 */ /* 0x000fc40000000f00 */
[----:B---3--:R-:W-:Y:S02]  /*20f10*/  MOV R53, R3 ;  /* 0x0000000300357202 */ /* 0x008fe40000000f00 */
        /* <DEDUP_REMOVED lines=10> */
[----:B------:R-:W-:-:S02]  /*20fc0*/  LOP3.LUT P0, R2, R98, 0x3, RZ, 0xc0, !PT ;  /* 0x0000000362027812 */ /* 0x000fc4000780c0ff */
[----:B------:R-:W-:Y:S02]  /*20fd0*/  F2FP.BF16.F32.PACK_AB R119, R119, R26 ;  /* 0x0000001a7777723e */ /* 0x000fe400000010ff */
[----:B------:R-:W-:Y:S02]  /*20fe0*/  F2FP.BF16.F32.PACK_AB R28, R28, R5 ;  /* 0x000000051c1c723e */ /* 0x000fe400000010ff */
[----:B------:R-:W-:Y:S02]  /*20ff0*/  ISETP.EQ.OR P0, PT, R2, 0x3, !P0 ;  /* 0x000000030200780c */ /* 0x000fe40004702670 */
[----:B------:R-:W-:Y:S02]  /*21000*/  F2FP.BF16.F32.PACK_AB R40, R40, R13 ;  /* 0x0000000d2828723e */ /* 0x000fe400000010ff */
[----:B------:R-:W-:Y:S02]  /*21010*/  SEL R13, R28, R29, P0 ;  /* 0x0000001d1c0d7207 */ /* 0x000fe40000000000 */
[----:B------:R-:W-:-:S02]  /*21020*/  SEL R2, R29, R28, P0 ;  /* 0x0000001c1d027207 */ /* 0x000fc40000000000 */
[----:B------:R-:W-:Y:S02]  /*21030*/  F2FP.BF16.F32.PACK_AB R91, R58, R83 ;  /* 0x000000533a5b723e */ /* 0x000fe400000010ff */
[----:B------:R-:W-:Y:S02]  /*21040*/  F2FP.BF16.F32.PACK_AB R89, R89, R84 ;  /* 0x000000545959723e */ /* 0x000fe400000010ff */
[----:B------:R-:W-:Y:S01]  /*21050*/  F2FP.BF16.F32.PACK_AB R37, R37, R8 ;  /* 0x000000082525723e */ /* 0x000fe200000010ff */
[----:B------:R-:W-:Y:S01]  /*21060*/  UMOV UR4, 0xffffffff ;  /* 0xffffffff00047882 */ /* 0x000fe20000000000 */
        /* <DEDUP_REMOVED lines=21> */
[----:B------:R-:W-:Y:S01]  /*211c0*/  F2FP.BF16.F32.PACK_AB R93, R93, R42 ;  /* 0x0000002a5d5d723e */ /* 0x000fe200000010ff */
[----:B--2---:R-:W-:-:S03]  /*211d0*/  IMAD.WIDE R10, R87, 0x2, R52 ;  /* 0x00000002570a7825 */ /* 0x004fc600078e0234 */
[----:B------:R-:W-:-:S04]  /*211e0*/  IADD3 R33, P3, R10, 0x8060, RZ ;  /* 0x000080600a217810 */ /* 0x000fc80007f7e0ff */
[----:B------:R-:W-:-:S04]  /*211f0*/  LOP3.LUT R32, R33, 0x380, RZ, 0xc0, !PT ;  /* 0x0000038021207812 */ /* 0x000fc800078ec0ff */
[----:B------:R-:W-:Y:S02]  /*21200*/  SHF.R.U64 R32, R32, 0x3, RZ ;  /* 0x0000000320207819 */ /* 0x000fe400000012ff */
[----:B------:R-:W-:Y:S02]  /*21210*/  IADD3 R21, P4, R10, 0x4060, RZ ;  /* 0x000040600a157810 */ /* 0x000fe40007f9e0ff */
[----:B------:R-:W-:Y:S02]  /*21220*/  LOP3.LUT R32, R32, R33, RZ, 0x3c, !PT ;  /* 0x0000002120207212 */ /* 0x000fe400078e3cff */
[----:B------:R-:W-:Y:S02]  /*21230*/  IADD3.X R33, RZ, R11, RZ, P3, !PT ;  /* 0x0000000bff217210 */ /* 0x000fe40001ffe4ff */
[C---:B------:R-:W-:Y:S02]  /*21240*/  IADD3 R15, P3, R10.reuse, 0x4040, RZ ;  /* 0x000040400a0f7810 */ /* 0x040fe40007f7e0ff */
[----:B------:R-:W-:-:S02]  /*21250*/  IADD3 R31, P2, R10, 0x8040, RZ ;  /* 0x000080400a1f7810 */ /* 0x000fc40007f5e0ff */
[C---:B------:R-:W-:Y:S02]  /*21260*/  IADD3 R27, P5, R10.reuse, 0x8000, RZ ;  /* 0x000080000a1b7810 */ /* 0x040fe40007fbe0ff */
[----:B------:R-:W-:Y:S02]  /*21270*/  LOP3.LUT R20, R21, 0x380, RZ, 0xc0, !PT ;  /* 0x0000038015147812 */ /* 0x000fe400078ec0ff */
[----:B------:R-:W-:Y:S02]  /*21280*/  LOP3.LUT R14, R15, 0x380, RZ, 0xc0, !PT ;  /* 0x000003800f0e7812 */ /* 0x000fe400078ec0ff */
[----:B------:R-:W-:Y:S02]  /*21290*/  LOP3.LUT R30, R31, 0x380, RZ, 0xc0, !PT ;  /* 0x000003801f1e7812 */ /* 0x000fe400078ec0ff */
[----:B------:R-:W-:Y:S02]  /*212a0*/  LOP3.LUT R26, R27, 0x380, RZ, 0xc0, !PT ;  /* 0x000003801b1a7812 */ /* 0x000fe400078ec0ff */
[----:B------:R-:W-:-:S02]  /*212b0*/  IADD3 R6, P1, R10, 0x8020, RZ ;  /* 0x000080200a067810 */ /* 0x000fc40007f3e0ff */
[----:B------:R-:W-:Y:S02]  /*212c0*/  SHF.R.U64 R20, R20, 0x3, RZ ;  /* 0x0000000314147819 */ /* 0x000fe400000012ff */
[----:B------:R-:W-:Y:S02]  /*212d0*/  SHF.R.U64 R14, R14, 0x3, RZ ;  /* 0x000000030e0e7819 */ /* 0x000fe400000012ff */
[----:B------:R-:W-:Y:S02]  /*212e0*/  SHF.R.U64 R30, R30, 0x3, RZ ;  /* 0x000000031e1e7819 */ /* 0x000fe400000012ff */
[----:B------:R-:W-:Y:S02]  /*212f0*/  SHF.R.U64 R26, R26, 0x3, RZ ;  /* 0x000000031a1a7819 */ /* 0x000fe400000012ff */
[----:B------:R-:W-:Y:S01]  /*21300*/  LOP3.LUT R3, R6, 0x380, RZ, 0xc0, !PT ;  /* 0x0000038006037812 */ /* 0x000fe200078ec0ff */
[----:B------:R-:W-:Y:S01]  /*21310*/  IMAD.X R29, RZ, RZ, R11, P1 ;  /* 0x000000ffff1d7224 */ /* 0x000fe200008e060b */
[----:B------:R-:W-:-:S02]  /*21320*/  LOP3.LUT R20, R20, R21, RZ, 0x3c, !PT ;  /* 0x0000001514147212 */ /* 0x000fc400078e3cff */
[----:B------:R-:W-:Y:S01]  /*21330*/  LOP3.LUT R14, R14, R15, RZ, 0x3c, !PT ;  /* 0x0000000f0e0e7212 */ /* 0x000fe200078e3cff */
[--C-:B------:R-:W-:Y:S01]  /*21340*/  IMAD.X R15, RZ, RZ, R11.reuse, P3 ;  /* 0x000000ffff0f7224 */ /* 0x100fe200018e060b */
[----:B------:R-:W-:Y:S01]  /*21350*/  LOP3.LUT R30, R30, R31, RZ, 0x3c, !PT ;  /* 0x0000001f1e1e7212 */ /* 0x000fe200078e3cff */
[--C-:B------:R-:W-:Y:S01]  /*21360*/  IMAD.X R31, RZ, RZ, R11.reuse, P2 ;  /* 0x000000ffff1f7224 */ /* 0x100fe200010e060b */
[----:B------:R-:W-:Y:S02]  /*21370*/  IADD3.X R21, RZ, R11, RZ, P4, !PT ;  /* 0x0000000bff157210 */ /* 0x000fe400027fe4ff */
[----:B------:R-:W-:Y:S01]  /*21380*/  LOP3.LUT R26, R26, R27, RZ, 0x3c, !PT ;  /* 0x0000001b1a1a7212 */ /* 0x000fe200078e3cff */
[----:B------:R-:W-:Y:S01]  /*21390*/  IMAD.X R27, RZ, RZ, R11, P5 ;  /* 0x000000ffff1b7224 */ /* 0x000fe200028e060b */
[C---:B------:R-:W-:Y:S02]  /*213a0*/  IADD3 R83, P1, R10.reuse, 0x4000, RZ ;  /* 0x000040000a537810 */ /* 0x040fe40007f3e0ff */
[----:B------:R-:W-:-:S02]  /*213b0*/  IADD3 R85, P4, R10, 0x40, RZ ;  /* 0x000000400a557810 */ /* 0x000fc40007f9e0ff */
[C---:B------:R-:W-:Y:S02]  /*213c0*/  IADD3 R87, P3, R10.reuse, 0x20, RZ ;  /* 0x000000200a577810 */ /* 0x040fe40007f7e0ff */
[----:B------:R-:W-:Y:S02]  /*213d0*/  SHF.R.U64 R3, R3, 0x3, RZ ;  /* 0x0000000303037819 */ /* 0x000fe400000012ff */
[C---:B------:R-:W-:Y:S01]  /*213e0*/  IADD3 R9, P2, R10.reuse, 0x4020, RZ ;  /* 0x000040200a097810 */ /* 0x040fe20007f5e0ff */
[----:B-----5:R-:W-:Y:S01]  /*213f0*/  IMAD.MOV.U32 R90, RZ, RZ, R86 ;  /* 0x000000ffff5a7224 */ /* 0x020fe200078e0056 */
[----:B------:R-:W-:Y:S01]  /*21400*/  IADD3 R7, P5, R10, 0x60, RZ ;  /* 0x000000600a077810 */ /* 0x000fe20007fbe0ff */
[----:B----4-:R-:W-:Y:S01]  /*21410*/  IMAD.MOV.U32 R94, RZ, RZ, R82 ;  /* 0x000000ffff5e7224 */ /* 0x010fe200078e0052 */
[----:B------:R-:W-:Y:S02]  /*21420*/  LOP3.LUT R82, R83, 0x380, RZ, 0xc0, !PT ;  /* 0x0000038053527812 */ /* 0x000fe400078ec0ff */
[----:B------:R-:W-:-:S02]  /*21430*/  LOP3.LUT R84, R85, 0x380, RZ, 0xc0, !PT ;  /* 0x0000038055547812 */ /* 0x000fc400078ec0ff */
[----:B------:R-:W-:Y:S02]  /*21440*/  LOP3.LUT R86, R87, 0x380, RZ, 0xc0, !PT ;  /* 0x0000038057567812 */ /* 0x000fe400078ec0ff */
[----:B------:R-:W-:Y:S02]  /*21450*/  LOP3.LUT R28, R3, R6, RZ, 0x3c, !PT ;  /* 0x00000006031c7212 */ /* 0x000fe400078e3cff */
[----:B------:R-:W-:Y:S02]  /*21460*/  LOP3.LUT R8, R9, 0x380, RZ, 0xc0, !PT ;  /* 0x0000038009087812 */ /* 0x000fe400078ec0ff */
[----:B------:R-:W-:Y:S02]  /*21470*/  LOP3.LUT R6, R7, 0x380, RZ, 0xc0, !PT ;  /* 0x0000038007067812 */ /* 0x000fe400078ec0ff */
[----:B------:R-:W-:Y:S02]  /*21480*/  LOP3.LUT R3, R10, 0x380, RZ, 0xc0, !PT ;  /* 0x000003800a037812 */ /* 0x000fe400078ec0ff */
[----:B------:R-:W-:-:S02]  /*21490*/  SHF.R.U64 R82, R82, 0x3, RZ ;  /* 0x0000000352527819 */ /* 0x000fc400000012ff */
[----:B------:R-:W-:Y:S02]  /*214a0*/  SHF.R.U64 R84, R84, 0x3, RZ ;  /* 0x0000000354547819 */ /* 0x000fe400000012ff */
[----:B------:R-:W-:Y:S02]  /*214b0*/  SHF.R.U64 R86, R86, 0x3, RZ ;  /* 0x0000000356567819 */ /* 0x000fe400000012ff */
[----:B------:R-:W-:Y:S02]  /*214c0*/  SHF.R.U64 R8, R8, 0x3, RZ ;  /* 0x0000000308087819 */ /* 0x000fe400000012ff */
[----:B------:R-:W-:Y:S02]  /*214d0*/  SHF.R.U64 R6, R6, 0x3, RZ ;  /* 0x0000000306067819 */ /* 0x000fe400000012ff */
[----:B------:R-:W-:Y:S02]  /*214e0*/  SHF.R.U64 R3, R3, 0x3, RZ ;  /* 0x0000000303037819 */ /* 0x000fe400000012ff */
[----:B------:R-:W-:Y:S01]  /*214f0*/  LOP3.LUT R82, R82, R83, RZ, 0x3c, !PT ;  /* 0x0000005352527212 */ /* 0x000fe200078e3cff */
[--C-:B------:R-:W-:Y:S01]  /*21500*/  IMAD.X R83, RZ, RZ, R11.reuse, P1 ;  /* 0x000000ffff537224 */ /* 0x100fe200008e060b */
[----:B------:R-:W-:Y:S01]  /*21510*/  LOP3.LUT R84, R84, R85, RZ, 0x3c, !PT ;  /* 0x0000005554547212 */ /* 0x000fe200078e3cff */
[--C-:B------:R-:W-:Y:S01]  /*21520*/  IMAD.X R85, RZ, RZ, R11.reuse, P4 ;  /* 0x000000ffff557224 */ /* 0x100fe200020e060b */
[----:B------:R-:W-:Y:S01]  /*21530*/  LOP3.LUT R86, R86, R87, RZ, 0x3c, !PT ;  /* 0x0000005756567212 */ /* 0x000fe200078e3cff */
[--C-:B------:R-:W-:Y:S01]  /*21540*/  IMAD.X R87, RZ, RZ, R11.reuse, P3 ;  /* 0x000000ffff577224 */ /* 0x100fe200018e060b */
[----:B------:R-:W-:Y:S01]  /*21550*/  LOP3.LUT R8, R8, R9, RZ, 0x3c, !PT ;  /* 0x0000000908087212 */ /* 0x000fe200078e3cff */
[----:B------:R-:W-:Y:S01]  /*21560*/  IMAD.X R9, RZ, RZ, R11, P2 ;  /* 0x000000ffff097224 */ /* 0x000fe200010e060b */
[----:B------:R-:W-:-:S02]  /*21570*/  LOP3.LUT R6, R6, R7, RZ, 0x3c, !PT ;  /* 0x0000000706067212 */ /* 0x000fc400078e3cff */
[----:B------:R-:W-:Y:S02]  /*21580*/  LOP3.LUT R10, R3, R10, RZ, 0x3c, !PT ;  /* 0x0000000a030a7212 */ /* 0x000fe400078e3cff */
[----:B------:R-:W-:Y:S02]  /*21590*/  IADD3.X R7, RZ, R11, RZ, P5, !PT ;  /* 0x0000000bff077210 */ /* 0x000fe40002ffe4ff */
[----:B------:R-:W-:Y:S02]  /*215a0*/  MOV R82, R82 ;  /* 0x0000005200527202 */ /* 0x000fe40000000f00 */
[----:B------:R-:W-:Y:S01]  /*215b0*/  MOV R84, R84 ;  /* 0x0000005400547202 */ /* 0x000fe20000000f00 */
[----:B------:R-:W-:Y:S01]  /*215c0*/  IMAD.SHL.U32 R85, R94, 0x4, RZ ;  /* 0x000000045e557824 */ /* 0x000fe200078e00ff */
[----:B------:R-:W-:Y:S02]  /*215d0*/  MOV R86, R86 ;  /* 0x0000005600567202 */ /* 0x000fe40000000f00 */
[----:B------:R-:W-:-:S02]  /*215e0*/  MOV R81, R10 ;  /* 0x0000000a00517202 */ /* 0x000fc40000000f00 */
[----:B------:R-:W-:Y:S02]  /*215f0*/  MOV R73, R32 ;  /* 0x0000002000497202 */ /* 0x000fe40000000f00 */
[----:B------:R-:W-:Y:S02]  /*21600*/  MOV R71, R30 ;  /* 0x0000001e00477202 */ /* 0x000fe40000000f00 */
[----:B------:R-:W-:Y:S02]  /*21610*/  MOV R69, R28 ;  /* 0x0000001c00457202 */ /* 0x000fe40000000f00 */
[----:B------:R-:W-:Y:S02]  /*21620*/  MOV R67, R26 ;  /* 0x0000001a00437202 */ /* 0x000fe40000000f00 */
[----:B------:R-:W-:Y:S02]  /*21630*/  MOV R79, R20 ;  /* 0x00000014004f7202 */ /* 0x000fe40000000f00 */
[----:B------:R-:W-:-:S02]  /*21640*/  MOV R77, R14 ;  /* 0x0000000e004d7202 */ /* 0x000fc40000000f00 */
[----:B------:R-:W-:Y:S02]  /*21650*/  MOV R75, R8 ;  /* 0x00000008004b7202 */ /* 0x000fe40000000f00 */
[----:B------:R-:W-:Y:S02]  /*21660*/  MOV R83, R6 ;  /* 0x0000000600537202 */ /* 0x000fe40000000f00 */
[----:B------:R-:W-:Y:S02]  /*21670*/  SHF.L.U64.HI R87, R94, 0x2, R90 ;  /* 0x000000025e577819 */ /* 0x000fe4000001025a */
[----:B------:R-:W-:Y:S01]  /*21680*/  LOP3.LUT R3, R0, 0x2, RZ, 0x3c, !PT ;  /* 0x0000000200037812 */ /* 0x000fe200078e3cff */
[----:B------:R-:W-:Y:S06]  /*21690*/  BRA.DIV UR4, `(.L_x_608) ;  /* 0x000000b604fc7947 */ /* 0x000fec000b800000 */
[----:B------:R-:W-:Y:S01]  /*216a0*/  SEL R27, R40, R43, P0 ;  /* 0x0000002b281b7207 */ /* 0x000fe20000000000 */
[----:B------:R-:W-:Y:S01]  /*216b0*/  SHFL.IDX PT, R6, R13, R0, 0x1c1f ;  /* 0x001c1f000d067589 */ /* 0x000fe200000e0000 */
[----:B------:R-:W-:Y:S02]  /*216c0*/  SEL R32, R43, R40, P0 ;  /* 0x000000282b207207 */ /* 0x000fe40000000000 */
[----:B------:R-:W-:Y:S02]  /*216d0*/  SEL R43, R56, R45, P0 ;  /* 0x0000002d382b7207 */ /* 0x000fe40000000000 */
[----:B------:R-:W-:Y:S02]  /*216e0*/  SEL R56, R45, R56, P0 ;  /* 0x000000382d387207 */ /* 0x000fe40000000000 */
[----:B------:R-:W-:Y:S02]  /*216f0*/  SEL R31, R44, R57, P0 ;  /* 0x000000392c1f7207 */ /* 0x000fe40000000000 */
[----:B------:R-:W-:Y:S01]  /*21700*/  SEL R42, R57, R44, P0 ;  /* 0x0000002c392a7207 */ /* 0x000fe20000000000 */
[----:B------:R-:W-:Y:S01]  /*21710*/  SHFL.IDX PT, R43, R43, R0, 0x1c1f ;  /* 0x001c1f002b2b7589 */ /* 0x000fe200000e0000 */
[----:B------:R-:W-:-:S02]  /*21720*/  SEL R45, R60, R47, P0 ;  /* 0x0000002f3c2d7207 */ /* 0x000fc40000000000 */
[----:B------:R-:W-:Y:S01]  /*21730*/  SEL R7, R25, R120, P0 ;  /* 0x0000007819077207 */ /* 0x000fe20000000000 */
[----:B------:R-:W-:Y:S01]  /*21740*/  SHFL.IDX PT, R31, R31, R0, 0x1c1f ;  /* 0x001c1f001f1f7589 */ /* 0x000fe200000e0000 */
[----:B------:R-:W-:Y:S02]  /*21750*/  SEL R8, R120, R25, P0 ;  /* 0x0000001978087207 */ /* 0x000fe40000000000 */
[----:B------:R-:W-:Y:S01]  /*21760*/  SEL R9, R24, R41, P0 ;  /* 0x0000002918097207 */ /* 0x000fe20000000000 */
[----:B------:R-:W-:Y:S01]  /*21770*/  SHFL.IDX PT, R10, R7, R0, 0x1c1f ;  /* 0x001c1f00070a7589 */ /* 0x000fe200000e0000 */
        /* <DEDUP_REMOVED lines=11> */
[----:B------:R-:W2:Y:S01]  /*21830*/  SHFL.IDX PT, R44, R44, R3, 0x1c1f ;  /* 0x001c1f032c2c7589 */ /* 0x000ea200000e0000 */
        /* <DEDUP_REMOVED lines=23> */
[----:B------:R2:W-:Y:S01]  /*219b0*/  SHFL.IDX PT, R58, R48, R3, 0x1c1f ;  /* 0x001c1f03303a7589 */ /* 0x0005e200000e0000 */
[----:B------:R-:W-:Y:S02]  /*219c0*/  SEL R54, R5, R54, P0 ;  /* 0x0000003605367207 */ /* 0x000fe40000000000 */
[----:B------:R-:W-:Y:S01]  /*219d0*/  SEL R70, R63, R70, P0 ;  /* 0x000000463f467207 */ /* 0x000fe20000000000 */
[----:B------:R-:W3:Y:S01]  /*219e0*/  SHFL.IDX PT, R5, R2, R3, 0x1c1f ;  /* 0x001c1f0302057589 */ /* 0x000ee200000e0000 */
[----:B------:R-:W-:-:S02]  /*219f0*/  SEL R59, R74, R61, P0 ;  /* 0x0000003d4a3b7207 */ /* 0x000fc40000000000 */
[----:B------:R-:W-:Y:S01]  /*21a00*/  SEL R57, R34, R91, P0 ;  /* 0x0000005b22397207 */ /* 0x000fe20000000000 */
[----:B------:R4:W-:Y:S01]  /*21a10*/  SHFL.IDX PT, R39, R50, R3, 0x1c1f ;  /* 0x001c1f0332277589 */ /* 0x0009e200000e0000 */
[----:B------:R-:W-:Y:S02]  /*21a20*/  SEL R72, R91, R34, P0 ;  /* 0x000000225b487207 */ /* 0x000fe40000000000 */
[----:B------:R-:W-:Y:S01]  /*21a30*/  SEL R74, R61, R74, P0 ;  /* 0x0000004a3d4a7207 */ /* 0x000fe20000000000 */
[----:B------:R-:W-:Y:S01]  /*21a40*/  SHFL.IDX PT, R34, R25, R0, 0x1c1f ;  /* 0x001c1f0019227589 */ /* 0x000fe200000e0000 */
[----:B------:R-:W-:Y:S02]  /*21a50*/  SEL R63, R78, R93, P0 ;  /* 0x0000005d4e3f7207 */ /* 0x000fe40000000000 */
[----:B------:R-:W-:Y:S01]  /*21a60*/  SEL R61, R38, R65, P0 ;  /* 0x00000041263d7207 */ /* 0x000fe20000000000 */
[----:B------:R-:W5:Y:S01]  /*21a70*/  SHFL.IDX PT, R25, R28, R3, 0x1c1f ;  /* 0x001c1f031c197589 */ /* 0x000f6200000e0000 */
[----:B------:R-:W-:-:S02]  /*21a80*/  SEL R76, R65, R38, P0 ;  /* 0x00000026414c7207 */ /* 0x000fc40000000000 */
[----:B------:R-:W-:Y:S01]  /*21a90*/  SEL R78, R93, R78, P0 ;  /* 0x0000004e5d4e7207 */ /* 0x000fe20000000000 */
[----:B------:R-:W-:Y:S01]  /*21aa0*/  SHFL.IDX PT, R38, R27, R0, 0x1c1f ;  /* 0x001c1f001b267589 */ /* 0x000fe200000e0000 */
[----:B------:R-:W-:Y:S02]  /*21ab0*/  SEL R65, R80, R119, P0 ;  /* 0x0000007750417207 */ /* 0x000fe40000000000 */
[----:B------:R-:W-:Y:S01]  /*21ac0*/  SEL R80, R119, R80, P0 ;  /* 0x0000005077507207 */ /* 0x000fe20000000000 */
[----:B------:R5:W0:Y:S01]  /*21ad0*/  SHFL.IDX PT, R27, R32, R3, 0x1c1f ;  /* 0x001c1f03201b7589 */ /* 0x000a2200000e0000 */
[----:B--2---:R-:W-:Y:S02]  /*21ae0*/  SEL R48, R33, R44, P0 ;  /* 0x0000002c21307207 */ /* 0x004fe40000000000 */
[----:B----4-:R-:W-:Y:S01]  /*21af0*/  SEL R50, R44, R33, P0 ;  /* 0x000000212c327207 */ /* 0x010fe20000000000 */
[----:B------:R-:W2:Y:S01]  /*21b00*/  SHFL.IDX PT, R42, R42, R3, 0x1c1f ;  /* 0x001c1f032a2a7589 */ /* 0x000ea200000e0000 */
[----:B---3--:R-:W-:-:S02]  /*21b10*/  SEL R4, R6, R5, P0 ;  /* 0x0000000506047207 */ /* 0x008fc40000000000 */
        /* <DEDUP_REMOVED lines=9> */
[----:B-----5:R-:W-:Y:S01]  /*21bb0*/  SEL R32, R34, R25, P0 ;  /* 0x0000001922207207 */ /* 0x020fe20000000000 */
[----:B------:R-:W-:Y:S01]  /*21bc0*/  SHFL.IDX PT, R51, R51, R0, 0x1c1f ;  /* 0x001c1f0033337589 */ /* 0x000fe200000e0000 */
[----:B------:R-:W-:Y:S02]  /*21bd0*/  SEL R46, R46, R35, P0 ;  /* 0x000000232e2e7207 */ /* 0x000fe40000000000 */
[----:B------:R-:W-:Y:S01]  /*21be0*/  SEL R34, R25, R34, P0 ;  /* 0x0000002219227207 */ /* 0x000fe20000000000 */
[----:B------:R-:W3:Y:S01]  /*21bf0*/  SHFL.IDX PT, R54, R54, R3, 0x1c1f ;  /* 0x001c1f0336367589 */ /* 0x000ee200000e0000 */
[----:B0-----:R-:W-:Y:S02]  /*21c00*/  SEL R36, R38, R27, P0 ;  /* 0x0000001b26247207 */ /* 0x001fe40000000000 */
[----:B------:R-:W-:Y:S01]  /*21c10*/  SEL R38, R27, R38, P0 ;  /* 0x000000261b267207 */ /* 0x000fe20000000000 */
[----:B------:R0:W4:Y:S01]  /*21c20*/  SHFL.IDX PT, R2, R56, R3, 0x1c1f ;  /* 0x001c1f0338027589 */ /* 0x00012200000e0000 */
[----:B--2---:R-:W-:-:S02]  /*21c30*/  SEL R40, R31, R42, P0 ;  /* 0x0000002a1f287207 */ /* 0x004fc40000000000 */
[----:B------:R-:W-:Y:S01]  /*21c40*/  SEL R42, R42, R31, P0 ;  /* 0x0000001f2a2a7207 */ /* 0x000fe20000000000 */
[----:B------:R-:W2:Y:S04]  /*21c50*/  SHFL.IDX PT, R66, R66, R3, 0x1c1f ;  /* 0x001c1f0342427589 */ /* 0x000ea800000e0000 */
[----:B------:R-:W5:Y:S01]  /*21c60*/  SHFL.IDX PT, R68, R68, R3, 0x1c1f ;  /* 0x001c1f0344447589 */ /* 0x000f6200000e0000 */
[----:B0-----:R-:W-:-:S03]  /*21c70*/  SEL R56, R37, R58, P0 ;  /* 0x0000003a25387207 */ /* 0x001fc60000000000 */
[----:B------:R-:W-:Y:S01]  /*21c80*/  SHFL.IDX PT, R45, R45, R0, 0x1c1f ;  /* 0x001c1f002d2d7589 */ /* 0x000fe200000e0000 */
[----:B------:R-:W-:-:S03]  /*21c90*/  SEL R58, R58, R37, P0 ;  /* 0x000000253a3a7207 */ /* 0x000fc60000000000 */
[----:B------:R-:W-:Y:S04]  /*21ca0*/  SHFL.IDX PT, R47, R47, R0, 0x1c1f ;  /* 0x001c1f002f2f7589 */ /* 0x000fe800000e0000 */
[----:B------:R-:W-:Y:S01]  /*21cb0*/  SHFL.IDX PT, R57, R57, R0, 0x1c1f ;  /* 0x001c1f0039397589 */ /* 0x000fe200000e0000 */
[----:B---3--:R-:W-:Y:S02]  /*21cc0*/  SEL R5, R41, R54, P0 ;  /* 0x0000003629057207 */ /* 0x008fe40000000000 */
[----:B------:R-:W-:Y:S01]  /*21cd0*/  SEL R7, R54, R41, P0 ;  /* 0x0000002936077207 */ /* 0x000fe20000000000 */
[----:B------:R-:W-:Y:S01]  /*21ce0*/  SHFL.IDX PT, R59, R59, R0, 0x1c1f ;  /* 0x001c1f003b3b7589 */ /* 0x000fe200000e0000 */
[----:B----4-:R-:W-:-:S03]  /*21cf0*/  SEL R11, R2, R43, P0 ;  /* 0x0000002b020b7207 */ /* 0x010fc60000000000 */
[----:B------:R0:W3:Y:S01]  /*21d00*/  SHFL.IDX PT, R21, R24, R3, 0x1c1f ;  /* 0x001c1f0318157589 */ /* 0x0000e200000e0000 */
[----:B--2---:R-:W-:Y:S02]  /*21d10*/  SEL R33, R49, R66, P0 ;  /* 0x0000004231217207 */ /* 0x004fe40000000000 */
[----:B------:R-:W-:Y:S01]  /*21d20*/  SEL R35, R66, R49, P0 ;  /* 0x0000003142237207 */ /* 0x000fe20000000000 */
[----:B------:R2:W4:Y:S01]  /*21d30*/  SHFL.IDX PT, R20, R60, R3, 0x1c1f ;  /* 0x001c1f033c147589 */ /* 0x00052200000e0000 */
[----:B-----5:R-:W-:-:S03]  /*21d40*/  SEL R37, R51, R68, P0 ;  /* 0x0000004433257207 */ /* 0x020fc60000000000 */
[----:B------:R-:W5:Y:S01]  /*21d50*/  SHFL.IDX PT, R64, R64, R3, 0x1c1f ;  /* 0x001c1f0340407589 */ /* 0x000f6200000e0000 */
[----:B0-----:R-:W-:-:S03]  /*21d60*/  SEL R24, R26, R9, P0 ;  /* 0x000000091a187207 */ /* 0x001fc60000000000 */
[----:B------:R-:W0:Y:S01]  /*21d70*/  SHFL.IDX PT, R72, R72, R3, 0x1c1f ;  /* 0x001c1f0348487589 */ /* 0x000e2200000e0000 */
[----:B------:R-:W-:Y:S02]  /*21d80*/  SEL R26, R9, R26, P0 ;  /* 0x0000001a091a7207 */ /* 0x000fe40000000000 */
[----:B--2---:R-:W-:Y:S01]  /*21d90*/  SEL R60, R62, R39, P0 ;  /* 0x000000273e3c7207 */ /* 0x004fe20000000000 */
[----:B------:R-:W2:Y:S01]  /*21da0*/  SHFL.IDX PT, R74, R74, R3, 0x1c1f ;  /* 0x001c1f034a4a7589 */ /* 0x000ea200000e0000 */
[----:B------:R-:W-:Y:S02]  /*21db0*/  SEL R62, R39, R62, P0 ;  /* 0x0000003e273e7207 */ /* 0x000fe40000000000 */
[----:B------:R-:W-:Y:S01]  /*21dc0*/  SEL R9, R43, R2, P0 ;  /* 0x000000022b097207 */ /* 0x000fe20000000000 */
[----:B------:R-:W-:Y:S01]  /*21dd0*/  SHFL.IDX PT, R55, R55, R0, 0x1c1f ;  /* 0x001c1f0037377589 */ /* 0x000fe200000e0000 */
[----:B------:R-:W-:-:S03]  /*21de0*/  SEL R39, R68, R51, P0 ;  /* 0x0000003344277207 */ /* 0x000fc60000000000 */
[----:B------:R-:W-:Y:S01]  /*21df0*/  SHFL.IDX PT, R61, R61, R0, 0x1c1f ;  /* 0x001c1f003d3d7589 */ /* 0x000fe200000e0000 */
[----:B---3--:R-:W-:Y:S02]  /*21e00*/  SEL R28, R30, R21, P0 ;  /* 0x000000151e1c7207 */ /* 0x008fe40000000000 */
[----:B------:R-:W-:Y:S01]  /*21e10*/  SEL R30, R21, R30, P0 ;  /* 0x0000001e151e7207 */ /* 0x000fe20000000000 */
[----:B------:R-:W-:Y:S01]  /*21e20*/  SHFL.IDX PT, R63, R63, R0, 0x1c1f ;  /* 0x001c1f003f3f7589 */ /* 0x000fe200000e0000 */
[----:B----4-:R-:W-:Y:S02]  /*21e30*/  SEL R25, R45, R20, P0 ;  /* 0x000000142d197207 */ /* 0x010fe40000000000 */
[----:B------:R-:W-:Y:S01]  /*21e40*/  SEL R27, R20, R45, P0 ;  /* 0x0000002d141b7207 */ /* 0x000fe20000000000 */
[----:B------:R-:W3:Y:S01]  /*21e50*/  SHFL.IDX PT, R70, R70, R3, 0x1c1f ;  /* 0x001c1f0346467589 */ /* 0x000ee200000e0000 */
[----:B-----5:R-:W-:Y:S02]  /*21e60*/  SEL R29, R47, R64, P0 ;  /* 0x000000402f1d7207 */ /* 0x020fe40000000000 */
[----:B------:R-:W-:Y:S01]  /*21e70*/  SEL R31, R64, R47, P0 ;  /* 0x0000002f401f7207 */ /* 0x000fe20000000000 */
[----:B------:R-:W4:Y:S01]  /*21e80*/  SHFL.IDX PT, R76, R76, R3, 0x1c1f ;  /* 0x001c1f034c4c7589 */ /* 0x000f2200000e0000 */
[----:B0-----:R-:W-:-:S02]  /*21e90*/  SEL R41, R57, R72, P0 ;  /* 0x0000004839297207 */ /* 0x001fc40000000000 */
[----:B------:R-:W-:Y:S01]  /*21ea0*/  SEL R43, R72, R57, P0 ;  /* 0x00000039482b7207 */ /* 0x000fe20000000000 */
[----:B------:R-:W0:Y:S01]  /*21eb0*/  SHFL.IDX PT, R78, R78, R3, 0x1c1f ;  /* 0x001c1f034e4e7589 */ /* 0x000e2200000e0000 */
[----:B--2---:R-:W-:Y:S02]  /*21ec0*/  SEL R49, R59, R74, P0 ;  /* 0x0000004a3b317207 */ /* 0x004fe40000000000 */
[----:B------:R-:W-:Y:S01]  /*21ed0*/  SEL R51, R74, R59, P0 ;  /* 0x0000003b4a337207 */ /* 0x000fe20000000000 */
[----:B------:R-:W2:Y:S04]  /*21ee0*/  SHFL.IDX PT, R80, R80, R3, 0x1c1f ;  /* 0x001c1f0350507589 */ /* 0x000ea800000e0000 */
[----:B------:R5:W1:Y:S01]  /*21ef0*/  SHFL.IDX PT, R65, R65, R0, 0x1c1f ;  /* 0x001c1f0041417589 */ /* 0x000a6200000e0000 */
[----:B---3--:R-:W-:-:S02]  /*21f00*/  SEL R13, R55, R70, P0 ;  /* 0x00000046370d7207 */ /* 0x008fc40000000000 */
[----:B------:R-:W-:Y:S02]  /*21f10*/  SEL R15, R70, R55, P0 ;  /* 0x00000037460f7207 */ /* 0x000fe40000000000 */
[----:B----4-:R-:W-:Y:S02]  /*21f20*/  SEL R45, R61, R76, P0 ;  /* 0x0000004c3d2d7207 */ /* 0x010fe40000000000 */
[----:B------:R-:W-:Y:S02]  /*21f30*/  SEL R47, R76, R61, P0 ;  /* 0x0000003d4c2f7207 */ /* 0x000fe40000000000 */
[----:B0-----:R-:W-:Y:S02]  /*21f40*/  SEL R57, R63, R78, P0 ;  /* 0x0000004e3f397207 */ /* 0x001fe40000000000 */
[----:B------:R-:W-:Y:S02]  /*21f50*/  SEL R59, R78, R63, P0 ;  /* 0x0000003f4e3b7207 */ /* 0x000fe40000000000 */
[----:B--2--5:R-:W-:-:S07]  /*21f60*/  MOV R0, RZ ;  /* 0x000000ff00007202 */ /* 0x024fce0000000f00 */
.L_x_868:
[----:B------:R-:W-:Y:S05]  /*21f70*/  WARPSYNC.ALL ;  /* 0x0000000000007948 */ /* 0x000fea0003800000 */
[----:B------:R-:W-:Y:S01]  /*21f80*/  BAR.SYNC.DEFER_BLOCKING 0x1, 0x100 ;  /* 0x0044000000007b1d */ /* 0x000fe20000010000 */
[----:B-1----:R-:W-:Y:S02]  /*21f90*/  SEL R61, R65, R80, P0 ;  /* 0x00000050413d7207 */ /* 0x002fe40000000000 */
[----:B------:R-:W-:-:S03]  /*21fa0*/  SEL R63, R80, R65, P0 ;  /* 0x00000041503f7207 */ /* 0x000fc60000000000 */
[----:B------:R-:W-:Y:S02]  /*21fb0*/  ULDC.64 UR4, c[0x0][0xc00] ;  /* 0x0003000000047ab9 */ /* 0x000fe40000000a00 */
[----:B------:R-:W0:Y:S01]  /*21fc0*/  LDC R20, c[0x0][0xbe8] ;  /* 0x0002fa00ff147b82 */ /* 0x000e220000000800 */
[----:B------:R-:W-:Y:S01]  /*21fd0*/  ISETP.NE.U32.AND P1, PT, RZ, UR4, PT ;  /* 0x00000004ff007c0c */ /* 0x000fe2000bf25070 */
[----:B------:R-:W2:Y:S01]  /*21fe0*/  LDL R66, [R1+0x54] ;  /* 0x0000540001427983 */ /* 0x000ea20000100800 */
[----:B------:R-:W-:Y:S02]  /*21ff0*/  IADD3 R2, P2, R85, UR4, RZ ;  /* 0x0000000455027c10 */ /* 0x000fe4000ff5e0ff */
[----:B------:R-:W-:Y:S02]  /*22000*/  ISETP.NE.AND.EX P1, PT, RZ, UR5, PT, P1 ;  /* 0x00000005ff007c0c */ /* 0x000fe4000bf25310 */
[----:B------:R-:W-:Y:S01]  /*22010*/  IADD3.X R3, R87, UR5, RZ, P2, !PT ;  /* 0x0000000557037c10 */ /* 0x000fe200097fe4ff */
[----:B------:R-:W-:Y:S01]  /*22020*/  ULDC.64 UR4, c[0x0][0xc08] ;  /* 0x0003020000047ab9 */ /* 0x000fe20000000a00 */
[----:B------:R-:W-:Y:S04]  /*22030*/  STSM.16.M88.4 [R81], R4 ;  /* 0x0000000451007844 */ /* 0x000fe80000000200 */
[----:B------:R1:W-:Y:S04]  /*22040*/  STSM.16.M88.4 [R86], R8 ;  /* 0x0000000856007844 */ /* 0x0003e80000000200 */
[----:B------:R-:W-:Y:S04]  /*22050*/  STSM.16.M88.4 [R84], R24 ;  /* 0x0000001854007844 */ /* 0x000fe80000000200 */
[----:B------:R-:W-:Y:S04]  /*22060*/  STSM.16.M88.4 [R83], R28 ;  /* 0x0000001c53007844 */ /* 0x000fe80000000200 */
[----:B------:R-:W-:Y:S01]  /*22070*/  STSM.16.M88.4 [R82], R32 ;  /* 0x0000002052007844 */ /* 0x000fe20000000200 */
[----:B-1----:R-:W-:-:S03]  /*22080*/  VIADD R8, R98, 0xffffff80 ;  /* 0xffffff8062087836 */ /* 0x002fc60000000000 */
[----:B------:R-:W-:Y:S02]  /*22090*/  STSM.16.M88.4 [R75], R36 ;  /* 0x000000244b007844 */ /* 0x000fe40000000200 */
[----:B------:R-:W-:Y:S02]  /*220a0*/  SHF.R.S32.HI R9, RZ, 0x1f, R8 ;  /* 0x0000001fff097819 */ /* 0x000fe40000011408 */
[----:B------:R1:W-:Y:S02]  /*220b0*/  STSM.16.M88.4 [R77], R12 ;  /* 0x0000000c4d007844 */ /* 0x0003e40000000200 */
[----:B------:R-:W-:Y:S02]  /*220c0*/  LEA.HI R4, R9, R8, RZ, 0x7 ;  /* 0x0000000809047211 */ /* 0x000fe400078f38ff */
[----:B------:R3:W-:Y:S02]  /*220d0*/  STSM.16.M88.4 [R79], R40 ;  /* 0x000000284f007844 */ /* 0x0007e40000000200 */
[----:B------:R-:W-:-:S02]  /*220e0*/  LOP3.LUT R5, R4, 0xffffff80, RZ, 0xc0, !PT ;  /* 0xffffff8004057812 */ /* 0x000fc400078ec0ff */
[----:B------:R3:W-:Y:S03]  /*220f0*/  STSM.16.M88.4 [R67], R48 ;  /* 0x0000003043007844 */ /* 0x0007e60000000200 */
[----:B------:R-:W-:Y:S01]  /*22100*/  IMAD.IADD R10, R8, 0x1, -R5 ;  /* 0x00000001080a7824 */ /* 0x000fe200078e0a05 */
[----:B------:R-:W-:Y:S01]  /*22110*/  LEA.HI R11, R9, R8, RZ, 0x2 ;  /* 0x00000008090b7211 */ /* 0x000fe200078f10ff */
[----:B------:R3:W-:Y:S03]  /*22120*/  STSM.16.M88.4 [R69], R44 ;  /* 0x0000002c45007844 */ /* 0x0007e60000000200 */
[----:B------:R-:W-:Y:S01]  /*22130*/  SHF.R.S32.HI R7, RZ, 0x1f, R10 ;  /* 0x0000001fff077819 */ /* 0x000fe2000001140a */
[----:B------:R3:W-:Y:S03]  /*22140*/  STSM.16.M88.4 [R71], R56 ;  /* 0x0000003847007844 */ /* 0x0007e60000000200 */
[----:B------:R-:W-:Y:S01]  /*22150*/  LEA.HI R5, R7, R10, RZ, 0x2 ;  /* 0x0000000a07057211 */ /* 0x000fe200078f10ff */
[----:B------:R3:W-:Y:S03]  /*22160*/  STSM.16.M88.4 [R73], R60 ;  /* 0x0000003c49007844 */ /* 0x0007e60000000200 */
[--C-:B------:R-:W-:Y:S01]  /*22170*/  SHF.R.S32.HI R6, RZ, 0x2, R5.reuse ;  /* 0x00000002ff067819 */ /* 0x100fe20000011405 */
[----:B------:R-:W-:Y:S01]  /*22180*/  BAR.SYNC.DEFER_BLOCKING 0x1, 0x100 ;  /* 0x0044000000007b1d */ /* 0x000fe20000010000 */
[----:B------:R-:W-:-:S04]  /*22190*/  SHF.R.S32.HI R5, RZ, 0x1f, R5 ;  /* 0x0000001fff057819 */ /* 0x000fc80000011405 */
[----:B------:R-:W-:-:S04]  /*221a0*/  LEA.HI R5, R5, R6, RZ, 0x3 ;  /* 0x0000000605057211 */ /* 0x000fc800078f18ff */
[----:B------:R-:W-:Y:S02]  /*221b0*/  LOP3.LUT R5, R5, 0xfffffff8, RZ, 0xc0, !PT ;  /* 0xfffffff805057812 */ /* 0x000fe400078ec0ff */
[----:B------:R-:W-:Y:S02]  /*221c0*/  ISETP.NE.U32.AND P0, PT, RZ, UR4, PT ;  /* 0x00000004ff007c0c */ /* 0x000fe4000bf05070 */
[----:B------:R-:W-:Y:S01]  /*221d0*/  LOP3.LUT R11, R11, 0xfffffffc, RZ, 0xc0, !PT ;  /* 0xfffffffc0b0b7812 */ /* 0x000fe200078ec0ff */
[----:B-1----:R-:W-:Y:S01]  /*221e0*/  IMAD.IADD R12, R6, 0x1, -R5 ;  /* 0x00000001060c7824 */ /* 0x002fe200078e0a05 */
[----:B------:R-:W-:Y:S02]  /*221f0*/  SHF.R.S32.HI R5, RZ, 0x7, R4 ;  /* 0x00000007ff057819 */ /* 0x000fe40000011404 */
[----:B------:R-:W-:Y:S02]  /*22200*/  ISETP.NE.AND.EX P0, PT, RZ, UR5, PT, P0 ;  /* 0x00000005ff007c0c */ /* 0x000fe4000bf05300 */
[----:B------:R-:W-:-:S02]  /*22210*/  LEA.HI R4, R4, R5, RZ, 0x1 ;  /* 0x0000000504047211 */ /* 0x000fc400078f08ff */
[----:B------:R-:W-:Y:S02]  /*22220*/  IADD3 R13, R8, -R11, RZ ;  /* 0x8000000b080d7210 */ /* 0x000fe40007ffe0ff */
[----:B------:R-:W-:Y:S01]  /*22230*/  LEA.HI R7, R7, R10, RZ, 0x5 ;  /* 0x0000000a07077211 */ /* 0x000fe200078f28ff */
[----:B------:R3:W5:Y:S01]  /*22240*/  @P1 LDG.E R0, desc[UR50][R2.64] ;  /* 0x0000003202001981 */ /* 0x000762000c1e1900 */
[----:B------:R-:W-:Y:S02]  /*22250*/  LOP3.LUT R4, R4, 0x3fffffe, RZ, 0xc0, !PT ;  /* 0x03fffffe04047812 */ /* 0x000fe400078ec0ff */
[----:B------:R-:W-:Y:S02]  /*22260*/  LEA.HI R14, R13, R13, RZ, 0x1 ;  /* 0x0000000d0d0e7211 */ /* 0x000fe400078f08ff */
[----:B------:R-:W-:Y:S01]  /*22270*/  SHF.R.S32.HI R7, RZ, 0x5, R7 ;  /* 0x00000005ff077819 */ /* 0x000fe20000011407 */
[----:B------:R-:W-:Y:S01]  /*22280*/  IMAD.IADD R5, R5, 0x1, -R4 ;  /* 0x0000000105057824 */ /* 0x000fe200078e0a04 */
[----:B------:R-:W-:-:S03]  /*22290*/  LOP3.LUT R14, R14, 0x1ffffffe, RZ, 0xc0, !PT ;  /* 0x1ffffffe0e0e7812 */ /* 0x000fc600078ec0ff */
[----:B------:R-:W-:Y:S01]  /*222a0*/  IMAD R12, R7, 0x10, R12 ;  /* 0x00000010070c7824 */ /* 0x000fe200078e020c */
[----:B------:R-:W-:Y:S01]  /*222b0*/  @P0 IADD3 R4, P3, R85, UR4, RZ ;  /* 0x0000000455040c10 */ /* 0x000fe2000ff7e0ff */
[----:B------:R-:W-:Y:S01]  /*222c0*/  ULDC UR4, c[0x0][0xa88] ;  /* 0x0002a20000047ab9 */ /* 0x000fe20000000800 */
[----:B------:R-:W-:Y:S02]  /*222d0*/  IMAD.IADD R13, R13, 0x1, -R14 ;  /* 0x000000010d0d7824 */ /* 0x000fe400078e0a0e */
[----:B------:R-:W-:Y:S01]  /*222e0*/  LEA R14, R5, R12, 0x6 ;  /* 0x0000000c050e7211 */ /* 0x000fe200078e30ff */
[----:B------:R-:W-:Y:S01]  /*222f0*/  IMAD.U32 R7, RZ, RZ, UR4 ;  /* 0x00000004ff077e24 */ /* 0x000fe2000f8e00ff */
[----:B------:R-:W-:-:S05]  /*22300*/  @P0 IADD3.X R5, R87, UR5, RZ, P3, !PT ;  /* 0x0000000557050c10 */ /* 0x000fca0009ffe4ff */
[----:B------:R3:W5:Y:S01]  /*22310*/  @P0 LDG.E R7, desc[UR50][R4.64] ;  /* 0x0000003204070981 */ /* 0x000762000c1e1900 */
[----:B0-----:R-:W-:-:S13]  /*22320*/  ISETP.NE.AND P2, PT, R20, 0x1, PT ;  /* 0x000000011400780c */ /* 0x001fda0003f45270 */
[----:B------:R-:W0:Y:S08]  /*22330*/  @P2 LDC R6, c[0x0][0xbec] ;  /* 0x0002fb00ff062b82 */ /* 0x000e300000000800 */
[----:B------:R-:W1:Y:S01]  /*22340*/  @P2 LDC R11, c[0x0][0xbf0] ;  /* 0x0002fc00ff0b2b82 */ /* 0x000e620000000800 */
[----:B------:R-:W-:Y:S01]  /*22350*/  IMAD R13, R13, 0x8, R14 ;  /* 0x000000080d0d7824 */ /* 0x000fe200078e020e */
[----:B------:R-:W-:-:S03]  /*22360*/  LEA.HI R21, R9, R8, RZ, 0x3 ;  /* 0x0000000809157211 */ /* 0x000fc600078f18ff */
[----:B--2---:R-:W-:Y:S01]  /*22370*/  IMAD R25, R66, 0x80, R13 ;  /* 0x0000008042197824 */ /* 0x004fe200078e020d */
[----:B01-3--:R-:W-:Y:S06]  /*22380*/  @P0 BRA `(.L_x_609) ;  /* 0x0000000000100947 */ /* 0x00bfec0003800000 */
[----:B------:R-:W-:Y:S05]  /*22390*/  @!P1 BRA `(.L_x_609) ;  /* 0x00000000000c9947 */ /* 0x000fea0003800000 */
[----:B------:R-:W2:Y:S04]  /*223a0*/  LDG.E R4, desc[UR50][R2.64] ;  /* 0x0000003202047981 */ /* 0x000ea8000c1e1900 */
[----:B-----5:R-:W2:Y:S02]  /*223b0*/  LDG.E R7, desc[UR50][R2.64+0x4] ;  /* 0x0000043202077981 */ /* 0x020ea4000c1e1900 */
[----:B--2---:R-:W-:-:S07]  /*223c0*/  IADD3 R7, -R4, R7, RZ ;  /* 0x0000000704077210 */ /* 0x004fce0007ffe1ff */
.L_x_609:
[----:B------:R-:W2:Y:S01]  /*223d0*/  LDL.LU R68, [R1+0x4c] ;  /* 0x00004c0001447983 */ /* 0x000ea20000300800 */
[----:B------:R-:W-:Y:S01]  /*223e0*/  @P2 IMAD.HI.U32 R2, R25, R6, RZ ;  /* 0x0000000619022227 */ /* 0x000fe200078e00ff */
[----:B------:R-:W-:Y:S01]  /*223f0*/  LOP3.LUT R5, R21, 0xfffffff8, RZ, 0xc0, !PT ;  /* 0xfffffff815057812 */ /* 0x000fe200078ec0ff */
[----:B------:R-:W-:Y:S01]  /*22400*/  ULDC.64 UR4, c[0x0][0xb90] ;  /* 0x0002e40000047ab9 */ /* 0x000fe20000000a00 */
[----:B-----5:R-:W-:Y:S01]  /*22410*/  SHF.R.S32.HI R3, RZ, 0x1f, R0 ;  /* 0x0000001fff037819 */ /* 0x020fe20000011400 */
[----:B------:R-:W-:Y:S01]  /*22420*/  IMAD.MOV.U32 R9, RZ, RZ, R25 ;  /* 0x000000ffff097224 */ /* 0x000fe200078e0019 */
[----:B------:R-:W-:Y:S01]  /*22430*/  @P2 SHF.R.U32.HI R9, RZ, R11, R2 ;  /* 0x0000000bff092219 */ /* 0x000fe20000011602 */
[----:B------:R-:W-:Y:S01]  /*22440*/  IMAD.MOV.U32 R2, RZ, RZ, R0 ;  /* 0x000000ffff027224 */ /* 0x000fe200078e0000 */
[----:B------:R-:W-:Y:S01]  /*22450*/  SHF.R.S32.HI R21, RZ, 0x3, R21 ;  /* 0x00000003ff157819 */ /* 0x000fe20000011415 */
[----:B------:R-:W-:Y:S01]  /*22460*/  IMAD.IADD R64, R8, 0x1, -R5 ;  /* 0x0000000108407824 */ /* 0x000fe200078e0a05 */
[----:B------:R-:W-:Y:S01]  /*22470*/  SEL R65, R94, RZ, !P1 ;  /* 0x000000ff5e417207 */ /* 0x000fe20004800000 */
[----:B------:R-:W-:Y:S01]  /*22480*/  IMAD.MOV R15, RZ, RZ, -R9 ;  /* 0x000000ffff0f7224 */ /* 0x000fe200078e0a09 */
[----:B------:R-:W-:Y:S01]  /*22490*/  SEL R62, R90, RZ, !P1 ;  /* 0x000000ff5a3e7207 */ /* 0x000fe20004800000 */
[----:B------:R-:W0:Y:S01]  /*224a0*/  @P2 LDC R69, c[0x0][0xbec] ;  /* 0x0002fb00ff452b82 */ /* 0x000e220000000800 */
[----:B------:R-:W-:-:S07]  /*224b0*/  IMAD R67, R7, R20, RZ ;  /* 0x0000001407437224 */ /* 0x000fce00078e02ff */
[----:B------:R-:W1:Y:S01]  /*224c0*/  @P2 LDC R71, c[0x0][0xbf0] ;  /* 0x0002fc00ff472b82 */ /* 0x000e620000000800 */
[----:B------:R-:W-:Y:S01]  /*224d0*/  BSSY B1, `(.L_x_610) ;  /* 0x00000b5000017945 */ /* 0x000fe20003800000 */
[----:B--2---:R-:W-:-:S05]  /*224e0*/  SHF.R.S32.HI R63, RZ, 0x1f, R68 ;  /* 0x0000001fff3f7819 */ /* 0x004fca0000011444 */
[----:B------:R-:W-:-:S04]  /*224f0*/  IMAD R4, R63, UR4, RZ ;  /* 0x000000043f047c24 */ /* 0x000fc8000f8e02ff */
[C---:B------:R-:W-:Y:S02]  /*22500*/  IMAD R11, R68.reuse, UR5, R4 ;  /* 0x00000005440b7c24 */ /* 0x040fe4000f8e0204 */
[----:B------:R-:W-:Y:S01]  /*22510*/  IMAD.WIDE.U32 R4, R68, UR4, R2 ;  /* 0x0000000444047c25 */ /* 0x000fe2000f8e0002 */
[----:B------:R-:W-:Y:S01]  /*22520*/  SHF.L.U32 R2, R64, 0x3, RZ ;  /* 0x0000000340027819 */ /* 0x000fe200000006ff */
[----:B------:R-:W-:Y:S02]  /*22530*/  ULDC.64 UR4, c[0x0][0xb98] ;  /* 0x0002e60000047ab9 */ /* 0x000fe40000000a00 */
[----:B------:R-:W-:Y:S02]  /*22540*/  IMAD.IADD R5, R5, 0x1, R11 ;  /* 0x0000000105057824 */ /* 0x000fe400078e020b */
[----:B------:R-:W-:Y:S02]  /*22550*/  IMAD R13, R21, 0x40, R2 ;  /* 0x00000040150d7824 */ /* 0x000fe400078e0202 */
[----:B------:R-:W-:-:S02]  /*22560*/  IMAD R11, R20, R15, R25 ;  /* 0x0000000f140b7224 */ /* 0x000fc400078e0219 */
[----:B------:R-:W-:Y:S02]  /*22570*/  IMAD R6, R62, UR4, RZ ;  /* 0x000000043e067c24 */ /* 0x000fe4000f8e02ff */
[----:B------:R-:W-:-:S04]  /*22580*/  IMAD.WIDE.U32 R4, R65, UR4, R4 ;  /* 0x0000000441047c25 */ /* 0x000fc8000f8e0004 */
[----:B------:R-:W-:Y:S01]  /*22590*/  IMAD.WIDE R52, R13, 0x2, R52 ;  /* 0x000000020d347825 */ /* 0x000fe200078e0234 */
[----:B------:R-:W-:Y:S02]  /*225a0*/  SHF.R.S32.HI R13, RZ, 0x1f, R9 ;  /* 0x0000001fff0d7819 */ /* 0x000fe40000011409 */
[----:B------:R-:W-:Y:S01]  /*225b0*/  IADD3 R4, P0, R9, R4, RZ ;  /* 0x0000000409047210 */ /* 0x000fe20007f1e0ff */
[----:B------:R-:W-:Y:S01]  /*225c0*/  IMAD R8, R65, UR5, R6 ;  /* 0x0000000541087c24 */ /* 0x000fe2000f8e0206 */
[----:B------:R-:W-:Y:S01]  /*225d0*/  SHF.R.S32.HI R6, RZ, 0x1f, R11 ;  /* 0x0000001fff067819 */ /* 0x000fe2000001140b */
[----:B------:R-:W-:Y:S01]  /*225e0*/  ULDC.64 UR4, c[0x0][0xb88] ;  /* 0x0002e20000047ab9 */ /* 0x000fe20000000a00 */
[----:B------:R-:W-:Y:S02]  /*225f0*/  IADD3 R9, P5, R52, 0x1000, RZ ;  /* 0x0000100034097810 */ /* 0x000fe40007fbe0ff */
[----:B------:R-:W-:Y:S01]  /*22600*/  IADD3.X R5, R13, R5, R8, P0, !PT ;  /* 0x000000050d057210 */ /* 0x000fe200007fe408 */
[----:B------:R-:W-:Y:S01]  /*22610*/  IMAD R6, R6, UR4, RZ ;  /* 0x0000000406067c24 */ /* 0x000fe2000f8e02ff */
[----:B------:R-:W-:-:S02]  /*22620*/  LOP3.LUT P0, RZ, R10, 0x3, RZ, 0xc0, !PT ;  /* 0x000000030aff7812 */ /* 0x000fc4000780c0ff */
[----:B------:R-:W-:Y:S01]  /*22630*/  IADD3 R29, P3, R52, 0x4000, RZ ;  /* 0x00004000341d7810 */ /* 0x000fe20007f7e0ff */
[----:B------:R-:W-:Y:S01]  /*22640*/  IMAD R13, R11, UR5, R6 ;  /* 0x000000050b0d7c24 */ /* 0x000fe2000f8e0206 */
[----:B------:R-:W-:Y:S01]  /*22650*/  LOP3.LUT R8, R9, 0x380, RZ, 0xc0, !PT ;  /* 0x0000038009087812 */ /* 0x000fe200078ec0ff */
[----:B------:R-:W-:Y:S01]  /*22660*/  IMAD.WIDE.U32 R4, R11, UR4, R4 ;  /* 0x000000040b047c25 */ /* 0x000fe2000f8e0004 */
[----:B------:R-:W-:Y:S01]  /*22670*/  ULDC.64 UR4, c[0x0][0xb50] ;  /* 0x0002d40000047ab9 */ /* 0x000fe20000000a00 */
[----:B------:R-:W-:Y:S02]  /*22680*/  LOP3.LUT R28, R29, 0x380, RZ, 0xc0, !PT ;  /* 0x000003801d1c7812 */ /* 0x000fe400078ec0ff */
[----:B------:R-:W-:Y:S02]  /*22690*/  SHF.R.U64 R8, R8, 0x3, RZ ;  /* 0x0000000308087819 */ /* 0x000fe400000012ff */
[----:B------:R-:W-:Y:S02]  /*226a0*/  IADD3 R5, R5, R13, RZ ;  /* 0x0000000d05057210 */ /* 0x000fe40007ffe0ff */
[----:B------:R-:W-:-:S02]  /*226b0*/  LEA R6, P1, R4, UR4, 0x2 ;  /* 0x0000000404067c11 */ /* 0x000fc4000f8210ff */
[----:B------:R-:W-:Y:S02]  /*226c0*/  IADD3 R13, P4, R52, 0x2000, RZ ;  /* 0x00002000340d7810 */ /* 0x000fe40007f9e0ff */
[----:B------:R-:W-:Y:S01]  /*226d0*/  LEA.HI.X R10, R4, UR5, R5, 0x2, P1 ;  /* 0x00000005040a7c11 */ /* 0x000fe200088f1405 */
[----:B------:R-:W-:Y:S01]  /*226e0*/  ULDC.64 UR4, c[0x0][0xaa0] ;  /* 0x0002a80000047ab9 */ /* 0x000fe20000000a00 */
[----:B------:R-:W-:Y:S01]  /*226f0*/  IADD3 R25, P1, R52, 0x3000, RZ ;  /* 0x0000300034197810 */ /* 0x000fe20007f3e0ff */
[----:B------:R-:W-:Y:S01]  /*22700*/  SHFL.IDX PT, R50, R6, RZ, 0x1c1f ;  /* 0x001c1fff06327589 */ /* 0x000fe200000e0000 */
[----:B------:R-:W-:Y:S01]  /*22710*/  LOP3.LUT R12, R13, 0x380, RZ, 0xc0, !PT ;  /* 0x000003800d0c7812 */ /* 0x000fe200078ec0ff */
[----:B------:R-:W-:Y:S01]  /*22720*/  IMAD R4, R66, 0x80, R14 ;  /* 0x0000008042047824 */ /* 0x000fe200078e020e */
[----:B------:R-:W-:Y:S01]  /*22730*/  LOP3.LUT R24, R25, 0x380, RZ, 0xc0, !PT ;  /* 0x0000038019187812 */ /* 0x000fe200078ec0ff */
[----:B------:R-:W-:Y:S01]  /*22740*/  IMAD R3, R3, UR4, RZ ;  /* 0x0000000403037c24 */ /* 0x000fe2000f8e02ff */
[----:B------:R-:W-:Y:S01]  /*22750*/  SHF.R.U64 R12, R12, 0x3, RZ ;  /* 0x000000030c0c7819 */ /* 0x000fe200000012ff */
[----:B------:R-:W2:Y:S01]  /*22760*/  SHFL.IDX PT, R51, R10, RZ, 0x1c1f ;  /* 0x001c1fff0a337589 */ /* 0x000ea200000e0000 */
[----:B------:R-:W-:-:S02]  /*22770*/  SHF.R.U64 R24, R24, 0x3, RZ ;  /* 0x0000000318187819 */ /* 0x000fc400000012ff */
[----:B------:R-:W-:Y:S01]  /*22780*/  SHF.R.U64 R28, R28, 0x3, RZ ;  /* 0x000000031c1c7819 */ /* 0x000fe200000012ff */
[----:B------:R-:W-:Y:S01]  /*22790*/  IMAD R3, R0, UR5, R3 ;  /* 0x0000000500037c24 */ /* 0x000fe2000f8e0203 */
[----:B------:R-:W-:Y:S01]  /*227a0*/  LOP3.LUT R24, R24, R25, RZ, 0x3c, !PT ;  /* 0x0000001918187212 */ /* 0x000fe200078e3cff */
[--C-:B------:R-:W-:Y:S01]  /*227b0*/  IMAD.X R25, RZ, RZ, R53.reuse, P1 ;  /* 0x000000ffff197224 */ /* 0x100fe200008e0635 */
[----:B------:R-:W-:Y:S01]  /*227c0*/  LOP3.LUT R8, R8, R9, RZ, 0x3c, !PT ;  /* 0x0000000908087212 */ /* 0x000fe200078e3cff */
[----:B------:R-:W-:Y:S01]  /*227d0*/  IMAD.WIDE.U32 R60, R0, UR4, RZ ;  /* 0x00000004003c7c25 */ /* 0x000fe2000f8e00ff */
[----:B------:R-:W-:Y:S01]  /*227e0*/  LOP3.LUT R12, R12, R13, RZ, 0x3c, !PT ;  /* 0x0000000d0c0c7212 */ /* 0x000fe200078e3cff */
[----:B------:R-:W-:Y:S01]  /*227f0*/  ULDC.64 UR4, c[0x0][0xae8] ;  /* 0x0002ba0000047ab9 */ /* 0x000fe20000000a00 */
[----:B------:R-:W-:Y:S01]  /*22800*/  LOP3.LUT R28, R28, R29, RZ, 0x3c, !PT ;  /* 0x0000001d1c1c7212 */ /* 0x000fe200078e3cff */
[--C-:B------:R-:W-:Y:S01]  /*22810*/  IMAD.X R9, RZ, RZ, R53.reuse, P5 ;  /* 0x000000ffff097224 */ /* 0x100fe200028e0635 */
[----:B------:R-:W-:Y:S01]  /*22820*/  IADD3 R41, P1, R52, 0x7000, RZ ;  /* 0x0000700034297810 */ /* 0x000fe20007f3e0ff */
[----:B------:R-:W-:Y:S01]  /*22830*/  IMAD.X R13, RZ, RZ, R53, P4 ;  /* 0x000000ffff0d7224 */ /* 0x000fe200020e0635 */
[----:B------:R-:W-:Y:S01]  /*22840*/  LEA R0, R64, R21, 0x5 ;  /* 0x0000001540007211 */ /* 0x000fe200078e28ff */
[----:B------:R3:W-:Y:S01]  /*22850*/  SHFL.IDX PT, R58, R6, 0x1, 0x1c1f ;  /* 0x003c1f00063a7f89 */ /* 0x0007e200000e0000 */
[----:B------:R-:W-:-:S02]  /*22860*/  IADD3 R33, P5, R52, 0x5000, RZ ;  /* 0x0000500034217810 */ /* 0x000fc40007fbe0ff */
[C---:B------:R-:W-:Y:S01]  /*22870*/  IADD3 R37, P4, R52.reuse, 0x6000, RZ ;  /* 0x0000600034257810 */ /* 0x040fe20007f9e0ff */
[----:B------:R-:W4:Y:S01]  /*22880*/  SHFL.IDX PT, R59, R10, 0x1, 0x1c1f ;  /* 0x003c1f000a3b7f89 */ /* 0x000f2200000e0000 */
[----:B------:R-:W-:Y:S01]  /*22890*/  IADD3.X R29, RZ, R53, RZ, P3, !PT ;  /* 0x00000035ff1d7210 */ /* 0x000fe20001ffe4ff */
[----:B------:R-:W-:Y:S01]  /*228a0*/  IMAD.IADD R61, R61, 0x1, R3 ;  /* 0x000000013d3d7824 */ /* 0x000fe200078e0203 */
[----:B------:R-:W-:Y:S01]  /*228b0*/  IADD3 R45, P3, R52, 0x8000, RZ ;  /* 0x00008000342d7810 */ /* 0x000fe20007f7e0ff */
[----:B------:R-:W-:Y:S01]  /*228c0*/  IMAD R3, R63, UR4, RZ ;  /* 0x000000043f037c24 */ /* 0x000fe2000f8e02ff */
[----:B------:R-:W-:Y:S01]  /*228d0*/  LOP3.LUT R40, R41, 0x380, RZ, 0xc0, !PT ;  /* 0x0000038029287812 */ /* 0x000fe200078ec0ff */
[----:B------:R-:W-:Y:S01]  /*228e0*/  IMAD R64, R66, 0x80, R0 ;  /* 0x0000008042407824 */ /* 0x000fe200078e0200 */
[----:B------:R-:W-:Y:S02]  /*228f0*/  LOP3.LUT R32, R33, 0x380, RZ, 0xc0, !PT ;  /* 0x0000038021207812 */ /* 0x000fe400078ec0ff */
[----:B------:R-:W-:-:S02]  /*22900*/  LOP3.LUT R36, R37, 0x380, RZ, 0xc0, !PT ;  /* 0x0000038025247812 */ /* 0x000fc400078ec0ff */
[----:B------:R-:W-:Y:S01]  /*22910*/  LOP3.LUT R44, R45, 0x380, RZ, 0xc0, !PT ;  /* 0x000003802d2c7812 */ /* 0x000fe200078ec0ff */
[----:B------:R-:W-:Y:S01]  /*22920*/  IMAD R3, R68, UR5, R3 ;  /* 0x0000000544037c24 */ /* 0x000fe2000f8e0203 */
[----:B------:R-:W-:Y:S01]  /*22930*/  SHF.R.U64 R40, R40, 0x3, RZ ;  /* 0x0000000328287819 */ /* 0x000fe200000012ff */
[----:B------:R-:W-:Y:S01]  /*22940*/  IMAD.WIDE.U32 R60, R68, UR4, R60 ;  /* 0x00000004443c7c25 */ /* 0x000fe2000f8e003c */
[----:B------:R-:W-:Y:S01]  /*22950*/  SHF.R.U64 R32, R32, 0x3, RZ ;  /* 0x0000000320207819 */ /* 0x000fe200000012ff */
[----:B------:R-:W-:Y:S01]  /*22960*/  ULDC.64 UR4, c[0x0][0xaf0] ;  /* 0x0002bc0000047ab9 */ /* 0x000fe20000000a00 */
[----:B------:R-:W-:Y:S01]  /*22970*/  SHF.R.U64 R36, R36, 0x3, RZ ;  /* 0x0000000324247819 */ /* 0x000fe200000012ff */
[----:B0-----:R-:W-:Y:S01]  /*22980*/  @P2 IMAD.HI.U32 R0, R64, R69, RZ ;  /* 0x0000004540002227 */ /* 0x001fe200078e00ff */
[----:B------:R-:W-:Y:S02]  /*22990*/  SHF.R.U64 R44, R44, 0x3, RZ ;  /* 0x000000032c2c7819 */ /* 0x000fe400000012ff */
[----:B------:R-:W-:Y:S01]  /*229a0*/  LOP3.LUT R40, R40, R41, RZ, 0x3c, !PT ;  /* 0x0000002928287212 */ /* 0x000fe200078e3cff */
[----:B------:R-:W-:Y:S01]  /*229b0*/  IMAD.IADD R61, R61, 0x1, R3 ;  /* 0x000000013d3d7824 */ /* 0x000fe200078e0203 */
[----:B------:R-:W-:Y:S01]  /*229c0*/  LOP3.LUT R32, R32, R33, RZ, 0x3c, !PT ;  /* 0x0000002120207212 */ /* 0x000fe200078e3cff */
[----:B------:R-:W-:Y:S01]  /*229d0*/  IMAD.MOV.U32 R3, RZ, RZ, R64 ;  /* 0x000000ffff037224 */ /* 0x000fe200078e0040 */
[----:B------:R-:W-:Y:S01]  /*229e0*/  LOP3.LUT R36, R36, R37, RZ, 0x3c, !PT ;  /* 0x0000002524247212 */ /* 0x000fe200078e3cff */
[----:B------:R-:W-:Y:S01]  /*229f0*/  IMAD R62, R62, UR4, RZ ;  /* 0x000000043e3e7c24 */ /* 0x000fe2000f8e02ff */
[----:B------:R-:W-:Y:S01]  /*22a00*/  IADD3.X R41, RZ, R53, RZ, P1, !PT ;  /* 0x00000035ff297210 */ /* 0x000fe20000ffe4ff */
[--C-:B------:R-:W-:Y:S01]  /*22a10*/  IMAD.X R33, RZ, RZ, R53.reuse, P5 ;  /* 0x000000ffff217224 */ /* 0x100fe200028e0635 */
[----:B------:R-:W-:Y:S01]  /*22a20*/  LOP3.LUT R44, R44, R45, RZ, 0x3c, !PT ;  /* 0x0000002d2c2c7212 */ /* 0x000fe200078e3cff */
[--C-:B------:R-:W-:Y:S01]  /*22a30*/  IMAD.X R37, RZ, RZ, R53.reuse, P4 ;  /* 0x000000ffff257224 */ /* 0x100fe200020e0635 */
[C---:B------:R-:W-:Y:S01]  /*22a40*/  ISETP.GE.OR P1, PT, R4.reuse, R67, P0 ;  /* 0x000000430400720c */ /* 0x040fe20000726670 */
[----:B------:R-:W-:Y:S01]  /*22a50*/  IMAD.X R45, RZ, RZ, R53, P3 ;  /* 0x000000ffff2d7224 */ /* 0x000fe200018e0635 */
[----:B-1----:R-:W-:Y:S01]  /*22a60*/  @P2 SHF.R.U32.HI R3, RZ, R71, R0 ;  /* 0x00000047ff032219 */ /* 0x002fe20000011600 */
[----:B------:R-:W-:Y:S01]  /*22a70*/  VIADD R4, R4, 0x8 ;  /* 0x0000000804047836 */ /* 0x000fe20000000000 */
[----:B------:R-:W-:-:S02]  /*22a80*/  IADD3 R49, P5, R52, 0x9000, RZ ;  /* 0x0000900034317810 */ /* 0x000fc40007fbe0ff */
[C---:B------:R-:W-:Y:S01]  /*22a90*/  IADD3 R55, P4, R52.reuse, 0xa000, RZ ;  /* 0x0000a00034377810 */ /* 0x040fe20007f9e0ff */
[C---:B------:R-:W-:Y:S01]  /*22aa0*/  IMAD R63, R65.reuse, UR5, R62 ;  /* 0x00000005413f7c24 */ /* 0x040fe2000f8e023e */
[C---:B------:R-:W-:Y:S01]  /*22ab0*/  IADD3 R7, P3, R52.reuse, 0xb000, RZ ;  /* 0x0000b00034077810 */ /* 0x040fe20007f7e0ff */
[----:B------:R-:W-:Y:S01]  /*22ac0*/  IMAD.WIDE.U32 R60, R65, UR4, R60 ;  /* 0x00000004413c7c25 */ /* 0x000fe2000f8e003c */
[----:B------:R-:W-:Y:S01]  /*22ad0*/  SHF.R.S32.HI R0, RZ, 0x1f, R3 ;  /* 0x0000001fff007819 */ /* 0x000fe20000011403 */
[----:B------:R-:W-:Y:S01]  /*22ae0*/  ULDC.64 UR4, c[0x0][0xae0] ;  /* 0x0002b80000047ab9 */ /* 0x000fe20000000a00 */
[----:B------:R-:W-:Y:S01]  /*22af0*/  IADD3 R65, -R3, RZ, RZ ;  /* 0x000000ff03417210 */ /* 0x000fe20007ffe1ff */
[----:B------:R-:W-:Y:S01]  /*22b00*/  IMAD.X R57, RZ, RZ, R53, P3 ;  /* 0x000000ffff397224 */ /* 0x000fe200018e0635 */
[----:B------:R-:W-:Y:S01]  /*22b10*/  LOP3.LUT R48, R49, 0x380, RZ, 0xc0, !PT ;  /* 0x0000038031307812 */ /* 0x000fe200078ec0ff */
[----:B--2---:R0:W-:Y:S01]  /*22b20*/  @!P1 ST.E desc[UR50][R50.64], R121 ;  /* 0x0000007932009985 */ /* 0x0041e2000c101932 */
[----:B------:R-:W-:-:S02]  /*22b30*/  LOP3.LUT R5, R52, 0x380, RZ, 0xc0, !PT ;  /* 0x0000038034057812 */ /* 0x000fc400078ec0ff */
[----:B------:R-:W-:Y:S02]  /*22b40*/  LOP3.LUT R54, R55, 0x380, RZ, 0xc0, !PT ;  /* 0x0000038037367812 */ /* 0x000fe400078ec0ff */
[----:B------:R-:W-:Y:S02]  /*22b50*/  ISETP.GE.OR P0, PT, R4, R67, P0 ;  /* 0x000000430400720c */ /* 0x000fe40000706670 */
[----:B---3--:R-:W-:Y:S01]  /*22b60*/  LOP3.LUT R6, R7, 0x380, RZ, 0xc0, !PT ;  /* 0x0000038007067812 */ /* 0x008fe200078ec0ff */
[----:B------:R-:W-:Y:S01]  /*22b70*/  IMAD.IADD R61, R61, 0x1, R63 ;  /* 0x000000013d3d7824 */ /* 0x000fe200078e023f */
[----:B------:R-:W-:Y:S01]  /*22b80*/  SHF.R.U64 R48, R48, 0x3, RZ ;  /* 0x0000000330307819 */ /* 0x000fe200000012ff */
[----:B------:R-:W-:Y:S01]  /*22b90*/  IMAD R0, R0, UR4, RZ ;  /* 0x0000000400007c24 */ /* 0x000fe2000f8e02ff */
[----:B------:R-:W-:Y:S01]  /*22ba0*/  SHF.R.U64 R54, R54, 0x3, RZ ;  /* 0x0000000336367819 */ /* 0x000fe200000012ff */
[----:B------:R-:W-:Y:S01]  /*22bb0*/  IMAD R63, R20, R65, R64 ;  /* 0x00000041143f7224 */ /* 0x000fe200078e0240 */
[----:B------:R-:W-:-:S02]  /*22bc0*/  SHF.R.U64 R5, R5, 0x3, RZ ;  /* 0x0000000305057819 */ /* 0x000fc400000012ff */
[----:B------:R-:W-:Y:S01]  /*22bd0*/  SHF.R.U64 R6, R6, 0x3, RZ ;  /* 0x0000000306067819 */ /* 0x000fe200000012ff */
[----:B------:R-:W-:Y:S01]  /*22be0*/  IMAD R65, R3, UR5, R0 ;  /* 0x0000000503417c24 */ /* 0x000fe2000f8e0200 */
[----:B------:R-:W-:Y:S01]  /*22bf0*/  LOP3.LUT R48, R48, R49, RZ, 0x3c, !PT ;  /* 0x0000003130307212 */ /* 0x000fe200078e3cff */
[--C-:B------:R-:W-:Y:S01]  /*22c00*/  IMAD.X R49, RZ, RZ, R53.reuse, P5 ;  /* 0x000000ffff317224 */ /* 0x100fe200028e0635 */
[----:B------:R-:W-:Y:S01]  /*22c10*/  LOP3.LUT R54, R54, R55, RZ, 0x3c, !PT ;  /* 0x0000003736367212 */ /* 0x000fe200078e3cff */
[----:B----4-:R1:W-:Y:S01]  /*22c20*/  @!P0 ST.E desc[UR50][R58.64], R123 ;  /* 0x0000007b3a008985 */ /* 0x0103e2000c101932 */
[----:B------:R-:W-:Y:S01]  /*22c30*/  LOP3.LUT R4, R5, R52, RZ, 0x3c, !PT ;  /* 0x0000003405047212 */ /* 0x000fe200078e3cff */
[----:B------:R-:W-:Y:S01]  /*22c40*/  IMAD.MOV.U32 R5, RZ, RZ, R53 ;  /* 0x000000ffff057224 */ /* 0x000fe200078e0035 */
[----:B------:R-:W-:Y:S01]  /*22c50*/  IADD3.X R55, RZ, R53, RZ, P4, !PT ;  /* 0x00000035ff377210 */ /* 0x000fe200027fe4ff */
[----:B------:R-:W-:Y:S01]  /*22c60*/  IMAD.WIDE.U32 R60, R3, UR4, R60 ;  /* 0x00000004033c7c25 */ /* 0x000fe2000f8e003c */
[----:B------:R-:W-:Y:S01]  /*22c70*/  LOP3.LUT R56, R6, R7, RZ, 0x3c, !PT ;  /* 0x0000000706387212 */ /* 0x000fe200078e3cff */
[----:B------:R-:W-:Y:S01]  /*22c80*/  ULDC.64 UR4, c[0x0][0xad8] ;  /* 0x0002b60000047ab9 */ /* 0x000fe20000000a00 */
[----:B------:R-:W-:Y:S01]  /*22c90*/  SHF.R.S32.HI R0, RZ, 0x1f, R63 ;  /* 0x0000001fff007819 */ /* 0x000fe2000001143f */
[----:B------:R-:W-:Y:S01]  /*22ca0*/  IMAD.IADD R61, R61, 0x1, R65 ;  /* 0x000000013d3d7824 */ /* 0x000fe200078e0241 */
[----:B------:R-:W5:Y:S03]  /*22cb0*/  LD.E.128 R4, desc[UR50][R4.64] ;  /* 0x0000003204047980 */ /* 0x000f66000c101d00 */
[----:B------:R-:W-:Y:S01]  /*22cc0*/  IMAD R0, R0, UR4, RZ ;  /* 0x0000000400007c24 */ /* 0x000fe2000f8e02ff */
[----:B------:R-:W5:Y:S01]  /*22cd0*/  LD.E.128 R8, desc[UR50][R8.64] ;  /* 0x0000003208087980 */ /* 0x000f62000c101d00 */
[----:B------:R-:W-:-:S03]  /*22ce0*/  IMAD R66, R66, 0x80, R21 ;  /* 0x0000008042427824 */ /* 0x000fc600078e0215 */
[----:B------:R-:W5:Y:S01]  /*22cf0*/  LD.E.128 R12, desc[UR50][R12.64] ;  /* 0x000000320c0c7980 */ /* 0x000f62000c101d00 */
[----:B------:R-:W-:-:S03]  /*22d00*/  IMAD R65, R63, UR5, R0 ;  /* 0x000000053f417c24 */ /* 0x000fc6000f8e0200 */
        /* <DEDUP_REMOVED lines=8> */
[----:B0-----:R-:W5:Y:S04]  /*22d90*/  LD.E.128 R48, desc[UR50][R48.64] ;  /* 0x0000003230307980 */ /* 0x001f68000c101d00 */
[----:B------:R-:W5:Y:S04]  /*22da0*/  LD.E.128 R52, desc[UR50][R54.64] ;  /* 0x0000003236347980 */ /* 0x000f68000c101d00 */
[----:B-1----:R-:W5:Y:S01]  /*22db0*/  LD.E.128 R56, desc[UR50][R56.64] ;  /* 0x0000003238387980 */ /* 0x002f62000c101d00 */
[----:B------:R-:W-:Y:S01]  /*22dc0*/  IADD3 R3, R66, 0x20, RZ ;  /* 0x0000002042037810 */ /* 0x000fe20007ffe0ff */
[----:B------:R-:W-:Y:S01]  /*22dd0*/  IMAD.IADD R21, R21, 0x1, R65 ;  /* 0x0000000115157824 */ /* 0x000fe200078e0241 */
[----:B------:R-:W-:Y:S01]  /*22de0*/  LEA R64, P2, R20, UR4, 0x1 ;  /* 0x0000000414407c11 */ /* 0x000fe2000f8408ff */
[----:B------:R-:W-:Y:S01]  /*22df0*/  @!PT LDS RZ, [RZ] ;  /* 0x00000000fffff984 */ /* 0x000fe20000000800 */
[----:B------:R-:W-:Y:S01]  /*22e00*/  @!PT LDS RZ, [RZ] ;  /* 0x00000000fffff984 */ /* 0x000fe20000000800 */
[----:B------:R-:W-:Y:S01]  /*22e10*/  @!PT LDS RZ, [RZ] ;  /* 0x00000000fffff984 */ /* 0x000fe20000000800 */
[----:B------:R-:W-:Y:S01]  /*22e20*/  @!PT LDS RZ, [RZ] ;  /* 0x00000000fffff984 */ /* 0x000fe20000000800 */
[----:B------:R0:W-:Y:S06]  /*22e30*/  MEMBAR.ALL.CTA ;  /* 0x0000000000007992 */ /* 0x0001ec0000008000 */
[----:B0-----:R-:W0:Y:S01]  /*22e40*/  FENCE.VIEW.ASYNC.S ;  /* 0x00000000000073c6 */ /* 0x001e220000000000 */
[-C--:B------:R-:W-:Y:S01]  /*22e50*/  ISETP.GE.AND P1, PT, R3, R67.reuse, PT ;  /* 0x000000430300720c */ /* 0x080fe20003f26270 */
[----:B------:R-:W-:Y:S01]  /*22e60*/  VIADD R0, R18, 0x33420 ;  /* 0x0003342012007836 */ /* 0x000fe20000000000 */
[----:B------:R-:W-:Y:S01]  /*22e70*/  LEA.HI.X R3, R20, UR5, R21, 0x1, P2 ;  /* 0x0000000514037c11 */ /* 0x000fe200090f0c15 */
[C---:B------:R-:W-:Y:S01]  /*22e80*/  VIADD R60, R66.reuse, 0x40 ;  /* 0x00000040423c7836 */ /* 0x040fe20000000000 */
[----:B------:R-:W-:Y:S01]  /*22e90*/  ISETP.GE.AND P2, PT, R66, R67, PT ;  /* 0x000000434200720c */ /* 0x000fe20003f46270 */
[C---:B------:R-:W-:Y:S01]  /*22ea0*/  VIADD R70, R2.reuse, 0x80 ;  /* 0x0000008002467836 */ /* 0x040fe20000000000 */
[----:B------:R-:W-:Y:S01]  /*22eb0*/  PRMT R0, RZ, 0x654, R0 ;  /* 0x00000654ff007816 */ /* 0x000fe20000000000 */
[----:B0-----:R0:W1:Y:S01]  /*22ec0*/  SHFL.IDX PT, R65, R64, RZ, 0x181f ;  /* 0x00181fff40417589 */ /* 0x00106200000e0000 */
[----:B------:R-:W-:-:S02]  /*22ed0*/  IADD3 R68, R2, 0x40, RZ ;  /* 0x0000004002447810 */ /* 0x000fc40007ffe0ff */
[----:B------:R-:W-:Y:S01]  /*22ee0*/  ISETP.GE.AND P0, PT, R60, R67, PT ;  /* 0x000000433c00720c */ /* 0x000fe20003f06270 */
[----:B------:R0:W2:Y:S01]  /*22ef0*/  SHFL.IDX PT, R63, R3, RZ, 0x181f ;  /* 0x00181fff033f7589 */ /* 0x0000a200000e0000 */
[----:B------:R-:W-:Y:S02]  /*22f00*/  SHF.R.S32.HI R72, RZ, 0x1f, R2 ;  /* 0x0000001fff487819 */ /* 0x000fe40000011402 */
[----:B------:R-:W-:Y:S02]  /*22f10*/  SHF.R.S32.HI R69, RZ, 0x1f, R68 ;  /* 0x0000001fff457819 */ /* 0x000fe40000011444 */
[----:B------:R-:W-:Y:S01]  /*22f20*/  SHF.R.S32.HI R71, RZ, 0x1f, R70 ;  /* 0x0000001fff477819 */ /* 0x000fe20000011446 */
[----:B------:R0:W-:Y:S01]  /*22f30*/  SYNCS.ARRIVE.TRANS64.RED.A1T0 RZ, [R0+URZ], RZ ;  /* 0x000000ff00ff79a7 */ /* 0x0001e2000810043f */
[----:B------:R-:W-:Y:S05]  /*22f40*/  @P2 BRA `(.L_x_611) ;  /* 0x0000000000342947 */ /* 0x000fea0003800000 */
[----:B------:R-:W-:Y:S02]  /*22f50*/  ULDC UR4, c[0x0][0xac8] ;  /* 0x0002b20000047ab9 */ /* 0x000fe40000000800 */
[----:B------:R-:W-:Y:S02]  /*22f60*/  ISETP.GE.AND P4, PT, R2, UR4, PT ;  /* 0x0000000402007c0c */ /* 0x000fe4000bf86270 */
[----:B------:R-:W-:Y:S02]  /*22f70*/  ISETP.GE.AND P3, PT, R68, UR4, PT ;  /* 0x0000000444007c0c */ /* 0x000fe4000bf66270 */
[----:B------:R-:W-:-:S09]  /*22f80*/  ISETP.GE.AND P2, PT, R70, UR4, PT ;  /* 0x0000000446007c0c */ /* 0x000fd2000bf46270 */
[----:B-1----:R-:W-:-:S04]  /*22f90*/  @!P4 LEA R20, P5, R2, R65, 0x1 ;  /* 0x000000410214c211 */ /* 0x002fc800078a08ff */
[----:B--2---:R-:W-:Y:S02]  /*22fa0*/  @!P4 LEA.HI.X R21, R2, R63, R72, 0x1, P5 ;  /* 0x0000003f0215c211 */ /* 0x004fe400028f0c48 */
[----:B------:R-:W-:-:S03]  /*22fb0*/  @!P3 LEA R60, P5, R68, R65, 0x1 ;  /* 0x00000041443cb211 */ /* 0x000fc600078a08ff */
[----:B-----5:R3:W-:Y:S01]  /*22fc0*/  @!P4 ST.E.128 desc[UR50][R20.64], R4 ;  /* 0x000000041400c985 */ /* 0x0207e2000c101d32 */
[----:B------:R-:W-:Y:S02]  /*22fd0*/  @!P3 LEA.HI.X R61, R68, R63, R69, 0x1, P5 ;  /* 0x0000003f443db211 */ /* 0x000fe400028f0c45 */
[----:B------:R-:W-:-:S03]  /*22fe0*/  @!P2 LEA R62, P5, R70, R65, 0x1 ;  /* 0x00000041463ea211 */ /* 0x000fc600078a08ff */
[----:B------:R3:W-:Y:S01]  /*22ff0*/  @!P3 ST.E.128 desc[UR50][R60.64], R28 ;  /* 0x0000001c3c00b985 */ /* 0x0007e2000c101d32 */
[----:B------:R-:W-:-:S05]  /*23000*/  @!P2 LEA.HI.X R63, R70, R63, R71, 0x1, P5 ;  /* 0x0000003f463fa211 */ /* 0x000fca00028f0c47 */
[----:B------:R3:W-:Y:S04]  /*23010*/  @!P2 ST.E.128 desc[UR50][R62.64], R44 ;  /* 0x0000002c3e00a985 */ /* 0x0007e8000c101d32 */
.L_x_611:
[----:B------:R-:W-:Y:S05]  /*23020*/  BSYNC B1 ;  /* 0x0000000000017941 */ /* 0x000fea0003800000 */
.L_x_610:
[----:B---3--:R3:W4:Y:S01]  /*23030*/  SHFL.IDX PT, R21, R3, 0x1, 0x181f ;  /* 0x00381f0003157f89 */ /* 0x00872200000e0000 */
[----:B------:R-:W-:Y:S03]  /*23040*/  BSSY B1, `(.L_x_612) ;  /* 0x0000010000017945 */ /* 0x000fe60003800000 */
[----:B-----5:R3:W0:Y:S01]  /*23050*/  SHFL.IDX PT, R7, R64, 0x1, 0x181f ;  /* 0x00381f0040077f89 */ /* 0x02062200000e0000 */
[----:B------:R-:W-:Y:S05]  /*23060*/  @P1 BRA `(.L_x_613) ;  /* 0x0000000000341947 */ /* 0x000fea0003800000 */
[----:B------:R-:W-:Y:S02]  /*23070*/  ULDC UR4, c[0x0][0xac8] ;  /* 0x0002b20000047ab9 */ /* 0x000fe40000000800 */
[----:B------:R-:W-:Y:S02]  /*23080*/  ISETP.GE.AND P3, PT, R2, UR4, PT ;  /* 0x0000000402007c0c */ /* 0x000fe4000bf66270 */
[----:B------:R-:W-:Y:S02]  /*23090*/  ISETP.GE.AND P2, PT, R68, UR4, PT ;  /* 0x0000000444007c0c */ /* 0x000fe4000bf46270 */
[----:B------:R-:W-:-:S09]  /*230a0*/  ISETP.GE.AND P1, PT, R70, UR4, PT ;  /* 0x0000000446007c0c */ /* 0x000fd2000bf26270 */
[-C--:B0-----:R-:W-:Y:S02]  /*230b0*/  @!P3 LEA R4, P5, R2, R7.reuse, 0x1 ;  /* 0x000000070204b211 */ /* 0x081fe400078a08ff */
[----:B------:R-:W-:Y:S02]  /*230c0*/  @!P2 LEA R6, P4, R68, R7, 0x1 ;  /* 0x000000074406a211 */ /* 0x000fe400078808ff */
[----:B----4-:R-:W-:Y:S02]  /*230d0*/  @!P3 LEA.HI.X R5, R2, R21, R72, 0x1, P5 ;  /* 0x000000150205b211 */ /* 0x010fe400028f0c48 */
[----:B------:R-:W-:Y:S02]  /*230e0*/  @!P1 LEA R20, P5, R70, R7, 0x1 ;  /* 0x0000000746149211 */ /* 0x000fe400078a08ff */
[-C--:B------:R-:W-:Y:S01]  /*230f0*/  @!P2 LEA.HI.X R7, R68, R21.reuse, R69, 0x1, P4 ;  /* 0x000000154407a211 */ /* 0x080fe200020f0c45 */
[----:B------:R0:W-:Y:S01]  /*23100*/  @!P3 ST.E.128 desc[UR50][R4.64], R8 ;  /* 0x000000080400b985 */ /* 0x0001e2000c101d32 */
[----:B------:R-:W-:-:S03]  /*23110*/  @!P1 LEA.HI.X R21, R70, R21, R71, 0x1, P5 ;  /* 0x0000001546159211 */ /* 0x000fc600028f0c47 */
[----:B------:R0:W-:Y:S04]  /*23120*/  @!P2 ST.E.128 desc[UR50][R6.64], R32 ;  /* 0x000000200600a985 */ /* 0x0001e8000c101d32 */
[----:B------:R0:W-:Y:S02]  /*23130*/  @!P1 ST.E.128 desc[UR50][R20.64], R48 ;  /* 0x0000003014009985 */ /* 0x0001e4000c101d32 */
.L_x_613:
[----:B------:R-:W-:Y:S05]  /*23140*/  BSYNC B1 ;  /* 0x0000000000017941 */ /* 0x000fea0003800000 */
.L_x_612:
[----:B0-----:R0:W0:Y:S01]  /*23150*/  SHFL.IDX PT, R9, R3, 0x2, 0x181f ;  /* 0x00581f0003097f89 */ /* 0x00102200000e0000 */
[----:B------:R-:W-:Y:S03]  /*23160*/  BSSY B1, `(.L_x_614) ;  /* 0x0000010000017945 */ /* 0x000fe60003800000 */
[----:B------:R0:W0:Y:S01]  /*23170*/  SHFL.IDX PT, R5, R64, 0x2, 0x181f ;  /* 0x00581f0040057f89 */ /* 0x00002200000e0000 */
[----:B------:R-:W-:Y:S05]  /*23180*/  @P0 BRA `(.L_x_615) ;  /* 0x0000000000340947 */ /* 0x000fea0003800000 */
[----:B------:R-:W-:Y:S02]  /*23190*/  ULDC UR4, c[0x0][0xac8] ;  /* 0x0002b20000047ab9 */ /* 0x000fe40000000800 */
[----:B------:R-:W-:Y:S02]  /*231a0*/  ISETP.GE.AND P3, PT, R2, UR4, PT ;  /* 0x0000000402007c0c */ /* 0x000fe4000bf66270 */
[----:B------:R-:W-:Y:S02]  /*231b0*/  ISETP.GE.AND P4, PT, R68, UR4, PT ;  /* 0x0000000444007c0c */ /* 0x000fe4000bf86270 */
[----:B------:R-:W-:-:S09]  /*231c0*/  ISETP.GE.AND P5, PT, R70, UR4, PT ;  /* 0x0000000446007c0c */ /* 0x000fd2000bfa6270 */
[-C--:B0-----:R-:W-:Y:S02]  /*231d0*/  @!P3 LEA R4, P0, R2, R5.reuse, 0x1 ;  /* 0x000000050204b211 */ /* 0x081fe400078008ff */
[-C--:B------:R-:W-:Y:S02]  /*231e0*/  @!P4 LEA R6, P1, R68, R5.reuse, 0x1 ;  /* 0x000000054406c211 */ /* 0x080fe400078208ff */
[----:B------:R-:W-:Y:S02]  /*231f0*/  @!P5 LEA R8, P2, R70, R5, 0x1 ;  /* 0x000000054608d211 */ /* 0x000fe400078408ff */
[-C--:B------:R-:W-:Y:S02]  /*23200*/  @!P3 LEA.HI.X R5, R2, R9.reuse, R72, 0x1, P0 ;  /* 0x000000090205b211 */ /* 0x080fe400000f0c48 */
[-C--:B------:R-:W-:Y:S02]  /*23210*/  @!P4 LEA.HI.X R7, R68, R9.reuse, R69, 0x1, P1 ;  /* 0x000000094407c211 */ /* 0x080fe400008f0c45 */
[----:B------:R-:W-:Y:S01]  /*23220*/  @!P5 LEA.HI.X R9, R70, R9, R71, 0x1, P2 ;  /* 0x000000094609d211 */ /* 0x000fe200010f0c47 */
[----:B------:R0:W-:Y:S04]  /*23230*/  @!P3 ST.E.128 desc[UR50][R4.64], R12 ;  /* 0x0000000c0400b985 */ /* 0x0001e8000c101d32 */
[----:B------:R0:W-:Y:S04]  /*23240*/  @!P4 ST.E.128 desc[UR50][R6.64], R36 ;  /* 0x000000240600c985 */ /* 0x0001e8000c101d32 */
[----:B------:R0:W-:Y:S02]  /*23250*/  @!P5 ST.E.128 desc[UR50][R8.64], R52 ;  /* 0x000000340800d985 */ /* 0x0001e4000c101d32 */
.L_x_615:
[----:B------:R-:W-:Y:S05]  /*23260*/  BSYNC B1 ;  /* 0x0000000000017941 */ /* 0x000fea0003800000 */
.L_x_614:
[----:B------:R-:W-:Y:S01]  /*23270*/  VIADD R0, R66, 0x60 ;  /* 0x0000006042007836 */ /* 0x000fe20000000000 */
[----:B0--3--:R-:W0:Y:S04]  /*23280*/  SHFL.IDX PT, R3, R3, 0x3, 0x181f ;  /* 0x00781f0003037f89 */ /* 0x009e2800000e0000 */
[----:B------:R-:W-:Y:S01]  /*23290*/  ISETP.GE.AND P0, PT, R0, R67, PT ;  /* 0x000000430000720c */ /* 0x000fe20003f06270 */
[----:B------:R3:W0:-:S12]  /*232a0*/  SHFL.IDX PT, R9, R64, 0x3, 0x181f ;  /* 0x00781f0040097f89 */ /* 0x00061800000e0000 */
[----:B---3--:R-:W-:Y:S05]  /*232b0*/  @P0 BRA `(.L_x_616) ;  /* 0x0000000c00940947 */ /* 0x008fea0003800000 */
[----:B------:R-:W-:Y:S02]  /*232c0*/  ULDC UR4, c[0x0][0xac8] ;  /* 0x0002b20000047ab9 */ /* 0x000fe40000000800 */
[----:B------:R-:W-:Y:S02]  /*232d0*/  ISETP.GE.AND P2, PT, R2, UR4, PT ;  /* 0x0000000402007c0c */ /* 0x000fe4000bf46270 */
[----:B------:R-:W-:-:S11]  /*232e0*/  ISETP.GE.AND P3, PT, R68, UR4, PT ;  /* 0x0000000444007c0c */ /* 0x000fd6000bf66270 */
[-C--:B0-----:R-:W-:Y:S02]  /*232f0*/  @!P2 LEA R4, P0, R2, R9.reuse, 0x1 ;  /* 0x000000090204a211 */ /* 0x081fe400078008ff */
[----:B------:R-:W-:Y:S02]  /*23300*/  @!P3 LEA R6, P1, R68, R9, 0x1 ;  /* 0x000000094406b211 */ /* 0x000fe400078208ff */
[-C--:B------:R-:W-:Y:S02]  /*23310*/  @!P2 LEA.HI.X R5, R2, R3.reuse, R72, 0x1, P0 ;  /* 0x000000030205a211 */ /* 0x080fe400000f0c48 */
[----:B------:R-:W-:Y:S02]  /*23320*/  @!P3 LEA.HI.X R7, R68, R3, R69, 0x1, P1 ;  /* 0x000000034407b211 */ /* 0x000fe400008f0c45 */
[----:B------:R-:W-:Y:S01]  /*23330*/  ISETP.GE.AND P0, PT, R70, UR4, PT ;  /* 0x0000000446007c0c */ /* 0x000fe2000bf06270 */
[----:B------:R3:W-:Y:S04]  /*23340*/  @!P2 ST.E.128 desc[UR50][R4.64], R24 ;  /* 0x000000180400a985 */ /* 0x0007e8000c101d32 */
[----:B------:R3:W-:Y:S08]  /*23350*/  @!P3 ST.E.128 desc[UR50][R6.64], R40 ;  /* 0x000000280600b985 */ /* 0x0007f0000c101d32 */
[----:B------:R-:W-:Y:S05]  /*23360*/  @P0 BRA `(.L_x_616) ;  /* 0x0000000c00680947 */ /* 0x000fea0003800000 */
[----:B------:R-:W-:-:S04]  /*23370*/  LEA R2, P0, R70, R9, 0x1 ;  /* 0x0000000946027211 */ /* 0x000fc800078008ff */
[----:B------:R-:W-:-:S05]  /*23380*/  LEA.HI.X R3, R70, R3, R71, 0x1, P0 ;  /* 0x0000000346037211 */ /* 0x000fca00000f0c47 */
[----:B------:R0:W-:Y:S01]  /*23390*/  ST.E.128 desc[UR50][R2.64], R56 ;  /* 0x0000003802007985 */ /* 0x0001e2000c101d32 */
[----:B------:R-:W-:Y:S05]  /*233a0*/  BRA `(.L_x_616) ;  /* 0x0000000c00587947 */ /* 0x000fea0003800000 */
.L_x_607:
[----:B------:R-:W2:Y:S01]  /*233b0*/  LDL R11, [R1+0x48] ;  /* 0x00004800010b7983 */ /* 0x000ea20000100800 */
[----:B------:R-:W-:-:S03]  /*233c0*/  ULDC.64 UR4, c[0x0][0xc00] ;  /* 0x0003000000047ab9 */ /* 0x000fc60000000a00 */
[----:B------:R-:W3:Y:S01]  /*233d0*/  LDL R9, [R1+0x50] ;  /* 0x0000500001097983 */ /* 0x000ee20000100800 */
[----:B------:R-:W-:Y:S01]  /*233e0*/  ISETP.NE.U32.AND P0, PT, RZ, UR4, PT ;  /* 0x00000004ff007c0c */ /* 0x000fe2000bf05070 */
[----:B------:R-:W4:Y:S01]  /*233f0*/  LDC R25, c[0x0][0xbe8] ;  /* 0x0002fa00ff197b82 */ /* 0x000f220000000800 */
[----:B------:R-:W-:Y:S02]  /*23400*/  MOV R0, RZ ;  /* 0x000000ff00007202 */ /* 0x000fe40000000f00 */
[----:B------:R-:W-:Y:S01]  /*23410*/  ISETP.NE.AND.EX P0, PT, RZ, UR5, PT, P0 ;  /* 0x00000005ff007c0c */ /* 0x000fe2000bf05300 */
[C---:B--2---:R-:W-:Y:S01]  /*23420*/  IMAD.SHL.U32 R4, R11.reuse, 0x4, RZ ;  /* 0x000000040b047824 */ /* 0x044fe200078e00ff */
[----:B---3--:R-:W-:-:S04]  /*23430*/  SHF.L.U64.HI R5, R11, 0x2, R9 ;  /* 0x000000020b057819 */ /* 0x008fc80000010209 */
[----:B------:R-:W-:-:S04]  /*23440*/  IADD3 R2, P1, R4, UR4, RZ ;  /* 0x0000000404027c10 */ /* 0x000fc8000ff3e0ff */
[----:B------:R-:W-:Y:S01]  /*23450*/  IADD3.X R3, R5, UR5, RZ, P1, !PT ;  /* 0x0000000505037c10 */ /* 0x000fe20008ffe4ff */
[----:B------:R-:W-:Y:S02]  /*23460*/  ULDC.64 UR4, c[0x0][0xc08] ;  /* 0x0003020000047ab9 */ /* 0x000fe40000000a00 */
[----:B------:R-:W-:Y:S02]  /*23470*/  ISETP.NE.U32.AND P1, PT, RZ, UR4, PT ;  /* 0x00000004ff007c0c */ /* 0x000fe4000bf25070 */
[----:B------:R2:W5:Y:S02]  /*23480*/  @P0 LDG.E R0, desc[UR50][R2.64] ;  /* 0x0000003202000981 */ /* 0x000564000c1e1900 */
[----:B------:R-:W-:-:S13]  /*23490*/  ISETP.NE.AND.EX P1, PT, RZ, UR5, PT, P1 ;  /* 0x00000005ff007c0c */ /* 0x000fda000bf25310 */
[----:B------:R-:W-:Y:S01]  /*234a0*/  @P1 IADD3 R4, P2, R4, UR4, RZ ;  /* 0x0000000404041c10 */ /* 0x000fe2000ff5e0ff */
[----:B------:R-:W-:Y:S02]  /*234b0*/  ULDC UR4, c[0x0][0xa88] ;  /* 0x0002a20000047ab9 */ /* 0x000fe40000000800 */
[----:B------:R-:W-:Y:S01]  /*234c0*/  IMAD.U32 R6, RZ, RZ, UR4 ;  /* 0x00000004ff067e24 */ /* 0x000fe2000f8e00ff */
[----:B------:R-:W-:-:S05]  /*234d0*/  @P1 IADD3.X R5, R5, UR5, RZ, P2, !PT ;  /* 0x0000000505051c10 */ /* 0x000fca00097fe4ff */
[----:B------:R2:W5:Y:S01]  /*234e0*/  @P1 LDG.E R6, desc[UR50][R4.64] ;  /* 0x0000003204061981 */ /* 0x000562000c1e1900 */
[----:B----4-:R-:W-:Y:S01]  /*234f0*/  ISETP.NE.AND P2, PT, R25, 0x1, PT ;  /* 0x000000011900780c */ /* 0x010fe20003f45270 */
[----:B------:R-:W3:-:S12]  /*23500*/  S2R R8, SR_TID.X ;  /* 0x0000000000087919 */ /* 0x000ed80000002100 */
[----:B------:R-:W4:Y:S01]  /*23510*/  @P2 LDC R27, c[0x0][0xbec] ;  /* 0x0002fb00ff1b2b82 */ /* 0x000f220000000800 */
[----:B---3--:R-:W-:-:S05]  /*23520*/  VIADD R14, R8, 0xffffff80 ;  /* 0xffffff80080e7836 */ /* 0x008fca0000000000 */
[----:B------:R-:W-:Y:S02]  /*23530*/  ISETP.GE.AND P3, PT, R14, 0x80, PT ;  /* 0x000000800e00780c */ /* 0x000fe40003f66270 */
[----:B------:R-:W-:Y:S01]  /*23540*/  SHF.R.S32.HI R7, RZ, 0x1f, R14 ;  /* 0x0000001fff077819 */ /* 0x000fe2000001140e */
[----:B--2---:R-:W-:Y:S10]  /*23550*/  @P1 BRA `(.L_x_617) ;  /* 0x0000000000101947 */ /* 0x004ff40003800000 */
[----:B------:R-:W-:Y:S05]  /*23560*/  @!P0 BRA `(.L_x_617) ;  /* 0x00000000000c8947 */ /* 0x000fea0003800000 */
[----:B------:R-:W2:Y:S04]  /*23570*/  LDG.E R5, desc[UR50][R2.64] ;  /* 0x0000003202057981 */ /* 0x000ea8000c1e1900 */
[----:B-----5:R-:W2:Y:S02]  /*23580*/  LDG.E R6, desc[UR50][R2.64+0x4] ;  /* 0x0000043202067981 */ /* 0x020ea4000c1e1900 */
[----:B--2---:R-:W-:-:S07]  /*23590*/  IMAD.IADD R6, R6, 0x1, -R5 ;  /* 0x0000000106067824 */ /* 0x004fce00078e0a05 */
.L_x_617:
[----:B------:R-:W2:Y:S04]  /*235a0*/  LDL R26, [R1+0x4c] ;  /* 0x00004c00011a7983 */ /* 0x000ea80000100800 */
[----:B------:R3:W5:Y:S01]  /*235b0*/  LDL R24, [R1+0x54] ;  /* 0x0000540001187983 */ /* 0x0007620000100800 */
[----:B------:R-:W-:Y:S01]  /*235c0*/  LEA.HI R20, R7, R14, RZ, 0x3 ;  /* 0x0000000e07147211 */ /* 0x000fe200078f18ff */
[----:B------:R-:W-:Y:S01]  /*235d0*/  BSSY B1, `(.L_x_618) ;  /* 0x000002e000017945 */ /* 0x000fe20003800000 */
[----:B------:R-:W-:Y:S02]  /*235e0*/  SEL R13, R11, RZ, !P0 ;  /* 0x000000ff0b0d7207 */ /* 0x000fe40004000000 */
[----:B------:R-:W-:Y:S02]  /*235f0*/  SEL R12, R9, RZ, !P0 ;  /* 0x000000ff090c7207 */ /* 0x000fe40004000000 */
[----:B------:R-:W-:-:S02]  /*23600*/  LOP3.LUT R29, R20, 0xfffffff8, RZ, 0xc0, !PT ;  /* 0xfffffff8141d7812 */ /* 0x000fc400078ec0ff */
[----:B-----5:R-:W-:Y:S02]  /*23610*/  SHF.R.S32.HI R11, RZ, 0x1f, R0 ;  /* 0x0000001fff0b7819 */ /* 0x020fe40000011400 */
[----:B--2---:R-:W-:Y:S01]  /*23620*/  SHF.R.S32.HI R10, RZ, 0x1f, R26 ;  /* 0x0000001fff0a7819 */ /* 0x004fe2000001141a */
[----:B---3--:R-:W-:Y:S06]  /*23630*/  @P3 BRA `(.L_x_619) ;  /* 0x00000000009c3947 */ /* 0x008fec0003800000 */
[----:B------:R-:W2:Y:S01]  /*23640*/  LDC R9, c[0x0][0xbe8] ;  /* 0x0002fa00ff097b82 */ /* 0x000ea20000000800 */
[----:B------:R-:W-:-:S05]  /*23650*/  LEA R2, R24, R8, 0x7 ;  /* 0x0000000818027211 */ /* 0x000fca00078e38ff */
[----:B------:R-:W-:Y:S02]  /*23660*/  VIADD R8, R2, 0xffffff80 ;  /* 0xffffff8002087836 */ /* 0x000fe40000000000 */
[----:B--2---:R-:W-:-:S05]  /*23670*/  IMAD R3, R6, R9, RZ ;  /* 0x0000000906037224 */ /* 0x004fca00078e02ff */
[----:B------:R-:W-:-:S13]  /*23680*/  ISETP.GE.AND P0, PT, R8, R3, PT ;  /* 0x000000030800720c */ /* 0x000fda0003f06270 */
[----:B------:R-:W-:Y:S05]  /*23690*/  @P0 BRA `(.L_x_619) ;  /* 0x0000000000840947 */ /* 0x000fea0003800000 */
[----:B------:R-:W-:Y:S01]  /*236a0*/  ISETP.NE.AND P0, PT, R9, 0x1, PT ;  /* 0x000000010900780c */ /* 0x000fe20003f05270 */
[----:B------:R-:W-:Y:S01]  /*236b0*/  ULDC.64 UR4, c[0x0][0xb90] ;  /* 0x0002e40000047ab9 */ /* 0x000fe20000000a00 */
[----:B------:R-:W-:Y:S01]  /*236c0*/  MOV R3, R11 ;  /* 0x0000000b00037202 */ /* 0x000fe20000000f00 */
[----:B------:R-:W-:Y:S02]  /*236d0*/  IMAD R7, R10, UR4, RZ ;  /* 0x000000040a077c24 */ /* 0x000fe4000f8e02ff */
[----:B------:R-:W-:Y:S02]  /*236e0*/  IMAD.MOV.U32 R2, RZ, RZ, R0 ;  /* 0x000000ffff027224 */ /* 0x000fe400078e0000 */
[----:B------:R-:W-:Y:S02]  /*236f0*/  IMAD.MOV.U32 R5, RZ, RZ, R8 ;  /* 0x000000ffff057224 */ /* 0x000fe400078e0008 */
[----:B------:R-:W-:-:S04]  /*23700*/  IMAD.WIDE.U32 R2, R26, UR4, R2 ;  /* 0x000000041a027c25 */ /* 0x000fc8000f8e0002 */
[----:B------:R-:W2:Y:S01]  /*23710*/  @P0 LDC R15, c[0x0][0xbec] ;  /* 0x0002fb00ff0f0b82 */ /* 0x000ea20000000800 */
[----:B------:R-:W-:Y:S01]  /*23720*/  IMAD R7, R26, UR5, R7 ;  /* 0x000000051a077c24 */ /* 0x000fe2000f8e0207 */
[----:B------:R-:W-:-:S03]  /*23730*/  ULDC.64 UR4, c[0x0][0xb98] ;  /* 0x0002e60000047ab9 */ /* 0x000fc60000000a00 */
[----:B------:R-:W-:-:S03]  /*23740*/  IMAD.IADD R3, R3, 0x1, R7 ;  /* 0x0000000103037824 */ /* 0x000fc600078e0207 */
[----:B------:R-:W3:Y:S01]  /*23750*/  @P0 LDC R21, c[0x0][0xbf0] ;  /* 0x0002fc00ff150b82 */ /* 0x000ee20000000800 */
[----:B------:R-:W-:-:S04]  /*23760*/  IMAD.WIDE.U32 R2, R13, UR4, R2 ;  /* 0x000000040d027c25 */ /* 0x000fc8000f8e0002 */
[----:B--2---:R-:W-:-:S05]  /*23770*/  @P0 IMAD.HI.U32 R4, R8, R15, RZ ;  /* 0x0000000f08040227 */ /* 0x004fca00078e00ff */
[----:B---3--:R-:W-:Y:S01]  /*23780*/  @P0 SHF.R.U32.HI R5, RZ, R21, R4 ;  /* 0x00000015ff050219 */ /* 0x008fe20000011604 */
[----:B------:R-:W-:-:S03]  /*23790*/  IMAD R4, R12, UR4, RZ ;  /* 0x000000040c047c24 */ /* 0x000fc6000f8e02ff */
[----:B------:R-:W-:Y:S01]  /*237a0*/  IADD3 R2, P0, R5, R2, RZ ;  /* 0x0000000205027210 */ /* 0x000fe20007f1e0ff */
[----:B------:R-:W-:-:S04]  /*237b0*/  IMAD.MOV R7, RZ, RZ, -R5 ;  /* 0x000000ffff077224 */ /* 0x000fc800078e0a05 */
[----:B------:R-:W-:Y:S01]  /*237c0*/  IMAD R7, R9, R7, R8 ;  /* 0x0000000709077224 */ /* 0x000fe200078e0208 */
[----:B------:R-:W-:Y:S01]  /*237d0*/  SHF.R.S32.HI R9, RZ, 0x1f, R5 ;  /* 0x0000001fff097819 */ /* 0x000fe20000011405 */
[----:B------:R-:W-:Y:S01]  /*237e0*/  IMAD R8, R13, UR5, R4 ;  /* 0x000000050d087c24 */ /* 0x000fe2000f8e0204 */
[----:B------:R-:W-:Y:S02]  /*237f0*/  ULDC.64 UR4, c[0x0][0xb88] ;  /* 0x0002e20000047ab9 */ /* 0x000fe40000000a00 */
[----:B------:R-:W-:Y:S02]  /*23800*/  SHF.R.S32.HI R4, RZ, 0x1f, R7 ;  /* 0x0000001fff047819 */ /* 0x000fe40000011407 */
[----:B------:R-:W-:-:S03]  /*23810*/  IADD3.X R3, R9, R3, R8, P0, !PT ;  /* 0x0000000309037210 */ /* 0x000fc600007fe408 */
[----:B------:R-:W-:Y:S02]  /*23820*/  IMAD R4, R4, UR4, RZ ;  /* 0x0000000404047c24 */ /* 0x000fe4000f8e02ff */
[----:B------:R-:W-:-:S04]  /*23830*/  IMAD.WIDE.U32 R2, R7, UR4, R2 ;  /* 0x0000000407027c25 */ /* 0x000fc8000f8e0002 */
[----:B------:R-:W-:Y:S01]  /*23840*/  IMAD R5, R7, UR5, R4 ;  /* 0x0000000507057c24 */ /* 0x000fe2000f8e0204 */
[----:B------:R-:W-:Y:S02]  /*23850*/  ULDC.64 UR4, c[0x0][0xb50] ;  /* 0x0002d40000047ab9 */ /* 0x000fe40000000a00 */
[----:B------:R-:W-:Y:S01]  /*23860*/  LEA R4, P0, R2, UR4, 0x2 ;  /* 0x0000000402047c11 */ /* 0x000fe2000f8010ff */
[----:B------:R-:W-:-:S05]  /*23870*/  IMAD.IADD R3, R3, 0x1, R5 ;  /* 0x0000000103037824 */ /* 0x000fca00078e0205 */
[----:B------:R-:W-:Y:S02]  /*23880*/  LEA.HI.X R5, R2, UR5, R3, 0x2, P0 ;  /* 0x0000000502057c11 */ /* 0x000fe400080f1403 */
[----:B------:R-:W-:-:S05]  /*23890*/  MOV R3, 0xff800000 ;  /* 0xff80000000037802 */ /* 0x000fca0000000f00 */
[----:B------:R2:W-:Y:S02]  /*238a0*/  STG.E desc[UR50][R4.64], R3 ;  /* 0x0000000304007986 */ /* 0x0005e4000c101932 */
.L_x_619:
[----:B------:R-:W-:Y:S05]  /*238b0*/  BSYNC B1 ;  /* 0x0000000000017941 */ /* 0x000fea0003800000 */
.L_x_618:
[----:B------:R-:W3:Y:S01]  /*238c0*/  @P2 LDC R9, c[0x0][0xbf0] ;  /* 0x0002fc00ff092b82 */ /* 0x000ee20000000800 */
[----:B------:R-:W-:Y:S01]  /*238d0*/  ULDC.64 UR4, c[0x0][0xaa0] ;  /* 0x0002a80000047ab9 */ /* 0x000fe20000000a00 */
[----:B------:R-:W-:Y:S01]  /*238e0*/  SHF.R.S32.HI R20, RZ, 0x3, R20 ;  /* 0x00000003ff147819 */ /* 0x000fe20000011414 */
[----:B------:R-:W-:Y:S02]  /*238f0*/  IMAD.IADD R29, R14, 0x1, -R29 ;  /* 0x000000010e1d7824 */ /* 0x000fe400078e0a1d */
[----:B--2---:R-:W-:Y:S02]  /*23900*/  IMAD R3, R11, UR4, RZ ;  /* 0x000000040b037c24 */ /* 0x004fe4000f8e02ff */
[----:B------:R-:W-:Y:S02]  /*23910*/  IMAD R4, R29, 0x20, R20 ;  /* 0x000000201d047824 */ /* 0x000fe400078e0214 */
[C---:B------:R-:W-:Y:S02]  /*23920*/  IMAD R5, R0.reuse, UR5, R3 ;  /* 0x0000000500057c24 */ /* 0x040fe4000f8e0203 */
[----:B------:R-:W-:Y:S01]  /*23930*/  IMAD.WIDE.U32 R2, R0, UR4, RZ ;  /* 0x0000000400027c25 */ /* 0x000fe2000f8e00ff */
[----:B------:R-:W-:Y:S01]  /*23940*/  ULDC.64 UR4, c[0x0][0xae8] ;  /* 0x0002ba0000047ab9 */ /* 0x000fe20000000a00 */
[----:B------:R-:W-:-:S02]  /*23950*/  LEA R8, R24, R4, 0x7 ;  /* 0x0000000418087211 */ /* 0x000fc400078e38ff */
[----:B------:R-:W-:Y:S02]  /*23960*/  IMAD R0, R10, UR4, RZ ;  /* 0x000000040a007c24 */ /* 0x000fe4000f8e02ff */
[----:B------:R-:W-:Y:S02]  /*23970*/  IMAD.IADD R3, R3, 0x1, R5 ;  /* 0x0000000103037824 */ /* 0x000fe400078e0205 */
[----:B------:R-:W-:Y:S02]  /*23980*/  IMAD R7, R26, UR5, R0 ;  /* 0x000000051a077c24 */ /* 0x000fe4000f8e0200 */
[----:B----4-:R-:W-:-:S04]  /*23990*/  @P2 IMAD.HI.U32 R0, R8, R27, RZ ;  /* 0x0000001b08002227 */ /* 0x010fc800078e00ff */
[----:B------:R-:W-:Y:S01]  /*239a0*/  IMAD.WIDE.U32 R2, R26, UR4, R2 ;  /* 0x000000041a027c25 */ /* 0x000fe2000f8e0002 */
[----:B------:R-:W-:-:S03]  /*239b0*/  ULDC.64 UR4, c[0x0][0xaf0] ;  /* 0x0002bc0000047ab9 */ /* 0x000fc60000000a00 */
[----:B------:R-:W-:Y:S01]  /*239c0*/  IMAD.MOV.U32 R5, RZ, RZ, R8 ;  /* 0x000000ffff057224 */ /* 0x000fe200078e0008 */
[----:B---3--:R-:W-:Y:S01]  /*239d0*/  @P2 SHF.R.U32.HI R5, RZ, R9, R0 ;  /* 0x00000009ff052219 */ /* 0x008fe20000011600 */
[----:B------:R-:W-:Y:S02]  /*239e0*/  IMAD.IADD R3, R3, 0x1, R7 ;  /* 0x0000000103037824 */ /* 0x000fe400078e0207 */
[----:B------:R-:W-:Y:S01]  /*239f0*/  IMAD R4, R12, UR4, RZ ;  /* 0x000000040c047c24 */ /* 0x000fe2000f8e02ff */
[--C-:B------:R-:W-:Y:S01]  /*23a00*/  SHF.R.S32.HI R0, RZ, 0x1f, R5.reuse ;  /* 0x0000001fff007819 */ /* 0x100fe20000011405 */
[----:B------:R-:W-:Y:S02]  /*23a10*/  IMAD.MOV R7, RZ, RZ, -R5 ;  /* 0x000000ffff077224 */ /* 0x000fe400078e0a05 */
[C---:B------:R-:W-:Y:S02]  /*23a20*/  IMAD R9, R13.reuse, UR5, R4 ;  /* 0x000000050d097c24 */ /* 0x040fe4000f8e0204 */
[----:B------:R-:W-:Y:S01]  /*23a30*/  IMAD.WIDE.U32 R2, R13, UR4, R2 ;  /* 0x000000040d027c25 */ /* 0x000fe2000f8e0002 */
[----:B------:R-:W-:-:S03]  /*23a40*/  ULDC.64 UR4, c[0x0][0xae0] ;  /* 0x0002b80000047ab9 */ /* 0x000fc60000000a00 */
[----:B------:R-:W-:Y:S01]  /*23a50*/  IMAD R7, R25, R7, R8 ;  /* 0x0000000719077224 */ /* 0x000fe200078e0208 */
[----:B------:R-:W-:Y:S01]  /*23a60*/  IADD3 R3, R3, R9, RZ ;  /* 0x0000000903037210 */ /* 0x000fe20007ffe0ff */
[----:B------:R-:W-:Y:S02]  /*23a70*/  IMAD R4, R0, UR4, RZ ;  /* 0x0000000400047c24 */ /* 0x000fe4000f8e02ff */
[----:B------:R-:W-:Y:S01]  /*23a80*/  IMAD.SHL.U32 R29, R29, 0x8, RZ ;  /* 0x000000081d1d7824 */ /* 0x000fe200078e00ff */
[----:B------:R-:W-:Y:S01]  /*23a90*/  SHF.R.S32.HI R0, RZ, 0x1f, R7 ;  /* 0x0000001fff007819 */ /* 0x000fe20000011407 */
[C---:B------:R-:W-:Y:S02]  /*23aa0*/  IMAD R9, R5.reuse, UR5, R4 ;  /* 0x0000000505097c24 */ /* 0x040fe4000f8e0204 */
[----:B------:R-:W-:Y:S01]  /*23ab0*/  IMAD.WIDE.U32 R2, R5, UR4, R2 ;  /* 0x0000000405027c25 */ /* 0x000fe2000f8e0002 */
[----:B------:R-:W-:Y:S01]  /*23ac0*/  ULDC.64 UR4, c[0x0][0xad8] ;  /* 0x0002b60000047ab9 */ /* 0x000fe20000000a00 */
[----:B------:R-:W-:-:S02]  /*23ad0*/  SHF.R.S32.HI R10, RZ, 0x1f, R29 ;  /* 0x0000001fff0a7819 */ /* 0x000fc4000001141d */
[----:B------:R-:W-:Y:S02]  /*23ae0*/  IMAD R0, R0, UR4, RZ ;  /* 0x0000000400007c24 */ /* 0x000fe4000f8e02ff */
[----:B------:R-:W-:Y:S02]  /*23af0*/  IMAD.IADD R3, R3, 0x1, R9 ;  /* 0x0000000103037824 */ /* 0x000fe400078e0209 */
[C---:B------:R-:W-:Y:S02]  /*23b00*/  IMAD R9, R7.reuse, UR5, R0 ;  /* 0x0000000507097c24 */ /* 0x040fe4000f8e0200 */
[----:B------:R-:W-:Y:S01]  /*23b10*/  IMAD.WIDE.U32 R4, R7, UR4, R2 ;  /* 0x0000000407047c25 */ /* 0x000fe2000f8e0002 */
[----:B------:R-:W-:-:S03]  /*23b20*/  ULDC.64 UR4, c[0x0][0xa80] ;  /* 0x0002a00000047ab9 */ /* 0x000fc60000000a00 */
[----:B------:R-:W-:Y:S01]  /*23b30*/  IMAD.IADD R3, R5, 0x1, R9 ;  /* 0x0000000105037824 */ /* 0x000fe200078e0209 */
[C---:B------:R-:W-:Y:S01]  /*23b40*/  LEA R2, P0, R4.reuse, UR4, 0x1 ;  /* 0x0000000404027c11 */ /* 0x040fe2000f8008ff */
[C---:B------:R-:W-:Y:S01]  /*23b50*/  VIADD R9, R29.reuse, 0x80 ;  /* 0x000000801d097836 */ /* 0x040fe20000000000 */
[----:B------:R-:W-:Y:S01]  /*23b60*/  UMOV UR4, 0xffffffff ;  /* 0xffffffff00047882 */ /* 0x000fe20000000000 */
[----:B------:R-:W-:Y:S02]  /*23b70*/  IADD3 R5, R29, 0x40, RZ ;  /* 0x000000401d057810 */ /* 0x000fe40007ffe0ff */
[----:B------:R-:W-:Y:S02]  /*23b80*/  LEA.HI.X R3, R4, UR5, R3, 0x1, P0 ;  /* 0x0000000504037c11 */ /* 0x000fe400080f0c03 */
[----:B------:R-:W-:Y:S02]  /*23b90*/  SHF.R.S32.HI R7, RZ, 0x1f, R5 ;  /* 0x0000001fff077819 */ /* 0x000fe40000011405 */
[----:B------:R-:W-:Y:S01]  /*23ba0*/  SHF.R.S32.HI R8, RZ, 0x1f, R9 ;  /* 0x0000001fff087819 */ /* 0x000fe20000011409 */
[----:B------:R-:W-:Y:S06]  /*23bb0*/  BRA.DIV UR4, `(.L_x_620) ;  /* 0x000000aa04b07947 */ /* 0x000fec000b800000 */
[----:B------:R2:W3:Y:S04]  /*23bc0*/  SHFL.IDX PT, R0, R3, RZ, 0x181f ;  /* 0x00181fff03007589 */ /* 0x0004e800000e0000 */
[----:B------:R2:W4:Y:S02]  /*23bd0*/  SHFL.IDX PT, R14, R2, RZ, 0x181f ;  /* 0x00181fff020e7589 */ /* 0x00052400000e0000 */
.L_x_871:
[----:B------:R-:W-:Y:S01]  /*23be0*/  IMAD R25, R6, R25, RZ ;  /* 0x0000001906197224 */ /* 0x000fe200078e02ff */
[----:B------:R-:W-:Y:S01]  /*23bf0*/  BSSY B1, `(.L_x_621) ;  /* 0x0000011000017945 */ /* 0x000fe20003800000 */
[----:B------:R-:W-:-:S05]  /*23c00*/  IMAD R6, R24, 0x80, R20 ;  /* 0x0000008018067824 */ /* 0x000fca00078e0214 */
[----:B------:R-:W-:-:S13]  /*23c10*/  ISETP.GE.AND P0, PT, R6, R25, PT ;  /* 0x000000190600720c */ /* 0x000fda0003f06270 */
[----:B------:R-:W-:Y:S05]  /*23c20*/  @P0 BRA `(.L_x_622) ;  /* 0x0000000000340947 */ /* 0x000fea0003800000 */
[----:B------:R-:W-:Y:S02]  /*23c30*/  ULDC UR4, c[0x0][0xac8] ;  /* 0x0002b20000047ab9 */ /* 0x000fe40000000800 */
[----:B------:R-:W-:Y:S02]  /*23c40*/  ISETP.GE.AND P3, PT, R29, UR4, PT ;  /* 0x000000041d007c0c */ /* 0x000fe4000bf66270 */
[----:B------:R-:W-:Y:S02]  /*23c50*/  ISETP.GE.AND P4, PT, R5, UR4, PT ;  /* 0x0000000405007c0c */ /* 0x000fe4000bf86270 */
[----:B------:R-:W-:-:S09]  /*23c60*/  ISETP.GE.AND P5, PT, R9, UR4, PT ;  /* 0x0000000409007c0c */ /* 0x000fd2000bfa6270 */
[-C--:B----4-:R-:W-:Y:S02]  /*23c70*/  @!P3 LEA R12, P0, R29, R14.reuse, 0x1 ;  /* 0x0000000e1d0cb211 */ /* 0x090fe400078008ff */
[-C--:B------:R-:W-:Y:S02]  /*23c80*/  @!P4 LEA R20, P1, R5, R14.reuse, 0x1 ;  /* 0x0000000e0514c211 */ /* 0x080fe400078208ff */
[----:B------:R-:W-:Y:S02]  /*23c90*/  @!P5 LEA R14, P2, R9, R14, 0x1 ;  /* 0x0000000e090ed211 */ /* 0x000fe400078408ff */
[-C--:B---3--:R-:W-:Y:S02]  /*23ca0*/  @!P3 LEA.HI.X R13, R29, R0.reuse, R10, 0x1, P0 ;  /* 0x000000001d0db211 */ /* 0x088fe400000f0c0a */
[-C--:B------:R-:W-:Y:S02]  /*23cb0*/  @!P4 LEA.HI.X R21, R5, R0.reuse, R7, 0x1, P1 ;  /* 0x000000000515c211 */ /* 0x080fe400008f0c07 */
[----:B------:R-:W-:Y:S01]  /*23cc0*/  @!P5 LEA.HI.X R15, R9, R0, R8, 0x1, P2 ;  /* 0x00000000090fd211 */ /* 0x000fe200010f0c08 */
[----:B------:R3:W-:Y:S04]  /*23cd0*/  @!P3 ST.E.128 desc[UR50][R12.64], RZ ;  /* 0x000000ff0c00b985 */ /* 0x0007e8000c101d32 */
[----:B------:R3:W-:Y:S04]  /*23ce0*/  @!P4 ST.E.128 desc[UR50][R20.64], RZ ;  /* 0x000000ff1400c985 */ /* 0x0007e8000c101d32 */
[----:B------:R3:W-:Y:S02]  /*23cf0*/  @!P5 ST.E.128 desc[UR50][R14.64], RZ ;  /* 0x000000ff0e00d985 */ /* 0x0007e4000c101d32 */
.L_x_622:
[----:B------:R-:W-:Y:S05]  /*23d00*/  BSYNC B1 ;  /* 0x0000000000017941 */ /* 0x000fea0003800000 */
.L_x_621:
[----:B------:R-:W-:-:S03]  /*23d10*/  UMOV UR4, 0xffffffff ;  /* 0xffffffff00047882 */ /* 0x000fc60000000000 */
[----:B------:R-:W-:Y:S05]  /*23d20*/  BRA.DIV UR4, `(.L_x_623) ;  /* 0x000000aa04887947 */ /* 0x000fea000b800000 */
[----:B---3--:R3:W0:Y:S04]  /*23d30*/  SHFL.IDX PT, R0, R3, 0x1, 0x181f ;  /* 0x00381f0003007f89 */ /* 0x00862800000e0000 */
[----:B----4-:R3:W4:Y:S02]  /*23d40*/  SHFL.IDX PT, R14, R2, 0x1, 0x181f ;  /* 0x00381f00020e7f89 */ /* 0x01072400000e0000 */
.L_x_875:
[----:B------:R-:W-:Y:S01]  /*23d50*/  VIADD R4, R6, 0x20 ;  /* 0x0000002006047836 */ /* 0x000fe20000000000 */
[----:B------:R-:W-:Y:S04]  /*23d60*/  BSSY B1, `(.L_x_624) ;  /* 0x0000010000017945 */ /* 0x000fe80003800000 */
        /* <DEDUP_REMOVED lines=9> */
[-C--:B0-----:R-:W-:Y:S02]  /*23e00*/  @!P3 LEA.HI.X R13, R29, R0.reuse, R10, 0x1, P0 ;  /* 0x000000001d0db211 */ /* 0x081fe400000f0c0a */
[-C--:B------:R-:W-:Y:S02]  /*23e10*/  @!P4 LEA.HI.X R21, R5, R0.reuse, R7, 0x1, P1 ;  /* 0x000000000515c211 */ /* 0x080fe400008f0c07 */
[----:B------:R-:W-:Y:S01]  /*23e20*/  @!P5 LEA.HI.X R15, R9, R0, R8, 0x1, P2 ;  /* 0x00000000090fd211 */ /* 0x000fe200010f0c08 */
[----:B------:R0:W-:Y:S04]  /*23e30*/  @!P3 ST.E.128 desc[UR50][R12.64], RZ ;  /* 0x000000ff0c00b985 */ /* 0x0001e8000c101d32 */
[----:B------:R0:W-:Y:S04]  /*23e40*/  @!P4 ST.E.128 desc[UR50][R20.64], RZ ;  /* 0x000000ff1400c985 */ /* 0x0001e8000c101d32 */
[----:B------:R0:W-:Y:S02]  /*23e50*/  @!P5 ST.E.128 desc[UR50][R14.64], RZ ;  /* 0x000000ff0e00d985 */ /* 0x0001e4000c101d32 */
.L_x_625:
[----:B------:R-:W-:Y:S05]  /*23e60*/  BSYNC B1 ;  /* 0x0000000000017941 */ /* 0x000fea0003800000 */
.L_x_624:
[----:B------:R-:W-:-:S03]  /*23e70*/  UMOV UR4, 0xffffffff ;  /* 0xffffffff00047882 */ /* 0x000fc60000000000 */
[----:B------:R-:W-:Y:S05]  /*23e80*/  BRA.DIV UR4, `(.L_x_626) ;  /* 0x000000aa04787947 */ /* 0x000fea000b800000 */
[----:B0-----:R0:W0:Y:S04]  /*23e90*/  SHFL.IDX PT, R0, R3, 0x2, 0x181f ;  /* 0x00581f0003007f89 */ /* 0x00102800000e0000 */
[----:B----4-:R4:W0:Y:S02]  /*23ea0*/  SHFL.IDX PT, R14, R2, 0x2, 0x181f ;  /* 0x00581f00020e7f89 */ /* 0x01082400000e0000 */
.L_x_879:
[----:B------:R-:W-:Y:S01]  /*23eb0*/  IADD3 R4, R6, 0x40, RZ ;  /* 0x0000004006047810 */ /* 0x000fe20007ffe0ff */
[----:B------:R-:W-:Y:S03]  /*23ec0*/  BSSY B1, `(.L_x_627) ;  /* 0x0000010000017945 */ /* 0x000fe60003800000 */
[----:B------:R-:W-:-:S13]  /*23ed0*/  ISETP.GE.AND P0, PT, R4, R25, PT ;  /* 0x000000190400720c */ /* 0x000fda0003f06270 */
        /* <DEDUP_REMOVED lines=11> */
[----:B------:R0:W-:Y:S04]  /*23f90*/  @!P3 ST.E.128 desc[UR50][R12.64], RZ ;  /* 0x000000ff0c00b985 */ /* 0x0001e8000c101d32 */
[----:B------:R0:W-:Y:S04]  /*23fa0*/  @!P4 ST.E.128 desc[UR50][R20.64], RZ ;  /* 0x000000ff1400c985 */ /* 0x0001e8000c101d32 */
[----:B------:R0:W-:Y:S02]  /*23fb0*/  @!P5 ST.E.128 desc[UR50][R14.64], RZ ;  /* 0x000000ff0e00d985 */ /* 0x0001e4000c101d32 */
.L_x_628:
[----:B------:R-:W-:Y:S05]  /*23fc0*/  BSYNC B1 ;  /* 0x0000000000017941 */ /* 0x000fea0003800000 */
.L_x_627:
[----:B------:R-:W-:-:S03]  /*23fd0*/  UMOV UR4, 0xffffffff ;  /* 0xffffffff00047882 */ /* 0x000fc60000000000 */
[----:B------:R-:W-:Y:S05]  /*23fe0*/  BRA.DIV UR4, `(.L_x_629) ;  /* 0x000000aa04687947 */ /* 0x000fea000b800000 */
[----:B0-----:R0:W0:Y:S04]  /*23ff0*/  SHFL.IDX PT, R0, R3, 0x3, 0x181f ;  /* 0x00781f0003007f89 */ /* 0x00102800000e0000 */
[----:B------:R0:W0:Y:S02]  /*24000*/  SHFL.IDX PT, R14, R2, 0x3, 0x181f ;  /* 0x00781f00020e7f89 */ /* 0x00002400000e0000 */
.L_x_883:
[----:B0-234-:R-:W-:-:S05]  /*24010*/  VIADD R2, R6, 0x60 ;  /* 0x0000006006027836 */ /* 0x01dfca0000000000 */
[----:B------:R-:W-:-:S13]  /*24020*/  ISETP.GE.AND P0, PT, R2, R25, PT ;  /* 0x000000190200720c */ /* 0x000fda0003f06270 */
[----:B------:R-:W-:Y:S05]  /*24030*/  @P0 BRA `(.L_x_616) ;  /* 0x0000000000340947 */ /* 0x000fea0003800000 */
[----:B------:R-:W-:Y:S02]  /*24040*/  ULDC UR4, c[0x0][0xac8] ;  /* 0x0002b20000047ab9 */ /* 0x000fe40000000800 */
[----:B------:R-:W-:Y:S02]  /*24050*/  ISETP.GE.AND P3, PT, R29, UR4, PT ;  /* 0x000000041d007c0c */ /* 0x000fe4000bf66270 */
[----:B------:R-:W-:Y:S02]  /*24060*/  ISETP.GE.AND P4, PT, R5, UR4, PT ;  /* 0x0000000405007c0c */ /* 0x000fe4000bf86270 */
[----:B------:R-:W-:-:S09]  /*24070*/  ISETP.GE.AND P5, PT, R9, UR4, PT ;  /* 0x0000000409007c0c */ /* 0x000fd2000bfa6270 */
[-C--:B------:R-:W-:Y:S02]  /*24080*/  @!P3 LEA R2, P0, R29, R14.reuse, 0x1 ;  /* 0x0000000e1d02b211 */ /* 0x080fe400078008ff */
        /* <DEDUP_REMOVED lines=8> */
.L_x_616:
[----:B------:R-:W-:Y:S05]  /*24110*/  BSYNC B0 ;  /* 0x0000000000007941 */ /* 0x000fea0003800000 */
.L_x_606:
[----:B------:R-:W-:Y:S02]  /*24120*/  ULDC UR4, c[0x0][0xc3c] ;  /* 0x00030f0000047ab9 */ /* 0x000fe40000000800 */
[----:B-1----:R-:W-:-:S13]  /*24130*/  ISETP.GE.AND P0, PT, R223, UR4, PT ;  /* 0x00000004df007c0c */ /* 0x002fda000bf06270 */
[----:B------:R-:W-:Y:S05]  /*24140*/  @!P0 BRA `(.L_x_630) ;  /* 0xfffffdd0003c8947 */ /* 0x000fea000383ffff */
[----:B------:R-:W-:Y:S05]  /*24150*/  BRA `(.L_x_431) ;  /* 0x0000007c00ac7947 */ /* 0x000fea0003800000 */
.L_x_429:
        /* <DEDUP_REMOVED lines=10> */
[----:B------:R0:W1:Y:S01]  /*24200*/  @P0 LDS.128 R16, [R2+0x334d0] ;  /* 0x0334d00002100984 */ /* 0x0000620000000c00 */
[----:B------:R-:W-:Y:S06]  /*24210*/  @P0 BAR.ARV 0x4, 0x180 ;  /* 0x0106000000000b1d */ /* 0x000fec0000002000 */
[----:B------:R-:W-:Y:S05]  /*24220*/  @P0 BRA `(.L_x_631) ;  /* 0x0000000800040947 */ /* 0x000fea0003800000 */
[----:B------:R-:W2:Y:S01]  /*24230*/  S2R R4, SR_TID.X ;  /* 0x0000000000047919 */ /* 0x000ea20000002100 */
[----:B------:R-:W-:Y:S01]  /*24240*/  ULDC UR4, c[0x0][0xc3c] ;  /* 0x00030f0000047ab9 */ /* 0x000fe20000000800 */
[----:B------:R-:W-:Y:S01]  /*24250*/  IMAD.MOV.U32 R0, RZ, RZ, RZ ;  /* 0x000000ffff007224 */ /* 0x000fe200078e00ff */
[----:B------:R-:W3:Y:S01]  /*24260*/  S2UR UR6, SR_CTAID.X ;  /* 0x00000000000679c3 */ /* 0x000ee20000002500 */
[----:B------:R-:W-:Y:S01]  /*24270*/  ULDC UR5, c[0x0][0xc38] ;  /* 0x00030e0000057ab9 */ /* 0x000fe20000000800 */
[----:B--2---:R-:W-:-:S04]  /*24280*/  LOP3.LUT R5, R4, 0x1f, RZ, 0xc0, !PT ;  /* 0x0000001f04057812 */ /* 0x004fc800078ec0ff */
[----:B------:R-:W-:-:S04]  /*24290*/  ISETP.NE.AND P0, PT, R5, 0x1f, PT ;  /* 0x0000001f0500780c */ /* 0x000fc80003f05270 */
[----:B------:R-:W-:-:S13]  /*242a0*/  ISETP.GE.OR P1, PT, R5, UR4, !P0 ;  /* 0x0000000405007c0c */ /* 0x000fda000c726670 */
[----:B0-----:R-:W0:Y:S02]  /*242b0*/  @!P1 LDC.64 R2, c[0x0][0xc80] ;  /* 0x00032000ff029b82 */ /* 0x001e240000000a00 */
[----:B0-----:R-:W-:-:S05]  /*242c0*/  @!P1 IMAD.WIDE.U32 R2, R5, 0x4, R2 ;  /* 0x0000000405029825 */ /* 0x001fca00078e0002 */
[----:B------:R-:W2:Y:S01]  /*242d0*/  @!P1 LDG.E R0, desc[UR50][R2.64] ;  /* 0x0000003202009981 */ /* 0x000ea2000c1e1900 */
[C---:B------:R-:W-:Y:S01]  /*242e0*/  ISETP.NE.AND P1, PT, R5.reuse, RZ, PT ;  /* 0x000000ff0500720c */ /* 0x040fe20003f25270 */
[----:B------:R-:W-:Y:S01]  /*242f0*/  UMOV UR4, URZ ;  /* 0x0000003f00047c82 */ /* 0x000fe20008000000 */
[C---:B------:R-:W-:Y:S02]  /*24300*/  ISETP.GE.U32.AND P2, PT, R5.reuse, 0x2, PT ;  /* 0x000000020500780c */ /* 0x040fe40003f46070 */
[C---:B------:R-:W-:Y:S02]  /*24310*/  ISETP.GE.U32.AND P3, PT, R5.reuse, 0x4, PT ;  /* 0x000000040500780c */ /* 0x040fe40003f66070 */
[C---:B------:R-:W-:Y:S02]  /*24320*/  ISETP.GE.U32.AND P4, PT, R5.reuse, 0x8, PT ;  /* 0x000000080500780c */ /* 0x040fe40003f86070 */
[----:B------:R-:W-:Y:S02]  /*24330*/  ISETP.GE.U32.AND P5, PT, R5, 0x10, PT ;  /* 0x000000100500780c */ /* 0x000fe40003fa6070 */
[----:B-1----:R-:W-:Y:S01]  /*24340*/  MOV R16, RZ ;  /* 0x000000ff00107202 */ /* 0x002fe20000000f00 */
[----:B--2---:R-:W0:Y:S02]  /*24350*/  SHFL.UP PT, R4, R0, 0x1, RZ ;  /* 0x0420000000047989 */ /* 0x004e2400000e00ff */
[----:B0-----:R-:W-:-:S05]  /*24360*/  SEL R7, R4, RZ, P1 ;  /* 0x000000ff04077207 */ /* 0x001fca0000800000 */
[----:B------:R-:W-:-:S05]  /*24370*/  IMAD.IADD R7, R0, 0x1, R7 ;  /* 0x0000000100077824 */ /* 0x000fca00078e0207 */
[----:B------:R-:W0:Y:S02]  /*24380*/  SHFL.UP PT, R4, R7, 0x2, RZ ;  /* 0x0440000007047989 */ /* 0x000e2400000e00ff */
[----:B0-----:R-:W-:-:S04]  /*24390*/  SEL R4, R4, RZ, P2 ;  /* 0x000000ff04047207 */ /* 0x001fc80001000000 */
[----:B------:R-:W-:-:S05]  /*243a0*/  IADD3 R4, R7, R4, RZ ;  /* 0x0000000407047210 */ /* 0x000fca0007ffe0ff */
        /* <DEDUP_REMOVED lines=9> */
[----:B------:R-:W0:Y:S02]  /*24440*/  SHFL.IDX PT, R4, R7, 0x1f, 0x1f ;  /* 0x03e01f0007047f89 */ /* 0x000e2400000e0000 */
[----:B0-----:R-:W-:-:S04]  /*24450*/  IMAD R4, R4, UR5, RZ ;  /* 0x0000000504047c24 */ /* 0x001fc8000f8e02ff */
[----:B------:R-:W-:Y:S01]  /*24460*/  IMAD.MOV.U32 R3, RZ, RZ, R4 ;  /* 0x000000ffff037224 */ /* 0x000fe200078e0004 */
[----:B---3--:R-:W-:-:S13]  /*24470*/  ISETP.GT.AND P6, PT, R4, UR6, PT ;  /* 0x0000000604007c0c */ /* 0x008fda000bfc4270 */
[----:B------:R-:W-:Y:S05]  /*24480*/  @P6 BRA `(.L_x_632) ;  /* 0x00000000009c6947 */ /* 0x000fea0003800000 */
[----:B------:R-:W0:Y:S01]  /*24490*/  LDC R10, c[0x0][0xc3c] ;  /* 0x00030f00ff0a7b82 */ /* 0x000e220000000800 */
[----:B------:R-:W-:Y:S01]  /*244a0*/  IMAD.MOV.U32 R4, RZ, RZ, R3 ;  /* 0x000000ffff047224 */ /* 0x000fe200078e0003 */
[----:B------:R-:W-:Y:S01]  /*244b0*/  UMOV UR4, URZ ;  /* 0x0000003f00047c82 */ /* 0x000fe20008000000 */
[----:B------:R-:W-:Y:S01]  /*244c0*/  ULDC UR7, c[0x0][0xc3c] ;  /* 0x00030f0000077ab9 */ /* 0x000fe20000000800 */
[----:B------:R-:W-:-:S05]  /*244d0*/  ULDC UR5, c[0x0][0xc38] ;  /* 0x00030e0000057ab9 */ /* 0x000fca0000000800 */
.L_x_636:
[----:B------:R-:W-:Y:S01]  /*244e0*/  UIADD3 UR4, UR4, 0x1f, URZ ;  /* 0x0000001f04047890 */ /* 0x000fe2000fffe03f */
[----:B------:R-:W-:-:S05]  /*244f0*/  IMAD.U32 R19, RZ, RZ, UR7 ;  /* 0x00000007ff137e24 */ /* 0x000fca000f8e00ff */
[----:B0-----:R-:W-:-:S13]  /*24500*/  ISETP.LE.AND P6, PT, R10, UR4, PT ;  /* 0x000000040a007c0c */ /* 0x001fda000bfc3270 */
[----:B------:R-:W-:Y:S05]  /*24510*/  @P6 BRA `(.L_x_633) ;  /* 0x0000000400246947 */ /* 0x000fea0003800000 */
[----:B------:R-:W-:Y:S01]  /*24520*/  IADD3 R7, R5, UR4, RZ ;  /* 0x0000000405077c10 */ /* 0x000fe2000fffe0ff */
[----:B------:R-:W-:Y:S01]  /*24530*/  BSSY B0, `(.L_x_634) ;  /* 0x0000007000007945 */ /* 0x000fe20003800000 */
[----:B------:R-:W-:Y:S02]  /*24540*/  IMAD.MOV.U32 R0, RZ, RZ, RZ ;  /* 0x000000ffff007224 */ /* 0x000fe400078e00ff */
[----:B------:R-:W-:-:S13]  /*24550*/  ISETP.GE.OR P6, PT, R7, R10, !P0 ;  /* 0x0000000a0700720c */ /* 0x000fda00047c6670 */
[----:B------:R-:W-:Y:S05]  /*24560*/  @P6 BRA `(.L_x_635) ;  /* 0x00000000000c6947 */ /* 0x000fea0003800000 */
[----:B------:R-:W0:Y:S02]  /*24570*/  LDC.64 R2, c[0x0][0xc80] ;  /* 0x00032000ff027b82 */ /* 0x000e240000000a00 */
[----:B0-----:R-:W-:-:S05]  /*24580*/  IMAD.WIDE R2, R7, 0x4, R2 ;  /* 0x0000000407027825 */ /* 0x001fca00078e0202 */
[----:B------:R0:W5:Y:S02]  /*24590*/  LDG.E R0, desc[UR50][R2.64] ;  /* 0x0000003202007981 */ /* 0x000164000c1e1900 */
.L_x_635:
[----:B------:R-:W-:Y:S05]  /*245a0*/  BSYNC B0 ;  /* 0x0000000000007941 */ /* 0x000fea0003800000 */
.L_x_634:
[----:B0----5:R-:W0:Y:S02]  /*245b0*/  SHFL.UP PT, R2, R0, 0x1, RZ ;  /* 0x0420000000027989 */ /* 0x021e2400000e00ff */
[----:B0-----:R-:W-:-:S05]  /*245c0*/  SEL R3, R2, RZ, P1 ;  /* 0x000000ff02037207 */ /* 0x001fca0000800000 */
[----:B------:R-:W-:-:S05]  /*245d0*/  IMAD.IADD R3, R0, 0x1, R3 ;  /* 0x0000000100037824 */ /* 0x000fca00078e0203 */
[----:B------:R-:W0:Y:S02]  /*245e0*/  SHFL.UP PT, R2, R3, 0x2, RZ ;  /* 0x0440000003027989 */ /* 0x000e2400000e00ff */
        /* <DEDUP_REMOVED lines=13> */
[----:B------:R-:W-:-:S05]  /*246c0*/  IMAD.IADD R4, R3, 0x1, R4 ;  /* 0x0000000103047824 */ /* 0x000fca00078e0204 */
[----:B------:R-:W-:-:S13]  /*246d0*/  ISETP.GT.AND P6, PT, R4, UR6, PT ;  /* 0x0000000604007c0c */ /* 0x000fda000bfc4270 */
[----:B------:R-:W-:Y:S05]  /*246e0*/  @!P6 BRA `(.L_x_636) ;  /* 0xfffffffc007ce947 */ /* 0x000fea000383ffff */
[----:B------:R-:W-:-:S07]  /*246f0*/  MOV R7, R9 ;  /* 0x0000000900077202 */ /* 0x000fce0000000f00 */
.L_x_632:
[----:B------:R-:W-:-:S04]  /*24700*/  IMAD.IADD R8, R4, 0x1, -R3 ;  /* 0x0000000104087824 */ /* 0x000fc800078e0a03 */
[----:B------:R-:W-:-:S05]  /*24710*/  IMAD R2, R7, UR5, R8 ;  /* 0x0000000507027c24 */ /* 0x000fca000f8e0208 */
[----:B------:R-:W-:-:S13]  /*24720*/  ISETP.GT.AND P0, PT, R2, UR6, PT ;  /* 0x0000000602007c0c */ /* 0x000fda000bf04270 */
[----:B------:R-:W-:-:S04]  /*24730*/  VOTE.ANY R4, PT, !P0 ;  /* 0x0000000000047806 */ /* 0x000fc800040e0100 */
[----:B------:R-:W0:Y:S01]  /*24740*/  POPC R19, R4 ;  /* 0x0000000400137309 */ /* 0x000e220000000000 */
[----:B------:R-:W-:Y:S01]  /*24750*/  ISETP.NE.AND P0, PT, R4, RZ, PT ;  /* 0x000000ff0400720c */ /* 0x000fe20003f05270 */
[----:B0-----:R-:W0:Y:S02]  /*24760*/  SHFL.IDX PT, R10, R0, R19, 0x1f ;  /* 0x00001f13000a7589 */ /* 0x001e2400000e0000 */
[----:B0-----:R-:W-:-:S04]  /*24770*/  IABS R9, R10 ;  /* 0x0000000a00097213 */ /* 0x001fc80000000000 */
[----:B------:R-:W0:Y:S08]  /*24780*/  I2F.RP R6, R9 ;  /* 0x0000000900067306 */ /* 0x000e300000209400 */
[----:B0-----:R-:W0:Y:S02]  /*24790*/  MUFU.RCP R6, R6 ;  /* 0x0000000600067308 */ /* 0x001e240000001000 */
[----:B0-----:R-:W-:-:S06]  /*247a0*/  VIADD R2, R6, 0xffffffe ;  /* 0x0ffffffe06027836 */ /* 0x001fcc0000000000 */
[----:B------:R0:W1:Y:S01]  /*247b0*/  F2I.FTZ.U32.TRUNC.NTZ R3, R2 ;  /* 0x0000000200037305 */ /* 0x000062000021f000 */
[----:B------:R-:W-:Y:S05]  /*247c0*/  @!P0 BRA `(.L_x_637) ;  /* 0x0000000000088947 */ /* 0x000fea0003800000 */
[----:B------:R-:W-:-:S06]  /*247d0*/  VIADD R16, R19, 0xffffffff ;  /* 0xffffffff13107836 */ /* 0x000fcc0000000000 */
[----:B------:R2:W3:Y:S02]  /*247e0*/  SHFL.IDX PT, R16, R7, R16, 0x1f ;  /* 0x00001f1007107589 */ /* 0x0004e400000e0000 */
.L_x_637:
[----:B---3--:R-:W-:Y:S01]  /*247f0*/  IMAD R16, R16, UR5, R8 ;  /* 0x0000000510107c24 */ /* 0x008fe2000f8e0208 */
[----:B0-----:R-:W-:Y:S01]  /*24800*/  IABS R2, R10 ;  /* 0x0000000a00027213 */ /* 0x001fe20000000000 */
[----:B------:R-:W-:Y:S01]  /*24810*/  VIADD R19, R19, UR4 ;  /* 0x0000000413137c36 */ /* 0x000fe20008000000 */
[----:B-1----:R-:W-:Y:S02]  /*24820*/  IADD3 R0, RZ, -R3, RZ ;  /* 0x80000003ff007210 */ /* 0x002fe40007ffe0ff */
[----:B------:R-:W-:Y:S01]  /*24830*/  IADD3 R11, -R16, UR6, RZ ;  /* 0x00000006100b7c10 */ /* 0x000fe2000fffe1ff */
[----:B------:R-:W-:Y:S02]  /*24840*/  IMAD.MOV R4, RZ, RZ, -R2 ;  /* 0x000000ffff047224 */ /* 0x000fe400078e0a02 */
[----:B--2---:R-:W-:Y:S01]  /*24850*/  IMAD R7, R0, R9, RZ ;  /* 0x0000000900077224 */ /* 0x004fe200078e02ff */
[----:B------:R-:W-:Y:S01]  /*24860*/  IABS R0, R11 ;  /* 0x0000000b00007213 */ /* 0x000fe20000000000 */
[----:B------:R-:W-:-:S04]  /*24870*/  IMAD.MOV.U32 R2, RZ, RZ, RZ ;  /* 0x000000ffff027224 */ /* 0x000fc800078e00ff */
[----:B------:R-:W-:-:S04]  /*24880*/  IMAD.HI.U32 R2, R3, R7, R2 ;  /* 0x0000000703027227 */ /* 0x000fc800078e0002 */
[----:B------:R-:W-:Y:S01]  /*24890*/  IMAD.MOV.U32 R3, RZ, RZ, R0 ;  /* 0x000000ffff037224 */ /* 0x000fe200078e0000 */
[----:B------:R-:W-:-:S03]  /*248a0*/  MOV R0, R4 ;  /* 0x0000000400007202 */ /* 0x000fc60000000f00 */
        /* <DEDUP_REMOVED lines=10> */
[----:B------:R-:W-:Y:S02]  /*24950*/  @!P2 IADD3 R2, -R2, RZ, RZ ;  /* 0x000000ff0202a210 */ /* 0x000fe40007ffe1ff */
[----:B------:R-:W-:-:S05]  /*24960*/  @!P1 LOP3.LUT R2, RZ, R10, RZ, 0x33, !PT ;  /* 0x0000000aff029212 */ /* 0x000fca00078e33ff */
[--C-:B------:R-:W-:Y:S02]  /*24970*/  IMAD.MOV R17, RZ, RZ, -R2.reuse ;  /* 0x000000ffff117224 */ /* 0x100fe400078e0a02 */
[----:B------:R-:W-:Y:S02]  /*24980*/  IMAD.MOV.U32 R18, RZ, RZ, R2 ;  /* 0x000000ffff127224 */ /* 0x000fe400078e0002 */
[----:B------:R-:W-:Y:S01]  /*24990*/  IMAD R17, R10, R17, R11 ;  /* 0x000000110a117224 */ /* 0x000fe200078e020b */
[----:B------:R-:W-:Y:S06]  /*249a0*/  BRA `(.L_x_638) ;  /* 0x00000000000c7947 */ /* 0x000fec0003800000 */
.L_x_633:
[----:B------:R-:W-:Y:S01]  /*249b0*/  MOV R17, RZ ;  /* 0x000000ff00117202 */ /* 0x000fe20000000f00 */
[----:B------:R-:W-:Y:S02]  /*249c0*/  IMAD.U32 R16, RZ, RZ, UR6 ;  /* 0x00000006ff107e24 */ /* 0x000fe4000f8e00ff */
[----:B------:R-:W-:-:S07]  /*249d0*/  IMAD.MOV.U32 R18, RZ, RZ, RZ ;  /* 0x000000ffff127224 */ /* 0x000fce00078e00ff */
.L_x_638:
[----:B------:R-:W-:-:S13]  /*249e0*/  ISETP.NE.AND P0, PT, R5, RZ, PT ;  /* 0x000000ff0500720c */ /* 0x000fda0003f05270 */
[----:B------:R-:W0:Y:S01]  /*249f0*/  @!P0 S2R R3, SR_CgaCtaId ;  /* 0x0000000000038919 */ /* 0x000e220000008800 */
[----:B------:R-:W-:-:S04]  /*24a00*/  @!P0 MOV R0, 0x400 ;  /* 0x0000040000008802 */ /* 0x000fc80000000f00 */
[----:B0-----:R-:W-:-:S05]  /*24a10*/  @!P0 LEA R0, R3, R0, 0x18 ;  /* 0x0000000003008211 */ /* 0x001fca00078ec0ff */
[----:B------:R2:W-:Y:S01]  /*24a20*/  @!P0 STS.128 [R0+0x334d0], R16 ;  /* 0x0334d01000008388 */ /* 0x0005e20000000c00 */
[----:B------:R-:W-:Y:S06]  /*24a30*/  BAR.ARV 0x5, 0x180 ;  /* 0x0146000000007b1d */ /* 0x000fec0000002000 */
.L_x_631:
[----:B------:R3:W-:Y:S01]  /*24a40*/  STL [R1+0x38], RZ ;  /* 0x000038ff01007387 */ /* 0x0007e20000100800 */
[----:B------:R-:W-:Y:S01]  /*24a50*/  ULDC UR4, c[0x0][0xc3c] ;  /* 0x00030f0000047ab9 */ /* 0x000fe20000000800 */
[----:B------:R-:W-:Y:S01]  /*24a60*/  IMAD.MOV.U32 R33, RZ, RZ, 0x1 ;  /* 0x00000001ff217424 */ /* 0x000fe200078e00ff */
[----:B-1----:R-:W-:Y:S02]  /*24a70*/  ISETP.GE.AND P0, PT, R19, UR4, PT ;  /* 0x0000000413007c0c */ /* 0x002fe4000bf06270 */
[----:B------:R-:W-:-:S11]  /*24a80*/  MOV R29, RZ ;  /* 0x000000ff001d7202 */ /* 0x000fd60000000f00 */
[----:B---3--:R-:W-:Y:S05]  /*24a90*/  @P0 BRA `(.L_x_639) ;  /* 0x0000007000600947 */ /* 0x008fea0003800000 */
[----:B------:R-:W0:Y:S01]  /*24aa0*/  S2R R7, SR_TID.X ;  /* 0x0000000000077919 */ /* 0x000e220000002100 */
[----:B------:R-:W1:Y:S01]  /*24ab0*/  S2UR UR4, SR_CgaCtaId ;  /* 0x00000000000479c3 */ /* 0x000e620000008800 */
[----:B------:R-:W-:Y:S01]  /*24ac0*/  MOV R22, 0x400 ;  /* 0x0000040000167802 */ /* 0x000fe20000000f00 */
[----:B------:R-:W-:Y:S01]  /*24ad0*/  BSSY B7, `(.L_x_639) ;  /* 0x0000714000077945 */ /* 0x000fe20003800000 */
[----:B------:R-:W-:Y:S01]  /*24ae0*/  MOV R34, 0x1 ;  /* 0x0000000100227802 */ /* 0x000fe20000000f00 */
[----:B------:R-:W-:Y:S01]  /*24af0*/  IMAD.MOV.U32 R31, RZ, RZ, RZ ;  /* 0x000000ffff1f7224 */ /* 0x000fe200078e00ff */
[----:B------:R-:W-:Y:S01]  /*24b00*/  MOV R33, 0x1 ;  /* 0x0000000100217802 */ /* 0x000fe20000000f00 */
[----:B------:R-:W-:Y:S01]  /*24b10*/  IMAD.MOV.U32 R29, RZ, RZ, RZ ;  /* 0x000000ffff1d7224 */ /* 0x000fe200078e00ff */
[----:B------:R-:W-:Y:S01]  /*24b20*/  ULDC.64 UR40, c[0x0][0x198] ;  /* 0x0000660000287ab9 */ /* 0x000fe20000000a00 */
[----:B------:R-:W-:Y:S02]  /*24b30*/  ULOP3.LUT UR39, UR36, 0x2, URZ, 0xfc, !UPT ;  /* 0x0000000224277892 */ /* 0x000fe4000f8efc3f */
[----:B------:R-:W-:Y:S01]  /*24b40*/  ULOP3.LUT UR37, UR36, 0x1, URZ, 0xfc, !UPT ;  /* 0x0000000124257892 */ /* 0x000fe2000f8efc3f */
[----:B------:R-:W-:Y:S01]  /*24b50*/  ULDC UR38, c[0x0][0xc] ;  /* 0x0000030000267ab9 */ /* 0x000fe20000000800 */
[C---:B0-----:R-:W-:Y:S01]  /*24b60*/  IMAD.SHL.U32 R2, R7.reuse, 0x40, RZ ;  /* 0x0000004007027824 */ /* 0x041fe200078e00ff */
[C---:B------:R-:W-:Y:S01]  /*24b70*/  LOP3.LUT R12, R7.reuse, 0x7f, RZ, 0xc0, !PT ;  /* 0x0000007f070c7812 */ /* 0x040fe200078ec0ff */
[C---:B------:R-:W-:Y:S01]  /*24b80*/  IMAD.SHL.U32 R37, R7.reuse, 0x10, RZ ;  /* 0x0000001007257824 */ /* 0x040fe200078e00ff */
[----:B------:R-:W-:Y:S01]  /*24b90*/  SHF.R.U32.HI R3, RZ, 0x1, R7 ;  /* 0x00000001ff037819 */ /* 0x000fe20000011607 */
[----:B------:R-:W-:Y:S01]  /*24ba0*/  IMAD.SHL.U32 R6, R7, 0x2, RZ ;  /* 0x0000000207067824 */ /* 0x000fe200078e00ff */
[----:B--2---:R-:W-:Y:S01]  /*24bb0*/  LOP3.LUT R0, R2, 0x180, RZ, 0xc0, !PT ;  /* 0x0000018002007812 */ /* 0x004fe200078ec0ff */
[----:B------:R-:W-:Y:S01]  /*24bc0*/  IMAD.SHL.U32 R4, R12, 0x10, RZ ;  /* 0x000000100c047824 */ /* 0x000fe200078e00ff */
[----:B------:R-:W-:Y:S01]  /*24bd0*/  LOP3.LUT R5, R37, 0x1b0, RZ, 0xc0, !PT ;  /* 0x000001b025057812 */ /* 0x000fe200078ec0ff */
[----:B------:R-:W-:Y:S01]  /*24be0*/  IMAD.SHL.U32 R10, R7, 0x4, RZ ;  /* 0x00000004070a7824 */ /* 0x000fe200078e00ff */
[----:B------:R-:W-:-:S02]  /*24bf0*/  LOP3.LUT R3, R0, 0x30, R3, 0xf8, !PT ;  /* 0x0000003000037812 */ /* 0x000fc400078ef803 */
[----:B------:R-:W-:Y:S02]  /*24c00*/  SHF.L.U32 R0, R7, 0x5, RZ ;  /* 0x0000000507007819 */ /* 0x000fe400000006ff */
[----:B------:R-:W-:Y:S02]  /*24c10*/  LOP3.LUT R8, R5, 0x30, R6, 0x78, !PT ;  /* 0x0000003005087812 */ /* 0x000fe400078e7806 */
[----:B------:R-:W-:Y:S01]  /*24c20*/  LOP3.LUT R6, R4, 0x600, RZ, 0xc0, !PT ;  /* 0x0000060004067812 */ /* 0x000fe200078ec0ff */
[----:B------:R-:W-:Y:S01]  /*24c30*/  IMAD.SHL.U32 R4, R7, 0x8, RZ ;  /* 0x0000000807047824 */ /* 0x000fe200078e00ff */
[----:B------:R-:W-:Y:S02]  /*24c40*/  LOP3.LUT R5, R0, 0x80, RZ, 0xc0, !PT ;  /* 0x0000008000057812 */ /* 0x000fe400078ec0ff */
[----:B------:R-:W-:Y:S02]  /*24c50*/  LOP3.LUT R9, R6, 0x40, R37, 0xf8, !PT ;  /* 0x0000004006097812 */ /* 0x000fe400078ef825 */
[----:B------:R-:W-:-:S02]  /*24c60*/  LOP3.LUT R3, R3, 0x30, R4, 0x78, !PT ;  /* 0x0000003003037812 */ /* 0x000fc400078e7804 */
[----:B------:R-:W-:Y:S02]  /*24c70*/  LOP3.LUT R5, R5, 0x10, R7, 0xf8, !PT ;  /* 0x0000001005057812 */ /* 0x000fe400078ef807 */
[----:B------:R-:W-:Y:S02]  /*24c80*/  LOP3.LUT R7, R6, 0x60, R0, 0xf8, !PT ;  /* 0x0000006006077812 */ /* 0x000fe400078ef800 */
[----:B------:R-:W-:Y:S02]  /*24c90*/  LOP3.LUT R11, R9, R8, RZ, 0xfc, !PT ;  /* 0x00000008090b7212 */ /* 0x000fe400078efcff */
[----:B------:R-:W-:Y:S02]  /*24ca0*/  LOP3.LUT R2, R3, 0x640, R2, 0xf8, !PT ;  /* 0x0000064003027812 */ /* 0x000fe400078ef802 */
[----:B------:R-:W-:Y:S01]  /*24cb0*/  LOP3.LUT R5, R5, 0x10, R10, 0x78, !PT ;  /* 0x0000001005057812 */ /* 0x000fe200078e780a */
[----:B------:R-:W-:Y:S01]  /*24cc0*/  STL [R1+0x10], R11 ;  /* 0x0000100b01007387 */ /* 0x000fe20000100800 */
[----:B------:R-:W-:-:S02]  /*24cd0*/  LOP3.LUT R4, R7, 0x100, R0, 0xf8, !PT ;  /* 0x0000010007047812 */ /* 0x000fc400078ef800 */
[----:B------:R-:W-:Y:S01]  /*24ce0*/  SHF.R.U32.HI R3, RZ, 0x2, R12 ;  /* 0x00000002ff037819 */ /* 0x000fe2000001160c */
[----:B------:R0:W-:Y:S01]  /*24cf0*/  STL [R1+0x18], R2 ;  /* 0x0000180201007387 */ /* 0x0001e20000100800 */
[----:B------:R-:W-:Y:S02]  /*24d00*/  LOP3.LUT R37, R37, 0x30, RZ, 0xc0, !PT ;  /* 0x0000003025257812 */ /* 0x000fe400078ec0ff */
[----:B------:R-:W-:Y:S02]  /*24d10*/  LOP3.LUT R0, R3, 0x60, R0, 0xf8, !PT ;  /* 0x0000006003007812 */ /* 0x000fe400078ef800 */
[----:B------:R-:W-:Y:S02]  /*24d20*/  LOP3.LUT R3, R37, 0x80, RZ, 0xfc, !PT ;  /* 0x0000008025037812 */ /* 0x000fe400078efcff */
[----:B0-----:R-:W-:-:S05]  /*24d30*/  LOP3.LUT R2, R4, R5, RZ, 0xfc, !PT ;  /* 0x0000000504027212 */ /* 0x001fca00078efcff */
[----:B------:R1:W-:Y:S04]  /*24d40*/  STL [R1+0x14], R2 ;  /* 0x0000140201007387 */ /* 0x0003e80000100800 */
[----:B------:R-:W-:Y:S01]  /*24d50*/  STL [R1+0x38], RZ ;  /* 0x000038ff01007387 */ /* 0x000fe20000100800 */
[----:B-1----:R-:W-:-:S05]  /*24d60*/  IMAD.U32 R2, RZ, RZ, UR4 ;  /* 0x00000004ff027e24 */ /* 0x002fca000f8e00ff */
[----:B------:R-:W-:Y:S01]  /*24d70*/  LEA R22, R2, R22, 0x18 ;  /* 0x0000001602167211 */ /* 0x000fe200078ec0ff */
[----:B------:R0:W-:Y:S02]  /*24d80*/  STL [R1+0xc], R2 ;  /* 0x00000c0201007387 */ /* 0x0001e40000100800 */
[----:B0-----:R-:W-:Y:S02]  /*24d90*/  LOP3.LUT R2, R37, 0x40, RZ, 0xfc, !PT ;  /* 0x0000004025027812 */ /* 0x001fe400078efcff */
[----:B------:R-:W-:Y:S01]  /*24da0*/  LOP3.LUT R2, R0, 0x80, RZ, 0xfc, !PT ;  /* 0x0000008000027812 */ /* 0x000fe200078efcff */
[----:B------:R-:W-:-:S05]  /*24db0*/  IMAD.IADD R0, R22, 0x1, R11 ;  /* 0x0000000116007824 */ /* 0x000fca00078e020b */
[----:B------:R0:W-:Y:S02]  /*24dc0*/  STL [R1+0x1c], R0 ;  /* 0x00001c0001007387 */ /* 0x0001e40000100800 */
.L_x_759:
[----:B012-4-:R-:W1:Y:S02]  /*24dd0*/  LDC.64 R2, c[0x0][0xc88] ;  /* 0x00032200ff027b82 */ /* 0x017e640000000a00 */
[----:B-1----:R-:W-:-:S05]  /*24de0*/  IMAD.WIDE R2, R19, 0x4, R2 ;  /* 0x0000000413027825 */ /* 0x002fca00078e0202 */
[----:B------:R-:W0:Y:S01]  /*24df0*/  LDG.E R23, desc[UR50][R2.64] ;  /* 0x0000003202177981 */ /* 0x000e22000c1e1900 */
[----:B------:R-:W-:Y:S05]  /*24e00*/  YIELD ;  /* 0x0000000000007946 */ /* 0x000fea0003800000 */
[----:B------:R-:W-:Y:S01]  /*24e10*/  ULDC.64 UR4, c[0x0][0xa28] ;  /* 0x00028a0000047ab9 */ /* 0x000fe20000000a00 */
[----:B------:R-:W-:Y:S01]  /*24e20*/  ULDC.64 UR8, c[0x0][0xa18] ;  /* 0x0002860000087ab9 */ /* 0x000fe20000000a00 */
[----:B------:R-:W-:Y:S01]  /*24e30*/  ISETP.NE.U32.AND P0, PT, RZ, UR4, PT ;  /* 0x00000004ff007c0c */ /* 0x000fe2000bf05070 */
[----:B------:R-:W-:Y:S01]  /*24e40*/  IMAD.MOV.U32 R9, RZ, RZ, RZ ;  /* 0x000000ffff097224 */ /* 0x000fe200078e00ff */
[----:B------:R-:W-:-:S02]  /*24e50*/  ULDC.64 UR6, c[0x0][0xa10] ;  /* 0x0002840000067ab9 */ /* 0x000fc40000000a00 */
[----:B------:R-:W-:Y:S02]  /*24e60*/  ISETP.NE.AND.EX P0, PT, RZ, UR5, PT, P0 ;  /* 0x00000005ff007c0c */ /* 0x000fe4000bf05300 */
[----:B------:R-:W-:-:S04]  /*24e70*/  ISETP.NE.U32.AND P2, PT, RZ, UR8, PT ;  /* 0x00000008ff007c0c */ /* 0x000fc8000bf45070 */
[----:B------:R-:W-:Y:S02]  /*24e80*/  ISETP.NE.AND.EX P2, PT, RZ, UR9, PT, P2 ;  /* 0x00000009ff007c0c */ /* 0x000fe4000bf45320 */
[----:B------:R-:W-:Y:S02]  /*24e90*/  MOV R27, RZ ;  /* 0x000000ff001b7202 */ /* 0x000fe40000000f00 */
[----:B0-----:R-:W-:-:S03]  /*24ea0*/  SHF.R.S32.HI R0, RZ, 0x1f, R23 ;  /* 0x0000001fff007819 */ /* 0x001fc60000011417 */
[C---:B------:R-:W-:Y:S01]  /*24eb0*/  @P0 LEA R2, P1, R23.reuse, UR4, 0x2 ;  /* 0x0000000417020c11 */ /* 0x040fe2000f8210ff */
[C---:B------:R-:W-:Y:S01]  /*24ec0*/  IMAD.SHL.U32 R25, R23.reuse, 0x4, RZ ;  /* 0x0000000417197824 */ /* 0x040fe200078e00ff */
[C-C-:B------:R-:W-:Y:S01]  /*24ed0*/  SHF.L.U64.HI R26, R23.reuse, 0x2, R0.reuse ;  /* 0x00000002171a7819 */ /* 0x140fe20000010200 */
[----:B------:R0:W-:Y:S01]  /*24ee0*/  STL [R1+0x30], R0 ;  /* 0x0000300001007387 */ /* 0x0001e20000100800 */
[----:B------:R-:W-:Y:S01]  /*24ef0*/  @P0 LEA.HI.X R3, R23, UR5, R0, 0x2, P1 ;  /* 0x0000000517030c11 */ /* 0x000fe200088f1400 */
[----:B------:R-:W-:-:S04]  /*24f00*/  ULDC.64 UR4, c[0x0][0xa00] ;  /* 0x0002800000047ab9 */ /* 0x000fc80000000a00 */
[----:B------:R1:W2:Y:S01]  /*24f10*/  @P0 LDG.E R9, desc[UR50][R2.64] ;  /* 0x0000003202090981 */ /* 0x0002a2000c1e1900 */
[----:B------:R-:W-:Y:S02]  /*24f20*/  ISETP.NE.U32.AND P0, PT, RZ, UR4, PT ;  /* 0x00000004ff007c0c */ /* 0x000fe4000bf05070 */
[----:B------:R-:W-:Y:S01]  /*24f30*/  ISETP.NE.U32.AND P1, PT, RZ, UR6, PT ;  /* 0x00000006ff007c0c */ /* 0x000fe2000bf25070 */
[----:B0-----:R-:W-:Y:S01]  /*24f40*/  IMAD.MOV.U32 R0, RZ, RZ, RZ ;  /* 0x000000ffff007224 */ /* 0x001fe200078e00ff */
[----:B------:R-:W-:Y:S02]  /*24f50*/  ISETP.NE.AND.EX P0, PT, RZ, UR5, PT, P0 ;  /* 0x00000005ff007c0c */ /* 0x000fe4000bf05300 */
[----:B------:R-:W-:Y:S02]  /*24f60*/  ISETP.NE.AND.EX P1, PT, RZ, UR7, PT, P1 ;  /* 0x00000007ff007c0c */ /* 0x000fe4000bf25310 */
[C---:B------:R-:W-:Y:S02]  /*24f70*/  IADD3 R4, P4, R25.reuse, UR6, RZ ;  /* 0x0000000619047c10 */ /* 0x040fe4000ff9e0ff */
[----:B-1----:R-:W-:Y:S01]  /*24f80*/  IADD3 R2, P3, R25, UR4, RZ ;  /* 0x0000000419027c10 */ /* 0x002fe2000ff7e0ff */
[----:B------:R-:W-:Y:S01]  /*24f90*/  ULDC UR4, c[0x0][0x288] ;  /* 0x0000a20000047ab9 */ /* 0x000fe20000000800 */
[----:B------:R-:W-:-:S02]  /*24fa0*/  IADD3.X R5, R26, UR7, RZ, P4, !PT ;  /* 0x000000071a057c10 */ /* 0x000fc4000a7fe4ff */
[C---:B------:R-:W-:Y:S02]  /*24fb0*/  IADD3.X R3, R26.reuse, UR5, RZ, P3, !PT ;  /* 0x000000051a037c10 */ /* 0x040fe40009ffe4ff */
[----:B------:R-:W-:Y:S01]  /*24fc0*/  @P2 IADD3 R6, P3, R25, UR8, RZ ;  /* 0x0000000819062c10 */ /* 0x000fe2000ff7e0ff */
[----:B------:R-:W-:Y:S01]  /*24fd0*/  IMAD.U32 R8, RZ, RZ, UR4 ;  /* 0x00000004ff087e24 */ /* 0x000fe2000f8e00ff */
[----:B------:R-:W-:Y:S01]  /*24fe0*/  ULDC.64 UR4, c[0x0][0x418] ;  /* 0x0001060000047ab9 */ /* 0x000fe20000000a00 */
[----:B------:R-:W5:Y:S01]  /*24ff0*/  @P0 LDG.E R27, desc[UR50][R2.64] ;  /* 0x00000032021b0981 */ /* 0x000f62000c1e1900 */
[----:B------:R-:W-:-:S03]  /*25000*/  @P2 IADD3.X R7, R26, UR9, RZ, P3, !PT ;  /* 0x000000091a072c10 */ /* 0x000fc60009ffe4ff */
[----:B------:R-:W5:Y:S04]  /*25010*/  @P1 LDG.E R0, desc[UR50][R4.64] ;  /* 0x0000003204001981 */ /* 0x000f68000c1e1900 */
[----:B------:R0:W3:Y:S01]  /*25020*/  @P2 LDG.E R8, desc[UR50][R6.64] ;  /* 0x0000003206082981 */ /* 0x0000e2000c1e1900 */
[----:B------:R-:W-:-:S03]  /*25030*/  UISETP.NE.U32.AND UP0, UPT, UR4, URZ, UPT ;  /* 0x0000003f0400728c */ /* 0x000fc6000bf05070 */
[----:B------:R-:W-:Y:S01]  /*25040*/  ULDC UR4, c[0x0][0x424] ;  /* 0x0001090000047ab9 */ /* 0x000fe20000000800 */
[----:B------:R-:W-:-:S03]  /*25050*/  UISETP.NE.AND.EX UP0, UPT, UR5, URZ, UPT, UP0 ;  /* 0x0000003f0500728c */ /* 0x000fc6000bf05300 */
[----:B------:R-:W-:Y:S01]  /*25060*/  ULDC UR5, c[0x0][0x2f0] ;  /* 0x0000bc0000057ab9 */ /* 0x000fe20000000800 */
[----:B------:R-:W-:-:S04]  /*25070*/  USEL UR4, UR4, 0x1, UP0 ;  /* 0x0000000104047887 */ /* 0x000fc80008000000 */
[----:B------:R-:W-:-:S03]  /*25080*/  UIMAD UR4, UR4, UR5, URZ ;  /* 0x00000005040472a4 */ /* 0x000fc6000f8e023f */
[----:B------:R-:W-:Y:S02]  /*25090*/  ULDC UR5, c[0x0][0x348] ;  /* 0x0000d20000057ab9 */ /* 0x000fe40000000800 */
[----:B0-----:R-:W-:Y:S01]  /*250a0*/  IMAD.U32 R6, RZ, RZ, UR5 ;  /* 0x00000005ff067e24 */ /* 0x001fe2000f8e00ff */
[----:B------:R-:W-:Y:S01]  /*250b0*/  MOV R7, UR4 ;  /* 0x0000000400077c02 */ /* 0x000fe20008000f00 */
[----:B--2---:R0:W-:Y:S04]  /*250c0*/  STL [R1+0x4], R9 ;  /* 0x0000040901007387 */ /* 0x0041e80000100800 */
[----:B---3--:R0:W-:Y:S01]  /*250d0*/  STL [R1+0x34], R8 ;  /* 0x0000340801007387 */ /* 0x0081e20000100800 */
[----:B------:R-:W-:Y:S05]  /*250e0*/  @P2 BRA `(.L_x_640) ;  /* 0x0000000000142947 */ /* 0x000fea0003800000 */
[----:B------:R-:W-:Y:S05]  /*250f0*/  @!P0 BRA `(.L_x_640) ;  /* 0x0000000000108947 */ /* 0x000fea0003800000 */
[----:B0-----:R-:W2:Y:S04]  /*25100*/  LDG.E R8, desc[UR50][R2.64] ;  /* 0x0000003202087981 */ /* 0x001ea8000c1e1900 */
[----:B------:R-:W2:Y:S02]  /*25110*/  LDG.E R2, desc[UR50][R2.64+0x4] ;  /* 0x0000043202027981 */ /* 0x000ea4000c1e1900 */
[----:B--2---:R-:W-:-:S05]  /*25120*/  IMAD.IADD R2, R2, 0x1, -R8 ;  /* 0x0000000102027824 */ /* 0x004fca00078e0a08 */
[----:B------:R1:W-:Y:S02]  /*25130*/  STL [R1+0x34], R2 ;  /* 0x0000340201007387 */ /* 0x0003e40000100800 */
.L_x_640:
[----:B------:R-:W-:Y:S01]  /*25140*/  ULDC.64 UR4, c[0x0][0xa20] ;  /* 0x0002880000047ab9 */ /* 0x000fe20000000a00 */
[----:B------:R-:W-:Y:S01]  /*25150*/  IMAD.MOV.U32 R32, RZ, RZ, R23 ;  /* 0x000000ffff207224 */ /* 0x000fe200078e0017 */
[----:B------:R-:W-:-:S04]  /*25160*/  ISETP.NE.U32.AND P0, PT, RZ, UR4, PT ;  /* 0x00000004ff007c0c */ /* 0x000fc8000bf05070 */
[----:B------:R-:W-:-:S13]  /*25170*/  ISETP.NE.AND.EX P0, PT, RZ, UR5, PT, P0 ;  /* 0x00000005ff007c0c */ /* 0x000fda000bf05300 */
[----:B------:R-:W-:Y:S05]  /*25180*/  @!P0 BRA `(.L_x_641) ;  /* 0x0000000000108947 */ /* 0x000fea0003800000 */
[----:B-1----:R-:W-:-:S04]  /*25190*/  IADD3 R2, P0, R25, UR4, RZ ;  /* 0x0000000419027c10 */ /* 0x002fc8000ff1e0ff */
[----:B------:R-:W-:-:S05]  /*251a0*/  IADD3.X R3, R26, UR5, RZ, P0, !PT ;  /* 0x000000051a037c10 */ /* 0x000fca00087fe4ff */
[----:B------:R2:W5:Y:S01]  /*251b0*/  LDG.E R7, desc[UR50][R2.64] ;  /* 0x0000003202077981 */ /* 0x000562000c1e1900 */
[----:B------:R-:W-:Y:S05]  /*251c0*/  BRA `(.L_x_642) ;  /* 0x0000000000247947 */ /* 0x000fea0003800000 */
.L_x_641:
[----:B------:R-:W-:Y:S02]  /*251d0*/  ULDC.64 UR4, c[0x0][0xa08] ;  /* 0x0002820000047ab9 */ /* 0x000fe40000000a00 */
[----:B------:R-:W-:-:S04]  /*251e0*/  ISETP.NE.U32.AND P0, PT, RZ, UR4, PT ;  /* 0x00000004ff007c0c */ /* 0x000fc8000bf05070 */
[----:B------:R-:W-:-:S13]  /*251f0*/  ISETP.NE.AND.EX P0, PT, RZ, UR5, PT, P0 ;  /* 0x00000005ff007c0c */ /* 0x000fda000bf05300 */
[----:B------:R-:W-:Y:S05]  /*25200*/  @!P0 BRA `(.L_x_642) ;  /* 0x0000000000148947 */ /* 0x000fea0003800000 */
[----:B-1----:R-:W1:Y:S02]  /*25210*/  LDC.64 R2, c[0x0][0xa08] ;  /* 0x00028200ff027b82 */ /* 0x002e640000000a00 */
[----:B-1----:R-:W-:-:S05]  /*25220*/  IMAD.WIDE R2, R32, 0x4, R2 ;  /* 0x0000000420027825 */ /* 0x002fca00078e0202 */
[----:B------:R-:W2:Y:S04]  /*25230*/  LDG.E R7, desc[UR50][R2.64] ;  /* 0x0000003202077981 */ /* 0x000ea8000c1e1900 */
[----:B------:R-:W2:Y:S02]  /*25240*/  LDG.E R2, desc[UR50][R2.64+0x4] ;  /* 0x0000043202027981 */ /* 0x000ea4000c1e1900 */
[----:B--2---:R-:W-:-:S07]  /*25250*/  IMAD.IADD R7, R2, 0x1, -R7 ;  /* 0x0000000102077824 */ /* 0x004fce00078e0a07 */
.L_x_642:
[----:B-12---:R-:W2:Y:S04]  /*25260*/  @P1 LDG.E R2, desc[UR50][R4.64] ;  /* 0x0000003204021981 */ /* 0x006ea8000c1e1900 */
[----:B------:R-:W2:Y:S01]  /*25270*/  @P1 LDG.E R4, desc[UR50][R4.64+0x4] ;  /* 0x0000043204041981 */ /* 0x000ea2000c1e1900 */
[----:B-----5:R-:W-:Y:S01]  /*25280*/  IMAD.IADD R7, R7, 0x1, -R9 ;  /* 0x0000000107077824 */ /* 0x020fe200078e0a09 */
[----:B------:R-:W-:Y:S01]  /*25290*/  BSSY B0, `(.L_x_643) ;  /* 0x0000156000007945 */ /* 0x000fe20003800000 */
[----:B--2---:R-:W-:-:S05]  /*252a0*/  @P1 IADD3 R6, -R2, R4, RZ ;  /* 0x0000000402061210 */ /* 0x004fca0007ffe1ff */
[----:B------:R-:W-:-:S04]  /*252b0*/  IMAD.IADD R24, R7, 0x1, R6 ;  /* 0x0000000107187824 */ /* 0x000fc800078e0206 */
[----:B------:R-:W-:-:S04]  /*252c0*/  VIADD R30, R24, 0x9f ;  /* 0x0000009f181e7836 */ /* 0x000fc80000000000 */
[----:B------:R-:W-:-:S05]  /*252d0*/  IMAD.HI R30, R30, 0x66666667, RZ ;  /* 0x666666671e1e7827 */ /* 0x000fca00078e02ff */
[----:B------:R-:W-:-:S04]  /*252e0*/  SHF.R.U32.HI R2, RZ, 0x1f, R30 ;  /* 0x0000001fff027819 */ /* 0x000fc8000001161e */
[----:B------:R-:W-:-:S05]  /*252f0*/  LEA.HI.SX32 R30, R30, R2, 0x1a ;  /* 0x000000021e1e7211 */ /* 0x000fca00078fd2ff */
[----:B------:R-:W-:Y:S01]  /*25300*/  IMAD R2, R30, 0xa0, -R7 ;  /* 0x000000a01e027824 */ /* 0x000fe200078e0a07 */
[----:B------:R-:W-:-:S04]  /*25310*/  IADD3 R7, -R7, RZ, RZ ;  /* 0x000000ff07077210 */ /* 0x000fc80007ffe1ff */
[----:B------:R-:W-:Y:S02]  /*25320*/  VIMNMX R2, R2, R6, PT ;  /* 0x0000000602027248 */ /* 0x000fe40003fe0100 */
[----:B------:R-:W-:-:S04]  /*25330*/  VIMNMX R7, RZ, R7, !PT ;  /* 0x00000007ff077248 */ /* 0x000fc80007fe0100 */
[----:B------:R-:W-:-:S13]  /*25340*/  ISETP.GT.AND P0, PT, R2, R7, PT ;  /* 0x000000070200720c */ /* 0x000fda0003f04270 */
[----:B------:R-:W-:Y:S02]  /*25350*/  @P0 VIADD R5, R2, 0x9f ;  /* 0x0000009f02050836 */ /* 0x000fe40000000000 */
[----:B------:R-:W-:-:S04]  /*25360*/  IMAD.WIDE.U32 R2, R7, -0x33333333, RZ ;  /* 0xcccccccd07027825 */ /* 0x000fc800078e00ff */
[----:B------:R-:W-:Y:S01]  /*25370*/  @P0 IMAD.HI R5, R5, 0x66666667, RZ ;  /* 0x6666666705050827 */ /* 0x000fe200078e02ff */
[----:B------:R-:W-:-:S04]  /*25380*/  SHF.R.U32.HI R4, RZ, 0x7, R3 ;  /* 0x00000007ff047819 */ /* 0x000fc80000011603 */
[----:B------:R-:W-:Y:S01]  /*25390*/  @P0 SHF.R.U32.HI R3, RZ, 0x1f, R5 ;  /* 0x0000001fff030819 */ /* 0x000fe20000011605 */
[----:B------:R-:W-:-:S03]  /*253a0*/  IMAD.MOV.U32 R2, RZ, RZ, R4 ;  /* 0x000000ffff027224 */ /* 0x000fc600078e0004 */
[----:B------:R-:W-:Y:S02]  /*253b0*/  @P0 LEA.HI.SX32 R2, R5, R3, 0x1a ;  /* 0x0000000305020211 */ /* 0x000fe400078fd2ff */
[----:B------:R-:W-:Y:S02]  /*253c0*/  PLOP3.LUT P0, PT, PT, PT, PT, 0x80, 0x0 ;  /* 0x000000000000781c */ /* 0x000fe40003f0f070 */
[----:B------:R-:W-:-:S13]  /*253d0*/  ISETP.GT.AND P2, PT, R2, R4, PT ;  /* 0x000000040200720c */ /* 0x000fda0003f44270 */
[----:B------:R-:W-:Y:S05]  /*253e0*/  @!P2 BRA `(.L_x_644) ;  /* 0x000000140000a947 */ /* 0x000fea0003800000 */
[----:B------:R-:W-:Y:S01]  /*253f0*/  UMOV UR4, 0xffffffff ;  /* 0xffffffff00047882 */ /* 0x000fe20000000000 */
[----:B------:R-:W-:Y:S02]  /*25400*/  SEL R5, R32, RZ, !P1 ;  /* 0x000000ff20057207 */ /* 0x000fe40004800000 */
[----:B------:R-:W-:Y:S05]  /*25410*/  BRA.DIV UR4, `(.L_x_645) ;  /* 0x0000009604a47947 */ /* 0x000fea000b800000 */
[----:B------:R-:W1:Y:S02]  /*25420*/  S2R R3, SR_TID.X ;  /* 0x0000000000037919 */ /* 0x000e640000002100 */
[----:B-1----:R-:W-:-:S04]  /*25430*/  SHF.R.U32.HI R3, RZ, 0x5, R3 ;  /* 0x00000005ff037819 */ /* 0x002fc80000011603 */
[----:B------:R-:W-:-:S05]  /*25440*/  LOP3.LUT R3, R3, 0x3, RZ, 0xc0, !PT ;  /* 0x0000000303037812 */ /* 0x000fca00078ec0ff */
[----:B------:R1:W2:Y:S02]  /*25450*/  SHFL.IDX PT, R14, R3, RZ, 0x1f ;  /* 0x00001fff030e7589 */ /* 0x0002a400000e0000 */
.L_x_886:
[----:B--2---:R-:W-:Y:S02]  /*25460*/  ISETP.NE.AND P0, PT, R14, RZ, PT ;  /* 0x000000ff0e00720c */ /* 0x004fe40003f05270 */
[----:B------:R-:W-:-:S11]  /*25470*/  PLOP3.LUT P6, PT, PT, PT, PT, 0x8, 0x0 ;  /* 0x000000000000781c */ /* 0x000fd60003fce170 */
[----:B------:R-:W-:Y:S05]  /*25480*/  @P0 BRA `(.L_x_646) ;  /* 0x00000000000c0947 */ /* 0x000fea0003800000 */
[----:B------:R-:W-:-:S03]  /*25490*/  UMOV UR4, 0xffffffff ;  /* 0xffffffff00047882 */ /* 0x000fc60000000000 */
[----:B------:R-:W-:Y:S05]  /*254a0*/  BRA.DIV UR4, `(.L_x_647) ;  /* 0x0000009604b47947 */ /* 0x000fea000b800000 */
[----:B------:R-:W-:-:S13]  /*254b0*/  ELECT P6, URZ, PT ;  /* 0x00000000003f782f */ /* 0x000fda00038c0000 */
.L_x_646:
[----:B-1----:R-:W2:Y:S01]  /*254c0*/  LDL R3, [R1+0x38] ;  /* 0x0000380001037983 */ /* 0x002ea20000100800 */
[----:B------:R-:W-:Y:S01]  /*254d0*/  BSSY B1, `(.L_x_648) ;  /* 0x0000008000017945 */ /* 0x000fe20003800000 */
[----:B--2---:R-:W-:-:S05]  /*254e0*/  VIADD R3, R3, 0x1 ;  /* 0x0000000103037836 */ /* 0x004fca0000000000 */
[----:B------:R-:W-:-:S04]  /*254f0*/  LEA.HI R6, R3, R3, RZ, 0x1 ;  /* 0x0000000303067211 */ /* 0x000fc800078f08ff */
[----:B------:R-:W-:-:S04]  /*25500*/  LOP3.LUT R6, R6, 0xfffffffe, RZ, 0xc0, !PT ;  /* 0xfffffffe06067812 */ /* 0x000fc800078ec0ff */
[----:B------:R-:W-:-:S04]  /*25510*/  IADD3 R3, R3, -R6, RZ ;  /* 0x8000000603037210 */ /* 0x000fc80007ffe0ff */
[----:B------:R-:W-:-:S04]  /*25520*/  SHF.L.U32 R3, R3, 0x1f, RZ ;  /* 0x0000001f03037819 */ /* 0x000fc800000006ff */
[----:B------:R-:W1:Y:S02]  /*25530*/  SYNCS.PHASECHK.TRANS64.TRYWAIT P0, [R22+URZ+0x33420], R3 ;  /* 0x03342003160075a7 */ /* 0x000e64000800017f */
[----:B-1----:R-:W-:Y:S05]  /*25540*/  @!P0 BRA `(.L_x_649) ;  /* 0x0000009400ac8947 */ /* 0x002fea0003800000 */
.L_x_889:
[----:B------:R-:W-:Y:S05]  /*25550*/  BSYNC B1 ;  /* 0x0000000000017941 */ /* 0x000fea0003800000 */
.L_x_648:
[----:B------:R-:W-:Y:S04]  /*25560*/  BSSY B1, `(.L_x_650) ;  /* 0x000008b000017945 */ /* 0x000fe80003800000 */
[----:B------:R-:W-:Y:S05]  /*25570*/  @!P6 BRA `(.L_x_651) ;  /* 0x000000080024e947 */ /* 0x000fea0003800000 */
[----:B0-----:R-:W-:Y:S01]  /*25580*/  IMAD R9, R31, 0x8, R22 ;  /* 0x000000081f097824 */ /* 0x001fe200078e0216 */
[----:B------:R-:W-:Y:S01]  /*25590*/  SHF.L.U32 R8, R34, 0x1f, RZ ;  /* 0x0000001f22087819 */ /* 0x000fe200000006ff */
[----:B------:R-:W0:Y:S01]  /*255a0*/  S2R R6, SR_TID.X ;  /* 0x0000000000067919 */ /* 0x000e220000002100 */
[----:B------:R-:W-:Y:S02]  /*255b0*/  BSSY B2, `(.L_x_652) ;  /* 0x0000005000027945 */ /* 0x000fe40003800000 */
[----:B------:R-:W2:Y:S01]  /*255c0*/  SYNCS.PHASECHK.TRANS64.TRYWAIT P0, [R9+URZ+0x334a0], R8 ;  /* 0x0334a008090075a7 */ /* 0x000ea2000800017f */
[----:B0-----:R-:W-:-:S04]  /*255d0*/  LOP3.LUT R6, R6, 0x7f, RZ, 0xc0, !PT ;  /* 0x0000007f06067812 */ /* 0x001fc800078ec0ff */
[----:B------:R-:W-:Y:S01]  /*255e0*/  ISETP.NE.AND P1, PT, R6, RZ, PT ;  /* 0x000000ff0600720c */ /* 0x000fe20003f25270 */
[----:B--2---:R-:W-:-:S12]  /*255f0*/  @!P0 BRA `(.L_x_653) ;  /* 0x0000009400948947 */ /* 0x004fd80003800000 */
.L_x_890:
[----:B------:R-:W-:Y:S05]  /*25600*/  BSYNC B2 ;  /* 0x0000000000027941 */ /* 0x000fea0003800000 */
.L_x_652:
[----:B------:R-:W-:Y:S04]  /*25610*/  BSSY B2, `(.L_x_654) ;  /* 0x0000009000027945 */ /* 0x000fe80003800000 */
[----:B------:R-:W-:Y:S05]  /*25620*/  @P1 BRA `(.L_x_655) ;  /* 0x00000000001c1947 */ /* 0x000fea0003800000 */
[----:B-1----:R-:W1:Y:S02]  /*25630*/  S2R R3, SR_TID.X ;  /* 0x0000000000037919 */ /* 0x002e640000002100 */
[----:B-1----:R-:W-:Y:S01]  /*25640*/  LOP3.LUT R6, R3, 0x1f, RZ, 0xc0, !PT ;  /* 0x0000001f03067812 */ /* 0x002fe200078ec0ff */
[----:B------:R-:W-:-:S03]  /*25650*/  IMAD.MOV.U32 R3, RZ, RZ, 0x7800 ;  /* 0x00007800ff037424 */ /* 0x000fc600078e00ff */
[----:B------:R-:W-:Y:S01]  /*25660*/  ISETP.NE.AND P0, PT, R6, RZ, PT ;  /* 0x000000ff0600720c */ /* 0x000fe20003f05270 */
[----:B------:R2:W-:-:S12]  /*25670*/  SYNCS.ARRIVE.TRANS64 RZ, [R9+URZ+0x33490], R3 ;  /* 0x0334900309ff79a7 */ /* 0x0005d8000800003f */
[----:B--2---:R-:W-:Y:S05]  /*25680*/  @!P0 BRA `(.L_x_655) ;  /* 0x0000000000048947 */ /* 0x004fea0003800000 */
[----:B------:R-:W-:Y:S01]  /*25690*/  BPT.TRAP 0x1 ;  /* 0x000000040000795c */ /* 0x000fe20000300000 */
.L_x_655:
[----:B------:R-:W-:Y:S05]  /*256a0*/  BSYNC B2 ;  /* 0x0000000000027941 */ /* 0x000fea0003800000 */
.L_x_654:
[----:B------:R-:W-:Y:S01]  /*256b0*/  IMAD.MOV.U32 R14, RZ, RZ, RZ ;  /* 0x000000ffff0e7224 */ /* 0x000fe200078e00ff */
[----:B------:R-:W-:Y:S01]  /*256c0*/  UIADD3 UR4, UP0, UR40, 0x570, URZ ;  /* 0x0000057028047890 */ /* 0x000fe2000ff1e03f */
[----:B------:R-:W-:Y:S01]  /*256d0*/  IMAD R6, R2, 0xa0, R0 ;  /* 0x000000a002067824 */ /* 0x000fe200078e0200 */
[----:B------:R-:W-:Y:S01]  /*256e0*/  PLOP3.LUT P0, PT, PT, PT, PT, 0x80, 0x0 ;  /* 0x000000000000781c */ /* 0x000fe20003f0f070 */
[----:B------:R-:W-:Y:S01]  /*256f0*/  IMAD R7, R31, 0x7800, R22 ;  /* 0x000078001f077824 */ /* 0x000fe200078e0216 */
[----:B------:R-:W-:Y:S01]  /*25700*/  R2UR UR10, R14 ;  /* 0x000000000e0a72ca */ /* 0x000fe200000e0000 */
[----:B-1----:R-:W-:Y:S01]  /*25710*/  VIADD R3, R9, 0x33490 ;  /* 0x0003349009037836 */ /* 0x002fe20000000000 */
[----:B------:R-:W-:Y:S01]  /*25720*/  IADD3 R6, R6, -0xa0, RZ ;  /* 0xffffff6006067810 */ /* 0x000fe20007ffe0ff */
[----:B------:R-:W-:Y:S01]  /*25730*/  VIADD R10, R7, 0x24200 ;  /* 0x00024200070a7836 */ /* 0x000fe20000000000 */
[----:B------:R-:W-:Y:S01]  /*25740*/  UIADD3.X UR5, URZ, UR41, URZ, UP0, !UPT ;  /* 0x000000293f057290 */ /* 0x000fe200087fe43f */
[----:B------:R-:W-:Y:S01]  /*25750*/  UMOV UR6, 0x0 ;  /* 0x0000000000067882 */ /* 0x000fe20000000000 */
[----:B------:R-:W-:-:S10]  /*25760*/  UMOV UR7, 0x12f00000 ;  /* 0x12f0000000077882 */ /* 0x000fd40000000000 */
.L_x_656:
[----:B------:R-:W-:-:S13]  /*25770*/  @P0 ELECT P2, URZ, PT ;  /* 0x00000000003f082f */ /* 0x000fda0003840000 */
[----:B------:R-:W-:Y:S02]  /*25780*/  @P2 R2UR UR13, R5 ;  /* 0x00000000050d22ca */ /* 0x000fe400000e0000 */
[----:B------:R-:W-:Y:S02]  /*25790*/  @P2 R2UR UR12, R18 ;  /* 0x00000000120c22ca */ /* 0x000fe400000e0000 */
[----:B------:R-:W-:Y:S02]  /*257a0*/  @P2 R2UR UR11, R6 ;  /* 0x00000000060b22ca */ /* 0x000fe400000e0000 */
[----:B------:R-:W-:Y:S02]  /*257b0*/  @P2 R2UR UR9, R3 ;  /* 0x00000000030922ca */ /* 0x000fe400000e0000 */
[----:B------:R-:W-:Y:S02]  /*257c0*/  @P2 R2UR UR8, R10 ;  /* 0x000000000a0822ca */ /* 0x000fe400000e0000 */
[----:B------:R-:W-:-:S02]  /*257d0*/  @P2 PLOP3.LUT P0, PT, P2, PT, PT, 0x8, 0x0 ;  /* 0x000000000000281c */ /* 0x000fc4000170e170 */
[----:B------:R-:W-:-:S09]  /*257e0*/  PLOP3.LUT P2, PT, PT, PT, PT, 0x8, 0x0 ;  /* 0x000000000000781c */ /* 0x000fd20003f4e170 */
[----:B------:R1:W-:Y:S02]  /*257f0*/  UTMALDG.4D [UR8], [UR4], desc[UR6] ;  /* 0x00000608040075b4 */ /* 0x0003e40008019000 */
[----:B-1----:R-:W-:Y:S05]  /*25800*/  @P0 BRA.U.ANY `(.L_x_656) ;  /* 0xfffffffd00d80947 */ /* 0x002fea000393ffff */
[----:B------:R-:W-:Y:S01]  /*25810*/  IMAD.MOV.U32 R13, RZ, RZ, 0x40 ;  /* 0x00000040ff0d7424 */ /* 0x000fe200078e00ff */
[----:B------:R-:W-:Y:S01]  /*25820*/  PLOP3.LUT P0, PT, PT, PT, PT, 0x80, 0x0 ;  /* 0x000000000000781c */ /* 0x000fe20003f0f070 */
[----:B------:R-:W-:Y:S01]  /*25830*/  UMOV UR6, 0x0 ;  /* 0x0000000000067882 */ /* 0x000fe20000000000 */
[----:B------:R-:W-:Y:S01]  /*25840*/  IADD3 R10, R7, 0x26a00, RZ ;  /* 0x00026a00070a7810 */ /* 0x000fe20007ffe0ff */
[----:B------:R-:W-:Y:S01]  /*25850*/  UMOV UR7, 0x12f00000 ;  /* 0x12f0000000077882 */ /* 0x000fe20000000000 */
[----:B------:R-:W-:-:S15]  /*25860*/  R2UR UR10, R13 ;  /* 0x000000000d0a72ca */ /* 0x000fde00000e0000 */
.L_x_657:
        /* <DEDUP_REMOVED lines=12> */
[----:B------:R-:W-:Y:S01]  /*25930*/  VIADD R10, R7, 0x29200 ;  /* 0x00029200070a7836 */ /* 0x000fe20000000000 */
[----:B------:R-:W-:Y:S01]  /*25940*/  UMOV UR6, 0x0 ;  /* 0x0000000000067882 */ /* 0x000fe20000000000 */
[----:B------:R-:W-:Y:S01]  /*25950*/  UMOV UR7, 0x12f00000 ;  /* 0x12f0000000077882 */ /* 0x000fe20000000000 */
[----:B------:R-:W-:-:S15]  /*25960*/  R2UR UR10, R12 ;  /* 0x000000000c0a72ca */ /* 0x000fde00000e0000 */
.L_x_658:
        /* <DEDUP_REMOVED lines=10> */
[----:B------:R-:W1:Y:S01]  /*25a10*/  SYNCS.PHASECHK.TRANS64.TRYWAIT P0, [R9+URZ+0x334c0], R8 ;  /* 0x0334c008090075a7 */ /* 0x000e62000800017f */
[----:B------:R-:W-:Y:S04]  /*25a20*/  BSSY B2, `(.L_x_659) ;  /* 0x0000002000027945 */ /* 0x000fe80003800000 */
[----:B-1----:R-:W-:Y:S05]  /*25a30*/  @!P0 BRA `(.L_x_660) ;  /* 0x0000009000988947 */ /* 0x002fea0003800000 */
.L_x_891:
[----:B------:R-:W-:Y:S05]  /*25a40*/  BSYNC B2 ;  /* 0x0000000000027941 */ /* 0x000fea0003800000 */
.L_x_659:
[----:B------:R-:W-:Y:S01]  /*25a50*/  BSSY B2, `(.L_x_661) ;  /* 0x000000b000027945 */ /* 0x000fe20003800000 */
[----:B------:R-:W-:Y:S01]  /*25a60*/  IMAD.MOV.U32 R10, RZ, RZ, 0x0 ;  /* 0x00000000ff0a7424 */ /* 0x000fe200078e00ff */
[----:B------:R-:W-:Y:S02]  /*25a70*/  MOV R11, 0x12f00000 ;  /* 0x12f00000000b7802 */ /* 0x000fe40000000f00 */
[----:B------:R-:W-:Y:S05]  /*25a80*/  @P1 BRA `(.L_x_662) ;  /* 0x00000000001c1947 */ /* 0x000fea0003800000 */
[----:B------:R-:W2:Y:S02]  /*25a90*/  S2R R3, SR_TID.X ;  /* 0x0000000000037919 */ /* 0x000ea40000002100 */
[----:B--2---:R-:W-:Y:S01]  /*25aa0*/  LOP3.LUT R15, R3, 0x1f, RZ, 0xc0, !PT ;  /* 0x0000001f030f7812 */ /* 0x004fe200078ec0ff */
[----:B------:R-:W-:-:S03]  /*25ab0*/  IMAD.MOV.U32 R3, RZ, RZ, 0x7800 ;  /* 0x00007800ff037424 */ /* 0x000fc600078e00ff */
[----:B------:R-:W-:Y:S01]  /*25ac0*/  ISETP.NE.AND P0, PT, R15, RZ, PT ;  /* 0x000000ff0f00720c */ /* 0x000fe20003f05270 */
[----:B------:R2:W-:-:S12]  /*25ad0*/  SYNCS.ARRIVE.TRANS64 RZ, [R9+URZ+0x334b0], R3 ;  /* 0x0334b00309ff79a7 */ /* 0x0005d8000800003f */
[----:B--2---:R-:W-:Y:S05]  /*25ae0*/  @!P0 BRA `(.L_x_662) ;  /* 0x0000000000048947 */ /* 0x004fea0003800000 */
[----:B------:R-:W-:Y:S01]  /*25af0*/  BPT.TRAP 0x1 ;  /* 0x000000040000795c */ /* 0x000fe20000300000 */
.L_x_662:
[----:B------:R-:W-:Y:S05]  /*25b00*/  BSYNC B2 ;  /* 0x0000000000027941 */ /* 0x000fea0003800000 */
.L_x_661:
[----:B------:R-:W-:Y:S01]  /*25b10*/  R2UR UR10, R14 ;  /* 0x000000000e0a72ca */ /* 0x000fe200000e0000 */
[----:B------:R-:W-:Y:S01]  /*25b20*/  UIADD3 UR4, UP0, UR40, 0x670, URZ ;  /* 0x0000067028047890 */ /* 0x000fe2000ff1e03f */
[----:B------:R-:W-:Y:S01]  /*25b30*/  R2UR UR6, R10 ;  /* 0x000000000a0672ca */ /* 0x000fe200000e0000 */
[----:B01----:R-:W-:Y:S01]  /*25b40*/  VIADD R9, R9, 0x334b0 ;  /* 0x000334b009097836 */ /* 0x003fe20000000000 */
[----:B------:R-:W-:Y:S01]  /*25b50*/  R2UR UR7, R11 ;  /* 0x000000000b0772ca */ /* 0x000fe200000e0000 */
[----:B------:R-:W-:Y:S01]  /*25b60*/  VIADD R3, R7, 0xf200 ;  /* 0x0000f20007037836 */ /* 0x000fe20000000000 */
[----:B------:R-:W-:Y:S01]  /*25b70*/  PLOP3.LUT P0, PT, PT, PT, PT, 0x80, 0x0 ;  /* 0x000000000000781c */ /* 0x000fe20003f0f070 */
[----:B------:R-:W-:-:S12]  /*25b80*/  UIADD3.X UR5, URZ, UR41, URZ, UP0, !UPT ;  /* 0x000000293f057290 */ /* 0x000fd800087fe43f */
.L_x_663:
        /* <DEDUP_REMOVED lines=9> */
[----:B0-----:R-:W-:Y:S05]  /*25c20*/  @P0 BRA.U.ANY `(.L_x_663) ;  /* 0xfffffffd00d80947 */ /* 0x001fea000393ffff */
[----:B------:R-:W-:Y:S02]  /*25c30*/  R2UR UR10, R13 ;  /* 0x000000000d0a72ca */ /* 0x000fe400000e0000 */
[----:B------:R-:W-:Y:S02]  /*25c40*/  R2UR UR6, R10 ;  /* 0x000000000a0672ca */ /* 0x000fe400000e0000 */
[----:B------:R-:W-:Y:S02]  /*25c50*/  R2UR UR7, R11 ;  /* 0x000000000b0772ca */ /* 0x000fe400000e0000 */
[----:B------:R-:W-:Y:S02]  /*25c60*/  PLOP3.LUT P0, PT, PT, PT, PT, 0x80, 0x0 ;  /* 0x000000000000781c */ /* 0x000fe40003f0f070 */
[----:B------:R-:W-:-:S11]  /*25c70*/  IADD3 R3, R7, 0x11a00, RZ ;  /* 0x00011a0007037810 */ /* 0x000fd60007ffe0ff */
.L_x_664:
        /* <DEDUP_REMOVED lines=10> */
[----:B------:R-:W-:Y:S01]  /*25d20*/  R2UR UR10, R12 ;  /* 0x000000000c0a72ca */ /* 0x000fe200000e0000 */
[----:B------:R-:W-:Y:S01]  /*25d30*/  VIADD R7, R7, 0x14200 ;  /* 0x0001420007077836 */ /* 0x000fe20000000000 */
[----:B------:R-:W-:Y:S02]  /*25d40*/  R2UR UR6, R10 ;  /* 0x000000000a0672ca */ /* 0x000fe400000e0000 */
[----:B------:R-:W-:Y:S02]  /*25d50*/  R2UR UR7, R11 ;  /* 0x000000000b0772ca */ /* 0x000fe400000e0000 */
[----:B------:R-:W-:-:S13]  /*25d60*/  PLOP3.LUT P0, PT, PT, PT, PT, 0x80, 0x0 ;  /* 0x000000000000781c */ /* 0x000fda0003f0f070 */
.L_x_665:
        /* <DEDUP_REMOVED lines=9> */
[----:B--2---:R-:W-:Y:S05]  /*25e00*/  @P0 BRA.U.ANY `(.L_x_665) ;  /* 0xfffffffd00d80947 */ /* 0x004fea000393ffff */
.L_x_651:
[----:B------:R-:W-:Y:S05]  /*25e10*/  BSYNC B1 ;  /* 0x0000000000017941 */ /* 0x000fea0003800000 */
.L_x_650:
[----:B------:R-:W-:Y:S01]  /*25e20*/  VIADD R7, R2, 0xfffffffe ;  /* 0xfffffffe02077836 */ /* 0x000fe20000000000 */
[----:B------:R-:W-:Y:S01]  /*25e30*/  PLOP3.LUT P0, PT, PT, PT, PT, 0x8, 0x0 ;  /* 0x000000000000781c */ /* 0x000fe20003f0e170 */
[----:B------:R-:W-:-:S03]  /*25e40*/  VIADD R31, R31, 0x1 ;  /* 0x000000011f1f7836 */ /* 0x000fc60000000000 */
[----:B------:R-:W-:Y:S02]  /*25e50*/  ISETP.GE.AND P2, PT, R7, R4, PT ;  /* 0x000000040700720c */ /* 0x000fe40003f46270 */
[----:B------:R-:W-:-:S04]  /*25e60*/  ISETP.NE.AND P1, PT, R31, 0x2, PT ;  /* 0x000000021f00780c */ /* 0x000fc80003f25270 */
[----:B------:R-:W-:Y:S02]  /*25e70*/  SEL R2, RZ, 0x1, P1 ;  /* 0x00000001ff027807 */ /* 0x000fe40000800000 */
[----:B------:R-:W-:Y:S02]  /*25e80*/  SEL R31, R31, RZ, P1 ;  /* 0x000000ff1f1f7207 */ /* 0x000fe40000800000 */
[----:B------:R-:W-:-:S03]  /*25e90*/  LOP3.LUT R34, R34, R2, RZ, 0x3c, !PT ;  /* 0x0000000222227212 */ /* 0x000fc600078e3cff */
[----:B------:R-:W-:Y:S05]  /*25ea0*/  @!P2 BRA `(.L_x_644) ;  /* 0x000000080050a947 */ /* 0x000fea0003800000 */
.L_x_682:
[----:B------:R-:W-:Y:S05]  /*25eb0*/  YIELD ;  /* 0x0000000000007946 */ /* 0x000fea0003800000 */
[----:B------:R-:W-:Y:S04]  /*25ec0*/  BSSY B1, `(.L_x_666) ;  /* 0x000008a000017945 */ /* 0x000fe80003800000 */
[----:B------:R-:W-:Y:S05]  /*25ed0*/  @!P6 BRA `(.L_x_667) ;  /* 0x000000080020e947 */ /* 0x000fea0003800000 */
[----:B------:R-:W-:Y:S01]  /*25ee0*/  LEA R6, R31, R22, 0x3 ;  /* 0x000000161f067211 */ /* 0x000fe200078e18ff */
[----:B------:R-:W2:Y:S01]  /*25ef0*/  S2R R2, SR_TID.X ;  /* 0x0000000000027919 */ /* 0x000ea20000002100 */
[----:B-1----:R-:W-:Y:S01]  /*25f00*/  SHF.L.U32 R3, R34, 0x1f, RZ ;  /* 0x0000001f22037819 */ /* 0x002fe200000006ff */
[----:B------:R-:W-:Y:S03]  /*25f10*/  BSSY B2, `(.L_x_668) ;  /* 0x0000005000027945 */ /* 0x000fe60003800000 */
[----:B------:R-:W1:Y:S01]  /*25f20*/  SYNCS.PHASECHK.TRANS64.TRYWAIT P1, [R6+URZ+0x334a0], R3 ;  /* 0x0334a003060075a7 */ /* 0x000e62000802017f */
[----:B--2---:R-:W-:-:S04]  /*25f30*/  LOP3.LUT R2, R2, 0x7f, RZ, 0xc0, !PT ;  /* 0x0000007f02027812 */ /* 0x004fc800078ec0ff */
[----:B------:R-:W-:Y:S01]  /*25f40*/  ISETP.NE.AND P2, PT, R2, RZ, PT ;  /* 0x000000ff0200720c */ /* 0x000fe20003f45270 */
[----:B-1----:R-:W-:-:S12]  /*25f50*/  @!P1 BRA `(.L_x_669) ;  /* 0x0000008c00649947 */ /* 0x002fd80003800000 */
.L_x_892:
[----:B------:R-:W-:Y:S05]  /*25f60*/  BSYNC B2 ;  /* 0x0000000000027941 */ /* 0x000fea0003800000 */
.L_x_668:
[----:B------:R-:W-:Y:S04]  /*25f70*/  BSSY B2, `(.L_x_670) ;  /* 0x0000009000027945 */ /* 0x000fe80003800000 */
[----:B------:R-:W-:Y:S05]  /*25f80*/  @P2 BRA `(.L_x_671) ;  /* 0x00000000001c2947 */ /* 0x000fea0003800000 */
[----:B------:R-:W0:Y:S02]  /*25f90*/  S2R R2, SR_TID.X ;  /* 0x0000000000027919 */ /* 0x000e240000002100 */
[----:B0-----:R-:W-:Y:S01]  /*25fa0*/  LOP3.LUT R8, R2, 0x1f, RZ, 0xc0, !PT ;  /* 0x0000001f02087812 */ /* 0x001fe200078ec0ff */
[----:B------:R-:W-:-:S03]  /*25fb0*/  IMAD.MOV.U32 R2, RZ, RZ, 0x7800 ;  /* 0x00007800ff027424 */ /* 0x000fc600078e00ff */
[----:B------:R-:W-:Y:S01]  /*25fc0*/  ISETP.NE.AND P1, PT, R8, RZ, PT ;  /* 0x000000ff0800720c */ /* 0x000fe20003f25270 */
[----:B------:R2:W-:-:S12]  /*25fd0*/  SYNCS.ARRIVE.TRANS64 RZ, [R6+URZ+0x33490], R2 ;  /* 0x0334900206ff79a7 */ /* 0x0005d8000800003f */
[----:B--2---:R-:W-:Y:S05]  /*25fe0*/  @!P1 BRA `(.L_x_671) ;  /* 0x0000000000049947 */ /* 0x004fea0003800000 */
[----:B------:R-:W-:Y:S01]  /*25ff0*/  BPT.TRAP 0x1 ;  /* 0x000000040000795c */ /* 0x000fe20000300000 */
.L_x_671:
[----:B------:R-:W-:Y:S05]  /*26000*/  BSYNC B2 ;  /* 0x0000000000027941 */ /* 0x000fea0003800000 */
.L_x_670:
[----:B------:R-:W-:Y:S01]  /*26010*/  IMAD.MOV.U32 R11, RZ, RZ, RZ ;  /* 0x000000ffff0b7224 */ /* 0x000fe200078e00ff */
[----:B------:R-:W-:Y:S01]  /*26020*/  UIADD3 UR4, UP0, UR40, 0x570, URZ ;  /* 0x0000057028047890 */ /* 0x000fe2000ff1e03f */
[----:B0-----:R-:W-:Y:S01]  /*26030*/  IMAD R8, R31, 0x7800, R22 ;  /* 0x000078001f087824 */ /* 0x001fe200078e0216 */
[----:B------:R-:W-:Y:S01]  /*26040*/  PLOP3.LUT P1, PT, PT, PT, PT, 0x80, 0x0 ;  /* 0x000000000000781c */ /* 0x000fe20003f2f070 */
[----:B------:R-:W-:Y:S01]  /*26050*/  IMAD R9, R7, 0xa0, R0 ;  /* 0x000000a007097824 */ /* 0x000fe200078e0200 */
[----:B------:R-:W-:Y:S01]  /*26060*/  R2UR UR10, R11 ;  /* 0x000000000b0a72ca */ /* 0x000fe200000e0000 */
[----:B------:R-:W-:Y:S01]  /*26070*/  VIADD R2, R6, 0x33490 ;  /* 0x0003349006027836 */ /* 0x000fe20000000000 */
[----:B------:R-:W-:Y:S01]  /*26080*/  IADD3 R10, R8, 0x24200, RZ ;  /* 0x00024200080a7810 */ /* 0x000fe20007ffe0ff */
[----:B------:R-:W-:Y:S01]  /*26090*/  UIADD3.X UR5, URZ, UR41, URZ, UP0, !UPT ;  /* 0x000000293f057290 */ /* 0x000fe200087fe43f */
[----:B------:R-:W-:Y:S01]  /*260a0*/  UMOV UR6, 0x0 ;  /* 0x0000000000067882 */ /* 0x000fe20000000000 */
[----:B------:R-:W-:-:S10]  /*260b0*/  UMOV UR7, 0x12f00000 ;  /* 0x12f0000000077882 */ /* 0x000fd40000000000 */
.L_x_672:
        /* <DEDUP_REMOVED lines=10> */
[----:B------:R-:W-:Y:S01]  /*26160*/  IMAD.MOV.U32 R13, RZ, RZ, 0x40 ;  /* 0x00000040ff0d7424 */ /* 0x000fe200078e00ff */
[----:B------:R-:W-:Y:S01]  /*26170*/  PLOP3.LUT P1, PT, PT, PT, PT, 0x80, 0x0 ;  /* 0x000000000000781c */ /* 0x000fe20003f2f070 */
[----:B------:R-:W-:Y:S01]  /*26180*/  VIADD R10, R8, 0x26a00 ;  /* 0x00026a00080a7836 */ /* 0x000fe20000000000 */
[----:B------:R-:W-:Y:S01]  /*26190*/  UMOV UR6, 0x0 ;  /* 0x0000000000067882 */ /* 0x000fe20000000000 */
[----:B------:R-:W-:Y:S01]  /*261a0*/  UMOV UR7, 0x12f00000 ;  /* 0x12f0000000077882 */ /* 0x000fe20000000000 */
[----:B------:R-:W-:-:S15]  /*261b0*/  R2UR UR10, R13 ;  /* 0x000000000d0a72ca */ /* 0x000fde00000e0000 */
.L_x_673:
        /* <DEDUP_REMOVED lines=12> */
[----:B------:R-:W-:Y:S01]  /*26280*/  UMOV UR6, 0x0 ;  /* 0x0000000000067882 */ /* 0x000fe20000000000 */
[----:B------:R-:W-:Y:S01]  /*26290*/  IADD3 R10, R8, 0x29200, RZ ;  /* 0x00029200080a7810 */ /* 0x000fe20007ffe0ff */
[----:B------:R-:W-:Y:S01]  /*262a0*/  UMOV UR7, 0x12f00000 ;  /* 0x12f0000000077882 */ /* 0x000fe20000000000 */
[----:B------:R-:W-:-:S15]  /*262b0*/  R2UR UR10, R12 ;  /* 0x000000000c0a72ca */ /* 0x000fde00000e0000 */
.L_x_674:
        /* <DEDUP_REMOVED lines=10> */
[----:B------:R-:W0:Y:S01]  /*26360*/  SYNCS.PHASECHK.TRANS64.TRYWAIT P1, [R6+URZ+0x334c0], R3 ;  /* 0x0334c003060075a7 */ /* 0x000e22000802017f */
[----:B------:R-:W-:Y:S04]  /*26370*/  BSSY B2, `(.L_x_675) ;  /* 0x0000002000027945 */ /* 0x000fe80003800000 */
[----:B0-----:R-:W-:Y:S05]  /*26380*/  @!P1 BRA `(.L_x_676) ;  /* 0x00000088006c9947 */ /* 0x001fea0003800000 */
.L_x_893:
[----:B------:R-:W-:Y:S05]  /*26390*/  BSYNC B2 ;  /* 0x0000000000027941 */ /* 0x000fea0003800000 */
.L_x_675:
[----:B------:R-:W-:Y:S01]  /*263a0*/  BSSY B2, `(.L_x_677) ;  /* 0x000000b000027945 */ /* 0x000fe20003800000 */
[----:B------:R-:W-:Y:S02]  /*263b0*/  IMAD.MOV.U32 R2, RZ, RZ, 0x0 ;  /* 0x00000000ff027424 */ /* 0x000fe400078e00ff */
[----:B01----:R-:W-:Y:S01]  /*263c0*/  IMAD.MOV.U32 R3, RZ, RZ, 0x12f00000 ;  /* 0x12f00000ff037424 */ /* 0x003fe200078e00ff */
[----:B------:R-:W-:Y:S06]  /*263d0*/  @P2 BRA `(.L_x_678) ;  /* 0x00000000001c2947 */ /* 0x000fec0003800000 */
[----:B------:R-:W0:Y:S02]  /*263e0*/  S2R R10, SR_TID.X ;  /* 0x00000000000a7919 */ /* 0x000e240000002100 */
[----:B0-----:R-:W-:Y:S01]  /*263f0*/  LOP3.LUT R14, R10, 0x1f, RZ, 0xc0, !PT ;  /* 0x0000001f0a0e7812 */ /* 0x001fe200078ec0ff */
[----:B------:R-:W-:-:S03]  /*26400*/  IMAD.MOV.U32 R10, RZ, RZ, 0x7800 ;  /* 0x00007800ff0a7424 */ /* 0x000fc600078e00ff */
[----:B------:R-:W-:Y:S01]  /*26410*/  ISETP.NE.AND P1, PT, R14, RZ, PT ;  /* 0x000000ff0e00720c */ /* 0x000fe20003f25270 */
[----:B------:R0:W-:-:S12]  /*26420*/  SYNCS.ARRIVE.TRANS64 RZ, [R6+URZ+0x334b0], R10 ;  /* 0x0334b00a06ff79a7 */ /* 0x0001d8000800003f */
[----:B0-----:R-:W-:Y:S05]  /*26430*/  @!P1 BRA `(.L_x_678) ;  /* 0x0000000000049947 */ /* 0x001fea0003800000 */
[----:B------:R-:W-:Y:S01]  /*26440*/  BPT.TRAP 0x1 ;  /* 0x000000040000795c */ /* 0x000fe20000300000 */
.L_x_678:
[----:B------:R-:W-:Y:S05]  /*26450*/  BSYNC B2 ;  /* 0x0000000000027941 */ /* 0x000fea0003800000 */
.L_x_677:
[----:B------:R-:W-:Y:S01]  /*26460*/  R2UR UR10, R11 ;  /* 0x000000000b0a72ca */ /* 0x000fe200000e0000 */
[----:B------:R-:W-:Y:S01]  /*26470*/  UIADD3 UR4, UP0, UR40, 0x670, URZ ;  /* 0x0000067028047890 */ /* 0x000fe2000ff1e03f */
[----:B------:R-:W-:Y:S01]  /*26480*/  R2UR UR6, R2 ;  /* 0x00000000020672ca */ /* 0x000fe200000e0000 */
[----:B------:R-:W-:Y:S01]  /*26490*/  VIADD R10, R8, 0xf200 ;  /* 0x0000f200080a7836 */ /* 0x000fe20000000000 */
[----:B------:R-:W-:Y:S01]  /*264a0*/  R2UR UR7, R3 ;  /* 0x00000000030772ca */ /* 0x000fe200000e0000 */
[----:B------:R-:W-:Y:S01]  /*264b0*/  UIADD3.X UR5, URZ, UR41, URZ, UP0, !UPT ;  /* 0x000000293f057290 */ /* 0x000fe200087fe43f */
[----:B------:R-:W-:Y:S02]  /*264c0*/  PLOP3.LUT P1, PT, PT, PT, PT, 0x80, 0x0 ;  /* 0x000000000000781c */ /* 0x000fe40003f2f070 */
[----:B------:R-:W-:-:S11]  /*264d0*/  IADD3 R6, R6, 0x334b0, RZ ;  /* 0x000334b006067810 */ /* 0x000fd60007ffe0ff */
.L_x_679:
        /* <DEDUP_REMOVED lines=15> */
.L_x_680:
        /* <DEDUP_REMOVED lines=15> */
.L_x_681:
        /* <DEDUP_REMOVED lines=10> */
.L_x_667:
[----:B------:R-:W-:Y:S05]  /*26760*/  BSYNC B1 ;  /* 0x0000000000017941 */ /* 0x000fea0003800000 */
.L_x_666:
[C---:B------:R-:W-:Y:S01]  /*26770*/  ISETP.GT.AND P2, PT, R7.reuse, R4, PT ;  /* 0x000000040700720c */ /* 0x040fe20003f44270 */
[----:B------:R-:W-:Y:S01]  /*26780*/  VIADD R7, R7, 0xffffffff ;  /* 0xffffffff07077836 */ /* 0x000fe20000000000 */
[----:B------:R-:W-:-:S04]  /*26790*/  IADD3 R31, R31, 0x1, RZ ;  /* 0x000000011f1f7810 */ /* 0x000fc80007ffe0ff */
[----:B------:R-:W-:-:S04]  /*267a0*/  ISETP.NE.AND P1, PT, R31, 0x2, PT ;  /* 0x000000021f00780c */ /* 0x000fc80003f25270 */
[----:B------:R-:W-:Y:S02]  /*267b0*/  SEL R2, RZ, 0x1, P1 ;  /* 0x00000001ff027807 */ /* 0x000fe40000800000 */
[----:B------:R-:W-:Y:S02]  /*267c0*/  SEL R31, R31, RZ, P1 ;  /* 0x000000ff1f1f7207 */ /* 0x000fe40000800000 */
[----:B------:R-:W-:Y:S01]  /*267d0*/  LOP3.LUT R34, R34, R2, RZ, 0x3c, !PT ;  /* 0x0000000222227212 */ /* 0x000fe200078e3cff */
[----:B------:R-:W-:Y:S06]  /*267e0*/  @P2 BRA `(.L_x_682) ;  /* 0xfffffff400b02947 */ /* 0x000fec000383ffff */
.L_x_644:
[----:B------:R-:W-:Y:S05]  /*267f0*/  BSYNC B0 ;  /* 0x0000000000007941 */ /* 0x000fea0003800000 */
.L_x_643:
[----:B------:R-:W-:Y:S05]  /*26800*/  @!P0 WARPSYNC.ALL ;  /* 0x0000000000008948 */ /* 0x000fea0003800000 */
[----:B------:R-:W-:Y:S01]  /*26810*/  @!P0 BAR.SYNC.DEFER_BLOCKING 0xc, 0x180 ;  /* 0x0306000000008b1d */ /* 0x000fe20000010000 */
[----:B------:R-:W-:-:S13]  /*26820*/  ISETP.GT.AND P0, PT, R24, RZ, PT ;  /* 0x000000ff1800720c */ /* 0x000fda0003f04270 */
[----:B------:R-:W-:Y:S05]  /*26830*/  @P0 BRA `(.L_x_683) ;  /* 0x0000000000440947 */ /* 0x000fea0003800000 */
[----:B------:R-:W2:Y:S02]  /*26840*/  S2R R2, SR_TID.X ;  /* 0x0000000000027919 */ /* 0x000ea40000002100 */
[----:B--2---:R-:W-:-:S04]  /*26850*/  LOP3.LUT R2, R2, 0x7f, RZ, 0xc0, !PT ;  /* 0x0000007f02027812 */ /* 0x004fc800078ec0ff */
[----:B------:R-:W-:-:S13]  /*26860*/  ISETP.NE.AND P0, PT, R2, RZ, PT ;  /* 0x000000ff0200720c */ /* 0x000fda0003f05270 */
[----:B------:R-:W-:Y:S05]  /*26870*/  @P0 BRA `(.L_x_684) ;  /* 0x0000004800600947 */ /* 0x000fea0003800000 */
[----:B------:R-:W2:Y:S01]  /*26880*/  S2R R5, SR_LANEID ;  /* 0x0000000000057919 */ /* 0x000ea20000000000 */
[----:B------:R-:W-:Y:S01]  /*26890*/  VOTEU.ANY UR4, UPT, PT ;  /* 0x0000000000047886 */ /* 0x000fe200038e0100 */
[----:B-1----:R-:W1:Y:S01]  /*268a0*/  LDC.64 R2, c[0x0][0xc60] ;  /* 0x00031800ff027b82 */ /* 0x002e620000000a00 */
[----:B------:R-:W2:Y:S02]  /*268b0*/  FLO.U32 R0, UR4 ;  /* 0x0000000400007d00 */ /* 0x000ea400080e0000 */
[----:B--2---:R-:W-:-:S06]  /*268c0*/  ISETP.EQ.U32.AND P0, PT, R0, R5, PT ;  /* 0x000000050000720c */ /* 0x004fcc0003f02070 */
[----:B------:R-:W1:Y:S07]  /*268d0*/  POPC R5, UR4 ;  /* 0x0000000400057d09 */ /* 0x000e6e0008000000 */
[----:B-1----:R-:W2:Y:S01]  /*268e0*/  @P0 ATOMG.E.ADD.STRONG.GPU PT, R3, desc[UR50][R2.64], R5 ;  /* 0x00000005020309a8 */ /* 0x002ea200081ee1f2 */
[----:B------:R-:W1:Y:S02]  /*268f0*/  S2R R4, SR_LTMASK ;  /* 0x0000000000047919 */ /* 0x000e640000003900 */
[----:B-1----:R-:W-:-:S04]  /*26900*/  LOP3.LUT R4, R4, UR4, RZ, 0xc0, !PT ;  /* 0x0000000404047c12 */ /* 0x002fc8000f8ec0ff */
[----:B------:R-:W1:Y:S01]  /*26910*/  POPC R7, R4 ;  /* 0x0000000400077309 */ /* 0x000e620000000000 */
[----:B--2---:R-:W1:Y:S02]  /*26920*/  SHFL.IDX PT, R0, R3, R0, 0x1f ;  /* 0x00001f0003007589 */ /* 0x004e6400000e0000 */
[----:B-1----:R-:W-:Y:S01]  /*26930*/  IADD3 R16, R0, UR38, R7 ;  /* 0x0000002600107c10 */ /* 0x002fe2000fffe007 */
[----:B------:R-:W-:Y:S06]  /*26940*/  BRA `(.L_x_684) ;  /* 0x00000048002c7947 */ /* 0x000fec0003800000 */
.L_x_683:
[----:B------:R-:W-:Y:S01]  /*26950*/  VIADD R0, R22, 0x24200 ;  /* 0x0002420016007836 */ /* 0x000fe20000000000 */
[----:B------:R-:W-:Y:S04]  /*26960*/  BSSY B6, `(.L_x_685) ;  /* 0x0000013000067945 */ /* 0x000fe80003800000 */
[----:B------:R-:W-:-:S13]  /*26970*/  LOP3.LUT P0, RZ, R0, 0x1bf, RZ, 0xc0, !PT ;  /* 0x000001bf00ff7812 */ /* 0x000fda000780c0ff */
[----:B------:R-:W-:Y:S05]  /*26980*/  @!P0 BRA `(.L_x_686) ;  /* 0x0000000000408947 */ /* 0x000fea0003800000 */
[----:B------:R-:W-:Y:S01]  /*26990*/  MOV R2, 0x0 ;  /* 0x0000000000027802 */ /* 0x000fe20000000f00 */
[----:B------:R-:W-:Y:S01]  /*269a0*/  ULDC.64 UR6, c[0x4][0xc0] ;  /* 0x0100300000067ab9 */ /* 0x000fe20000000a00 */
[----:B------:R-:W-:Y:S01]  /*269b0*/  ULDC.64 UR8, c[0x4][0xc8] ;  /* 0x0100320000087ab9 */ /* 0x000fe20000000a00 */
[----:B------:R-:W-:Y:S01]  /*269c0*/  ULDC.64 UR4, c[0x4][0x8] ;  /* 0x0100020000047ab9 */ /* 0x000fe20000000a00 */
[----:B------:R-:W-:Y:S01]  /*269d0*/  IMAD.U32 R4, RZ, RZ, UR6 ;  /* 0x00000006ff047e24 */ /* 0x000fe2000f8e00ff */
[----:B------:R-:W-:Y:S01]  /*269e0*/  MOV R5, UR7 ;  /* 0x0000000700057c02 */ /* 0x000fe20008000f00 */
[----:B-1----:R-:W1:Y:S01]  /*269f0*/  LDC.64 R2, c[0x4][R2] ;  /* 0x0100000002027b82 */ /* 0x002e620000000a00 */
[----:B------:R-:W-:Y:S01]  /*26a00*/  IMAD.U32 R6, RZ, RZ, UR8 ;  /* 0x00000008ff067e24 */ /* 0x000fe2000f8e00ff */
[----:B------:R-:W-:Y:S01]  /*26a10*/  MOV R11, UR5 ;  /* 0x00000005000b7c02 */ /* 0x000fe20008000f00 */
[----:B------:R-:W-:Y:S02]  /*26a20*/  IMAD.U32 R7, RZ, RZ, UR9 ;  /* 0x00000009ff077e24 */ /* 0x000fe4000f8e00ff */
[----:B------:R-:W-:-:S02]  /*26a30*/  IMAD.U32 R10, RZ, RZ, UR4 ;  /* 0x00000004ff0a7e24 */ /* 0x000fc4000f8e00ff */
[----:B0-----:R-:W-:Y:S02]  /*26a40*/  IMAD.MOV.U32 R8, RZ, RZ, 0x70 ;  /* 0x00000070ff087424 */ /* 0x001fe400078e00ff */
[----:B------:R-:W-:Y:S02]  /*26a50*/  IMAD.MOV.U32 R12, RZ, RZ, 0x1 ;  /* 0x00000001ff0c7424 */ /* 0x000fe400078e00ff */
[----:B------:R-:W-:-:S07]  /*26a60*/  IMAD.MOV.U32 R13, RZ, RZ, RZ ;  /* 0x000000ffff0d7224 */ /* 0x000fce00078e00ff */
[----:B------:R-:W-:-:S07]  /*26a70*/  LEPC R20, `(.L_x_686) ;  /* 0x000000001014794e */ /* 0x000fce0000000000 */
[----:B-1----:R-:W-:Y:S05]  /*26a80*/  CALL.ABS.NOINC R2 ;  /* 0x0000000002007343 */ /* 0x002fea0003c00000 */
.L_x_686:
[----:B------:R-:W-:Y:S05]  /*26a90*/  BSYNC B6 ;  /* 0x0000000000067941 */ /* 0x000fea0003800000 */
.L_x_685:
[----:B------:R-:W-:Y:S01]  /*26aa0*/  IADD3 R0, R22, 0xf200, RZ ;  /* 0x0000f20016007810 */ /* 0x000fe20007ffe0ff */
[----:B------:R-:W-:Y:S01]  /*26ab0*/  BSSY B6, `(.L_x_687) ;  /* 0x0000015000067945 */ /* 0x000fe20003800000 */
[----:B------:R-:W-:Y:S02]  /*26ac0*/  LOP3.LUT R36, R36, 0xfffffffe, RZ, 0xc0, !PT ;  /* 0xfffffffe24247812 */ /* 0x000fe400078ec0ff */
[----:B------:R-:W-:-:S13]  /*26ad0*/  LOP3.LUT P0, RZ, R0, 0x1bf, RZ, 0xc0, !PT ;  /* 0x000001bf00ff7812 */ /* 0x000fda000780c0ff */
[----:B------:R-:W-:Y:S01]  /*26ae0*/  @P0 LOP3.LUT R36, R36, 0x1, RZ, 0xfc, !PT ;  /* 0x0000000124240812 */ /* 0x000fe200078efcff */
[----:B------:R-:W-:Y:S06]  /*26af0*/  @!P0 BRA `(.L_x_688) ;  /* 0x0000000000408947 */ /* 0x000fec0003800000 */
        /* <DEDUP_REMOVED lines=8> */
[----:B------:R-:W-:Y:S01]  /*26b80*/  MOV R12, 0x1 ;  /* 0x00000001000c7802 */ /* 0x000fe20000000f00 */
[----:B------:R-:W-:Y:S02]  /*26b90*/  IMAD.U32 R6, RZ, RZ, UR8 ;  /* 0x00000008ff067e24 */ /* 0x000fe4000f8e00ff */
[----:B------:R-:W-:-:S02]  /*26ba0*/  IMAD.U32 R10, RZ, RZ, UR4 ;  /* 0x00000004ff0a7e24 */ /* 0x000fc4000f8e00ff */
[----:B------:R-:W-:Y:S02]  /*26bb0*/  IMAD.U32 R11, RZ, RZ, UR5 ;  /* 0x00000005ff0b7e24 */ /* 0x000fe4000f8e00ff */
[----:B0-----:R-:W-:Y:S02]  /*26bc0*/  IMAD.MOV.U32 R8, RZ, RZ, 0x70 ;  /* 0x00000070ff087424 */ /* 0x001fe400078e00ff */
[----:B------:R-:W-:-:S07]  /*26bd0*/  IMAD.MOV.U32 R13, RZ, RZ, RZ ;  /* 0x000000ffff0d7224 */ /* 0x000fce00078e00ff */
[----:B------:R-:W-:-:S07]  /*26be0*/  LEPC R20, `(.L_x_688) ;  /* 0x000000001014794e */ /* 0x000fce0000000000 */
[----:B-1----:R-:W-:Y:S05]  /*26bf0*/  CALL.ABS.NOINC R2 ;  /* 0x0000000002007343 */ /* 0x002fea0003c00000 */
.L_x_688:
[----:B------:R-:W-:Y:S05]  /*26c00*/  BSYNC B6 ;  /* 0x0000000000067941 */ /* 0x000fea0003800000 */
.L_x_687:
        /* <DEDUP_REMOVED lines=20> */
.L_x_690:
[----:B------:R-:W-:Y:S05]  /*26d50*/  BSYNC B6 ;  /* 0x0000000000067941 */ /* 0x000fea0003800000 */
.L_x_689:
[----:B------:R-:W-:Y:S01]  /*26d60*/  LOP3.LUT P6, RZ, R36, 0x1, RZ, 0xc0, !PT ;  /* 0x0000000124ff7812 */ /* 0x000fe200078cc0ff */
[----:B------:R-:W-:-:S12]  /*26d70*/  BSSY B6, `(.L_x_691) ;  /* 0x0000012000067945 */ /* 0x000fd80003800000 */
[----:B------:R-:W-:Y:S05]  /*26d80*/  @!P6 BRA `(.L_x_692) ;  /* 0x000000000040e947 */ /* 0x000fea0003800000 */
[----:B------:R-:W-:Y:S01]  /*26d90*/  MOV R2, 0x0 ;  /* 0x0000000000027802 */ /* 0x000fe20000000f00 */
[----:B------:R-:W-:Y:S01]  /*26da0*/  ULDC.64 UR4, c[0x4][0xc0] ;  /* 0x0100300000047ab9 */ /* 0x000fe20000000a00 */
[----:B------:R-:W-:Y:S01]  /*26db0*/  ULDC.64 UR6, c[0x4][0xc8] ;  /* 0x0100320000067ab9 */ /* 0x000fe20000000a00 */
[----:B------:R-:W-:Y:S01]  /*26dc0*/  ULDC.64 UR8, c[0x4][0x20] ;  /* 0x0100080000087ab9 */ /* 0x000fe20000000a00 */
[----:B------:R-:W-:Y:S01]  /*26dd0*/  MOV R4, UR4 ;  /* 0x0000000400047c02 */ /* 0x000fe20008000f00 */
[----:B------:R-:W-:Y:S01]  /*26de0*/  IMAD.U32 R5, RZ, RZ, UR5 ;  /* 0x00000005ff057e24 */ /* 0x000fe2000f8e00ff */
[----:B-1----:R-:W1:Y:S01]  /*26df0*/  LDC.64 R2, c[0x4][R2] ;  /* 0x0100000002027b82 */ /* 0x002e620000000a00 */
[----:B------:R-:W-:Y:S01]  /*26e00*/  IMAD.U32 R6, RZ, RZ, UR6 ;  /* 0x00000006ff067e24 */ /* 0x000fe2000f8e00ff */
[----:B------:R-:W-:Y:S01]  /*26e10*/  MOV R10, UR8 ;  /* 0x00000008000a7c02 */ /* 0x000fe20008000f00 */
[----:B------:R-:W-:Y:S01]  /*26e20*/  IMAD.U32 R7, RZ, RZ, UR7 ;  /* 0x00000007ff077e24 */ /* 0x000fe2000f8e00ff */
[----:B------:R-:W-:Y:S01]  /*26e30*/  MOV R13, RZ ;  /* 0x000000ff000d7202 */ /* 0x000fe20000000f00 */
[----:B------:R-:W-:-:S02]  /*26e40*/  IMAD.U32 R11, RZ, RZ, UR9 ;  /* 0x00000009ff0b7e24 */ /* 0x000fc4000f8e00ff */
[----:B0-----:R-:W-:Y:S02]  /*26e50*/  IMAD.MOV.U32 R8, RZ, RZ, 0x70 ;  /* 0x00000070ff087424 */ /* 0x001fe400078e00ff */
[----:B------:R-:W-:-:S07]  /*26e60*/  IMAD.MOV.U32 R12, RZ, RZ, 0x1 ;  /* 0x00000001ff0c7424 */ /* 0x000fce00078e00ff */
[----:B------:R-:W-:-:S07]  /*26e70*/  LEPC R20, `(.L_x_692) ;  /* 0x000000001014794e */ /* 0x000fce0000000000 */
[----:B-1----:R-:W-:Y:S05]  /*26e80*/  CALL.ABS.NOINC R2 ;  /* 0x0000000002007343 */ /* 0x002fea0003c00000 */
.L_x_692:
[----:B------:R-:W-:Y:S05]  /*26e90*/  BSYNC B6 ;  /* 0x0000000000067941 */ /* 0x000fea0003800000 */
.L_x_691:
[----:B------:R-:W2:Y:S01]  /*26ea0*/  LDL R21, [R1+0x4] ;  /* 0x0000040001157983 */ /* 0x000ea20000100800 */
[----:B------:R-:W-:Y:S01]  /*26eb0*/  ULDC.64 UR4, c[0x0][0x9f8] ;  /* 0x00027e0000047ab9 */ /* 0x000fe20000000a00 */
[----:B------:R-:W3:Y:S01]  /*26ec0*/  LDC R11, c[0x0][0x430] ;  /* 0x00010c00ff0b7b82 */ /* 0x000ee20000000800 */
[----:B------:R-:W-:Y:S01]  /*26ed0*/  ISETP.NE.U32.AND P0, PT, RZ, UR4, PT ;  /* 0x00000004ff007c0c */ /* 0x000fe2000bf05070 */
[----:B------:R-:W4:Y:S03]  /*26ee0*/  S2R R20, SR_TID.X ;  /* 0x0000000000147919 */ /* 0x000f260000002100 */
[----:B------:R-:W-:-:S13]  /*26ef0*/  ISETP.NE.AND.EX P0, PT, RZ, UR5, PT, P0 ;  /* 0x00000005ff007c0c */ /* 0x000fda000bf05300 */
[----:B------:R-:W-:-:S04]  /*26f00*/  @P0 IADD3 R2, P1, R25, UR4, RZ ;  /* 0x0000000419020c10 */ /* 0x000fc8000ff3e0ff */
[----:B-1----:R-:W-:-:S05]  /*26f10*/  @P0 IADD3.X R3, R26, UR5, RZ, P1, !PT ;  /* 0x000000051a030c10 */ /* 0x002fca0008ffe4ff */
[----:B------:R1:W2:Y:S01]  /*26f20*/  @P0 LDG.E R32, desc[UR50][R2.64] ;  /* 0x0000003202200981 */ /* 0x0002a2000c1e1900 */
[----:B---3--:R-:W-:Y:S01]  /*26f30*/  ISETP.NE.AND P0, PT, R11, 0x1, PT ;  /* 0x000000010b00780c */ /* 0x008fe20003f05270 */
[----:B------:R-:W-:Y:S01]  /*26f40*/  IMAD.MOV.U32 R7, RZ, RZ, 0xa0 ;  /* 0x000000a0ff077424 */ /* 0x000fe200078e00ff */
[----:B------:R-:W3:Y:S03]  /*26f50*/  S2R R28, SR_TID.X ;  /* 0x00000000001c7919 */ /* 0x000ee60000002100 */
[----:B------:R-:W-:Y:S01]  /*26f60*/  IMAD R6, R30, R7, -0xa0 ;  /* 0xffffff601e067424 */ /* 0x000fe200078e0207 */
[----:B----4-:R-:W-:-:S04]  /*26f70*/  LOP3.LUT R20, R20, 0x7f, RZ, 0xc0, !PT ;  /* 0x0000007f14147812 */ /* 0x010fc800078ec0ff */
[----:B------:R-:W-:-:S03]  /*26f80*/  SHF.R.U32.HI R20, RZ, 0x2, R20 ;  /* 0x00000002ff147819 */ /* 0x000fc60000011614 */
[----:B------:R-:W4:Y:S08]  /*26f90*/  @P0 LDC R5, c[0x0][0x434] ;  /* 0x00010d00ff050b82 */ /* 0x000f300000000800 */
[----:B-1----:R-:W1:Y:S08]  /*26fa0*/  @P0 LDC R3, c[0x0][0x438] ;  /* 0x00010e00ff030b82 */ /* 0x002e700000000800 */
[----:B------:R-:W1:Y:S01]  /*26fb0*/  @P0 LDC R0, c[0x0][0x434] ;  /* 0x00010d00ff000b82 */ /* 0x000e620000000800 */
[----:B---3--:R-:W-:-:S07]  /*26fc0*/  IMAD.SHL.U32 R28, R28, 0x20, RZ ;  /* 0x000000201c1c7824 */ /* 0x008fce00078e00ff */
[----:B------:R-:W3:Y:S01]  /*26fd0*/  @P0 LDC R2, c[0x0][0x438] ;  /* 0x00010e00ff020b82 */ /* 0x000ee20000000800 */
[----:B------:R-:W-:Y:S02]  /*26fe0*/  LOP3.LUT R28, R20, 0x60, R28, 0xf8, !PT ;  /* 0x00000060141c7812 */ /* 0x000fe400078ef81c */
[----:B------:R-:W0:Y:S03]  /*26ff0*/  S2R R20, SR_TID.X ;  /* 0x0000000000147919 */ /* 0x000e260000002100 */
[----:B------:R-:W-:-:S05]  /*27000*/  IMAD.IADD R4, R28, 0x1, R6 ;  /* 0x000000011c047824 */ /* 0x000fca00078e0206 */
[----:B------:R-:W-:Y:S02]  /*27010*/  ISETP.GE.AND P1, PT, R4, R24, PT ;  /* 0x000000180400720c */ /* 0x000fe40003f26270 */
[C---:B0-----:R-:W-:Y:S01]  /*27020*/  LOP3.LUT R28, R20.reuse, 0x7f, RZ, 0xc0, !PT ;  /* 0x0000007f141c7812 */ /* 0x041fe200078ec0ff */
[----:B------:R-:W-:-:S03]  /*27030*/  IMAD.SHL.U32 R20, R20, 0x20, RZ ;  /* 0x0000002014147824 */ /* 0x000fc600078e00ff */
[----:B------:R-:W-:-:S04]  /*27040*/  SHF.R.U32.HI R28, RZ, 0x2, R28 ;  /* 0x00000002ff1c7819 */ /* 0x000fc8000001161c */
[----:B------:R-:W-:-:S04]  /*27050*/  LOP3.LUT R20, R28, 0x60, R20, 0xf8, !PT ;  /* 0x000000601c147812 */ /* 0x000fc800078ef814 */
[----:B------:R-:W-:-:S05]  /*27060*/  LOP3.LUT R20, R20, 0x80, RZ, 0xfc, !PT ;  /* 0x0000008014147812 */ /* 0x000fca00078efcff */
[----:B------:R-:W-:Y:S01]  /*27070*/  IMAD.IADD R6, R20, 0x1, R6 ;  /* 0x0000000114067824 */ /* 0x000fe200078e0206 */
[----:B------:R-:W-:Y:S01]  /*27080*/  LOP3.LUT R36, R36, 0xfffffff7, RZ, 0xc0, !PT ;  /* 0xfffffff724247812 */ /* 0x000fe200078ec0ff */
[----:B------:R-:W-:Y:S01]  /*27090*/  UMOV UR4, 0xffffffff ;  /* 0xffffffff00047882 */ /* 0x000fe20000000000 */
[-C--:B--2---:R-:W-:Y:S02]  /*270a0*/  IADD3 R10, R4, R21.reuse, RZ ;  /* 0x00000015040a7210 */ /* 0x084fe40007ffe0ff */
[----:B------:R-:W-:-:S03]  /*270b0*/  IADD3 R8, R6, R21, RZ ;  /* 0x0000001506087210 */ /* 0x000fc60007ffe0ff */
[----:B----4-:R-:W-:-:S04]  /*270c0*/  @P0 IMAD.HI.U32 R5, R10, R5, RZ ;  /* 0x000000050a050227 */ /* 0x010fc800078e00ff */
[----:B------:R-:W-:Y:S01]  /*270d0*/  IMAD.MOV.U32 R9, RZ, RZ, R10 ;  /* 0x000000ffff097224 */ /* 0x000fe200078e000a */
[----:B-1----:R-:W-:Y:S01]  /*270e0*/  @P0 SHF.R.U32.HI R9, RZ, R3, R5 ;  /* 0x00000003ff090219 */ /* 0x002fe20000011605 */
[----:B------:R-:W-:Y:S01]  /*270f0*/  @P0 IMAD.HI.U32 R3, R8, R0, RZ ;  /* 0x0000000008030227 */ /* 0x000fe200078e00ff */
[----:B------:R-:W0:Y:S02]  /*27100*/  @!P1 LDC.64 R4, c[0x0][0x418] ;  /* 0x00010600ff049b82 */ /* 0x000e240000000a00 */
[----:B------:R-:W-:Y:S01]  /*27110*/  @!P1 SHF.R.S32.HI R7, RZ, 0x1f, R9 ;  /* 0x0000001fff079819 */ /* 0x000fe20000011409 */
[----:B------:R-:W-:Y:S01]  /*27120*/  IMAD.MOV.U32 R0, RZ, RZ, R8 ;  /* 0x000000ffff007224 */ /* 0x000fe200078e0008 */
[----:B---3--:R-:W-:Y:S02]  /*27130*/  @P0 SHF.R.U32.HI R0, RZ, R2, R3 ;  /* 0x00000002ff000219 */ /* 0x008fe40000011603 */
[----:B------:R-:W-:Y:S01]  /*27140*/  ISETP.GE.AND P0, PT, R6, R24, PT ;  /* 0x000000180600720c */ /* 0x000fe20003f06270 */
[----:B------:R-:W-:Y:S01]  /*27150*/  @!P1 IMAD.MOV.U32 R6, RZ, RZ, R9 ;  /* 0x000000ffff069224 */ /* 0x000fe200078e0009 */
[----:B------:R-:W1:Y:S02]  /*27160*/  @!P1 LDC.64 R2, c[0x0][0x428] ;  /* 0x00010a00ff029b82 */ /* 0x000e640000000a00 */
[----:B------:R-:W-:-:S02]  /*27170*/  ISETP.GT.U32.OR P0, PT, R20, 0x9f, P0 ;  /* 0x0000009f1400780c */ /* 0x000fc40000704470 */
[----:B------:R-:W-:-:S05]  /*27180*/  SHF.R.S32.HI R14, RZ, 0x1f, R32 ;  /* 0x0000001fff0e7819 */ /* 0x000fca0000011420 */
[----:B------:R2:W-:Y:S01]  /*27190*/  STL [R1+0x8], R14 ;  /* 0x0000080e01007387 */ /* 0x0005e20000100800 */
[----:B-1----:R-:W-:-:S04]  /*271a0*/  @!P1 IMAD.WIDE.U32 R6, R32, R2, R6 ;  /* 0x0000000220069225 */ /* 0x002fc800078e0006 */
[----:B------:R-:W-:Y:S01]  /*271b0*/  @!P1 IMAD R2, R14, R2, RZ ;  /* 0x000000020e029224 */ /* 0x000fe200078e02ff */
[----:B0-----:R-:W-:-:S03]  /*271c0*/  @!P1 LEA R12, P2, R6, R4, 0x2 ;  /* 0x00000004060c9211 */ /* 0x001fc600078410ff */
[----:B------:R-:W-:-:S04]  /*271d0*/  @!P1 IMAD R3, R32, R3, R2 ;  /* 0x0000000320039224 */ /* 0x000fc800078e0202 */
[----:B------:R-:W-:Y:S01]  /*271e0*/  @!P1 IMAD.IADD R3, R7, 0x1, R3 ;  /* 0x0000000107039824 */ /* 0x000fe200078e0203 */
[----:B------:R-:W-:-:S04]  /*271f0*/  @!P0 SHF.R.S32.HI R7, RZ, 0x1f, R0 ;  /* 0x0000001fff078819 */ /* 0x000fc80000011400 */
[----:B------:R-:W-:Y:S01]  /*27200*/  @!P1 LEA.HI.X R13, R6, R5, R3, 0x2, P2 ;  /* 0x00000005060d9211 */ /* 0x000fe200010f1403 */
[----:B------:R-:W-:Y:S01]  /*27210*/  @!P0 IMAD.MOV.U32 R6, RZ, RZ, R0 ;  /* 0x000000ffff068224 */ /* 0x000fe200078e0000 */
[----:B------:R-:W0:Y:S01]  /*27220*/  @!P0 LDC.64 R2, c[0x0][0x428] ;  /* 0x00010a00ff028b82 */ /* 0x000e220000000a00 */
[----:B------:R-:W-:-:S05]  /*27230*/  IADD3 R5, -R9, RZ, RZ ;  /* 0x000000ff09057210 */ /* 0x000fca0007ffe1ff */
[----:B------:R-:W-:Y:S02]  /*27240*/  IMAD R5, R11, R5, R10 ;  /* 0x000000050b057224 */ /* 0x000fe400078e020a */
[----:B------:R-:W1:Y:S01]  /*27250*/  LDC R9, c[0x0][0x2f4] ;  /* 0x0000bd00ff097b82 */ /* 0x000e620000000800 */
[-C--:B0-----:R-:W-:Y:S02]  /*27260*/  @!P0 IMAD R4, R14, R2.reuse, RZ ;  /* 0x000000020e048224 */ /* 0x081fe400078e02ff */
[----:B------:R-:W-:-:S04]  /*27270*/  @!P0 IMAD.WIDE.U32 R6, R32, R2, R6 ;  /* 0x0000000220068225 */ /* 0x000fc800078e0006 */
[----:B------:R-:W-:Y:S02]  /*27280*/  @!P0 IMAD R4, R32, R3, R4 ;  /* 0x0000000320048224 */ /* 0x000fe400078e0204 */
[----:B------:R-:W0:Y:S02]  /*27290*/  @!P0 LDC.64 R2, c[0x0][0x418] ;  /* 0x00010600ff028b82 */ /* 0x000e240000000a00 */
[----:B------:R-:W-:Y:S01]  /*272a0*/  @!P0 IMAD.IADD R4, R4, 0x1, R7 ;  /* 0x0000000104048824 */ /* 0x000fe200078e0207 */
[----:B------:R-:W-:Y:S02]  /*272b0*/  MOV R10, UR39 ;  /* 0x00000027000a7c02 */ /* 0x000fe40008000f00 */
[----:B0-----:R-:W-:-:S04]  /*272c0*/  @!P0 LEA R2, P2, R6, R2, 0x2 ;  /* 0x0000000206028211 */ /* 0x001fc800078410ff */
[----:B------:R-:W-:Y:S02]  /*272d0*/  @!P0 LEA.HI.X R3, R6, R3, R4, 0x2, P2 ;  /* 0x0000000306038211 */ /* 0x000fe400010f1404 */
[----:B------:R-:W-:Y:S02]  /*272e0*/  CS2R R6, SRZ ;  /* 0x0000000000067805 */ /* 0x000fe4000001ff00 */
[----:B------:R-:W-:-:S04]  /*272f0*/  ISETP.GT.U32.AND P2, PT, R20, 0x9f, PT ;  /* 0x0000009f1400780c */ /* 0x000fc80003f44070 */
[----:B------:R0:W5:Y:S01]  /*27300*/  @!P1 LDG.E R6, desc[UR50][R12.64] ;  /* 0x000000320c069981 */ /* 0x000162000c1e1900 */
[C---:B-1----:R-:W-:Y:S02]  /*27310*/  ISETP.GE.AND P1, PT, R37.reuse, R9, PT ;  /* 0x000000092500720c */ /* 0x042fe40003f26270 */
[----:B------:R-:W-:Y:S01]  /*27320*/  ISETP.NE.AND P3, PT, R10, 0x3, PT ;  /* 0x000000030a00780c */ /* 0x000fe20003f65270 */
[----:B------:R0:W5:Y:S01]  /*27330*/  @!P0 LDG.E R7, desc[UR50][R2.64] ;  /* 0x0000003202078981 */ /* 0x000162000c1e1900 */
[----:B--2---:R-:W-:Y:S01]  /*27340*/  LOP3.LUT R14, R37, 0x40, RZ, 0xfc, !PT ;  /* 0x00000040250e7812 */ /* 0x004fe200078efcff */
[----:B------:R-:W-:-:S03]  /*27350*/  IMAD.MOV R0, RZ, RZ, -R0 ;  /* 0x000000ffff007224 */ /* 0x000fc600078e0a00 */
[----:B------:R-:W-:Y:S02]  /*27360*/  @P2 LOP3.LUT R36, R36, 0x8, RZ, 0xfc, !PT ;  /* 0x0000000824242812 */ /* 0x000fe400078efcff */
[----:B------:R-:W-:Y:S01]  /*27370*/  ISETP.GE.AND P0, PT, R14, R9, PT ;  /* 0x000000090e00720c */ /* 0x000fe20003f06270 */
[----:B------:R-:W-:Y:S01]  /*27380*/  IMAD R8, R11, R0, R8 ;  /* 0x000000000b087224 */ /* 0x000fe200078e0208 */
[----:B------:R-:W-:Y:S02]  /*27390*/  LOP3.LUT R36, R36, 0xffffffef, RZ, 0xc0, !PT ;  /* 0xffffffef24247812 */ /* 0x000fe400078ec0ff */
[----:B------:R-:W-:Y:S02]  /*273a0*/  LOP3.LUT R14, R37, 0x80, RZ, 0xfc, !PT ;  /* 0x00000080250e7812 */ /* 0x000fe400078efcff */
[----:B------:R-:W-:-:S04]  /*273b0*/  LOP3.LUT R36, R36, 0xfffffffb, RZ, 0xc0, !PT ;  /* 0xfffffffb24247812 */ /* 0x000fc800078ec0ff */
[----:B------:R-:W-:-:S04]  /*273c0*/  @P1 LOP3.LUT R36, R36, 0x4, RZ, 0xfc, !PT ;  /* 0x0000000424241812 */ /* 0x000fc800078efcff */
[----:B------:R-:W-:-:S04]  /*273d0*/  @P3 LOP3.LUT R36, R36, 0x10, RZ, 0xfc, !PT ;  /* 0x0000001024243812 */ /* 0x000fc800078efcff */
[----:B------:R-:W-:-:S04]  /*273e0*/  LOP3.LUT R36, R36, 0xfffffffd, RZ, 0xc0, !PT ;  /* 0xfffffffd24247812 */ /* 0x000fc800078ec0ff */
[----:B------:R-:W-:Y:S02]  /*273f0*/  @P0 LOP3.LUT R36, R36, 0x2, RZ, 0xfc, !PT ;  /* 0x0000000224240812 */ /* 0x000fe400078efcff */
[----:B------:R-:W-:Y:S02]  /*27400*/  ISETP.GE.AND P0, PT, R14, R9, PT ;  /* 0x000000090e00720c */ /* 0x000fe40003f06270 */
[----:B------:R-:W-:-:S11]  /*27410*/  LOP3.LUT R36, R36, 0xfffffffe, RZ, 0xc0, !PT ;  /* 0xfffffffe24247812 */ /* 0x000fd600078ec0ff */
[----:B------:R-:W-:Y:S01]  /*27420*/  @P0 LOP3.LUT R36, R36, 0x1, RZ, 0xfc, !PT ;  /* 0x0000000124240812 */ /* 0x000fe200078efcff */
[----:B0-----:R-:W-:Y:S06]  /*27430*/  BRA.DIV UR4, `(.L_x_693) ;  /* 0x0000007a04547947 */ /* 0x001fec000b800000 */
.L_x_896:
[----:B------:R-:W-:Y:S01]  /*27440*/  SHF.R.S32.HI R0, RZ, 0x1f, R18 ;  /* 0x0000001fff007819 */ /* 0x000fe20000011412 */
[----:B------:R-:W-:-:S04]  /*27450*/  VIADD R11, R30, 0xffffffff ;  /* 0xffffffff1e0b7836 */ /* 0x000fc80000000000 */
[----:B------:R0:W-:Y:S01]  /*27460*/  STL [R1], R0 ;  /* 0x0000000001007387 */ /* 0x0001e20000100800 */
[----:B------:R-:W-:Y:S05]  /*27470*/  @!P3 BRA `(.L_x_694) ;  /* 0x000000000004b947 */ /* 0x000fea0003800000 */
[----:B------:R-:W-:Y:S01]  /*27480*/  BPT.TRAP 0x1 ;  /* 0x000000040000795c */ /* 0x000fe20000300000 */
.L_x_694:
[----:B------:R-:W-:Y:S01]  /*27490*/  IMAD R4, R29, 0x8, R22 ;  /* 0x000000081d047824 */ /* 0x000fe200078e0216 */
[----:B0-----:R-:W-:Y:S01]  /*274a0*/  SHF.L.U32 R0, R33, 0x1f, RZ ;  /* 0x0000001f21007819 */ /* 0x001fe200000006ff */
[----:B------:R-:W-:Y:S03]  /*274b0*/  BSSY B0, `(.L_x_695) ;  /* 0x0000006000007945 */ /* 0x000fe60003800000 */
[----:B------:R0:W1:Y:S01]  /*274c0*/  SYNCS.PHASECHK.TRANS64.TRYWAIT P0, [R4+URZ+0x33480], R0 ;  /* 0x03348000040075a7 */ /* 0x000062000800017f */
[----:B------:R0:W-:Y:S02]  /*274d0*/  STL [R1+0x2c], R0 ;  /* 0x00002c0001007387 */ /* 0x0001e40000100800 */
[----:B0-----:R-:W-:-:S05]  /*274e0*/  SHF.R.S32.HI R0, RZ, 0x1f, R5 ;  /* 0x0000001fff007819 */ /* 0x001fca0000011405 */
[----:B------:R0:W-:Y:S02]  /*274f0*/  STL [R1+0x24], R0 ;  /* 0x0000240001007387 */ /* 0x0001e40000100800 */
[----:B01----:R-:W-:Y:S05]  /*27500*/  @!P0 BRA `(.L_x_696) ;  /* 0x0000007800548947 */ /* 0x003fea0003800000 */
.L_x_897:
[----:B------:R-:W-:Y:S05]  /*27510*/  BSYNC B0 ;  /* 0x0000000000007941 */ /* 0x000fea0003800000 */
.L_x_695:
[----:B0-----:R-:W2:Y:S01]  /*27520*/  LDL R0, [R1+0x24] ;  /* 0x0000240001007983 */ /* 0x001ea20000100800 */
[----:B------:R-:W-:-:S03]  /*27530*/  ULDC.64 UR4, c[0x0][0x328] ;  /* 0x0000ca0000047ab9 */ /* 0x000fc60000000a00 */
[----:B------:R-:W3:Y:S04]  /*27540*/  LDL R9, [R1] ;  /* 0x0000000001097983 */ /* 0x000ee80000100800 */
[----:B------:R-:W4:Y:S01]  /*27550*/  LDL R12, [R1+0x10] ;  /* 0x00001000010c7983 */ /* 0x000f220000100800 */
[----:B------:R-:W-:Y:S01]  /*27560*/  IMAD.WIDE.U32 R2, R5, UR4, RZ ;  /* 0x0000000405027c25 */ /* 0x000fe2000f8e00ff */
[----:B-----5:R-:W-:Y:S01]  /*27570*/  SHF.R.S32.HI R10, RZ, 0x1f, R6 ;  /* 0x0000001fff0a7819 */ /* 0x020fe20000011406 */
[----:B------:R-:W-:Y:S01]  /*27580*/  ULDC.64 UR6, c[0x0][0x338] ;  /* 0x0000ce0000067ab9 */ /* 0x000fe20000000a00 */
[----:B------:R-:W0:Y:S01]  /*27590*/  S2R R13, SR_TID.X ;  /* 0x00000000000d7919 */ /* 0x000e220000002100 */
[----:B------:R-:W-:Y:S01]  /*275a0*/  ULDC.64 UR8, c[0x0][0x330] ;  /* 0x0000cc0000087ab9 */ /* 0x000fe20000000a00 */
[----:B------:R-:W-:Y:S01]  /*275b0*/  SHF.R.S32.HI R35, RZ, 0x1f, R8 ;  /* 0x0000001fff237819 */ /* 0x000fe20000011408 */
[----:B------:R-:W-:Y:S01]  /*275c0*/  ULDC.64 UR10, c[0x0][0x318] ;  /* 0x0000c600000a7ab9 */ /* 0x000fe20000000a00 */
[----:B------:R1:W-:Y:S01]  /*275d0*/  STL [R1+0x28], R10 ;  /* 0x0000280a01007387 */ /* 0x0003e20000100800 */
[----:B------:R-:W-:-:S02]  /*275e0*/  SHF.R.S32.HI R28, RZ, 0x1f, R7 ;  /* 0x0000001fff1c7819 */ /* 0x000fc40000011407 */
[----:B------:R-:W-:Y:S02]  /*275f0*/  LOP3.LUT R36, R36, 0xffffffdf, RZ, 0xc0, !PT ;  /* 0xffffffdf24247812 */ /* 0x000fe400078ec0ff */
[----:B0-----:R-:W-:-:S04]  /*27600*/  LOP3.LUT R13, R13, 0x7f, RZ, 0xc0, !PT ;  /* 0x0000007f0d0d7812 */ /* 0x001fc800078ec0ff */
[----:B------:R-:W-:Y:S01]  /*27610*/  SHF.R.U32.HI R13, RZ, 0x2, R13 ;  /* 0x00000002ff0d7819 */ /* 0x000fe2000001160d */
[----:B--2---:R-:W-:-:S04]  /*27620*/  IMAD R0, R0, UR4, RZ ;  /* 0x0000000400007c24 */ /* 0x004fc8000f8e02ff */
[----:B------:R-:W-:-:S04]  /*27630*/  IMAD R0, R5, UR5, R0 ;  /* 0x0000000505007c24 */ /* 0x000fc8000f8e0200 */
[----:B------:R-:W-:Y:S02]  /*27640*/  IMAD.IADD R3, R3, 0x1, R0 ;  /* 0x0000000103037824 */ /* 0x000fe400078e0200 */
[----:B------:R-:W-:Y:S02]  /*27650*/  IMAD R0, R10, UR6, RZ ;  /* 0x000000060a007c24 */ /* 0x000fe4000f8e02ff */
[----:B------:R-:W-:-:S04]  /*27660*/  IMAD.WIDE.U32 R2, R6, UR6, R2 ;  /* 0x0000000606027c25 */ /* 0x000fc8000f8e0002 */
[----:B------:R-:W-:-:S05]  /*27670*/  IMAD R0, R6, UR7, R0 ;  /* 0x0000000706007c24 */ /* 0x000fca000f8e0200 */
[----:B------:R-:W-:Y:S01]  /*27680*/  IADD3 R3, R3, R0, RZ ;  /* 0x0000000003037210 */ /* 0x000fe20007ffe0ff */
[----:B---3--:R-:W-:Y:S02]  /*27690*/  IMAD R0, R9, UR8, RZ ;  /* 0x0000000809007c24 */ /* 0x008fe4000f8e02ff */
[----:B------:R-:W-:-:S04]  /*276a0*/  IMAD.WIDE.U32 R2, R18, UR8, R2 ;  /* 0x0000000812027c25 */ /* 0x000fc8000f8e0002 */
[----:B------:R-:W-:Y:S01]  /*276b0*/  IMAD R0, R18, UR9, R0 ;  /* 0x0000000912007c24 */ /* 0x000fe2000f8e0200 */
[----:B-1----:R-:W-:Y:S01]  /*276c0*/  IADD3 R10, P0, R2, UR10, RZ ;  /* 0x0000000a020a7c10 */ /* 0x002fe2000ff1e0ff */
[----:B------:R-:W-:-:S03]  /*276d0*/  IMAD R2, R35, UR4, RZ ;  /* 0x0000000423027c24 */ /* 0x000fc6000f8e02ff */
[----:B------:R-:W-:Y:S01]  /*276e0*/  IADD3.X R20, R3, UR11, R0, P0, !PT ;  /* 0x0000000b03147c10 */ /* 0x000fe200087fe400 */
[C---:B------:R-:W-:Y:S02]  /*276f0*/  IMAD R9, R8.reuse, UR5, R2 ;  /* 0x0000000508097c24 */ /* 0x040fe4000f8e0202 */
[----:B------:R-:W-:-:S04]  /*27700*/  IMAD.WIDE.U32 R2, R8, UR4, RZ ;  /* 0x0000000408027c25 */ /* 0x000fc8000f8e00ff */
[----:B------:R-:W-:Y:S02]  /*27710*/  IMAD.IADD R3, R3, 0x1, R9 ;  /* 0x0000000103037824 */ /* 0x000fe400078e0209 */
[----:B------:R-:W-:Y:S02]  /*27720*/  IMAD R9, R28, UR6, RZ ;  /* 0x000000061c097c24 */ /* 0x000fe4000f8e02ff */
[----:B------:R-:W-:-:S04]  /*27730*/  IMAD.WIDE.U32 R2, R7, UR6, R2 ;  /* 0x0000000607027c25 */ /* 0x000fc8000f8e0002 */
[----:B------:R-:W-:-:S04]  /*27740*/  IMAD R9, R7, UR7, R9 ;  /* 0x0000000707097c24 */ /* 0x000fc8000f8e0209 */
[----:B------:R-:W-:Y:S02]  /*27750*/  IMAD.IADD R3, R3, 0x1, R9 ;  /* 0x0000000103037824 */ /* 0x000fe400078e0209 */
[----:B------:R-:W-:Y:S02]  /*27760*/  IMAD R9, R11, -0xa0, R24 ;  /* 0xffffff600b097824 */ /* 0x000fe400078e0218 */
[----:B------:R-:W-:-:S04]  /*27770*/  IMAD.WIDE.U32 R2, R18, UR8, R2 ;  /* 0x0000000812027c25 */ /* 0x000fc8000f8e0002 */
[----:B------:R-:W-:Y:S01]  /*27780*/  IMAD.IADD R9, R9, 0x1, -R13 ;  /* 0x0000000109097824 */ /* 0x000fe200078e0a0d */
[----:B------:R-:W-:-:S04]  /*27790*/  IADD3 R26, P0, R2, UR10, RZ ;  /* 0x0000000a021a7c10 */ /* 0x000fc8000ff1e0ff */
[----:B------:R-:W-:Y:S02]  /*277a0*/  IADD3.X R25, R0, UR11, R3, P0, !PT ;  /* 0x0000000b00197c10 */ /* 0x000fe400087fe403 */
[----:B------:R-:W-:Y:S01]  /*277b0*/  ISETP.GE.AND P0, PT, R9, 0x1, PT ;  /* 0x000000010900780c */ /* 0x000fe20003f06270 */
[----:B------:R-:W-:Y:S01]  /*277c0*/  UMOV UR4, 0xffffffff ;  /* 0xffffffff00047882 */ /* 0x000fe20000000000 */
[----:B----4-:R-:W-:-:S11]  /*277d0*/  IMAD R21, R29, 0x7800, R12 ;  /* 0x000078001d157824 */ /* 0x010fd600078e020c */
[----:B------:R-:W-:Y:S01]  /*277e0*/  @P0 LOP3.LUT R36, R36, 0x20, RZ, 0xfc, !PT ;  /* 0x0000002024240812 */ /* 0x000fe200078efcff */
[----:B------:R-:W-:Y:S06]  /*277f0*/  BRA.DIV UR4, `(.L_x_697) ;  /* 0x0000007604b07947 */ /* 0x000fec000b800000 */
[----:B------:R-:W0:Y:S01]  /*27800*/  SHFL.IDX PT, R2, R10, RZ, 0x1c1f ;  /* 0x001c1fff0a027589 */ /* 0x000e2200000e0000 */
[----:B------:R-:W1:Y:S01]  /*27810*/  LDC R12, c[0x0][0x2f4] ;  /* 0x0000bd00ff0c7b82 */ /* 0x000e620000000800 */
[C---:B------:R-:W-:Y:S02]  /*27820*/  LOP3.LUT R13, R37.reuse, 0x40, RZ, 0xfc, !PT ;  /* 0x00000040250d7812 */ /* 0x040fe400078efcff */
[----:B------:R-:W2:Y:S01]  /*27830*/  SHFL.IDX PT, R0, R20, RZ, 0x1c1f ;  /* 0x001c1fff14007589 */ /* 0x000ea200000e0000 */
[----:B------:R-:W-:Y:S02]  /*27840*/  LOP3.LUT R11, R37, 0x80, RZ, 0xfc, !PT ;  /* 0x00000080250b7812 */ /* 0x000fe400078efcff */
[C---:B------:R-:W-:Y:S02]  /*27850*/  ISETP.GE.AND P6, PT, R9.reuse, 0x81, PT ;  /* 0x000000810900780c */ /* 0x040fe40003fc6270 */
[----:B------:R-:W-:Y:S02]  /*27860*/  LOP3.LUT R36, R36, 0xffffffbf, RZ, 0xc0, !PT ;  /* 0xffffffbf24247812 */ /* 0x000fe400078ec0ff */
[----:B------:R-:W-:-:S02]  /*27870*/  ISETP.GE.AND P5, PT, R9, 0x21, PT ;  /* 0x000000210900780c */ /* 0x000fc40003fa6270 */
[----:B------:R-:W-:-:S07]  /*27880*/  ISETP.GE.AND P4, PT, R9, 0x41, PT ;  /* 0x000000410900780c */ /* 0x000fce0003f86270 */
[----:B------:R-:W-:Y:S02]  /*27890*/  @P6 LOP3.LUT R36, R36, 0x40, RZ, 0xfc, !PT ;  /* 0x0000004024246812 */ /* 0x000fe400078efcff */
[C---:B0-----:R-:W-:Y:S02]  /*278a0*/  IADD3 R2, P0, R37.reuse, R2, RZ ;  /* 0x0000000225027210 */ /* 0x041fe40007f1e0ff */
[----:B-1----:R-:W-:Y:S02]  /*278b0*/  ISETP.GE.AND P3, PT, R37, R12, PT ;  /* 0x0000000c2500720c */ /* 0x002fe40003f66270 */
[----:B--2---:R-:W-:Y:S01]  /*278c0*/  IADD3.X R3, RZ, R0, RZ, P0, !PT ;  /* 0x00000000ff037210 */ /* 0x004fe200007fe4ff */
[----:B------:R-:W-:Y:S01]  /*278d0*/  IMAD.IADD R0, R22, 0x1, R21 ;  /* 0x0000000116007824 */ /* 0x000fe200078e0215 */
[----:B------:R-:W-:Y:S02]  /*278e0*/  ISETP.LT.OR P0, PT, R9, 0x1, P3 ;  /* 0x000000010900780c */ /* 0x000fe40001f01670 */
[----:B------:R-:W-:-:S04]  /*278f0*/  ISETP.GE.AND P2, PT, R13, R12, PT ;  /* 0x0000000c0d00720c */ /* 0x000fc80003f46270 */
[----:B------:R-:W-:-:S07]  /*27900*/  ISETP.LT.OR P1, PT, R9, 0x1, P2 ;  /* 0x000000010900780c */ /* 0x000fce0001721670 */
[----:B------:R-:W-:Y:S01]  /*27910*/  @!PT LDS RZ, [RZ] ;  /* 0x00000000fffff984 */ /* 0x000fe20000000800 */
[----:B------:R-:W-:Y:S01]  /*27920*/  LDGSTS.E.BYPASS.LTC128B.128 [R0+0xf200], desc[UR50][R2.64], !P0 ;  /* 0x0f20000002007fae */ /* 0x000fe2000c101d72 */
[----:B------:R-:W-:-:S05]  /*27930*/  ISETP.GE.AND P0, PT, R11, R12, PT ;  /* 0x0000000c0b00720c */ /* 0x000fca0003f06270 */
[----:B------:R-:W-:Y:S01]  /*27940*/  LDGSTS.E.BYPASS.LTC128B.128 [R0+0x11a00], desc[UR50][R2.64+0x40], !P1 ;  /* 0x11a0004002007fae */ /* 0x000fe2000c901d72 */
[----:B------:R-:W-:-:S13]  /*27950*/  ISETP.LT.OR P1, PT, R9, 0x1, P0 ;  /* 0x000000010900780c */ /* 0x000fda0000721670 */
[----:B------:R0:W-:Y:S04]  /*27960*/  LDGSTS.E.BYPASS.LTC128B.128 [R0+0x14200], desc[UR50][R2.64+0x80], !P1 ;  /* 0x1420008002007fae */ /* 0x0001e8000c901d72 */
[----:B0-----:R-:W0:Y:S04]  /*27970*/  SHFL.IDX PT, R2, R10, 0x1, 0x1c1f ;  /* 0x003c1f000a027f89 */ /* 0x001e2800000e0000 */
[----:B------:R-:W1:Y:S01]  /*27980*/  SHFL.IDX PT, R3, R20, 0x1, 0x1c1f ;  /* 0x003c1f0014037f89 */ /* 0x000e6200000e0000 */
[----:B0-----:R-:W-:-:S05]  /*27990*/  IADD3 R2, P1, R37, R2, RZ ;  /* 0x0000000225027210 */ /* 0x001fca0007f3e0ff */
[----:B-1----:R-:W-:Y:S01]  /*279a0*/  IMAD.X R3, RZ, RZ, R3, P1 ;  /* 0x000000ffff037224 */ /* 0x002fe200008e0603 */
[----:B------:R-:W-:-:S13]  /*279b0*/  ISETP.LT.OR P1, PT, R9, 0x21, P3 ;  /* 0x000000210900780c */ /* 0x000fda0001f21670 */
[----:B------:R-:W-:Y:S01]  /*279c0*/  LDGSTS.E.BYPASS.LTC128B.128 [R0+0xfa00], desc[UR50][R2.64], !P1 ;  /* 0x0fa0000002007fae */ /* 0x000fe2000c901d72 */
[----:B------:R-:W-:-:S13]  /*279d0*/  ISETP.LT.OR P1, PT, R9, 0x21, P2 ;  /* 0x000000210900780c */ /* 0x000fda0001721670 */
[----:B------:R-:W-:Y:S01]  /*279e0*/  LDGSTS.E.BYPASS.LTC128B.128 [R0+0x12200], desc[UR50][R2.64+0x40], !P1 ;  /* 0x1220004002007fae */ /* 0x000fe2000c901d72 */
[----:B------:R-:W-:-:S13]  /*279f0*/  ISETP.LT.OR P1, PT, R9, 0x21, P0 ;  /* 0x000000210900780c */ /* 0x000fda0000721670 */
[----:B------:R0:W-:Y:S04]  /*27a00*/  LDGSTS.E.BYPASS.LTC128B.128 [R0+0x14a00], desc[UR50][R2.64+0x80], !P1 ;  /* 0x14a0008002007fae */ /* 0x0001e8000c901d72 */
[----:B0-----:R-:W0:Y:S04]  /*27a10*/  SHFL.IDX PT, R2, R10, 0x2, 0x1c1f ;  /* 0x005c1f000a027f89 */ /* 0x001e2800000e0000 */
[----:B------:R-:W1:Y:S04]  /*27a20*/  SHFL.IDX PT, R3, R20, 0x2, 0x1c1f ;  /* 0x005c1f0014037f89 */ /* 0x000e6800000e0000 */
[----:B------:R-:W-:Y:S01]  /*27a30*/  SHFL.IDX PT, R20, R20, 0x3, 0x1c1f ;  /* 0x007c1f0014147f89 */ /* 0x000fe200000e0000 */
        /* <DEDUP_REMOVED lines=8> */
[----:B0-----:R-:W0:Y:S02]  /*27ac0*/  SHFL.IDX PT, R2, R10, 0x3, 0x1c1f ;  /* 0x007c1f000a027f89 */ /* 0x001e2400000e0000 */
[----:B0-----:R-:W-:-:S04]  /*27ad0*/  IADD3 R2, P1, R37, R2, RZ ;  /* 0x0000000225027210 */ /* 0x001fc80007f3e0ff */
[----:B------:R-:W-:Y:S02]  /*27ae0*/  IADD3.X R3, RZ, R20, RZ, P1, !PT ;  /* 0x00000014ff037210 */ /* 0x000fe40000ffe4ff */
[----:B------:R-:W-:-:S13]  /*27af0*/  ISETP.LT.OR P1, PT, R9, 0x61, P3 ;  /* 0x000000610900780c */ /* 0x000fda0001f21670 */
[----:B------:R-:W-:Y:S01]  /*27b00*/  LDGSTS.E.BYPASS.LTC128B.128 [R0+0x10a00], desc[UR50][R2.64], !P1 ;  /* 0x10a0000002007fae */ /* 0x000fe2000c901d72 */
[----:B------:R-:W-:-:S13]  /*27b10*/  ISETP.LT.OR P1, PT, R9, 0x61, P2 ;  /* 0x000000610900780c */ /* 0x000fda0001721670 */
[----:B------:R-:W-:Y:S01]  /*27b20*/  LDGSTS.E.BYPASS.LTC128B.128 [R0+0x13200], desc[UR50][R2.64+0x40], !P1 ;  /* 0x1320004002007fae */ /* 0x000fe2000c901d72 */
[----:B------:R-:W-:-:S13]  /*27b30*/  ISETP.LT.OR P1, PT, R9, 0x61, P0 ;  /* 0x000000610900780c */ /* 0x000fda0000721670 */
[----:B------:R0:W-:Y:S01]  /*27b40*/  LDGSTS.E.BYPASS.LTC128B.128 [R0+0x15a00], desc[UR50][R2.64+0x80], !P1 ;  /* 0x15a0008002007fae */ /* 0x0001e2000c901d72 */
[----:B------:R-:W-:-:S03]  /*27b50*/  ISETP.GE.AND P1, PT, R9, 0x61, PT ;  /* 0x000000610900780c */ /* 0x000fc60003f26270 */
[----:B0-----:R0:W1:Y:S04]  /*27b60*/  SHFL.IDX PT, R3, R25, RZ, 0x1c1f ;  /* 0x001c1fff19037589 */ /* 0x00106800000e0000 */
[----:B------:R0:W2:Y:S06]  /*27b70*/  SHFL.IDX PT, R2, R26, RZ, 0x1c1f ;  /* 0x001c1fff1a027589 */ /* 0x0000ac00000e0000 */
.L_x_909:
[C---:B------:R-:W-:Y:S02]  /*27b80*/  ISETP.LT.OR P3, PT, R9.reuse, 0x81, P3 ;  /* 0x000000810900780c */ /* 0x040fe40001f61670 */
[C---:B------:R-:W-:Y:S02]  /*27b90*/  ISETP.LT.OR P2, PT, R9.reuse, 0x81, P2 ;  /* 0x000000810900780c */ /* 0x040fe40001741670 */
[----:B------:R-:W-:Y:S02]  /*27ba0*/  ISETP.LT.OR P0, PT, R9, 0x81, P0 ;  /* 0x000000810900780c */ /* 0x000fe40000701670 */
[----:B--2---:R-:W-:-:S05]  /*27bb0*/  IADD3 R2, P6, R37, R2, RZ ;  /* 0x0000000225027210 */ /* 0x004fca0007fde0ff */
[----:B-1----:R-:W-:-:S05]  /*27bc0*/  IMAD.X R3, RZ, RZ, R3, P6 ;  /* 0x000000ffff037224 */ /* 0x002fca00030e0603 */
        /* <DEDUP_REMOVED lines=8> */
.L_x_698:
        /* <DEDUP_REMOVED lines=11> */
.L_x_699:
[----:B------:R1:W-:Y:S01]  /*27d00*/  SYNCS.ARRIVE.TRANS64.A1T0 RZ, [R4+URZ+0x33470], RZ ;  /* 0x033470ff04ff79a7 */ /* 0x0003e2000810003f */
[----:B------:R-:W-:Y:S05]  /*27d10*/  @!P3 BRA `(.L_x_700) ;  /* 0x000000000004b947 */ /* 0x000fea0003800000 */
[----:B------:R-:W-:Y:S01]  /*27d20*/  BPT.TRAP 0x1 ;  /* 0x000000040000795c */ /* 0x000fe20000300000 */
.L_x_700:
[----:B------:R-:W2:Y:S01]  /*27d30*/  LDL R2, [R1+0x2c] ;  /* 0x00002c0001027983 */ /* 0x000ea20000100800 */
[----:B------:R-:W-:Y:S01]  /*27d40*/  BSSY B0, `(.L_x_701) ;  /* 0x0000003000007945 */ /* 0x000fe20003800000 */
[----:B--2---:R-:W2:Y:S03]  /*27d50*/  SYNCS.PHASECHK.TRANS64.TRYWAIT P0, [R4+URZ+0x33440], R2 ;  /* 0x03344002040075a7 */ /* 0x004ea6000800017f */
[----:B--2---:R-:W-:Y:S05]  /*27d60*/  @!P0 BRA `(.L_x_702) ;  /* 0x0000007800548947 */ /* 0x004fea0003800000 */
.L_x_910:
[----:B------:R-:W-:Y:S05]  /*27d70*/  BSYNC B0 ;  /* 0x0000000000007941 */ /* 0x000fea0003800000 */
.L_x_701:
[----:B--2---:R-:W2:Y:S01]  /*27d80*/  LDL.LU R2, [R1+0x24] ;  /* 0x0000240001027983 */ /* 0x004ea20000300800 */
[----:B------:R-:W-:Y:S01]  /*27d90*/  ULDC.64 UR4, c[0x0][0x300] ;  /* 0x0000c00000047ab9 */ /* 0x000fe20000000a00 */
[----:B------:R-:W-:Y:S02]  /*27da0*/  ULDC.64 UR6, c[0x0][0x310] ;  /* 0x0000c40000067ab9 */ /* 0x000fe40000000a00 */
[----:B------:R-:W3:Y:S04]  /*27db0*/  LDL.LU R11, [R1+0x28] ;  /* 0x00002800010b7983 */ /* 0x000ee80000300800 */
[----:B------:R-:W4:Y:S01]  /*27dc0*/  LDL R12, [R1] ;  /* 0x00000000010c7983 */ /* 0x000f220000100800 */
[----:B--2---:R-:W-:Y:S02]  /*27dd0*/  IMAD R9, R2, UR4, RZ ;  /* 0x0000000402097c24 */ /* 0x004fe4000f8e02ff */
[----:B------:R-:W-:-:S04]  /*27de0*/  IMAD.WIDE.U32 R2, R5, UR4, RZ ;  /* 0x0000000405027c25 */ /* 0x000fc8000f8e00ff */
[----:B------:R-:W-:Y:S02]  /*27df0*/  IMAD R9, R5, UR5, R9 ;  /* 0x0000000505097c24 */ /* 0x000fe4000f8e0209 */
[----:B---3--:R-:W-:Y:S02]  /*27e00*/  IMAD R5, R11, UR6, RZ ;  /* 0x000000060b057c24 */ /* 0x008fe4000f8e02ff */
[----:B------:R-:W-:Y:S02]  /*27e10*/  IMAD.IADD R3, R3, 0x1, R9 ;  /* 0x0000000103037824 */ /* 0x000fe400078e0209 */
[C---:B------:R-:W-:Y:S02]  /*27e20*/  IMAD R5, R6.reuse, UR7, R5 ;  /* 0x0000000706057c24 */ /* 0x040fe4000f8e0205 */
[----:B------:R-:W-:-:S04]  /*27e30*/  IMAD.WIDE.U32 R2, R6, UR6, R2 ;  /* 0x0000000606027c25 */ /* 0x000fc8000f8e0002 */
[----:B------:R-:W-:Y:S01]  /*27e40*/  IMAD.MOV.U32 R10, RZ, RZ, R2 ;  /* 0x000000ffff0a7224 */ /* 0x000fe200078e0002 */
[----:B------:R-:W-:Y:S01]  /*27e50*/  IADD3 R11, R3, R5, RZ ;  /* 0x00000005030b7210 */ /* 0x000fe20007ffe0ff */
[----:B------:R-:W-:Y:S02]  /*27e60*/  IMAD R5, R35, UR4, RZ ;  /* 0x0000000423057c24 */ /* 0x000fe4000f8e02ff */
[----:B------:R-:W-:-:S04]  /*27e70*/  IMAD.WIDE.U32 R2, R8, UR4, RZ ;  /* 0x0000000408027c25 */ /* 0x000fc8000f8e00ff */
[----:B------:R-:W-:Y:S01]  /*27e80*/  IMAD R5, R8, UR5, R5 ;  /* 0x0000000508057c24 */ /* 0x000fe2000f8e0205 */
[----:B------:R-:W-:Y:S01]  /*27e90*/  ULDC.64 UR4, c[0x0][0x308] ;  /* 0x0000c20000047ab9 */ /* 0x000fe20000000a00 */
[----:B------:R-:W-:Y:S02]  /*27ea0*/  IMAD R9, R28, UR6, RZ ;  /* 0x000000061c097c24 */ /* 0x000fe4000f8e02ff */
[----:B------:R-:W-:Y:S02]  /*27eb0*/  IMAD.IADD R3, R3, 0x1, R5 ;  /* 0x0000000103037824 */ /* 0x000fe400078e0205 */
[C---:B------:R-:W-:Y:S02]  /*27ec0*/  IMAD R9, R7.reuse, UR7, R9 ;  /* 0x0000000707097c24 */ /* 0x040fe4000f8e0209 */
[----:B------:R-:W-:Y:S01]  /*27ed0*/  IMAD.WIDE.U32 R2, R7, UR6, R2 ;  /* 0x0000000607027c25 */ /* 0x000fe2000f8e0002 */
[----:B------:R-:W-:-:S03]  /*27ee0*/  ULDC.64 UR6, c[0x0][0x2e8] ;  /* 0x0000ba0000067ab9 */ /* 0x000fc60000000a00 */
[----:B------:R-:W-:-:S04]  /*27ef0*/  IMAD.WIDE.U32 R6, R18, UR4, R10 ;  /* 0x0000000412067c25 */ /* 0x000fc8000f8e000a */
[----:B----4-:R-:W-:Y:S01]  /*27f00*/  IMAD R8, R12, UR4, RZ ;  /* 0x000000040c087c24 */ /* 0x010fe2000f8e02ff */
        /* <DEDUP_REMOVED lines=9> */
[----:B------:R-:W2:Y:S01]  /*27fa0*/  SHFL.IDX PT, R3, R5, RZ, 0x1c1f ;  /* 0x001c1fff05037589 */ /* 0x000ea200000e0000 */
[----:B------:R-:W-:Y:S01]  /*27fb0*/  LOP3.LUT R36, R36, 0xfffffeff, RZ, 0xc0, !PT ;  /* 0xfffffeff24247812 */ /* 0x000fe200078ec0ff */
[----:B------:R-:W3:Y:S01]  /*27fc0*/  LDC R10, c[0x0][0x2f4] ;  /* 0x0000bd00ff0a7b82 */ /* 0x000ee20000000800 */
[C---:B------:R-:W-:Y:S01]  /*27fd0*/  LOP3.LUT R11, R37.reuse, 0x40, RZ, 0xfc, !PT ;  /* 0x00000040250b7812 */ /* 0x040fe200078efcff */
[----:B------:R-:W4:Y:S01]  /*27fe0*/  SHFL.IDX PT, R2, R6, RZ, 0x1c1f ;  /* 0x001c1fff06027589 */ /* 0x000f2200000e0000 */
[----:B------:R-:W-:Y:S02]  /*27ff0*/  @P1 LOP3.LUT R36, R36, 0x100, RZ, 0xfc, !PT ;  /* 0x0000010024241812 */ /* 0x000fe400078efcff */
[----:B------:R-:W-:Y:S01]  /*28000*/  LOP3.LUT R9, R37, 0x80, RZ, 0xfc, !PT ;  /* 0x0000008025097812 */ /* 0x000fe200078efcff */
[----:B------:R-:W-:Y:S01]  /*28010*/  SHFL.IDX PT, R8, R8, RZ, 0x1c1f ;  /* 0x001c1fff08087589 */ /* 0x000fe200000e0000 */
[----:B------:R-:W-:-:S13]  /*28020*/  LOP3.LUT P1, RZ, R36, 0x20, RZ, 0xc0, !PT ;  /* 0x0000002024ff7812 */ /* 0x000fda000782c0ff */
[C---:B--2---:R-:W-:Y:S02]  /*28030*/  @P1 IADD3 R3, P0, R37.reuse, R3, RZ ;  /* 0x0000000325031210 */ /* 0x044fe40007f1e0ff */
[----:B---3--:R-:W-:Y:S02]  /*28040*/  ISETP.GE.AND P6, PT, R37, R10, PT ;  /* 0x0000000a2500720c */ /* 0x008fe40003fc6270 */
[----:B----4-:R-:W-:Y:S02]  /*28050*/  @P1 IADD3.X R2, RZ, R2, RZ, P0, !PT ;  /* 0x00000002ff021210 */ /* 0x010fe400007fe4ff */
[----:B------:R-:W-:Y:S02]  /*28060*/  ISETP.GE.AND P3, PT, R11, R10, PT ;  /* 0x0000000a0b00720c */ /* 0x000fe40003f66270 */
[----:B------:R-:W-:Y:S02]  /*28070*/  @P1 LOP3.LUT R3, R3, R2, RZ, 0x3c, !PT ;  /* 0x0000000203031212 */ /* 0x000fe400078e3cff */
[----:B------:R-:W-:-:S02]  /*28080*/  ISETP.GE.AND P2, PT, R9, R10, PT ;  /* 0x0000000a0900720c */ /* 0x000fc40003f46270 */
[----:B------:R-:W-:-:S04]  /*28090*/  @P1 LOP3.LUT R2, R3, R2, RZ, 0x3c, !PT ;  /* 0x0000000203021212 */ /* 0x000fc800078e3cff */
[----:B------:R-:W-:-:S05]  /*280a0*/  @P1 LOP3.LUT R3, R3, R2, RZ, 0x3c, !PT ;  /* 0x0000000203031212 */ /* 0x000fca00078e3cff */
[----:B------:R-:W-:Y:S04]  /*280b0*/  @P1 LDGSTS.E.BYPASS.LTC128B.128 [R0+0x24200], desc[UR50][R2.64], !P6 ;  /* 0x2420000002001fae */ /* 0x000fe8000f101d72 */
[----:B------:R-:W-:Y:S04]  /*280c0*/  @P1 LDGSTS.E.BYPASS.LTC128B.128 [R0+0x26a00], desc[UR50][R2.64+0x40], !P3 ;  /* 0x26a0004002001fae */ /* 0x000fe8000d901d72 */
[----:B------:R2:W-:Y:S01]  /*280d0*/  @P1 LDGSTS.E.BYPASS.LTC128B.128 [R0+0x29200], desc[UR50][R2.64+0x80], !P2 ;  /* 0x2920008002001fae */ /* 0x0005e2000d101d72 */
[----:B------:R-:W-:-:S03]  /*280e0*/  LOP3.LUT P1, RZ, R36, 0x100, RZ, 0xc0, !PT ;  /* 0x0000010024ff7812 */ /* 0x000fc6000782c0ff */
[----:B--2---:R-:W2:Y:S04]  /*280f0*/  SHFL.IDX PT, R3, R5, 0x1, 0x1c1f ;  /* 0x003c1f0005037f89 */ /* 0x004ea800000e0000 */
[----:B------:R-:W3:Y:S01]  /*28100*/  SHFL.IDX PT, R2, R6, 0x1, 0x1c1f ;  /* 0x003c1f0006027f89 */ /* 0x000ee200000e0000 */
[----:B--2---:R-:W-:-:S05]  /*28110*/  @P5 IADD3 R3, P0, R37, R3, RZ ;  /* 0x0000000325035210 */ /* 0x004fca0007f1e0ff */
[----:B---3--:R-:W-:-:S05]  /*28120*/  @P5 IMAD.X R2, RZ, RZ, R2, P0 ;  /* 0x000000ffff025224 */ /* 0x008fca00000e0602 */
[----:B------:R-:W-:-:S04]  /*28130*/  @P5 LOP3.LUT R3, R3, R2, RZ, 0x3c, !PT ;  /* 0x0000000203035212 */ /* 0x000fc800078e3cff */
[----:B------:R-:W-:-:S04]  /*28140*/  @P5 LOP3.LUT R2, R3, R2, RZ, 0x3c, !PT ;  /* 0x0000000203025212 */ /* 0x000fc800078e3cff */
[----:B------:R-:W-:-:S05]  /*28150*/  @P5 LOP3.LUT R3, R3, R2, RZ, 0x3c, !PT ;  /* 0x0000000203035212 */ /* 0x000fca00078e3cff */
[----:B------:R-:W-:Y:S04]  /*28160*/  @P5 LDGSTS.E.BYPASS.LTC128B.128 [R0+0x24a00], desc[UR50][R2.64], !P6 ;  /* 0x24a0000002005fae */ /* 0x000fe8000f101d72 */
[----:B------:R-:W-:Y:S04]  /*28170*/  @P5 LDGSTS.E.BYPASS.LTC128B.128 [R0+0x27200], desc[UR50][R2.64+0x40], !P3 ;  /* 0x2720004002005fae */ /* 0x000fe8000d901d72 */
[----:B------:R2:W-:Y:S04]  /*28180*/  @P5 LDGSTS.E.BYPASS.LTC128B.128 [R0+0x29a00], desc[UR50][R2.64+0x80], !P2 ;  /* 0x29a0008002005fae */ /* 0x0005e8000d101d72 */
[----:B--2---:R-:W2:Y:S04]  /*28190*/  SHFL.IDX PT, R3, R5, 0x2, 0x1c1f ;  /* 0x005c1f0005037f89 */ /* 0x004ea800000e0000 */
[----:B------:R-:W3:Y:S04]  /*281a0*/  SHFL.IDX PT, R2, R6, 0x2, 0x1c1f ;  /* 0x005c1f0006027f89 */ /* 0x000ee800000e0000 */
[----:B------:R-:W4:Y:S04]  /*281b0*/  SHFL.IDX PT, R5, R5, 0x3, 0x1c1f ;  /* 0x007c1f0005057f89 */ /* 0x000f2800000e0000 */
[----:B------:R-:W5:Y:S01]  /*281c0*/  SHFL.IDX PT, R6, R6, 0x3, 0x1c1f ;  /* 0x007c1f0006067f89 */ /* 0x000f6200000e0000 */
[----:B--2---:R-:W-:-:S05]  /*281d0*/  @P4 IADD3 R3, P0, R37, R3, RZ ;  /* 0x0000000325034210 */ /* 0x004fca0007f1e0ff */
[----:B---3--:R-:W-:-:S05]  /*281e0*/  @P4 IMAD.X R2, RZ, RZ, R2, P0 ;  /* 0x000000ffff024224 */ /* 0x008fca00000e0602 */
[----:B------:R-:W-:-:S04]  /*281f0*/  @P4 LOP3.LUT R3, R3, R2, RZ, 0x3c, !PT ;  /* 0x0000000203034212 */ /* 0x000fc800078e3cff */
[----:B------:R-:W-:-:S04]  /*28200*/  @P4 LOP3.LUT R2, R3, R2, RZ, 0x3c, !PT ;  /* 0x0000000203024212 */ /* 0x000fc800078e3cff */
[----:B------:R-:W-:-:S05]  /*28210*/  @P4 LOP3.LUT R3, R3, R2, RZ, 0x3c, !PT ;  /* 0x0000000203034212 */ /* 0x000fca00078e3cff */
[----:B------:R-:W-:Y:S04]  /*28220*/  @P4 LDGSTS.E.BYPASS.LTC128B.128 [R0+0x25200], desc[UR50][R2.64], !P6 ;  /* 0x2520000002004fae */ /* 0x000fe8000f101d72 */
[----:B------:R-:W-:Y:S04]  /*28230*/  @P4 LDGSTS.E.BYPASS.LTC128B.128 [R0+0x27a00], desc[UR50][R2.64+0x40], !P3 ;  /* 0x27a0004002004fae */ /* 0x000fe8000d901d72 */
[----:B------:R4:W-:Y:S02]  /*28240*/  @P4 LDGSTS.E.BYPASS.LTC128B.128 [R0+0x2a200], desc[UR50][R2.64+0x80], !P2 ;  /* 0x2a20008002004fae */ /* 0x0009e4000d101d72 */
[----:B----4-:R-:W-:-:S05]  /*28250*/  @P1 IADD3 R2, P0, R37, R5, RZ ;  /* 0x0000000525021210 */ /* 0x010fca0007f1e0ff */
[----:B-----5:R-:W-:-:S05]  /*28260*/  @P1 IMAD.X R3, RZ, RZ, R6, P0 ;  /* 0x000000ffff031224 */ /* 0x020fca00000e0606 */
[----:B------:R-:W-:Y:S04]  /*28270*/  @P1 LDGSTS.E.BYPASS.LTC128B.128 [R0+0x25a00], desc[UR50][R2.64], !P6 ;  /* 0x25a0000002001fae */ /* 0x000fe8000f101d72 */
[----:B------:R-:W-:Y:S04]  /*28280*/  @P1 LDGSTS.E.BYPASS.LTC128B.128 [R0+0x28200], desc[UR50][R2.64+0x40], !P3 ;  /* 0x2820004002001fae */ /* 0x000fe8000d901d72 */
[----:B------:R2:W-:Y:S04]  /*28290*/  @P1 LDGSTS.E.BYPASS.LTC128B.128 [R0+0x2aa00], desc[UR50][R2.64+0x80], !P2 ;  /* 0x2aa0008002001fae */ /* 0x0005e8000d101d72 */
[----:B--2---:R2:W3:Y:S02]  /*282a0*/  SHFL.IDX PT, R2, R7, RZ, 0x1c1f ;  /* 0x001c1fff07027589 */ /* 0x0044e400000e0000 */
.L_x_922:
[----:B------:R-:W-:Y:S01]  /*282b0*/  LOP3.LUT P0, RZ, R36, 0x40, RZ, 0xc0, !PT ;  /* 0x0000004024ff7812 */ /* 0x000fe2000780c0ff */
[----:B------:R-:W-:-:S12]  /*282c0*/  BSSY B0, `(.L_x_704) ;  /* 0x0000010000007945 */ /* 0x000fd80003800000 */
[----:B------:R-:W-:Y:S05]  /*282d0*/  @!P0 BRA `(.L_x_705) ;  /* 0x0000000000388947 */ /* 0x000fea0003800000 */
[----:B------:R-:W4:Y:S01]  /*282e0*/  LDC R6, c[0x0][0x2f4] ;  /* 0x0000bd00ff067b82 */ /* 0x000f220000000800 */
[C---:B--2---:R-:W-:Y:S02]  /*282f0*/  LOP3.LUT R7, R37.reuse, 0x40, RZ, 0xfc, !PT ;  /* 0x0000004025077812 */ /* 0x044fe400078efcff */
[C---:B------:R-:W-:Y:S02]  /*28300*/  LOP3.LUT R5, R37.reuse, 0x80, RZ, 0xfc, !PT ;  /* 0x0000008025057812 */ /* 0x040fe400078efcff */
[----:B---3--:R-:W-:-:S04]  /*28310*/  IADD3 R2, P0, R37, R2, RZ ;  /* 0x0000000225027210 */ /* 0x008fc80007f1e0ff */
[----:B------:R-:W-:Y:S02]  /*28320*/  IADD3.X R3, RZ, R8, RZ, P0, !PT ;  /* 0x00000008ff037210 */ /* 0x000fe400007fe4ff */
[-C--:B----4-:R-:W-:Y:S02]  /*28330*/  ISETP.GE.AND P3, PT, R37, R6.reuse, PT ;  /* 0x000000062500720c */ /* 0x090fe40003f66270 */
        /* <DEDUP_REMOVED lines=8> */
.L_x_705:
[----:B------:R-:W-:Y:S05]  /*283c0*/  BSYNC B0 ;  /* 0x0000000000007941 */ /* 0x000fea0003800000 */
.L_x_704:
[----:B------:R-:W-:Y:S01]  /*283d0*/  NOP ;  /* 0x0000000000007918 */ /* 0x000fe20000000000 */
[----:B------:R-:W-:-:S13]  /*283e0*/  PLOP3.LUT P0, PT, PT, PT, PT, 0x80, 0x0 ;  /* 0x000000000000781c */ /* 0x000fda0003f0f070 */
.L_x_706:
[----:B------:R-:W-:Y:S02]  /*283f0*/  PLOP3.LUT P1, PT, P1, P0, PT, 0xa2, 0x0 ;  /* 0x000000000000781c */ /* 0x000fe40000f21472 */
[----:B------:R-:W-:-:S08]  /*28400*/  @P0 R2UR P1, UR4, R4 ;  /* 0x00000000040402ca */ /* 0x000fd00000020000 */
[----:B------:R-:W-:-:S05]  /*28410*/  @P0 PLOP3.LUT P0, PT, P1, PT, PT, 0x80, 0x0 ;  /* 0x000000000000081c */ /* 0x000fca0000f0f070 */
[----:B------:R-:W-:Y:S01]  /*28420*/  @!P1 SYNCS.ARRIVE.TRANS64.RED.A0T1 RZ, [UR4+0x33430], RZ ;  /* 0x033430ffffff99a7 */ /* 0x000fe20008200404 */
[----:B------:R-:W-:Y:S07]  /*28430*/  @!P1 ARRIVES.LDGSTSBAR.64.TRANSCNT [UR4+0x33430] ;  /* 0x03343000ff0099b0 */ /* 0x000fee0008000a84 */
[----:B------:R-:W-:Y:S05]  /*28440*/  @P0 BRA.U.ANY `(.L_x_706) ;  /* 0xfffffffd00e80947 */ /* 0x000fea000393ffff */
[----:B------:R-:W-:Y:S01]  /*28450*/  NOP ;  /* 0x0000000000007918 */ /* 0x000fe20000000000 */
[----:B----4-:R-:W-:-:S05]  /*28460*/  IMAD.U32 R0, RZ, RZ, UR39 ;  /* 0x00000027ff007e24 */ /* 0x010fca000f8e00ff */
[----:B------:R-:W-:-:S13]  /*28470*/  ISETP.NE.AND P2, PT, R0, 0x3, PT ;  /* 0x000000030000780c */ /* 0x000fda0003f45270 */
[----:B------:R-:W-:Y:S05]  /*28480*/  @!P2 BRA `(.L_x_707) ;  /* 0x000000000004a947 */ /* 0x000fea0003800000 */
[----:B------:R-:W-:Y:S01]  /*28490*/  BPT.TRAP 0x1 ;  /* 0x000000040000795c */ /* 0x000fe20000300000 */
.L_x_707:
[----:B------:R4:W5:Y:S01]  /*284a0*/  LDL.LU R3, [R1+0x30] ;  /* 0x0000300001037983 */ /* 0x0009620000300800 */
[----:B------:R4:W-:Y:S02]  /*284b0*/  SYNCS.ARRIVE.TRANS64.A1T0 RZ, [R4+URZ+0x33430], RZ ;  /* 0x033430ff04ff79a7 */ /* 0x0009e4000810003f */
[----:B------:R-:W-:Y:S05]  /*284c0*/  WARPSYNC.ALL ;  /* 0x0000000000007948 */ /* 0x000fea0003800000 */
[----:B------:R-:W-:Y:S01]  /*284d0*/  ULDC.64 UR6, c[0x0][0xa00] ;  /* 0x0002800000067ab9 */ /* 0x000fe20000000a00 */
[----:B---3--:R-:W-:Y:S01]  /*284e0*/  VIADD R2, R22, 0x1e200 ;  /* 0x0001e20016027836 */ /* 0x008fe20000000000 */
[----:B------:R-:W-:Y:S01]  /*284f0*/  BAR.SYNC.DEFER_BLOCKING 0x8, 0x180 ;  /* 0x0206000000007b1d */ /* 0x000fe20000010000 */
[----:B------:R-:W-:Y:S02]  /*28500*/  ISETP.NE.U32.AND P0, PT, RZ, UR6, PT ;  /* 0x00000006ff007c0c */ /* 0x000fe4000bf05070 */
[----:B------:R-:W-:-:S02]  /*28510*/  SHF.R.S32.HI R0, RZ, 0x1f, R27 ;  /* 0x0000001fff007819 */ /* 0x000fc4000001141b */
[----:B------:R-:W-:Y:S01]  /*28520*/  ISETP.NE.AND.EX P0, PT, RZ, UR7, PT, P0 ;  /* 0x00000007ff007c0c */ /* 0x000fe2000bf05300 */
[----:B------:R-:W-:Y:S01]  /*28530*/  ULDC.64 UR4, c[0x0][0x298] ;  /* 0x0000a60000047ab9 */ /* 0x000fe20000000a00 */
[----:B------:R-:W-:Y:S01]  /*28540*/  BSSY B6, `(.L_x_708) ;  /* 0x0000019000067945 */ /* 0x000fe20003800000 */
[----:B------:R-:W-:Y:S01]  /*28550*/  IMAD R0, R0, UR4, RZ ;  /* 0x0000000400007c24 */ /* 0x000fe2000f8e02ff */
[----:B------:R-:W-:-:S03]  /*28560*/  SEL R23, R23, RZ, !P0 ;  /* 0x000000ff17177207 */ /* 0x000fc60004000000 */
[C---:B------:R-:W-:Y:S02]  /*28570*/  IMAD R0, R27.reuse, UR5, R0 ;  /* 0x000000051b007c24 */ /* 0x040fe4000f8e0200 */
[----:B0-----:R-:W-:-:S04]  /*28580*/  IMAD.WIDE.U32 R26, R27, UR4, RZ ;  /* 0x000000041b1a7c25 */ /* 0x001fc8000f8e00ff */
[----:B------:R-:W-:Y:S01]  /*28590*/  IMAD.IADD R25, R27, 0x1, R0 ;  /* 0x000000011b197824 */ /* 0x000fe200078e0200 */
[----:B-----5:R-:W-:Y:S02]  /*285a0*/  SEL R28, R3, RZ, !P0 ;  /* 0x000000ff031c7207 */ /* 0x020fe40004000000 */
[----:B------:R-:W-:-:S13]  /*285b0*/  LOP3.LUT P0, RZ, R2, 0x1bf, RZ, 0xc0, !PT ;  /* 0x000001bf02ff7812 */ /* 0x000fda000780c0ff */
[----:B------:R-:W-:Y:S05]  /*285c0*/  @!P0 BRA `(.L_x_709) ;  /* 0x0000000000408947 */ /* 0x000fea0003800000 */
[----:B------:R-:W-:Y:S01]  /*285d0*/  MOV R2, 0x0 ;  /* 0x0000000000027802 */ /* 0x000fe20000000f00 */
[----:B------:R-:W-:Y:S01]  /*285e0*/  ULDC.64 UR4, c[0x4][0xc0] ;  /* 0x0100300000047ab9 */ /* 0x000fe20000000a00 */
[----:B------:R-:W-:Y:S01]  /*285f0*/  ULDC.64 UR6, c[0x4][0xc8] ;  /* 0x0100320000067ab9 */ /* 0x000fe20000000a00 */
[----:B------:R-:W-:Y:S01]  /*28600*/  ULDC.64 UR8, c[0x4][0x28] ;  /* 0x01000a0000087ab9 */ /* 0x000fe20000000a00 */
[----:B-1--4-:R-:W-:Y:S01]  /*28610*/  MOV R4, UR4 ;  /* 0x0000000400047c02 */ /* 0x012fe20008000f00 */
[----:B------:R-:W-:Y:S01]  /*28620*/  IMAD.U32 R5, RZ, RZ, UR5 ;  /* 0x00000005ff057e24 */ /* 0x000fe2000f8e00ff */
[----:B------:R-:W0:Y:S01]  /*28630*/  LDC.64 R2, c[0x4][R2] ;  /* 0x0100000002027b82 */ /* 0x000e220000000a00 */
[----:B------:R-:W-:Y:S01]  /*28640*/  IMAD.U32 R6, RZ, RZ, UR6 ;  /* 0x00000006ff067e24 */ /* 0x000fe2000f8e00ff */
[----:B------:R-:W-:Y:S01]  /*28650*/  MOV R10, UR8 ;  /* 0x00000008000a7c02 */ /* 0x000fe20008000f00 */
[----:B--2---:R-:W-:Y:S01]  /*28660*/  IMAD.U32 R7, RZ, RZ, UR7 ;  /* 0x00000007ff077e24 */ /* 0x004fe2000f8e00ff */
[----:B------:R-:W-:Y:S01]  /*28670*/  MOV R13, RZ ;  /* 0x000000ff000d7202 */ /* 0x000fe20000000f00 */
[----:B------:R-:W-:-:S02]  /*28680*/  IMAD.U32 R11, RZ, RZ, UR9 ;  /* 0x00000009ff0b7e24 */ /* 0x000fc4000f8e00ff */
[----:B------:R-:W-:Y:S02]  /*28690*/  IMAD.MOV.U32 R8, RZ, RZ, 0x70 ;  /* 0x00000070ff087424 */ /* 0x000fe400078e00ff */
[----:B------:R-:W-:-:S07]  /*286a0*/  IMAD.MOV.U32 R12, RZ, RZ, 0x1 ;  /* 0x00000001ff0c7424 */ /* 0x000fce00078e00ff */
[----:B------:R-:W-:-:S07]  /*286b0*/  LEPC R20, `(.L_x_709) ;  /* 0x000000001014794e */ /* 0x000fce0000000000 */
[----:B0-----:R-:W-:Y:S05]  /*286c0*/  CALL.ABS.NOINC R2 ;  /* 0x0000000002007343 */ /* 0x001fea0003c00000 */
.L_x_709:
[----:B------:R-:W-:Y:S05]  /*286d0*/  BSYNC B6 ;  /* 0x0000000000067941 */ /* 0x000fea0003800000 */
.L_x_708:
[----:B------:R-:W3:Y:S01]  /*286e0*/  LDL R20, [R1] ;  /* 0x0000000001147983 */ /* 0x000ee20000100800 */
[----:B--2---:R-:W0:Y:S01]  /*286f0*/  LDC R7, c[0x0][0x448] ;  /* 0x00011200ff077b82 */ /* 0x004e220000000800 */
[----:B------:R-:W-:Y:S01]  /*28700*/  ULDC.64 UR4, c[0x0][0x2d8] ;  /* 0x0000b60000047ab9 */ /* 0x000fe20000000a00 */
[----:B------:R-:W-:Y:S01]  /*28710*/  IMAD.MOV.U32 R2, RZ, RZ, R26 ;  /* 0x000000ffff027224 */ /* 0x000fe200078e001a */
[----:B------:R2:W5:Y:S01]  /*28720*/  LDL R10, [R1+0x34] ;  /* 0x00003400010a7983 */ /* 0x0005620000100800 */
[----:B------:R-:W-:-:S03]  /*28730*/  IMAD.MOV.U32 R3, RZ, RZ, R25 ;  /* 0x000000ffff037224 */ /* 0x000fc600078e0019 */
[----:B------:R2:W5:Y:S01]  /*28740*/  LDL R8, [R1+0x1c] ;  /* 0x00001c0001087983 */ /* 0x0005620000100800 */
[----:B------:R-:W-:Y:S01]  /*28750*/  IMAD.WIDE.U32 R2, R18, UR4, R2 ;  /* 0x0000000412027c25 */ /* 0x000fe2000f8e0002 */
[----:B0-----:R-:W-:-:S13]  /*28760*/  ISETP.NE.AND P0, PT, R7, 0x1, PT ;  /* 0x000000010700780c */ /* 0x001fda0003f05270 */
[----:B-1--4-:R-:W0:Y:S01]  /*28770*/  @P0 LDC R4, c[0x0][0x44c] ;  /* 0x00011300ff040b82 */ /* 0x012e220000000800 */
[----:B------:R-:W-:Y:S01]  /*28780*/  IMAD.SHL.U32 R17, R17, 0x80, RZ ;  /* 0x0000008011117824 */ /* 0x000fe200078e00ff */
[C---:B------:R-:W-:Y:S02]  /*28790*/  LOP3.LUT R9, R37.reuse, 0x40, RZ, 0xfc, !PT ;  /* 0x0000004025097812 */ /* 0x040fe400078efcff */
[----:B------:R-:W-:Y:S01]  /*287a0*/  LOP3.LUT R11, R37, 0x80, RZ, 0xfc, !PT ;  /* 0x00000080250b7812 */ /* 0x000fe200078efcff */
[----:B---3--:R-:W-:Y:S02]  /*287b0*/  IMAD R0, R20, UR4, RZ ;  /* 0x0000000414007c24 */ /* 0x008fe4000f8e02ff */
[----:B------:R-:W1:Y:S02]  /*287c0*/  S2R R20, SR_TID.X ;  /* 0x0000000000147919 */ /* 0x000e640000002100 */
[----:B------:R-:W-:Y:S01]  /*287d0*/  IMAD R0, R18, UR5, R0 ;  /* 0x0000000512007c24 */ /* 0x000fe2000f8e0200 */
[----:B------:R-:W-:-:S03]  /*287e0*/  ULDC.64 UR4, c[0x0][0x2e0] ;  /* 0x0000b80000047ab9 */ /* 0x000fc60000000a00 */
[----:B------:R-:W-:Y:S02]  /*287f0*/  IMAD.IADD R3, R3, 0x1, R0 ;  /* 0x0000000103037824 */ /* 0x000fe400078e0200 */
[----:B------:R-:W-:Y:S02]  /*28800*/  IMAD R0, R28, UR4, RZ ;  /* 0x000000041c007c24 */ /* 0x000fe4000f8e02ff */
[----:B------:R-:W-:-:S04]  /*28810*/  IMAD.WIDE.U32 R2, R23, UR4, R2 ;  /* 0x0000000417027c25 */ /* 0x000fc8000f8e0002 */
[----:B------:R-:W-:Y:S01]  /*28820*/  IMAD R0, R23, UR5, R0 ;  /* 0x0000000517007c24 */ /* 0x000fe2000f8e0200 */
[----:B------:R-:W-:-:S04]  /*28830*/  ULDC.64 UR4, c[0x0][0x2d0] ;  /* 0x0000b40000047ab9 */ /* 0x000fc80000000a00 */
[----:B------:R-:W-:Y:S02]  /*28840*/  IADD3 R3, R3, R0, RZ ;  /* 0x0000000003037210 */ /* 0x000fe40007ffe0ff */
[----:B------:R-:W3:Y:S01]  /*28850*/  @P0 LDC R0, c[0x0][0x450] ;  /* 0x00011400ff000b82 */ /* 0x000ee20000000800 */
[C---:B-1----:R-:W-:Y:S01]  /*28860*/  LOP3.LUT R21, R20.reuse, 0x7f, RZ, 0xc0, !PT ;  /* 0x0000007f14157812 */ /* 0x042fe200078ec0ff */
[----:B------:R-:W-:-:S03]  /*28870*/  IMAD.SHL.U32 R20, R20, 0x20, RZ ;  /* 0x0000002014147824 */ /* 0x000fc600078e00ff */
[----:B------:R-:W-:-:S04]  /*28880*/  SHF.R.U32.HI R21, RZ, 0x2, R21 ;  /* 0x00000002ff157819 */ /* 0x000fc80000011615 */
[----:B------:R-:W-:-:S04]  /*28890*/  LOP3.LUT R20, R21, 0x60, R20, 0xf8, !PT ;  /* 0x0000006015147812 */ /* 0x000fc800078ef814 */
[----:B------:R-:W-:-:S05]  /*288a0*/  LOP3.LUT R5, R20, R17, RZ, 0xfc, !PT ;  /* 0x0000001114057212 */ /* 0x000fca00078efcff */
[----:B0-----:R-:W-:-:S04]  /*288b0*/  @P0 IMAD.HI.U32 R6, R5, R4, RZ ;  /* 0x0000000405060227 */ /* 0x001fc800078e00ff */
[----:B------:R-:W-:Y:S01]  /*288c0*/  IMAD.MOV.U32 R4, RZ, RZ, R5 ;  /* 0x000000ffff047224 */ /* 0x000fe200078e0005 */
[----:B---3--:R-:W-:Y:S01]  /*288d0*/  @P0 SHF.R.U32.HI R4, RZ, R0, R6 ;  /* 0x00000000ff040219 */ /* 0x008fe20000011606 */
[----:B------:R-:W0:Y:S03]  /*288e0*/  S2R R20, SR_TID.X ;  /* 0x0000000000147919 */ /* 0x000e260000002100 */
[----:B------:R-:W-:-:S05]  /*288f0*/  IADD3 R0, -R4, RZ, RZ ;  /* 0x000000ff04007210 */ /* 0x000fca0007ffe1ff */
[----:B------:R-:W-:Y:S01]  /*28900*/  IMAD R0, R7, R0, R5 ;  /* 0x0000000007007224 */ /* 0x000fe200078e0205 */
[----:B------:R-:W-:Y:S01]  /*28910*/  SHF.R.S32.HI R5, RZ, 0x1f, R4 ;  /* 0x0000001fff057819 */ /* 0x000fe20000011404 */
[----:B------:R-:W-:-:S04]  /*28920*/  IMAD.WIDE.U32 R2, R4, UR4, R2 ;  /* 0x0000000404027c25 */ /* 0x000fc8000f8e0002 */
[----:B------:R-:W-:-:S04]  /*28930*/  IMAD R5, R5, UR4, RZ ;  /* 0x0000000405057c24 */ /* 0x000fc8000f8e02ff */
[----:B------:R-:W-:Y:S01]  /*28940*/  IMAD R5, R4, UR5, R5 ;  /* 0x0000000504057c24 */ /* 0x000fe2000f8e0205 */
        /* <DEDUP_REMOVED lines=9> */
[----:B0-----:R-:W-:Y:S02]  /*289e0*/  LOP3.LUT R20, R20, 0x7f, RZ, 0xc0, !PT ;  /* 0x0000007f14147812 */ /* 0x001fe400078ec0ff */
[----:B------:R-:W-:Y:S01]  /*289f0*/  IADD3.X R4, R3, UR5, R4, P0, !PT ;  /* 0x0000000503047c10 */ /* 0x000fe200087fe404 */
[----:B------:R-:W-:Y:S01]  /*28a00*/  UMOV UR5, 0xffffffff ;  /* 0xffffffff00057882 */ /* 0x000fe20000000000 */
[----:B------:R-:W-:Y:S02]  /*28a10*/  ISETP.GE.AND P3, PT, R37, UR4, PT ;  /* 0x0000000425007c0c */ /* 0x000fe4000bf66270 */
[----:B------:R-:W-:-:S02]  /*28a20*/  ISETP.GE.AND P2, PT, R9, UR4, PT ;  /* 0x0000000409007c0c */ /* 0x000fc4000bf46270 */
[----:B------:R-:W-:Y:S02]  /*28a30*/  ISETP.GE.AND P0, PT, R11, UR4, PT ;  /* 0x000000040b007c0c */ /* 0x000fe4000bf06270 */
[----:B------:R-:W-:Y:S01]  /*28a40*/  SHF.R.U32.HI R9, RZ, 0x2, R20 ;  /* 0x00000002ff097819 */ /* 0x000fe20000011614 */
[----:B--2---:R-:W-:Y:S10]  /*28a50*/  BRA.DIV UR5, `(.L_x_710) ;  /* 0x00000076050c7947 */ /* 0x004ff4000b800000 */
[----:B------:R-:W0:Y:S01]  /*28a60*/  SHFL.IDX PT, R3, R0, RZ, 0x1c1f ;  /* 0x001c1fff00037589 */ /* 0x000e2200000e0000 */
[----:B-----5:R-:W-:Y:S02]  /*28a70*/  IMAD R5, R10, R7, RZ ;  /* 0x000000070a057224 */ /* 0x020fe400078e02ff */
[----:B------:R-:W-:Y:S01]  /*28a80*/  IMAD.IADD R17, R9, 0x1, R17 ;  /* 0x0000000109117824 */ /* 0x000fe200078e0211 */
[----:B------:R-:W1:Y:S04]  /*28a90*/  SHFL.IDX PT, R2, R4, RZ, 0x1c1f ;  /* 0x001c1fff04027589 */ /* 0x000e6800000e0000 */
[C---:B------:R-:W-:Y:S01]  /*28aa0*/  ISETP.GE.AND P1, PT, R17.reuse, R5, PT ;  /* 0x000000051100720c */ /* 0x040fe20003f26270 */
[----:B------:R-:W-:Y:S01]  /*28ab0*/  SHFL.IDX PT, R14, R0, 0x3, 0x1c1f ;  /* 0x007c1f00000e7f89 */ /* 0x000fe200000e0000 */
[----:B------:R-:W-:-:S11]  /*28ac0*/  IADD3 R6, R17, 0x20, RZ ;  /* 0x0000002011067810 */ /* 0x000fd60007ffe0ff */
[----:B0-----:R-:W-:-:S05]  /*28ad0*/  @!P1 IADD3 R3, P4, R37, R3, RZ ;  /* 0x0000000325039210 */ /* 0x001fca0007f9e0ff */
[----:B-1----:R-:W-:-:S05]  /*28ae0*/  @!P1 IMAD.X R2, RZ, RZ, R2, P4 ;  /* 0x000000ffff029224 */ /* 0x002fca00020e0602 */
[----:B------:R-:W-:-:S04]  /*28af0*/  @!P1 LOP3.LUT R3, R3, R2, RZ, 0x3c, !PT ;  /* 0x0000000203039212 */ /* 0x000fc800078e3cff */
[----:B------:R-:W-:-:S04]  /*28b00*/  @!P1 LOP3.LUT R2, R3, R2, RZ, 0x3c, !PT ;  /* 0x0000000203029212 */ /* 0x000fc800078e3cff */
[----:B------:R-:W-:-:S05]  /*28b10*/  @!P1 LOP3.LUT R3, R3, R2, RZ, 0x3c, !PT ;  /* 0x0000000203039212 */ /* 0x000fca00078e3cff */
[----:B------:R-:W-:Y:S04]  /*28b20*/  @!P1 LDGSTS.E.BYPASS.LTC128B.128 [R8+0x1e200], desc[UR50][R2.64], !P3 ;  /* 0x1e20000002089fae */ /* 0x000fe8000d901d72 */
[----:B------:R-:W-:Y:S04]  /*28b30*/  @!P1 LDGSTS.E.BYPASS.LTC128B.128 [R8+0x20200], desc[UR50][R2.64+0x40], !P2 ;  /* 0x2020004002089fae */ /* 0x000fe8000d101d72 */
[----:B------:R0:W-:Y:S01]  /*28b40*/  @!P1 LDGSTS.E.BYPASS.LTC128B.128 [R8+0x22200], desc[UR50][R2.64+0x80], !P0 ;  /* 0x2220008002089fae */ /* 0x0001e2000c101d72 */
[----:B------:R-:W-:Y:S01]  /*28b50*/  ISETP.GE.AND P1, PT, R6, R5, PT ;  /* 0x000000050600720c */ /* 0x000fe20003f26270 */
[----:B------:R-:W-:-:S02]  /*28b60*/  VIADD R6, R17, 0x40 ;  /* 0x0000004011067836 */ /* 0x000fc40000000000 */
[----:B0-----:R-:W0:Y:S04]  /*28b70*/  SHFL.IDX PT, R3, R0, 0x1, 0x1c1f ;  /* 0x003c1f0000037f89 */ /* 0x001e2800000e0000 */
[----:B------:R-:W1:Y:S06]  /*28b80*/  SHFL.IDX PT, R2, R4, 0x1, 0x1c1f ;  /* 0x003c1f0004027f89 */ /* 0x000e6c00000e0000 */
        /* <DEDUP_REMOVED lines=8> */
[----:B------:R-:W-:-:S03]  /*28c10*/  ISETP.GE.AND P1, PT, R6, R5, PT ;  /* 0x000000050600720c */ /* 0x000fc60003f26270 */
[----:B0-----:R-:W0:Y:S04]  /*28c20*/  SHFL.IDX PT, R3, R0, 0x2, 0x1c1f ;  /* 0x005c1f0000037f89 */ /* 0x001e2800000e0000 */
[----:B------:R-:W1:Y:S04]  /*28c30*/  SHFL.IDX PT, R2, R4, 0x2, 0x1c1f ;  /* 0x005c1f0004027f89 */ /* 0x000e6800000e0000 */
[----:B------:R-:W2:Y:S02]  /*28c40*/  SHFL.IDX PT, R4, R4, 0x3, 0x1c1f ;  /* 0x007c1f0004047f89 */ /* 0x000ea400000e0000 */
[----:B0-----:R-:W-:-:S05]  /*28c50*/  @!P1 IADD3 R3, P4, R37, R3, RZ ;  /* 0x0000000325039210 */ /* 0x001fca0007f9e0ff */
[----:B-1----:R-:W-:-:S05]  /*28c60*/  @!P1 IMAD.X R2, RZ, RZ, R2, P4 ;  /* 0x000000ffff029224 */ /* 0x002fca00020e0602 */
[----:B------:R-:W-:-:S04]  /*28c70*/  @!P1 LOP3.LUT R3, R3, R2, RZ, 0x3c, !PT ;  /* 0x0000000203039212 */ /* 0x000fc800078e3cff */
[----:B------:R-:W-:-:S04]  /*28c80*/  @!P1 LOP3.LUT R2, R3, R2, RZ, 0x3c, !PT ;  /* 0x0000000203029212 */ /* 0x000fc800078e3cff */
[----:B------:R-:W-:-:S05]  /*28c90*/  @!P1 LOP3.LUT R3, R3, R2, RZ, 0x3c, !PT ;  /* 0x0000000203039212 */ /* 0x000fca00078e3cff */
[----:B------:R0:W-:Y:S04]  /*28ca0*/  @!P1 LDGSTS.E.BYPASS.LTC128B.128 [R8+0x1f200], desc[UR50][R2.64], !P3 ;  /* 0x1f20000002089fae */ /* 0x0001e8000d901d72 */
[----:B------:R0:W-:Y:S04]  /*28cb0*/  @!P1 LDGSTS.E.BYPASS.LTC128B.128 [R8+0x21200], desc[UR50][R2.64+0x40], !P2 ;  /* 0x2120004002089fae */ /* 0x0001e8000d101d72 */
[----:B--2---:R0:W-:Y:S02]  /*28cc0*/  @!P1 LDGSTS.E.BYPASS.LTC128B.128 [R8+0x23200], desc[UR50][R2.64+0x80], !P0 ;  /* 0x2320008002089fae */ /* 0x0041e4000c101d72 */
.L_x_931:
[----:B------:R-:W-:Y:S01]  /*28cd0*/  IADD3 R0, R17, 0x60, RZ ;  /* 0x0000006011007810 */ /* 0x000fe20007ffe0ff */
[----:B------:R-:W-:Y:S03]  /*28ce0*/  BSSY B0, `(.L_x_711) ;  /* 0x000000b000007945 */ /* 0x000fe60003800000 */
[----:B------:R-:W-:-:S13]  /*28cf0*/  ISETP.GE.AND P1, PT, R0, R5, PT ;  /* 0x000000050000720c */ /* 0x000fda0003f26270 */
[----:B------:R-:W-:Y:S05]  /*28d00*/  @P1 BRA `(.L_x_712) ;  /* 0x0000000000201947 */ /* 0x000fea0003800000 */
[----:B0-----:R-:W-:-:S05]  /*28d10*/  IADD3 R2, P1, R37, R14, RZ ;  /* 0x0000000e25027210 */ /* 0x001fca0007f3e0ff */
[----:B------:R-:W-:-:S05]  /*28d20*/  IMAD.X R3, RZ, RZ, R4, P1 ;  /* 0x000000ffff037224 */ /* 0x000fca00008e0604 */
[----:B------:R-:W-:Y:S01]  /*28d30*/  @!PT LDS RZ, [RZ] ;  /* 0x00000000fffff984 */ /* 0x000fe20000000800 */
[----:B------:R-:W-:Y:S01]  /*28d40*/  @!PT LDS RZ, [RZ] ;  /* 0x00000000fffff984 */ /* 0x000fe20000000800 */
[----:B------:R-:W-:Y:S01]  /*28d50*/  @!PT LDS RZ, [RZ] ;  /* 0x00000000fffff984 */ /* 0x000fe20000000800 */
[----:B------:R1:W-:Y:S04]  /*28d60*/  LDGSTS.E.BYPASS.LTC128B.128 [R8+0x1fa00], desc[UR50][R2.64], !P3 ;  /* 0x1fa0000002087fae */ /* 0x0003e8000d901d72 */
[----:B------:R1:W-:Y:S04]  /*28d70*/  LDGSTS.E.BYPASS.LTC128B.128 [R8+0x21a00], desc[UR50][R2.64+0x40], !P2 ;  /* 0x21a0004002087fae */ /* 0x0003e8000d101d72 */
[----:B------:R1:W-:Y:S02]  /*28d80*/  LDGSTS.E.BYPASS.LTC128B.128 [R8+0x23a00], desc[UR50][R2.64+0x80], !P0 ;  /* 0x23a0008002087fae */ /* 0x0003e4000c101d72 */
.L_x_712:
[----:B------:R-:W-:Y:S05]  /*28d90*/  BSYNC B0 ;  /* 0x0000000000007941 */ /* 0x000fea0003800000 */
.L_x_711:
[----:B------:R-:W-:Y:S01]  /*28da0*/  NOP ;  /* 0x0000000000007918 */ /* 0x000fe20000000000 */
[----:B------:R-:W-:-:S13]  /*28db0*/  PLOP3.LUT P0, PT, PT, PT, PT, 0x80, 0x0 ;  /* 0x000000000000781c */ /* 0x000fda0003f0f070 */
.L_x_713:
[----:B------:R-:W-:Y:S02]  /*28dc0*/  PLOP3.LUT P1, PT, P1, P0, PT, 0xa2, 0x0 ;  /* 0x000000000000781c */ /* 0x000fe40000f21472 */
[----:B------:R-:W-:-:S08]  /*28dd0*/  @P0 R2UR P1, UR4, R22 ;  /* 0x00000000160402ca */ /* 0x000fd00000020000 */
[----:B------:R-:W-:-:S05]  /*28de0*/  @P0 PLOP3.LUT P0, PT, P1, PT, PT, 0x80, 0x0 ;  /* 0x000000000000081c */ /* 0x000fca0000f0f070 */
[----:B------:R-:W-:Y:S01]  /*28df0*/  @!P1 SYNCS.ARRIVE.TRANS64.RED.A0T1 RZ, [UR4+0x33400], RZ ;  /* 0x033400ffffff99a7 */ /* 0x000fe20008200404 */
[----:B------:R-:W-:Y:S07]  /*28e00*/  @!P1 ARRIVES.LDGSTSBAR.64.TRANSCNT [UR4+0x33400] ;  /* 0x03340000ff0099b0 */ /* 0x000fee0008000a84 */
[----:B------:R-:W-:Y:S05]  /*28e10*/  @P0 BRA.U.ANY `(.L_x_713) ;  /* 0xfffffffd00e80947 */ /* 0x000fea000393ffff */
[----:B01----:R-:W2:Y:S02]  /*28e20*/  LDL.LU R2, [R1+0x38] ;  /* 0x0000380001027983 */ /* 0x003ea40000300800 */
[----:B--2---:R-:W-:-:S05]  /*28e30*/  VIADD R2, R2, 0x1 ;  /* 0x0000000102027836 */ /* 0x004fca0000000000 */
[----:B------:R0:W-:Y:S01]  /*28e40*/  STL [R1+0x38], R2 ;  /* 0x0000380201007387 */ /* 0x0001e20000100800 */
[----:B------:R-:W-:-:S04]  /*28e50*/  LEA.HI R0, R2, R2, RZ, 0x1 ;  /* 0x0000000202007211 */ /* 0x000fc800078f08ff */
[----:B------:R-:W-:-:S05]  /*28e60*/  LOP3.LUT R0, R0, 0xfffffffe, RZ, 0xc0, !PT ;  /* 0xfffffffe00007812 */ /* 0x000fca00078ec0ff */
[----:B------:R-:W-:-:S05]  /*28e70*/  IMAD.IADD R0, R2, 0x1, -R0 ;  /* 0x0000000102007824 */ /* 0x000fca00078e0a00 */
[----:B------:R-:W-:Y:S01]  /*28e80*/  SHF.L.U32 R3, R0, 0x1f, RZ ;  /* 0x0000001f00037819 */ /* 0x000fe200000006ff */
[----:B------:R-:W-:Y:S01]  /*28e90*/  NOP ;  /* 0x0000000000007918 */ /* 0x000fe20000000000 */
[----:B------:R0:W-:Y:S01]  /*28ea0*/  SYNCS.ARRIVE.TRANS64.A1T0 RZ, [R22+URZ+0x33400], RZ ;  /* 0x033400ff16ff79a7 */ /* 0x0001e2000810003f */
[----:B------:R-:W-:Y:S01]  /*28eb0*/  BSSY B0, `(.L_x_714) ;  /* 0x0000003000007945 */ /* 0x000fe20003800000 */
[----:B------:R-:W1:Y:S03]  /*28ec0*/  SYNCS.PHASECHK.TRANS64.TRYWAIT P0, [R22+URZ+0x33420], R3 ;  /* 0x03342003160075a7 */ /* 0x000e66000800017f */
[----:B01----:R-:W-:Y:S05]  /*28ed0*/  @!P0 BRA `(.L_x_715) ;  /* 0x0000007400448947 */ /* 0x003fea0003800000 */
.L_x_932:
[----:B------:R-:W-:Y:S05]  /*28ee0*/  BSYNC B0 ;  /* 0x0000000000007941 */ /* 0x000fea0003800000 */
.L_x_714:
[----:B------:R-:W-:-:S13]  /*28ef0*/  ISETP.GE.AND P0, PT, R24, 0xa1, PT ;  /* 0x000000a11800780c */ /* 0x000fda0003f06270 */
[----:B------:R-:W-:Y:S05]  /*28f00*/  @!P0 BRA `(.L_x_716) ;  /* 0x0000001800488947 */ /* 0x000fea0003800000 */
[----:B------:R-:W-:Y:S01]  /*28f10*/  IADD3 R30, R30, -0x2, RZ ;  /* 0xfffffffe1e1e7810 */ /* 0x000fe20007ffe0ff */
[----:B------:R-:W-:Y:S02]  /*28f20*/  IMAD.MOV.U32 R17, RZ, RZ, R29 ;  /* 0x000000ffff117224 */ /* 0x000fe400078e001d */
[----:B------:R-:W-:-:S07]  /*28f30*/  IMAD.MOV.U32 R20, RZ, RZ, R33 ;  /* 0x000000ffff147224 */ /* 0x000fce00078e0021 */
.L_x_736:
[----:B--2---:R-:W2:Y:S01]  /*28f40*/  LDL R5, [R1+0x4] ;  /* 0x0000040001057983 */ /* 0x004ea20000100800 */
[----:B-1----:R-:W1:Y:S03]  /*28f50*/  LDC R6, c[0x0][0x430] ;  /* 0x00010c00ff067b82 */ /* 0x002e660000000800 */
[----:B------:R-:W3:Y:S01]  /*28f60*/  LDL R9, [R1+0x8] ;  /* 0x0000080001097983 */ /* 0x000ee20000100800 */
[----:B------:R-:W4:Y:S01]  /*28f70*/  S2R R0, SR_TID.X ;  /* 0x0000000000007919 */ /* 0x000f220000002100 */
[----:B0-----:R-:W0:Y:S01]  /*28f80*/  S2R R3, SR_TID.X ;  /* 0x0000000000037919 */ /* 0x001e220000002100 */
[----:B------:R-:W0:Y:S01]  /*28f90*/  S2R R8, SR_TID.X ;  /* 0x0000000000087919 */ /* 0x000e220000002100 */
[----:B-1----:R-:W-:-:S13]  /*28fa0*/  ISETP.NE.AND P0, PT, R6, 0x1, PT ;  /* 0x000000010600780c */ /* 0x002fda0003f05270 */
[----:B------:R-:W1:Y:S01]  /*28fb0*/  @P0 LDC R2, c[0x0][0x434] ;  /* 0x00010d00ff020b82 */ /* 0x000e620000000800 */
[----:B----4-:R-:W-:-:S04]  /*28fc0*/  LOP3.LUT R0, R0, 0x7f, RZ, 0xc0, !PT ;  /* 0x0000007f00007812 */ /* 0x010fc800078ec0ff */
[----:B------:R-:W-:Y:S01]  /*28fd0*/  SHF.R.U32.HI R0, RZ, 0x2, R0 ;  /* 0x00000002ff007819 */ /* 0x000fe20000011600 */
[----:B0-----:R-:W-:-:S05]  /*28fe0*/  IMAD.SHL.U32 R4, R3, 0x20, RZ ;  /* 0x0000002003047824 */ /* 0x001fca00078e00ff */
[----:B------:R-:W-:Y:S02]  /*28ff0*/  LOP3.LUT R4, R0, 0x60, R4, 0xf8, !PT ;  /* 0x0000006000047812 */ /* 0x000fe400078ef804 */
[----:B------:R-:W0:Y:S01]  /*29000*/  @P0 LDC R0, c[0x0][0x438] ;  /* 0x00010e00ff000b82 */ /* 0x000e220000000800 */
[----:B------:R-:W-:Y:S01]  /*29010*/  LOP3.LUT R3, R3, 0x7f, RZ, 0xc0, !PT ;  /* 0x0000007f03037812 */ /* 0x000fe200078ec0ff */
[----:B------:R-:W-:Y:S01]  /*29020*/  IMAD.SHL.U32 R8, R8, 0x20, RZ ;  /* 0x0000002008087824 */ /* 0x000fe200078e00ff */
[----:B------:R-:W-:Y:S05]  /*29030*/  YIELD ;  /* 0x0000000000007946 */ /* 0x000fea0003800000 */
[----:B------:R-:W-:Y:S01]  /*29040*/  ULDC.64 UR4, c[0x0][0x428] ;  /* 0x00010a0000047ab9 */ /* 0x000fe20000000a00 */
[----:B------:R-:W-:Y:S01]  /*29050*/  ULDC.64 UR6, c[0x0][0x418] ;  /* 0x0001060000067ab9 */ /* 0x000fe20000000a00 */
[----:B--2---:R-:W-:-:S05]  /*29060*/  IMAD R7, R30, 0xa0, R5 ;  /* 0x000000a01e077824 */ /* 0x004fca00078e0205 */
[----:B------:R-:W-:Y:S02]  /*29070*/  IADD3 R5, R4, R7, RZ ;  /* 0x0000000704057210 */ /* 0x000fe40007ffe0ff */
[----:B------:R-:W-:-:S03]  /*29080*/  SHF.R.U32.HI R4, RZ, 0x2, R3 ;  /* 0x00000002ff047819 */ /* 0x000fc60000011603 */
[----:B-1----:R-:W-:Y:S01]  /*29090*/  @P0 IMAD.HI.U32 R3, R5, R2, RZ ;  /* 0x0000000205030227 */ /* 0x002fe200078e00ff */
[----:B------:R-:W-:Y:S02]  /*290a0*/  LOP3.LUT R8, R4, 0x60, R8, 0xf8, !PT ;  /* 0x0000006004087812 */ /* 0x000fe400078ef808 */
[----:B------:R-:W1:Y:S01]  /*290b0*/  @P0 LDC R4, c[0x0][0x434] ;  /* 0x00010d00ff040b82 */ /* 0x000e620000000800 */
[----:B------:R-:W-:Y:S01]  /*290c0*/  IMAD.MOV.U32 R2, RZ, RZ, R5 ;  /* 0x000000ffff027224 */ /* 0x000fe200078e0005 */
[----:B0-----:R-:W-:-:S06]  /*290d0*/  @P0 SHF.R.U32.HI R2, RZ, R0, R3 ;  /* 0x00000000ff020219 */ /* 0x001fcc0000011603 */
[----:B------:R-:W0:Y:S01]  /*290e0*/  @P0 LDC R0, c[0x0][0x438] ;  /* 0x00010e00ff000b82 */ /* 0x000e220000000800 */
[----:B------:R-:W-:-:S05]  /*290f0*/  LOP3.LUT R8, R8, 0x80, RZ, 0xfc, !PT ;  /* 0x0000008008087812 */ /* 0x000fca00078efcff */
[----:B------:R-:W-:-:S04]  /*29100*/  IMAD.IADD R7, R8, 0x1, R7 ;  /* 0x0000000108077824 */ /* 0x000fc800078e0207 */
[----:B-1----:R-:W-:Y:S01]  /*29110*/  @P0 IMAD.HI.U32 R3, R7, R4, RZ ;  /* 0x0000000407030227 */ /* 0x002fe200078e00ff */
[----:B------:R-:W-:-:S04]  /*29120*/  MOV R4, R7 ;  /* 0x0000000700047202 */ /* 0x000fc80000000f00 */
[----:B0-----:R-:W-:Y:S01]  /*29130*/  @P0 SHF.R.U32.HI R4, RZ, R0, R3 ;  /* 0x00000000ff040219 */ /* 0x001fe20000011603 */
[----:B------:R-:W-:-:S04]  /*29140*/  IMAD.MOV R3, RZ, RZ, -R2 ;  /* 0x000000ffff037224 */ /* 0x000fc800078e0a02 */
[----:B------:R-:W-:Y:S02]  /*29150*/  IMAD.MOV R0, RZ, RZ, -R4 ;  /* 0x000000ffff007224 */ /* 0x000fe400078e0a04 */
[C---:B------:R-:W-:Y:S01]  /*29160*/  IMAD R5, R6.reuse, R3, R5 ;  /* 0x0000000306057224 */ /* 0x040fe200078e0205 */
[--C-:B------:R-:W-:Y:S01]  /*29170*/  SHF.R.S32.HI R3, RZ, 0x1f, R2.reuse ;  /* 0x0000001fff037819 */ /* 0x100fe20000011402 */
[----:B------:R-:W-:Y:S02]  /*29180*/  IMAD R6, R6, R0, R7 ;  /* 0x0000000006067224 */ /* 0x000fe400078e0207 */
[----:B---3--:R-:W-:Y:S02]  /*29190*/  IMAD R0, R9, UR4, RZ ;  /* 0x0000000409007c24 */ /* 0x008fe4000f8e02ff */
[----:B------:R-:W-:-:S04]  /*291a0*/  IMAD.WIDE.U32 R2, R32, UR4, R2 ;  /* 0x0000000420027c25 */ /* 0x000fc8000f8e0002 */
[----:B------:R-:W-:Y:S01]  /*291b0*/  IMAD R0, R32, UR5, R0 ;  /* 0x0000000520007c24 */ /* 0x000fe2000f8e0200 */
[----:B------:R-:W-:Y:S02]  /*291c0*/  ISETP.GT.U32.AND P1, PT, R8, 0x9f, PT ;  /* 0x0000009f0800780c */ /* 0x000fe40003f24070 */
[----:B------:R-:W-:Y:S01]  /*291d0*/  LEA R8, P0, R2, UR6, 0x2 ;  /* 0x0000000602087c11 */ /* 0x000fe2000f8010ff */
[----:B------:R-:W-:-:S05]  /*291e0*/  IMAD.IADD R3, R0, 0x1, R3 ;  /* 0x0000000100037824 */ /* 0x000fca00078e0203 */
[----:B------:R-:W-:-:S05]  /*291f0*/  LEA.HI.X R9, R2, UR7, R3, 0x2, P0 ;  /* 0x0000000702097c11 */ /* 0x000fca00080f1403 */
[----:B------:R-:W2:Y:S01]  /*29200*/  LDG.E R8, desc[UR50][R8.64] ;  /* 0x0000003208087981 */ /* 0x000ea2000c1e1900 */
[----:B------:R-:W-:Y:S02]  /*29210*/  @!P1 SHF.R.S32.HI R3, RZ, 0x1f, R4 ;  /* 0x0000001fff039819 */ /* 0x000fe40000011404 */
[----:B------:R-:W-:Y:S02]  /*29220*/  @!P1 MOV R2, R4 ;  /* 0x0000000400029202 */ /* 0x000fe40000000f00 */
[----:B------:R-:W-:-:S03]  /*29230*/  MOV R12, UR39 ;  /* 0x00000027000c7c02 */ /* 0x000fc60008000f00 */
[----:B------:R-:W-:Y:S01]  /*29240*/  @!P1 IMAD.WIDE.U32 R2, R32, UR4, R2 ;  /* 0x0000000420029c25 */ /* 0x000fe2000f8e0002 */
[----:B------:R-:W-:-:S03]  /*29250*/  ISETP.NE.AND P2, PT, R12, 0x3, PT ;  /* 0x000000030c00780c */ /* 0x000fc60003f45270 */
[----:B------:R-:W-:Y:S01]  /*29260*/  @!P1 IMAD.IADD R0, R0, 0x1, R3 ;  /* 0x0000000100009824 */ /* 0x000fe200078e0203 */
[C---:B------:R-:W-:Y:S01]  /*29270*/  @!P1 LEA R10, P0, R2.reuse, UR6, 0x2 ;  /* 0x00000006020a9c11 */ /* 0x040fe2000f8010ff */
[----:B------:R-:W-:Y:S02]  /*29280*/  VIADD R29, R17, 0x1 ;  /* 0x00000001111d7836 */ /* 0x000fe40000000000 */
[----:B------:R-:W-:Y:S01]  /*29290*/  IMAD.MOV.U32 R7, RZ, RZ, RZ ;  /* 0x000000ffff077224 */ /* 0x000fe200078e00ff */
[----:B------:R-:W-:Y:S02]  /*292a0*/  @!P1 LEA.HI.X R11, R2, UR7, R0, 0x2, P0 ;  /* 0x00000007020b9c11 */ /* 0x000fe400080f1400 */
[----:B------:R-:W-:-:S03]  /*292b0*/  ISETP.NE.AND P0, PT, R29, 0x2, PT ;  /* 0x000000021d00780c */ /* 0x000fc60003f05270 */
[----:B------:R0:W5:Y:S01]  /*292c0*/  @!P1 LDG.E R7, desc[UR50][R10.64] ;  /* 0x000000320a079981 */ /* 0x000162000c1e1900 */
[----:B------:R-:W-:Y:S02]  /*292d0*/  SEL R33, RZ, 0x1, P0 ;  /* 0x00000001ff217807 */ /* 0x000fe40000000000 */
[C---:B------:R-:W-:Y:S01]  /*292e0*/  ISETP.GT.AND P1, PT, R30.reuse, RZ, PT ;  /* 0x000000ff1e00720c */ /* 0x040fe20003f24270 */
[----:B------:R-:W-:Y:S01]  /*292f0*/  VIADD R30, R30, 0xffffffff ;  /* 0xffffffff1e1e7836 */ /* 0x000fe20000000000 */
[----:B------:R-:W-:Y:S02]  /*29300*/  SEL R29, R29, RZ, P0 ;  /* 0x000000ff1d1d7207 */ /* 0x000fe40000000000 */
[----:B------:R-:W-:Y:S02]  /*29310*/  LOP3.LUT R33, R20, R33, RZ, 0x3c, !PT ;  /* 0x0000002114217212 */ /* 0x000fe400078e3cff */
[----:B--2---:R-:W-:Y:S01]  /*29320*/  SHF.R.S32.HI R27, RZ, 0x1f, R8 ;  /* 0x0000001fff1b7819 */ /* 0x004fe20000011408 */
[----:B0-----:R-:W-:Y:S06]  /*29330*/  @!P2 BRA `(.L_x_717) ;  /* 0x000000000004a947 */ /* 0x001fec0003800000 */
[----:B------:R-:W-:Y:S01]  /*29340*/  BPT.TRAP 0x1 ;  /* 0x000000040000795c */ /* 0x000fe20000300000 */
.L_x_717:
[----:B------:R-:W-:Y:S01]  /*29350*/  IMAD R4, R29, 0x8, R22 ;  /* 0x000000081d047824 */ /* 0x000fe200078e0216 */
[----:B------:R-:W-:Y:S01]  /*29360*/  SHF.L.U32 R28, R33, 0x1f, RZ ;  /* 0x0000001f211c7819 */ /* 0x000fe200000006ff */
[----:B------:R-:W-:Y:S01]  /*29370*/  BSSY B0, `(.L_x_718) ;  /* 0x0000004000007945 */ /* 0x000fe20003800000 */
[----:B------:R-:W-:Y:S02]  /*29380*/  SHF.R.S32.HI R26, RZ, 0x1f, R5 ;  /* 0x0000001fff1a7819 */ /* 0x000fe40000011405 */
[----:B------:R-:W0:Y:S02]  /*29390*/  SYNCS.PHASECHK.TRANS64.TRYWAIT P0, [R4+URZ+0x33480], R28 ;  /* 0x0334801c040075a7 */ /* 0x000e24000800017f */
[----:B0-----:R-:W-:Y:S05]  /*293a0*/  @!P0 BRA `(.L_x_719) ;  /* 0x0000007000248947 */ /* 0x001fea0003800000 */
.L_x_933:
[----:B------:R-:W-:Y:S05]  /*293b0*/  BSYNC B0 ;  /* 0x0000000000007941 */ /* 0x000fea0003800000 */
.L_x_718:
[----:B------:R-:W2:Y:S01]  /*293c0*/  LDL R9, [R1] ;  /* 0x0000000001097983 */ /* 0x000ea20000100800 */
[----:B------:R-:W-:Y:S01]  /*293d0*/  ULDC.64 UR4, c[0x0][0x328] ;  /* 0x0000ca0000047ab9 */ /* 0x000fe20000000a00 */
[----:B------:R-:W-:Y:S02]  /*293e0*/  ULDC.64 UR6, c[0x0][0x338] ;  /* 0x0000ce0000067ab9 */ /* 0x000fe40000000a00 */
[----:B------:R-:W3:Y:S01]  /*293f0*/  LDL R14, [R1+0x10] ;  /* 0x00001000010e7983 */ /* 0x000ee20000100800 */
        /* <DEDUP_REMOVED lines=8> */
[----:B------:R-:W-:-:S02]  /*29480*/  LOP3.LUT R13, R37, 0x80, RZ, 0xfc, !PT ;  /* 0x00000080250d7812 */ /* 0x000fc400078efcff */
[----:B------:R-:W-:Y:S01]  /*29490*/  IMAD.IADD R3, R3, 0x1, R0 ;  /* 0x0000000103037824 */ /* 0x000fe200078e0200 */
[----:B------:R-:W-:Y:S01]  /*294a0*/  LOP3.LUT R12, R37, 0x40, RZ, 0xfc, !PT ;  /* 0x00000040250c7812 */ /* 0x000fe200078efcff */
[----:B------:R-:W-:Y:S02]  /*294b0*/  IMAD R0, R27, UR6, RZ ;  /* 0x000000061b007c24 */ /* 0x000fe4000f8e02ff */
[----:B------:R-:W-:-:S04]  /*294c0*/  IMAD.WIDE.U32 R2, R8, UR6, R2 ;  /* 0x0000000608027c25 */ /* 0x000fc8000f8e0002 */
[----:B------:R-:W-:-:S05]  /*294d0*/  IMAD R0, R8, UR7, R0 ;  /* 0x0000000708007c24 */ /* 0x000fca000f8e0200 */
[----:B------:R-:W-:Y:S01]  /*294e0*/  IADD3 R3, R3, R0, RZ ;  /* 0x0000000003037210 */ /* 0x000fe20007ffe0ff */
[----:B------:R-:W-:Y:S02]  /*294f0*/  IMAD R0, R24, UR4, RZ ;  /* 0x0000000418007c24 */ /* 0x000fe4000f8e02ff */
[----:B------:R-:W-:Y:S01]  /*29500*/  IMAD.WIDE.U32 R2, R18, UR8, R2 ;  /* 0x0000000812027c25 */ /* 0x000fe2000f8e0002 */
[----:B-1----:R-:W-:-:S03]  /*29510*/  ISETP.GE.AND P2, PT, R13, R11, PT ;  /* 0x0000000b0d00720c */ /* 0x002fc60003f46270 */
[----:B------:R-:W-:Y:S01]  /*29520*/  IMAD R0, R6, UR5, R0 ;  /* 0x0000000506007c24 */ /* 0x000fe2000f8e0200 */
[-C--:B------:R-:W-:Y:S02]  /*29530*/  ISETP.GE.AND P3, PT, R12, R11.reuse, PT ;  /* 0x0000000b0c00720c */ /* 0x080fe40003f66270 */
[----:B------:R-:W-:Y:S01]  /*29540*/  ISETP.GE.AND P4, PT, R37, R11, PT ;  /* 0x0000000b2500720c */ /* 0x000fe20003f86270 */
[----:B--2---:R-:W-:Y:S01]  /*29550*/  IMAD R23, R9, UR8, RZ ;  /* 0x0000000809177c24 */ /* 0x004fe2000f8e02ff */
[----:B------:R-:W-:-:S03]  /*29560*/  IADD3 R9, P0, R2, UR10, RZ ;  /* 0x0000000a02097c10 */ /* 0x000fc6000ff1e0ff */
[----:B------:R-:W-:Y:S02]  /*29570*/  IMAD R23, R18, UR9, R23 ;  /* 0x0000000912177c24 */ /* 0x000fe4000f8e0217 */
[----:B---3--:R-:W-:-:S03]  /*29580*/  IMAD R35, R29, 0x7800, R14 ;  /* 0x000078001d237824 */ /* 0x008fc600078e020e */
[----:B------:R-:W-:Y:S01]  /*29590*/  IADD3.X R10, R23, UR11, R3, P0, !PT ;  /* 0x0000000b170a7c10 */ /* 0x000fe200087fe403 */
        /* <DEDUP_REMOVED lines=15> */
[----:B--2---:R-:W-:Y:S01]  /*29690*/  IMAD.X R3, RZ, RZ, R0, P0 ;  /* 0x000000ffff037224 */ /* 0x004fe200000e0600 */
[----:B------:R-:W-:Y:S02]  /*296a0*/  IADD3 R0, R22, R35, RZ ;  /* 0x0000002316007210 */ /* 0x000fe40007ffe0ff */
        /* <DEDUP_REMOVED lines=25> */
.L_x_945:
[----:B--2---:R-:W-:-:S04]  /*29840*/  IADD3 R2, P0, R37, R2, RZ ;  /* 0x0000000225027210 */ /* 0x004fc80007f1e0ff */
[----:B------:R-:W-:Y:S02]  /*29850*/  IADD3.X R3, RZ, R23, RZ, P0, !PT ;  /* 0x00000017ff037210 */ /* 0x000fe400007fe4ff */
[----:B------:R-:W-:-:S03]  /*29860*/  PLOP3.LUT P0, PT, PT, PT, PT, 0x80, 0x0 ;  /* 0x000000000000781c */ /* 0x000fc60003f0f070 */
[----:B------:R-:W-:Y:S01]  /*29870*/  @!PT LDS RZ, [RZ] ;  /* 0x00000000fffff984 */ /* 0x000fe20000000800 */
[----:B------:R-:W-:Y:S01]  /*29880*/  @!PT LDS RZ, [RZ] ;  /* 0x00000000fffff984 */ /* 0x000fe20000000800 */
[----:B------:R-:W-:Y:S01]  /*29890*/  @!PT LDS RZ, [RZ] ;  /* 0x00000000fffff984 */ /* 0x000fe20000000800 */
[----:B------:R2:W-:Y:S04]  /*298a0*/  LDGSTS.E.BYPASS.LTC128B.128 [R0+0x11200], desc[UR50][R2.64], !P4 ;  /* 0x1120000002007fae */ /* 0x0005e8000e101d72 */
[----:B------:R2:W-:Y:S04]  /*298b0*/  LDGSTS.E.BYPASS.LTC128B.128 [R0+0x13a00], desc[UR50][R2.64+0x40], !P3 ;  /* 0x13a0004002007fae */ /* 0x0005e8000d901d72 */
[----:B------:R2:W-:Y:S01]  /*298c0*/  LDGSTS.E.BYPASS.LTC128B.128 [R0+0x16200], desc[UR50][R2.64+0x80], !P2 ;  /* 0x1620008002007fae */ /* 0x0005e2000d101d72 */
[----:B------:R-:W-:Y:S01]  /*298d0*/  NOP ;  /* 0x0000000000007918 */ /* 0x000fe20000000000 */
.L_x_721:
        /* <DEDUP_REMOVED lines=11> */
.L_x_722:
[----:B------:R2:W-:Y:S01]  /*29990*/  SYNCS.ARRIVE.TRANS64.A1T0 RZ, [R4+URZ+0x33470], RZ ;  /* 0x033470ff04ff79a7 */ /* 0x0005e2000810003f */
[----:B------:R-:W-:Y:S05]  /*299a0*/  @!P3 BRA `(.L_x_723) ;  /* 0x000000000004b947 */ /* 0x000fea0003800000 */
[----:B------:R-:W-:Y:S01]  /*299b0*/  BPT.TRAP 0x1 ;  /* 0x000000040000795c */ /* 0x000fe20000300000 */
.L_x_723:
[----:B------:R-:W3:Y:S01]  /*299c0*/  SYNCS.PHASECHK.TRANS64.TRYWAIT P0, [R4+URZ+0x33440], R28 ;  /* 0x0334401c040075a7 */ /* 0x000ee2000800017f */
[----:B------:R-:W-:Y:S04]  /*299d0*/  BSSY B0, `(.L_x_724) ;  /* 0x0000002000007945 */ /* 0x000fe80003800000 */
[----:B---3--:R-:W-:Y:S05]  /*299e0*/  @!P0 BRA `(.L_x_725) ;  /* 0x0000007000288947 */ /* 0x008fea0003800000 */
.L_x_946:
[----:B------:R-:W-:Y:S05]  /*299f0*/  BSYNC B0 ;  /* 0x0000000000007941 */ /* 0x000fea0003800000 */
.L_x_724:
[----:B------:R-:W4:Y:S01]  /*29a00*/  LDL R10, [R1] ;  /* 0x00000000010a7983 */ /* 0x000f220000100800 */
[----:B------:R-:W-:Y:S01]  /*29a10*/  ULDC.64 UR4, c[0x0][0x300] ;  /* 0x0000c00000047ab9 */ /* 0x000fe20000000a00 */
[----:B------:R-:W-:Y:S01]  /*29a20*/  ULDC.64 UR6, c[0x0][0x310] ;  /* 0x0000c40000067ab9 */ /* 0x000fe20000000a00 */
[----:B------:R-:W-:Y:S01]  /*29a30*/  IMAD R9, R26, UR4, RZ ;  /* 0x000000041a097c24 */ /* 0x000fe2000f8e02ff */
[----:B------:R-:W-:Y:S01]  /*29a40*/  LOP3.LUT R12, R37, 0x80, RZ, 0xfc, !PT ;  /* 0x00000080250c7812 */ /* 0x000fe200078efcff */
[----:B------:R-:W-:Y:S01]  /*29a50*/  IMAD.WIDE.U32 R2, R5, UR4, RZ ;  /* 0x0000000405027c25 */ /* 0x000fe2000f8e00ff */
[----:B------:R-:W-:-:S03]  /*29a60*/  LOP3.LUT R11, R37, 0x40, RZ, 0xfc, !PT ;  /* 0x00000040250b7812 */ /* 0x000fc600078efcff */
[----:B------:R-:W-:Y:S02]  /*29a70*/  IMAD R9, R5, UR5, R9 ;  /* 0x0000000505097c24 */ /* 0x000fe4000f8e0209 */
[----:B------:R-:W-:Y:S02]  /*29a80*/  IMAD R27, R27, UR6, RZ ;  /* 0x000000061b1b7c24 */ /* 0x000fe4000f8e02ff */
[----:B------:R-:W-:Y:S02]  /*29a90*/  IMAD.IADD R3, R3, 0x1, R9 ;  /* 0x0000000103037824 */ /* 0x000fe400078e0209 */
[----:B------:R-:W-:Y:S02]  /*29aa0*/  IMAD R5, R24, UR4, RZ ;  /* 0x0000000418057c24 */ /* 0x000fe4000f8e02ff */
[----:B------:R-:W-:-:S04]  /*29ab0*/  IMAD.WIDE.U32 R2, R8, UR6, R2 ;  /* 0x0000000608027c25 */ /* 0x000fc8000f8e0002 */
[----:B------:R-:W-:Y:S02]  /*29ac0*/  IMAD R8, R8, UR7, R27 ;  /* 0x0000000708087c24 */ /* 0x000fe4000f8e021b */
[C---:B------:R-:W-:Y:S02]  /*29ad0*/  IMAD R5, R6.reuse, UR5, R5 ;  /* 0x0000000506057c24 */ /* 0x040fe4000f8e0205 */
[----:B------:R-:W-:Y:S01]  /*29ae0*/  IMAD.IADD R9, R3, 0x1, R8 ;  /* 0x0000000103097824 */ /* 0x000fe200078e0208 */
[----:B------:R-:W-:Y:S01]  /*29af0*/  MOV R8, R2 ;  /* 0x0000000200087202 */ /* 0x000fe20000000f00 */
        /* <DEDUP_REMOVED lines=8> */
[----:B------:R-:W-:Y:S01]  /*29b80*/  IMAD.IADD R3, R3, 0x1, R6 ;  /* 0x0000000103037824 */ /* 0x000fe200078e0206 */
[----:B------:R-:W-:Y:S01]  /*29b90*/  IADD3 R5, P0, R8, UR6, RZ ;  /* 0x0000000608057c10 */ /* 0x000fe2000ff1e0ff */
[----:B------:R-:W-:-:S04]  /*29ba0*/  IMAD.WIDE.U32 R2, R18, UR4, R2 ;  /* 0x0000000412027c25 */ /* 0x000fc8000f8e0002 */
[----:B----4-:R-:W-:Y:S01]  /*29bb0*/  IMAD R7, R10, UR4, RZ ;  /* 0x000000040a077c24 */ /* 0x010fe2000f8e02ff */
[----:B------:R-:W-:Y:S01]  /*29bc0*/  UMOV UR4, 0xffffffff ;  /* 0xffffffff00047882 */ /* 0x000fe20000000000 */
[----:B------:R-:W4:Y:S02]  /*29bd0*/  LDC R10, c[0x0][0x2f4] ;  /* 0x0000bd00ff0a7b82 */ /* 0x000f240000000800 */
[----:B------:R-:W-:-:S05]  /*29be0*/  IMAD R7, R18, UR5, R7 ;  /* 0x0000000512077c24 */ /* 0x000fca000f8e0207 */
[----:B------:R-:W-:Y:S02]  /*29bf0*/  IADD3.X R8, R7, UR7, R9, P0, !PT ;  /* 0x0000000707087c10 */ /* 0x000fe400087fe409 */
[----:B------:R-:W-:-:S04]  /*29c00*/  IADD3 R6, P0, R2, UR6, RZ ;  /* 0x0000000602067c10 */ /* 0x000fc8000ff1e0ff */
[----:B------:R-:W-:Y:S02]  /*29c10*/  IADD3.X R7, R7, UR7, R3, P0, !PT ;  /* 0x0000000707077c10 */ /* 0x000fe400087fe403 */
[-C--:B----4-:R-:W-:Y:S02]  /*29c20*/  ISETP.GE.AND P2, PT, R12, R10.reuse, PT ;  /* 0x0000000a0c00720c */ /* 0x090fe40003f46270 */
[-C--:B------:R-:W-:Y:S02]  /*29c30*/  ISETP.GE.AND P3, PT, R11, R10.reuse, PT ;  /* 0x0000000a0b00720c */ /* 0x080fe40003f66270 */
[----:B------:R-:W-:Y:S01]  /*29c40*/  ISETP.GE.AND P4, PT, R37, R10, PT ;  /* 0x0000000a2500720c */ /* 0x000fe20003f86270 */
[----:B------:R-:W-:-:S12]  /*29c50*/  BRA.DIV UR4, `(.L_x_726) ;  /* 0x0000006e04a07947 */ /* 0x000fd8000b800000 */
        /* <DEDUP_REMOVED lines=11> */
[----:B------:R-:W5:Y:S01]  /*29d10*/  SHFL.IDX PT, R3, R8, 0x1, 0x1c1f ;  /* 0x003c1f0008037f89 */ /* 0x000f6200000e0000 */
[----:B----4-:R-:W-:-:S04]  /*29d20*/  IADD3 R2, P0, R37, R2, RZ ;  /* 0x0000000225027210 */ /* 0x010fc80007f1e0ff */
[----:B-----5:R-:W-:-:S05]  /*29d30*/  IADD3.X R3, RZ, R3, RZ, P0, !PT ;  /* 0x00000003ff037210 */ /* 0x020fca00007fe4ff */
[----:B------:R-:W-:Y:S04]  /*29d40*/  LDGSTS.E.BYPASS.LTC128B.128 [R0+0x24a00], desc[UR50][R2.64], !P4 ;  /* 0x24a0000002007fae */ /* 0x000fe8000e101d72 */
[----:B------:R-:W-:Y:S04]  /*29d50*/  LDGSTS.E.BYPASS.LTC128B.128 [R0+0x27200], desc[UR50][R2.64+0x40], !P3 ;  /* 0x2720004002007fae */ /* 0x000fe8000d901d72 */
[----:B------:R4:W-:Y:S04]  /*29d60*/  LDGSTS.E.BYPASS.LTC128B.128 [R0+0x29a00], desc[UR50][R2.64+0x80], !P2 ;  /* 0x29a0008002007fae */ /* 0x0009e8000d101d72 */
[----:B----4-:R-:W4:Y:S02]  /*29d70*/  SHFL.IDX PT, R2, R5, 0x2, 0x1c1f ;  /* 0x005c1f0005027f89 */ /* 0x010f2400000e0000 */
[----:B----4-:R-:W-:-:S05]  /*29d80*/  IADD3 R2, P0, R37, R2, RZ ;  /* 0x0000000225027210 */ /* 0x010fca0007f1e0ff */
[----:B------:R-:W-:Y:S02]  /*29d90*/  IMAD.X R3, RZ, RZ, R9, P0 ;  /* 0x000000ffff037224 */ /* 0x000fe400000e0609 */
[----:B------:R-:W-:Y:S04]  /*29da0*/  SHFL.IDX PT, R9, R8, 0x3, 0x1c1f ;  /* 0x007c1f0008097f89 */ /* 0x000fe800000e0000 */
[----:B------:R-:W-:Y:S04]  /*29db0*/  LDGSTS.E.BYPASS.LTC128B.128 [R0+0x25200], desc[UR50][R2.64], !P4 ;  /* 0x2520000002007fae */ /* 0x000fe8000e101d72 */
[----:B------:R-:W-:Y:S04]  /*29dc0*/  LDGSTS.E.BYPASS.LTC128B.128 [R0+0x27a00], desc[UR50][R2.64+0x40], !P3 ;  /* 0x27a0004002007fae */ /* 0x000fe8000d901d72 */
[----:B------:R4:W-:Y:S04]  /*29dd0*/  LDGSTS.E.BYPASS.LTC128B.128 [R0+0x2a200], desc[UR50][R2.64+0x80], !P2 ;  /* 0x2a20008002007fae */ /* 0x0009e8000d101d72 */
[----:B----4-:R-:W4:Y:S02]  /*29de0*/  SHFL.IDX PT, R2, R5, 0x3, 0x1c1f ;  /* 0x007c1f0005027f89 */ /* 0x010f2400000e0000 */
[----:B----4-:R-:W-:-:S05]  /*29df0*/  IADD3 R2, P0, R37, R2, RZ ;  /* 0x0000000225027210 */ /* 0x010fca0007f1e0ff */
[----:B------:R-:W-:-:S05]  /*29e00*/  IMAD.X R3, RZ, RZ, R9, P0 ;  /* 0x000000ffff037224 */ /* 0x000fca00000e0609 */
[----:B------:R4:W-:Y:S04]  /*29e10*/  LDGSTS.E.BYPASS.LTC128B.128 [R0+0x25a00], desc[UR50][R2.64], !P4 ;  /* 0x25a0000002007fae */ /* 0x0009e8000e101d72 */
[----:B------:R4:W-:Y:S04]  /*29e20*/  LDGSTS.E.BYPASS.LTC128B.128 [R0+0x28200], desc[UR50][R2.64+0x40], !P3 ;  /* 0x2820004002007fae */ /* 0x0009e8000d901d72 */
[----:B------:R4:W-:Y:S02]  /*29e30*/  LDGSTS.E.BYPASS.LTC128B.128 [R0+0x2aa00], desc[UR50][R2.64+0x80], !P2 ;  /* 0x2aa0008002007fae */ /* 0x0009e4000d101d72 */
.L_x_958:
[----:B----4-:R-:W-:-:S05]  /*29e40*/  IADD3 R2, P0, R37, R14, RZ ;  /* 0x0000000e25027210 */ /* 0x010fca0007f1e0ff */
        /* <DEDUP_REMOVED lines=9> */
.L_x_727:
[----:B------:R-:W-:Y:S02]  /*29ee0*/  PLOP3.LUT P2, PT, P2, P0, PT, 0xa2, 0x0 ;  /* 0x000000000000781c */ /* 0x000fe40001741472 */
[----:B------:R-:W-:-:S08]  /*29ef0*/  @P0 R2UR P2, UR4, R4 ;  /* 0x00000000040402ca */ /* 0x000fd00000040000 */
[----:B------:R-:W-:-:S05]  /*29f00*/  @P0 PLOP3.LUT P0, PT, P2, PT, PT, 0x80, 0x0 ;  /* 0x000000000000081c */ /* 0x000fca000170f070 */
[----:B------:R-:W-:Y:S01]  /*29f10*/  @!P2 SYNCS.ARRIVE.TRANS64.RED.A0T1 RZ, [UR4+0x33430], RZ ;  /* 0x033430ffffffa9a7 */ /* 0x000fe20008200404 */
[----:B------:R-:W-:Y:S07]  /*29f20*/  @!P2 ARRIVES.LDGSTSBAR.64.TRANSCNT [UR4+0x33430] ;  /* 0x03343000ff00a9b0 */ /* 0x000fee0008000a84 */
[----:B------:R-:W-:Y:S05]  /*29f30*/  @P0 BRA.U.ANY `(.L_x_727) ;  /* 0xfffffffd00e80947 */ /* 0x000fea000393ffff */
[----:B------:R-:W-:Y:S01]  /*29f40*/  NOP ;  /* 0x0000000000007918 */ /* 0x000fe20000000000 */
[----:B----4-:R-:W-:-:S04]  /*29f50*/  MOV R0, UR39 ;  /* 0x0000002700007c02 */ /* 0x010fc80008000f00 */
[----:B------:R-:W-:-:S13]  /*29f60*/  ISETP.NE.AND P3, PT, R0, 0x3, PT ;  /* 0x000000030000780c */ /* 0x000fda0003f65270 */
[----:B------:R-:W-:Y:S05]  /*29f70*/  @!P3 BRA `(.L_x_728) ;  /* 0x000000000004b947 */ /* 0x000fea0003800000 */
[----:B------:R-:W-:Y:S01]  /*29f80*/  BPT.TRAP 0x1 ;  /* 0x000000040000795c */ /* 0x000fe20000300000 */
.L_x_728:
[----:B------:R-:W-:Y:S01]  /*29f90*/  IMAD.U32 R0, RZ, RZ, UR37 ;  /* 0x00000025ff007e24 */ /* 0x000fe2000f8e00ff */
[----:B------:R4:W-:Y:S04]  /*29fa0*/  SYNCS.ARRIVE.TRANS64.A1T0 RZ, [R4+URZ+0x33430], RZ ;  /* 0x033430ff04ff79a7 */ /* 0x0009e8000810003f */
[----:B------:R-:W-:-:S13]  /*29fb0*/  ISETP.NE.AND P0, PT, R0, 0x3, PT ;  /* 0x000000030000780c */ /* 0x000fda0003f05270 */
[----:B----4-:R-:W-:Y:S05]  /*29fc0*/  @!P0 BRA `(.L_x_729) ;  /* 0x0000000000048947 */ /* 0x010fea0003800000 */
[----:B------:R-:W-:Y:S01]  /*29fd0*/  BPT.TRAP 0x1 ;  /* 0x000000040000795c */ /* 0x000fe20000300000 */
.L_x_729:
[----:B------:R-:W-:Y:S01]  /*29fe0*/  LOP3.LUT R3, R20, 0x1, RZ, 0x3c, !PT ;  /* 0x0000000114037812 */ /* 0x000fe200078e3cff */
[----:B------:R-:W-:Y:S01]  /*29ff0*/  IMAD R0, R17, 0x8, R22 ;  /* 0x0000000811007824 */ /* 0x000fe200078e0216 */
[----:B------:R-:W-:Y:S02]  /*2a000*/  BSSY B0, `(.L_x_730) ;  /* 0x0000004000007945 */ /* 0x000fe40003800000 */
[----:B------:R-:W-:-:S04]  /*2a010*/  SHF.L.U32 R3, R3, 0x1f, RZ ;  /* 0x0000001f03037819 */ /* 0x000fc800000006ff */
[----:B------:R-:W4:Y:S02]  /*2a020*/  SYNCS.PHASECHK.TRANS64.TRYWAIT P2, [R0+URZ+0x33470], R3 ;  /* 0x03347003000075a7 */ /* 0x000f24000804017f */
[----:B----4-:R-:W-:Y:S05]  /*2a030*/  @!P2 BRA `(.L_x_731) ;  /* 0x000000700020a947 */ /* 0x010fea0003800000 */
.L_x_959:
[----:B------:R-:W-:Y:S05]  /*2a040*/  BSYNC B0 ;  /* 0x0000000000007941 */ /* 0x000fea0003800000 */
.L_x_730:
[----:B------:R-:W-:-:S05]  /*2a050*/  IMAD.U32 R2, RZ, RZ, UR39 ;  /* 0x00000027ff027e24 */ /* 0x000fca000f8e00ff */
[----:B------:R-:W-:-:S13]  /*2a060*/  ISETP.NE.AND P2, PT, R2, 0x3, PT ;  /* 0x000000030200780c */ /* 0x000fda0003f45270 */
[----:B------:R-:W-:Y:S05]  /*2a070*/  @!P2 BRA `(.L_x_732) ;  /* 0x000000000004a947 */ /* 0x000fea0003800000 */
[----:B------:R-:W-:Y:S01]  /*2a080*/  BPT.TRAP 0x1 ;  /* 0x000000040000795c */ /* 0x000fe20000300000 */
.L_x_732:
[----:B----4-:R-:W-:Y:S01]  /*2a090*/  SHF.L.U32 R3, R20, 0x1f, RZ ;  /* 0x0000001f14037819 */ /* 0x010fe200000006ff */
[----:B------:R-:W-:-:S03]  /*2a0a0*/  IMAD R2, R17, 0x7800, RZ ;  /* 0x0000780011027824 */ /* 0x000fc600078e02ff */
[----:B------:R-:W4:Y:S02]  /*2a0b0*/  SYNCS.PHASECHK.TRANS64.TRYWAIT P2, [R0+URZ+0x33460], R3 ;  /* 0x03346003000075a7 */ /* 0x000f24000804017f */
[----:B----4-:R-:W-:Y:S05]  /*2a0c0*/  @!P2 BRA `(.L_x_733) ;  /* 0x000000700010a947 */ /* 0x010fea0003800000 */
.L_x_960:
[----:B0-23--:R-:W4:Y:S04]  /*2a0d0*/  LDL R4, [R1+0x18] ;  /* 0x0000180001047983 */ /* 0x00df280000100800 */
[----:B------:R-:W2:Y:S01]  /*2a0e0*/  LDL R8, [R1+0x14] ;  /* 0x0000140001087983 */ /* 0x000ea20000100800 */
[----:B------:R-:W-:Y:S05]  /*2a0f0*/  WARPSYNC.ALL ;  /* 0x0000000000007948 */ /* 0x000fea0003800000 */
[----:B------:R-:W-:-:S05]  /*2a100*/  IMAD.U32 R17, RZ, RZ, UR39 ;  /* 0x00000027ff117e24 */ /* 0x000fca000f8e00ff */
[----:B------:R-:W-:Y:S02]  /*2a110*/  ISETP.NE.AND P2, PT, R17, 0x3, PT ;  /* 0x000000031100780c */ /* 0x000fe40003f45270 */
[----:B----4-:R-:W-:-:S04]  /*2a120*/  LOP3.LUT R3, R2, R4, RZ, 0xfc, !PT ;  /* 0x0000000402037212 */ /* 0x010fc800078efcff */
[----:B------:R-:W-:Y:S02]  /*2a130*/  IADD3 R3, R22, R3, RZ ;  /* 0x0000000316037210 */ /* 0x000fe40007ffe0ff */
[----:B--2---:R-:W-:-:S03]  /*2a140*/  LOP3.LUT R2, R2, R8, RZ, 0xfc, !PT ;  /* 0x0000000802027212 */ /* 0x004fc600078efcff */
[----:B------:R-:W0:Y:S02]  /*2a150*/  LDSM.16.MT88.4 R4, [R3+0xf200] ;  /* 0x00f200000304783b */ /* 0x000e240000004200 */
[----:B------:R-:W-:Y:S01]  /*2a160*/  IMAD.IADD R2, R22, 0x1, R2 ;  /* 0x0000000116027824 */ /* 0x000fe200078e0202 */
[C-C-:B0-----:R-:W-:Y:S02]  /*2a170*/  PRMT R12, R4.reuse, 0x6420, R5.reuse ;  /* 0x00006420040c7816 */ /* 0x141fe40000000005 */
[----:B------:R-:W-:Y:S02]  /*2a180*/  PRMT R13, R4, 0x7531, R5 ;  /* 0x00007531040d7816 */ /* 0x000fe40000000005 */
[C-C-:B------:R-:W-:Y:S02]  /*2a190*/  PRMT R14, R6.reuse, 0x6420, R7.reuse ;  /* 0x00006420060e7816 */ /* 0x140fe40000000007 */
        /* <DEDUP_REMOVED lines=94> */
.L_x_734:
[----:B--2---:R2:W-:Y:S01]  /*2a780*/  SYNCS.ARRIVE.TRANS64.A1T0 RZ, [R0+URZ+0x33450], RZ ;  /* 0x033450ff00ff79a7 */ /* 0x0045e2000810003f */
[----:B------:R-:W-:Y:S06]  /*2a790*/  BAR.SYNC.DEFER_BLOCKING 0x2, 0x80 ;  /* 0x0082000000007b1d */ /* 0x000fec0000010000 */
[----:B------:R-:W-:Y:S05]  /*2a7a0*/  @!P0 BRA `(.L_x_735) ;  /* 0x0000000000048947 */ /* 0x000fea0003800000 */
[----:B------:R-:W-:Y:S01]  /*2a7b0*/  BPT.TRAP 0x1 ;  /* 0x000000040000795c */ /* 0x000fe20000300000 */
.L_x_735:
[----:B0-----:R-:W3:Y:S01]  /*2a7c0*/  LDL R2, [R1+0xc] ;  /* 0x00000c0001027983 */ /* 0x001ee20000100800 */
[----:B--2---:R-:W-:Y:S01]  /*2a7d0*/  VIADD R0, R0, 0x33480 ;  /* 0x0003348000007836 */ /* 0x004fe20000000000 */
[----:B------:R-:W-:Y:S01]  /*2a7e0*/  MOV R17, R29 ;  /* 0x0000001d00117202 */ /* 0x000fe20000000f00 */
[----:B------:R-:W-:-:S03]  /*2a7f0*/  IMAD.MOV.U32 R20, RZ, RZ, R33 ;  /* 0x000000ffff147224 */ /* 0x000fc600078e0021 */
[----:B---3--:R-:W-:-:S04]  /*2a800*/  PRMT R0, R2, 0x654, R0 ;  /* 0x0000065402007816 */ /* 0x008fc80000000000 */
[----:B------:R2:W-:Y:S01]  /*2a810*/  SYNCS.ARRIVE.TRANS64.RED.A1T0 RZ, [R0+URZ], RZ ;  /* 0x000000ff00ff79a7 */ /* 0x0005e2000810043f */
[----:B------:R-:W-:Y:S05]  /*2a820*/  @P1 BRA `(.L_x_736) ;  /* 0xffffffe400c41947 */ /* 0x000fea000383ffff */
.L_x_716:
[----:B--2---:R-:W2:Y:S01]  /*2a830*/  S2R R0, SR_TID.X ;  /* 0x0000000000007919 */ /* 0x004ea20000002100 */
[----:B------:R-:W-:Y:S01]  /*2a840*/  BSSY B0, `(.L_x_737) ;  /* 0x0000012000007945 */ /* 0x000fe20003800000 */
[----:B--2---:R-:W-:Y:S01]  /*2a850*/  LOP3.LUT R2, R0, 0x7f, RZ, 0xc0, !PT ;  /* 0x0000007f00027812 */ /* 0x004fe200078ec0ff */
[----:B------:R-:W-:-:S03]  /*2a860*/  IMAD.U32 R0, RZ, RZ, UR37 ;  /* 0x00000025ff007e24 */ /* 0x000fc6000f8e00ff */
[----:B------:R-:W-:Y:S02]  /*2a870*/  ISETP.NE.AND P1, PT, R2, RZ, PT ;  /* 0x000000ff0200720c */ /* 0x000fe40003f25270 */
[----:B------:R-:W-:-:S11]  /*2a880*/  ISETP.NE.AND P0, PT, R0, 0x3, PT ;  /* 0x000000030000780c */ /* 0x000fd60003f05270 */
[----:B------:R-:W-:Y:S05]  /*2a890*/  @P1 BRA `(.L_x_738) ;  /* 0x0000000000301947 */ /* 0x000fea0003800000 */
[----:B------:R-:W2:Y:S01]  /*2a8a0*/  S2R R5, SR_LANEID ;  /* 0x0000000000057919 */ /* 0x000ea20000000000 */
[----:B------:R-:W-:Y:S01]  /*2a8b0*/  VOTEU.ANY UR4, UPT, PT ;  /* 0x0000000000047886 */ /* 0x000fe200038e0100 */
[----:B0-----:R-:W0:Y:S01]  /*2a8c0*/  LDC.64 R2, c[0x0][0xc60] ;  /* 0x00031800ff027b82 */ /* 0x001e220000000a00 */
[----:B------:R-:W2:Y:S02]  /*2a8d0*/  FLO.U32 R0, UR4 ;  /* 0x0000000400007d00 */ /* 0x000ea400080e0000 */
[----:B--2---:R-:W-:-:S06]  /*2a8e0*/  ISETP.EQ.U32.AND P1, PT, R0, R5, PT ;  /* 0x000000050000720c */ /* 0x004fcc0003f22070 */
[----:B------:R-:W0:Y:S07]  /*2a8f0*/  POPC R5, UR4 ;  /* 0x0000000400057d09 */ /* 0x000e2e0008000000 */
[----:B0-----:R-:W2:Y:S01]  /*2a900*/  @P1 ATOMG.E.ADD.STRONG.GPU PT, R3, desc[UR50][R2.64], R5 ;  /* 0x00000005020319a8 */ /* 0x001ea200081ee1f2 */
[----:B------:R-:W0:Y:S02]  /*2a910*/  S2R R4, SR_LTMASK ;  /* 0x0000000000047919 */ /* 0x000e240000003900 */
[----:B0-----:R-:W-:-:S04]  /*2a920*/  LOP3.LUT R4, R4, UR4, RZ, 0xc0, !PT ;  /* 0x0000000404047c12 */ /* 0x001fc8000f8ec0ff */
[----:B------:R-:W0:Y:S01]  /*2a930*/  POPC R7, R4 ;  /* 0x0000000400077309 */ /* 0x000e220000000000 */
[----:B--2---:R-:W0:Y:S02]  /*2a940*/  SHFL.IDX PT, R0, R3, R0, 0x1f ;  /* 0x00001f0003007589 */ /* 0x004e2400000e0000 */
[----:B0-----:R-:W-:-:S07]  /*2a950*/  IADD3 R16, R0, UR38, R7 ;  /* 0x0000002600107c10 */ /* 0x001fce000fffe007 */
.L_x_738:
[----:B------:R-:W-:Y:S05]  /*2a960*/  BSYNC B0 ;  /* 0x0000000000007941 */ /* 0x000fea0003800000 */
.L_x_737:
[----:B------:R-:W-:Y:S05]  /*2a970*/  @!P0 BRA `(.L_x_739) ;  /* 0x0000000000048947 */ /* 0x000fea0003800000 */
[----:B------:R-:W-:Y:S01]  /*2a980*/  BPT.TRAP 0x1 ;  /* 0x000000040000795c */ /* 0x000fe20000300000 */
.L_x_739:
[----:B------:R-:W-:Y:S01]  /*2a990*/  LOP3.LUT R0, R33, 0x1, RZ, 0x3c, !PT ;  /* 0x0000000121007812 */ /* 0x000fe200078e3cff */
[----:B0-----:R-:W-:Y:S01]  /*2a9a0*/  IMAD R3, R29, 0x8, R22 ;  /* 0x000000081d037824 */ /* 0x001fe200078e0216 */
[----:B------:R-:W-:Y:S02]  /*2a9b0*/  BSSY B0, `(.L_x_740) ;  /* 0x0000004000007945 */ /* 0x000fe40003800000 */
[----:B------:R-:W-:-:S04]  /*2a9c0*/  SHF.L.U32 R0, R0, 0x1f, RZ ;  /* 0x0000001f00007819 */ /* 0x000fc800000006ff */
[----:B------:R-:W0:Y:S02]  /*2a9d0*/  SYNCS.PHASECHK.TRANS64.TRYWAIT P1, [R3+URZ+0x33470], R0 ;  /* 0x03347000030075a7 */ /* 0x000e24000802017f */
[----:B0-----:R-:W-:Y:S05]  /*2a9e0*/  @!P1 BRA `(.L_x_741) ;  /* 0x0000006400dc9947 */ /* 0x001fea0003800000 */
.L_x_961:
[----:B------:R-:W-:Y:S05]  /*2a9f0*/  BSYNC B0 ;  /* 0x0000000000007941 */ /* 0x000fea0003800000 */
.L_x_740:
[----:B------:R-:W-:-:S04]  /*2aa00*/  MOV R2, UR39 ;  /* 0x0000002700027c02 */ /* 0x000fc80008000f00 */
[----:B------:R-:W-:-:S13]  /*2aa10*/  ISETP.NE.AND P1, PT, R2, 0x3, PT ;  /* 0x000000030200780c */ /* 0x000fda0003f25270 */
[----:B------:R-:W-:Y:S05]  /*2aa20*/  @!P1 BRA `(.L_x_742) ;  /* 0x0000000000049947 */ /* 0x000fea0003800000 */
[----:B------:R-:W-:Y:S01]  /*2aa30*/  BPT.TRAP 0x1 ;  /* 0x000000040000795c */ /* 0x000fe20000300000 */
.L_x_742:
[----:B0-----:R-:W-:-:S04]  /*2aa40*/  SHF.L.U32 R0, R33, 0x1f, RZ ;  /* 0x0000001f21007819 */ /* 0x001fc800000006ff */
[----:B------:R-:W0:Y:S02]  /*2aa50*/  SYNCS.PHASECHK.TRANS64.TRYWAIT P1, [R3+URZ+0x33460], R0 ;  /* 0x03346000030075a7 */ /* 0x000e24000802017f */
[----:B0-----:R-:W-:Y:S05]  /*2aa60*/  @!P1 BRA `(.L_x_743) ;  /* 0x0000006400d09947 */ /* 0x001fea0003800000 */
.L_x_962:
        /* <DEDUP_REMOVED lines=108> */
.L_x_744:
[----:B--2---:R2:W-:Y:S01]  /*2b130*/  SYNCS.ARRIVE.TRANS64.A1T0 RZ, [R3+URZ+0x33450], RZ ;  /* 0x033450ff03ff79a7 */ /* 0x0045e2000810003f */
[----:B------:R-:W-:Y:S06]  /*2b140*/  BAR.SYNC.DEFER_BLOCKING 0x2, 0x80 ;  /* 0x0082000000007b1d */ /* 0x000fec0000010000 */
[----:B------:R-:W-:Y:S05]  /*2b150*/  @!P0 BRA `(.L_x_745) ;  /* 0x0000000000048947 */ /* 0x000fea0003800000 */
[----:B------:R-:W-:Y:S01]  /*2b160*/  BPT.TRAP 0x1 ;  /* 0x000000040000795c */ /* 0x000fe20000300000 */
.L_x_745:
[----:B------:R-:W3:Y:S01]  /*2b170*/  LDL R0, [R1+0xc] ;  /* 0x00000c0001007983 */ /* 0x000ee20000100800 */
[----:B--2---:R-:W-:Y:S01]  /*2b180*/  IADD3 R3, R3, 0x33480, RZ ;  /* 0x0003348003037810 */ /* 0x004fe20007ffe0ff */
[----:B------:R-:W-:-:S05]  /*2b190*/  VIADD R29, R29, 0x1 ;  /* 0x000000011d1d7836 */ /* 0x000fca0000000000 */
[----:B------:R-:W-:-:S04]  /*2b1a0*/  ISETP.NE.AND P0, PT, R29, 0x2, PT ;  /* 0x000000021d00780c */ /* 0x000fc80003f05270 */
[----:B------:R-:W-:Y:S02]  /*2b1b0*/  SEL R29, R29, RZ, P0 ;  /* 0x000000ff1d1d7207 */ /* 0x000fe40000000000 */
[----:B---3--:R-:W-:Y:S02]  /*2b1c0*/  PRMT R3, R0, 0x654, R3 ;  /* 0x0000065400037816 */ /* 0x008fe40000000003 */
[----:B------:R-:W-:Y:S02]  /*2b1d0*/  SEL R0, RZ, 0x1, P0 ;  /* 0x00000001ff007807 */ /* 0x000fe40000000000 */
[----:B------:R2:W-:Y:S02]  /*2b1e0*/  SYNCS.ARRIVE.TRANS64.RED.A1T0 RZ, [R3+URZ], RZ ;  /* 0x000000ff03ff79a7 */ /* 0x0005e4000810043f */
[----:B------:R-:W-:-:S07]  /*2b1f0*/  LOP3.LUT R33, R33, R0, RZ, 0x3c, !PT ;  /* 0x0000000021217212 */ /* 0x000fce00078e3cff */
.L_x_684:
[----:B------:R-:W-:-:S13]  /*2b200*/  LOP3.LUT P0, RZ, R36, 0x80, RZ, 0xc0, !PT ;  /* 0x0000008024ff7812 */ /* 0x000fda000780c0ff */
[----:B------:R-:W-:Y:S05]  /*2b210*/  @!P0 BRA `(.L_x_746) ;  /* 0x0000000000288947 */ /* 0x000fea0003800000 */
[----:B------:R-:W-:Y:S05]  /*2b220*/  WARPSYNC.ALL ;  /* 0x0000000000007948 */ /* 0x000fea0003800000 */
[----:B------:R-:W3:Y:S08]  /*2b230*/  S2UR UR4, SR_CgaCtaId ;  /* 0x00000000000479c3 */ /* 0x000ef00000008800 */
[----:B------:R-:W-:Y:S01]  /*2b240*/  BAR.SYNC.DEFER_BLOCKING 0x5, 0x180 ;  /* 0x0146000000007b1d */ /* 0x000fe20000010000 */
[----:B-1----:R-:W-:Y:S01]  /*2b250*/  MOV R22, 0x400 ;  /* 0x0000040000167802 */ /* 0x002fe20000000f00 */
[----:B---3--:R-:W-:-:S05]  /*2b260*/  IMAD.U32 R0, RZ, RZ, UR4 ;  /* 0x00000004ff007e24 */ /* 0x008fca000f8e00ff */
[----:B------:R-:W-:Y:S01]  /*2b270*/  LEA R22, R0, R22, 0x18 ;  /* 0x0000001600167211 */ /* 0x000fe200078ec0ff */
[----:B------:R1:W-:Y:S04]  /*2b280*/  STL [R1+0xc], R0 ;  /* 0x00000c0001007387 */ /* 0x0003e80000100800 */
[----:B------:R1:W3:Y:S01]  /*2b290*/  LDS.128 R16, [R22+0x334d0] ;  /* 0x0334d00016107984 */ /* 0x0002e20000000c00 */
[----:B------:R-:W-:Y:S06]  /*2b2a0*/  BAR.ARV 0x4, 0x180 ;  /* 0x0106000000007b1d */ /* 0x000fec0000002000 */
[----:B------:R-:W-:Y:S05]  /*2b2b0*/  BRA `(.L_x_747) ;  /* 0x0000000800487947 */ /* 0x000fea0003800000 */
.L_x_746:
[----:B------:R-:W0:Y:S01]  /*2b2c0*/  S2R R0, SR_TID.X ;  /* 0x0000000000007919 */ /* 0x000e220000002100 */
[----:B------:R-:W-:Y:S01]  /*2b2d0*/  UMOV UR4, 0xffffffff ;  /* 0xffffffff00047882 */ /* 0x000fe20000000000 */
[----:B0-----:R-:W-:-:S04]  /*2b2e0*/  LOP3.LUT R8, R0, 0x1f, RZ, 0xc0, !PT ;  /* 0x0000001f00087812 */ /* 0x001fc800078ec0ff */
[----:B------:R-:W-:Y:S01]  /*2b2f0*/  ISETP.NE.AND P0, PT, R8, 0x1f, PT ;  /* 0x0000001f0800780c */ /* 0x000fe20003f05270 */
[----:B------:R-:W-:-:S12]  /*2b300*/  BRA.DIV UR4, `(.L_x_748) ;  /* 0x0000005e04bc7947 */ /* 0x000fd8000b800000 */
[----:B------:R-:W-:Y:S01]  /*2b310*/  IMAD.IADD R5, R19, 0x1, R8 ;  /* 0x0000000113057824 */ /* 0x000fe200078e0208 */
[----:B------:R-:W-:-:S04]  /*2b320*/  ULDC UR4, c[0x0][0xc3c] ;  /* 0x00030f0000047ab9 */ /* 0x000fc80000000800 */
[----:B------:R-:W-:-:S13]  /*2b330*/  ISETP.GE.OR P1, PT, R5, UR4, !P0 ;  /* 0x0000000405007c0c */ /* 0x000fda000c726670 */
[----:B-12---:R-:W0:Y:S02]  /*2b340*/  @!P1 LDC.64 R2, c[0x0][0xc80] ;  /* 0x00032000ff029b82 */ /* 0x006e240000000a00 */
[----:B0-----:R-:W-:-:S06]  /*2b350*/  @!P1 IMAD.WIDE R2, R5, 0x4, R2 ;  /* 0x0000000405029825 */ /* 0x001fcc00078e0202 */
[----:B------:R-:W2:Y:S01]  /*2b360*/  @!P1 LDG.E R2, desc[UR50][R2.64] ;  /* 0x0000003202029981 */ /* 0x000ea2000c1e1900 */
[----:B------:R-:W-:Y:S02]  /*2b370*/  MOV R5, RZ ;  /* 0x000000ff00057202 */ /* 0x000fe40000000f00 */
[C---:B------:R-:W-:Y:S01]  /*2b380*/  ISETP.GE.U32.AND P2, PT, R8.reuse, 0x2, PT ;  /* 0x000000020800780c */ /* 0x040fe20003f46070 */
[----:B------:R-:W-:Y:S01]  /*2b390*/  SHFL.IDX PT, R0, R16, RZ, 0x1f ;  /* 0x00001fff10007589 */ /* 0x000fe200000e0000 */
[C---:B------:R-:W-:Y:S02]  /*2b3a0*/  ISETP.GE.U32.AND P3, PT, R8.reuse, 0x4, PT ;  /* 0x000000040800780c */ /* 0x040fe40003f66070 */
[C---:B------:R-:W-:Y:S01]  /*2b3b0*/  ISETP.GE.U32.AND P4, PT, R8.reuse, 0x8, PT ;  /* 0x000000080800780c */ /* 0x040fe20003f86070 */
[----:B------:R-:W-:Y:S01]  /*2b3c0*/  SHFL.IDX PT, R4, R16, 0x1, 0x1f ;  /* 0x00201f0010047f89 */ /* 0x000fe200000e0000 */
[C---:B------:R-:W-:Y:S01]  /*2b3d0*/  ISETP.GE.U32.AND P5, PT, R8.reuse, 0x10, PT ;  /* 0x000000100800780c */ /* 0x040fe20003fa6070 */
[----:B--2---:R-:W-:Y:S01]  /*2b3e0*/  @!P1 IMAD.MOV.U32 R5, RZ, RZ, R2 ;  /* 0x000000ffff059224 */ /* 0x004fe200078e0002 */
[----:B------:R-:W-:-:S04]  /*2b3f0*/  ISETP.NE.AND P1, PT, R8, RZ, PT ;  /* 0x000000ff0800720c */ /* 0x000fc80003f25270 */
[----:B------:R-:W0:Y:S02]  /*2b400*/  SHFL.UP PT, R14, R5, 0x1, RZ ;  /* 0x04200000050e7989 */ /* 0x000e2400000e00ff */
        /* <DEDUP_REMOVED lines=14> */
[----:B------:R0:W1:Y:S02]  /*2b4f0*/  SHFL.IDX PT, R14, R2, 0x1f, 0x1f ;  /* 0x03e01f00020e7f89 */ /* 0x00006400000e0000 */
.L_x_972:
[----:B------:R-:W-:Y:S02]  /*2b500*/  ULDC UR4, c[0x0][0xc38] ;  /* 0x00030e0000047ab9 */ /* 0x000fe40000000800 */
[----:B------:R-:W-:-:S04]  /*2b510*/  IMAD.U32 R7, RZ, RZ, UR4 ;  /* 0x00000004ff077e24 */ /* 0x000fc8000f8e00ff */
[----:B-1----:R-:W-:-:S05]  /*2b520*/  IMAD R14, R14, R7, RZ ;  /* 0x000000070e0e7224 */ /* 0x002fca00078e02ff */
[----:B------:R-:W-:-:S04]  /*2b530*/  IADD3 R9, R4, R14, RZ ;  /* 0x0000000e04097210 */ /* 0x000fc80007ffe0ff */
[----:B------:R-:W-:-:S13]  /*2b540*/  ISETP.GT.AND P6, PT, R9, R0, PT ;  /* 0x000000000900720c */ /* 0x000fda0003fc4270 */
[----:B------:R-:W-:Y:S05]  /*2b550*/  @P6 BRA `(.L_x_749) ;  /* 0x00000000009c6947 */ /* 0x000fea0003800000 */
.L_x_754:
[----:B0-----:R-:W0:Y:S01]  /*2b560*/  LDC R2, c[0x0][0xc3c] ;  /* 0x00030f00ff027b82 */ /* 0x001e220000000800 */
[----:B------:R-:W-:-:S05]  /*2b570*/  VIADD R19, R19, 0x1f ;  /* 0x0000001f13137836 */ /* 0x000fca0000000000 */
[----:B0-----:R-:W-:-:S13]  /*2b580*/  ISETP.GE.AND P6, PT, R19, R2, PT ;  /* 0x000000021300720c */ /* 0x001fda0003fc6270 */
[----:B------:R-:W-:Y:S05]  /*2b590*/  @P6 BRA `(.L_x_750) ;  /* 0x0000000400446947 */ /* 0x000fea0003800000 */
[----:B------:R-:W0:Y:S01]  /*2b5a0*/  S2R R3, SR_TID.X ;  /* 0x0000000000037919 */ /* 0x000e220000002100 */
[----:B------:R-:W-:Y:S01]  /*2b5b0*/  BSSY B0, `(.L_x_751) ;  /* 0x0000009000007945 */ /* 0x000fe20003800000 */
[----:B------:R-:W-:Y:S01]  /*2b5c0*/  IMAD.MOV.U32 R5, RZ, RZ, RZ ;  /* 0x000000ffff057224 */ /* 0x000fe200078e00ff */
[----:B0-----:R-:W-:-:S05]  /*2b5d0*/  LOP3.LUT R3, R3, 0x1f, RZ, 0xc0, !PT ;  /* 0x0000001f03037812 */ /* 0x001fca00078ec0ff */
[----:B------:R-:W-:-:S05]  /*2b5e0*/  IMAD.IADD R7, R19, 0x1, R3 ;  /* 0x0000000113077824 */ /* 0x000fca00078e0203 */
[----:B------:R-:W-:-:S13]  /*2b5f0*/  ISETP.GE.OR P6, PT, R7, R2, !P0 ;  /* 0x000000020700720c */ /* 0x000fda00047c6670 */
[----:B------:R-:W-:Y:S05]  /*2b600*/  @P6 BRA `(.L_x_752) ;  /* 0x00000000000c6947 */ /* 0x000fea0003800000 */
[----:B------:R-:W0:Y:S02]  /*2b610*/  LDC.64 R2, c[0x0][0xc80] ;  /* 0x00032000ff027b82 */ /* 0x000e240000000a00 */
[----:B0-----:R-:W-:-:S05]  /*2b620*/  IMAD.WIDE R2, R7, 0x4, R2 ;  /* 0x0000000407027825 */ /* 0x001fca00078e0202 */
[----:B------:R0:W5:Y:S02]  /*2b630*/  LDG.E R5, desc[UR50][R2.64] ;  /* 0x0000003202057981 */ /* 0x000164000c1e1900 */
.L_x_752:
[----:B------:R-:W-:Y:S05]  /*2b640*/  BSYNC B0 ;  /* 0x0000000000007941 */ /* 0x000fea0003800000 */
.L_x_751:
[----:B------:R-:W-:-:S03]  /*2b650*/  UMOV UR4, 0xffffffff ;  /* 0xffffffff00047882 */ /* 0x000fc60000000000 */
[----:B------:R-:W-:Y:S05]  /*2b660*/  BRA.DIV UR4, `(.L_x_753) ;  /* 0x0000006204087947 */ /* 0x000fea000b800000 */
[----:B-----5:R-:W1:Y:S02]  /*2b670*/  SHFL.UP PT, R14, R5, 0x1, RZ ;  /* 0x04200000050e7989 */ /* 0x020e6400000e00ff */
[----:B-1----:R-:W-:-:S04]  /*2b680*/  SEL R14, R14, RZ, P1 ;  /* 0x000000ff0e0e7207 */ /* 0x002fc80000800000 */
        /* <DEDUP_REMOVED lines=13> */
[----:B------:R0:W1:Y:S02]  /*2b760*/  SHFL.IDX PT, R14, R2, 0x1f, 0x1f ;  /* 0x03e01f00020e7f89 */ /* 0x00006400000e0000 */
.L_x_980:
[----:B------:R-:W-:Y:S02]  /*2b770*/  ULDC UR4, c[0x0][0xc38] ;  /* 0x00030e0000047ab9 */ /* 0x000fe40000000800 */
[----:B------:R-:W-:-:S04]  /*2b780*/  IMAD.U32 R7, RZ, RZ, UR4 ;  /* 0x00000004ff077e24 */ /* 0x000fc8000f8e00ff */
[----:B-1----:R-:W-:-:S04]  /*2b790*/  IMAD R14, R14, R7, RZ ;  /* 0x000000070e0e7224 */ /* 0x002fc800078e02ff */
[----:B------:R-:W-:-:S05]  /*2b7a0*/  IMAD.IADD R9, R14, 0x1, R9 ;  /* 0x000000010e097824 */ /* 0x000fca00078e0209 */
[----:B------:R-:W-:-:S13]  /*2b7b0*/  ISETP.GT.AND P6, PT, R9, R0, PT ;  /* 0x000000000900720c */ /* 0x000fda0003fc4270 */
[----:B------:R-:W-:Y:S05]  /*2b7c0*/  @!P6 BRA `(.L_x_754) ;  /* 0xfffffffc0064e947 */ /* 0x000fea000383ffff */
.L_x_749:
[----:B------:R-:W-:Y:S01]  /*2b7d0*/  IMAD.IADD R16, R9, 0x1, -R14 ;  /* 0x0000000109107824 */ /* 0x000fe200078e0a0e */
[----:B------:R-:W-:-:S03]  /*2b7e0*/  UMOV UR4, 0xffffffff ;  /* 0xffffffff00047882 */ /* 0x000fc60000000000 */
[----:B------:R-:W-:-:S05]  /*2b7f0*/  IMAD R3, R2, R7, R16 ;  /* 0x0000000702037224 */ /* 0x000fca00078e0210 */
[----:B------:R-:W-:Y:S01]  /*2b800*/  ISETP.GT.AND P6, PT, R3, R0, PT ;  /* 0x000000000300720c */ /* 0x000fe20003fc4270 */
[----:B------:R-:W-:-:S12]  /*2b810*/  BRA.DIV UR4, `(.L_x_755) ;  /* 0x0000006204587947 */ /* 0x000fd8000b800000 */
[----:B------:R-:W-:-:S04]  /*2b820*/  VOTE.ANY R3, PT, !P6 ;  /* 0x0000000000037806 */ /* 0x000fc800070e0100 */
[----:B------:R-:W1:Y:S02]  /*2b830*/  POPC R4, R3 ;  /* 0x0000000300047309 */ /* 0x000e640000000000 */
[----:B-1----:R1:W2:Y:S02]  /*2b840*/  SHFL.IDX PT, R5, R5, R4, 0x1f ;  /* 0x00001f0405057589 */ /* 0x0022a400000e0000 */
.L_x_984:
[----:B------:R-:W-:Y:S02]  /*2b850*/  ISETP.NE.AND P0, PT, R3, RZ, PT ;  /* 0x000000ff0300720c */ /* 0x000fe40003f05270 */
[----:B------:R-:W-:-:S11]  /*2b860*/  MOV R14, RZ ;  /* 0x000000ff000e7202 */ /* 0x000fd60000000f00 */
[----:B------:R-:W-:Y:S05]  /*2b870*/  @!P0 BRA `(.L_x_756) ;  /* 0x0000000000108947 */ /* 0x000fea0003800000 */
[----:B------:R-:W-:Y:S01]  /*2b880*/  UMOV UR4, 0xffffffff ;  /* 0xffffffff00047882 */ /* 0x000fe20000000000 */
[----:B------:R-:W-:Y:S02]  /*2b890*/  VIADD R12, R4, 0xffffffff ;  /* 0xffffffff040c7836 */ /* 0x000fe40000000000 */
[----:B------:R-:W-:Y:S05]  /*2b8a0*/  BRA.DIV UR4, `(.L_x_757) ;  /* 0x00000062047c7947 */ /* 0x000fea000b800000 */
[----:B------:R3:W4:Y:S02]  /*2b8b0*/  SHFL.IDX PT, R14, R2, R12, 0x1f ;  /* 0x00001f0c020e7589 */ /* 0x00072400000e0000 */
.L_x_756:
[----:B--2---:R-:W-:Y:S01]  /*2b8c0*/  IABS R6, R5 ;  /* 0x0000000500067213 */ /* 0x004fe20000000000 */
[----:B----4-:R-:W-:Y:S01]  /*2b8d0*/  IMAD R16, R14, R7, R16 ;  /* 0x000000070e107224 */ /* 0x010fe200078e0210 */
[----:B------:R-:W-:Y:S02]  /*2b8e0*/  IADD3 R19, R4, R19, RZ ;  /* 0x0000001304137210 */ /* 0x000fe40007ffe0ff */
[----:B------:R-:W2:Y:S01]  /*2b8f0*/  I2F.RP R8, R6 ;  /* 0x0000000600087306 */ /* 0x000ea20000209400 */
[----:B------:R-:W-:-:S07]  /*2b900*/  IMAD.IADD R0, R0, 0x1, -R16 ;  /* 0x0000000100007824 */ /* 0x000fce00078e0a10 */
[----:B--2---:R-:W0:Y:S02]  /*2b910*/  MUFU.RCP R8, R8 ;  /* 0x0000000800087308 */ /* 0x004e240000001000 */
[----:B0--3--:R-:W-:-:S06]  /*2b920*/  VIADD R2, R8, 0xffffffe ;  /* 0x0ffffffe08027836 */ /* 0x009fcc0000000000 */
[----:B------:R0:W2:Y:S02]  /*2b930*/  F2I.FTZ.U32.TRUNC.NTZ R3, R2 ;  /* 0x0000000200037305 */ /* 0x0000a4000021f000 */
[----:B0-----:R-:W-:Y:S01]  /*2b940*/  MOV R2, RZ ;  /* 0x000000ff00027202 */ /* 0x001fe20000000f00 */
[----:B--2---:R-:W-:-:S04]  /*2b950*/  IMAD.MOV R7, RZ, RZ, -R3 ;  /* 0x000000ffff077224 */ /* 0x004fc800078e0a03 */
[----:B------:R-:W-:-:S04]  /*2b960*/  IMAD R7, R7, R6, RZ ;  /* 0x0000000607077224 */ /* 0x000fc800078e02ff */
        /* <DEDUP_REMOVED lines=9> */
[----:B------:R-:W-:Y:S01]  /*2ba00*/  @!P1 IMAD.IADD R7, R7, 0x1, -R6 ;  /* 0x0000000107079824 */ /* 0x000fe200078e0a06 */
[----:B------:R-:W-:Y:S02]  /*2ba10*/  @!P1 IADD3 R3, R3, 0x1, RZ ;  /* 0x0000000103039810 */ /* 0x000fe40007ffe0ff */
        /* <DEDUP_REMOVED lines=9> */
.L_x_750:
[----:B------:R-:W-:Y:S01]  /*2bab0*/  UMOV UR4, URZ ;  /* 0x0000003f00047c82 */ /* 0x000fe20008000000 */
[----:B------:R-:W-:Y:S01]  /*2bac0*/  UMOV UR5, URZ ;  /* 0x0000003f00057c82 */ /* 0x000fe20008000000 */
[----:B------:R-:W-:Y:S01]  /*2bad0*/  ULDC UR6, c[0x0][0xc3c] ;  /* 0x00030f0000067ab9 */ /* 0x000fe20000000800 */
[----:B------:R-:W-:Y:S01]  /*2bae0*/  IMAD.MOV.U32 R16, RZ, RZ, R0 ;  /* 0x000000ffff107224 */ /* 0x000fe200078e0000 */
[----:B------:R-:W-:Y:S01]  /*2baf0*/  MOV R18, UR5 ;  /* 0x0000000500127c02 */ /* 0x000fe20008000f00 */
[----:B------:R-:W-:Y:S02]  /*2bb00*/  IMAD.U32 R17, RZ, RZ, UR4 ;  /* 0x00000004ff117e24 */ /* 0x000fe4000f8e00ff */
[----:B------:R-:W-:-:S07]  /*2bb10*/  IMAD.U32 R19, RZ, RZ, UR6 ;  /* 0x00000006ff137e24 */ /* 0x000fce000f8e00ff */
.L_x_758:
[----:B------:R4:W2:Y:S01]  /*2bb20*/  LDL R2, [R1+0xc] ;  /* 0x00000c0001027983 */ /* 0x0008a20000100800 */
[----:B------:R-:W0:Y:S01]  /*2bb30*/  S2R R0, SR_TID.X ;  /* 0x0000000000007919 */ /* 0x000e220000002100 */
[----:B------:R-:W-:Y:S05]  /*2bb40*/  WARPSYNC.ALL ;  /* 0x0000000000007948 */ /* 0x000fea0003800000 */
[----:B0-----:R-:W-:Y:S01]  /*2bb50*/  LOP3.LUT R0, R0, 0x1f, RZ, 0xc0, !PT ;  /* 0x0000001f00007812 */ /* 0x001fe200078ec0ff */
[----:B------:R-:W-:Y:S03]  /*2bb60*/  BAR.SYNC.DEFER_BLOCKING 0x4, 0x180 ;  /* 0x0106000000007b1d */ /* 0x000fe60000010000 */
[----:B------:R-:W-:-:S13]  /*2bb70*/  ISETP.NE.AND P0, PT, R0, RZ, PT ;  /* 0x000000ff0000720c */ /* 0x000fda0003f05270 */
[----:B------:R-:W-:Y:S01]  /*2bb80*/  @!P0 MOV R0, 0x400 ;  /* 0x0000040000008802 */ /* 0x000fe20000000f00 */
[----:B--2---:R-:W0:Y:S03]  /*2bb90*/  @!P0 S2R R2, SR_CgaCtaId ;  /* 0x0000000000028919 */ /* 0x004e260000008800 */
[----:B0-----:R-:W-:Y:S01]  /*2bba0*/  @!P0 LEA R22, R2, R0, 0x18 ;  /* 0x0000000002168211 */ /* 0x001fe200078ec0ff */
[----:B------:R4:W-:Y:S04]  /*2bbb0*/  @!P0 STL [R1+0xc], R2 ;  /* 0x00000c0201008387 */ /* 0x0009e80000100800 */
[----:B------:R4:W-:Y:S01]  /*2bbc0*/  @!P0 STS.128 [R22+0x334d0], R16 ;  /* 0x0334d01016008388 */ /* 0x0009e20000000c00 */
[----:B------:R-:W-:Y:S06]  /*2bbd0*/  BAR.ARV 0x5, 0x180 ;  /* 0x0146000000007b1d */ /* 0x000fec0000002000 */
.L_x_747:
[----:B------:R-:W-:Y:S02]  /*2bbe0*/  ULDC UR4, c[0x0][0xc3c] ;  /* 0x00030f0000047ab9 */ /* 0x000fe40000000800 */
[----:B---3--:R-:W-:-:S13]  /*2bbf0*/  ISETP.GE.AND P0, PT, R19, UR4, PT ;  /* 0x0000000413007c0c */ /* 0x008fda000bf06270 */
[----:B------:R-:W-:Y:S05]  /*2bc00*/  @!P0 BRA `(.L_x_759) ;  /* 0xffffff9000708947 */ /* 0x000fea000383ffff */
[----:B------:R-:W-:Y:S05]  /*2bc10*/  BSYNC B7 ;  /* 0x0000000000077941 */ /* 0x000fea0003800000 */
.L_x_639:
[----:B-12---:R-:W2:Y:S01]  /*2bc20*/  LDL.LU R0, [R1+0x38] ;  /* 0x0000380001007983 */ /* 0x006ea20000300800 */
[----:B------:R-:W-:Y:S01]  /*2bc30*/  BSSY B0, `(.L_x_760) ;  /* 0x000000b000007945 */ /* 0x000fe20003800000 */
[----:B------:R-:W1:Y:S01]  /*2bc40*/  S2R R5, SR_CgaCtaId ;  /* 0x0000000000057919 */ /* 0x000e620000008800 */
[----:B--2---:R-:W-:-:S05]  /*2bc50*/  VIADD R0, R0, 0x1 ;  /* 0x0000000100007836 */ /* 0x004fca0000000000 */
[----:B0---4-:R-:W-:-:S04]  /*2bc60*/  LEA.HI R2, R0, R0, RZ, 0x1 ;  /* 0x0000000000027211 */ /* 0x011fc800078f08ff */
[----:B------:R-:W-:Y:S02]  /*2bc70*/  LOP3.LUT R3, R2, 0xfffffffe, RZ, 0xc0, !PT ;  /* 0xfffffffe02037812 */ /* 0x000fe400078ec0ff */
[----:B------:R-:W-:-:S03]  /*2bc80*/  MOV R2, 0x400 ;  /* 0x0000040000027802 */ /* 0x000fc60000000f00 */
[----:B------:R-:W-:Y:S01]  /*2bc90*/  IMAD.IADD R0, R0, 0x1, -R3 ;  /* 0x0000000100007824 */ /* 0x000fe200078e0a03 */
[----:B-1----:R-:W-:-:S04]  /*2bca0*/  LEA R5, R5, R2, 0x18 ;  /* 0x0000000205057211 */ /* 0x002fc800078ec0ff */
[----:B------:R-:W-:-:S04]  /*2bcb0*/  SHF.L.U32 R0, R0, 0x1f, RZ ;  /* 0x0000001f00007819 */ /* 0x000fc800000006ff */
[----:B------:R-:W0:Y:S02]  /*2bcc0*/  SYNCS.PHASECHK.TRANS64.TRYWAIT P0, [R5+URZ+0x33420], R0 ;  /* 0x03342000050075a7 */ /* 0x000e24000800017f */
[----:B0-----:R-:W-:Y:S05]  /*2bcd0*/  @!P0 BRA `(.L_x_761) ;  /* 0x0000005c00948947 */ /* 0x001fea0003800000 */
.L_x_987:
[----:B------:R-:W-:Y:S05]  /*2bce0*/  BSYNC B0 ;  /* 0x0000000000007941 */ /* 0x000fea0003800000 */
.L_x_760:
[----:B------:R-:W-:-:S03]  /*2bcf0*/  UMOV UR4, 0xffffffff ;  /* 0xffffffff00047882 */ /* 0x000fc60000000000 */
[----:B------:R-:W-:Y:S05]  /*2bd00*/  BRA.DIV UR4, `(.L_x_762) ;  /* 0x0000005e049c7947 */ /* 0x000fea000b800000 */
[----:B0-----:R-:W0:Y:S02]  /*2bd10*/  S2R R0, SR_TID.X ;  /* 0x0000000000007919 */ /* 0x001e240000002100 */
[----:B0-----:R-:W-:-:S04]  /*2bd20*/  SHF.R.U32.HI R0, RZ, 0x5, R0 ;  /* 0x00000005ff007819 */ /* 0x001fc80000011600 */
[----:B------:R-:W-:-:S05]  /*2bd30*/  LOP3.LUT R0, R0, 0x3, RZ, 0xc0, !PT ;  /* 0x0000000300007812 */ /* 0x000fca00078ec0ff */
[----:B------:R0:W1:Y:S02]  /*2bd40*/  SHFL.IDX PT, R14, R0, RZ, 0x1f ;  /* 0x00001fff000e7589 */ /* 0x00006400000e0000 */
.L_x_990:
[----:B-1----:R-:W-:-:S13]  /*2bd50*/  ISETP.NE.AND P0, PT, R14, RZ, PT ;  /* 0x000000ff0e00720c */ /* 0x002fda0003f05270 */
[----:B------:R-:W-:Y:S05]  /*2bd60*/  @P0 BRA `(.L_x_431) ;  /* 0x0000000000a80947 */ /* 0x000fea0003800000 */
[----:B------:R-:W-:-:S03]  /*2bd70*/  UMOV UR4, 0xffffffff ;  /* 0xffffffff00047882 */ /* 0x000fc60000000000 */
[----:B------:R-:W-:Y:S05]  /*2bd80*/  BRA.DIV UR4, `(.L_x_763) ;  /* 0x0000005e04b07947 */ /* 0x000fea000b800000 */
[----:B------:R-:W-:-:S13]  /*2bd90*/  ELECT P6, URZ, PT ;  /* 0x00000000003f782f */ /* 0x000fda00038c0000 */
.L_x_993:
[----:B------:R-:W-:Y:S05]  /*2bda0*/  @!P6 BRA `(.L_x_431) ;  /* 0x000000000098e947 */ /* 0x000fea0003800000 */
[----:B------:R-:W-:-:S06]  /*2bdb0*/  ULOP3.LUT UR4, UR36, 0x2, URZ, 0xfc, !UPT ;  /* 0x0000000224047892 */ /* 0x000fcc000f8efc3f */
[----:B0-----:R-:W-:-:S04]  /*2bdc0*/  MOV R0, UR4 ;  /* 0x0000000400007c02 */ /* 0x001fc80008000f00 */
[----:B------:R-:W-:-:S13]  /*2bdd0*/  ISETP.NE.AND P0, PT, R0, 0x3, PT ;  /* 0x000000030000780c */ /* 0x000fda0003f05270 */
[----:B------:R-:W-:Y:S05]  /*2bde0*/  @!P0 BRA `(.L_x_764) ;  /* 0x0000000000048947 */ /* 0x000fea0003800000 */
[----:B------:R-:W-:Y:S01]  /*2bdf0*/  BPT.TRAP 0x1 ;  /* 0x000000040000795c */ /* 0x000fe20000300000 */
.L_x_764:
[----:B------:R-:W-:Y:S01]  /*2be00*/  IMAD R3, R29, 0x8, R5 ;  /* 0x000000081d037824 */ /* 0x000fe200078e0205 */
[----:B------:R-:W-:Y:S01]  /*2be10*/  SHF.L.U32 R2, R33, 0x1f, RZ ;  /* 0x0000001f21027819 */ /* 0x000fe200000006ff */
[----:B------:R-:W-:-:S03]  /*2be20*/  VIADD R29, R29, 0x1 ;  /* 0x000000011d1d7836 */ /* 0x000fc60000000000 */
[----:B------:R-:W0:Y:S02]  /*2be30*/  SYNCS.PHASECHK.TRANS64.TRYWAIT P1, [R3+URZ+0x33440], R2 ;  /* 0x03344002030075a7 */ /* 0x000e24000802017f */
[----:B------:R-:W-:-:S04]  /*2be40*/  ISETP.NE.AND P2, PT, R29, 0x2, PT ;  /* 0x000000021d00780c */ /* 0x000fc80003f45270 */
[----:B------:R-:W-:Y:S01]  /*2be50*/  SEL R0, RZ, 0x1, P2 ;  /* 0x00000001ff007807 */ /* 0x000fe20001000000 */
[----:B0-----:R-:W-:Y:S08]  /*2be60*/  @!P1 BRA `(.L_x_765) ;  /* 0x0000005c00989947 */ /* 0x001ff00003800000 */
.L_x_994:
[----:B------:R-:W-:Y:S02]  /*2be70*/  SEL R29, R29, RZ, P2 ;  /* 0x000000ff1d1d7207 */ /* 0x000fe40001000000 */
[----:B------:R-:W-:Y:S01]  /*2be80*/  LOP3.LUT R0, R33, R0, RZ, 0x3c, !PT ;  /* 0x0000000021007212 */ /* 0x000fe200078e3cff */
[----:B------:R-:W-:Y:S06]  /*2be90*/  @!P0 BRA `(.L_x_766) ;  /* 0x0000000000048947 */ /* 0x000fec0003800000 */
[----:B------:R-:W-:Y:S01]  /*2bea0*/  BPT.TRAP 0x1 ;  /* 0x000000040000795c */ /* 0x000fe20000300000 */
.L_x_766:
[----:B------:R-:W-:Y:S01]  /*2beb0*/  IMAD R29, R29, 0x8, R5 ;  /* 0x000000081d1d7824 */ /* 0x000fe200078e0205 */
[----:B------:R-:W-:-:S04]  /*2bec0*/  SHF.L.U32 R0, R0, 0x1f, RZ ;  /* 0x0000001f00007819 */ /* 0x000fc800000006ff */
[----:B------:R-:W1:Y:S02]  /*2bed0*/  SYNCS.PHASECHK.TRANS64.TRYWAIT P1, [R29+URZ+0x33440], R0 ;  /* 0x033440001d0075a7 */ /* 0x000e64000802017f */
[----:B-1----:R-:W-:Y:S05]  /*2bee0*/  @!P1 BRA `(.L_x_767) ;  /* 0x0000005c008c9947 */ /* 0x002fea0003800000 */
.L_x_995:
[----:B------:R-:W-:Y:S05]  /*2bef0*/  @!P0 BRA `(.L_x_768) ;  /* 0x0000000000048947 */ /* 0x000fea0003800000 */
[----:B------:R-:W-:Y:S01]  /*2bf00*/  BPT.TRAP 0x1 ;  /* 0x000000040000795c */ /* 0x000fe20000300000 */
.L_x_768:
[----:B------:R-:W2:Y:S02]  /*2bf10*/  SYNCS.PHASECHK.TRANS64.TRYWAIT P1, [R3+URZ+0x33460], R2 ;  /* 0x03346002030075a7 */ /* 0x000ea4000802017f */
[----:B--2---:R-:W-:Y:S05]  /*2bf20*/  @!P1 BRA `(.L_x_769) ;  /* 0x0000005c00909947 */ /* 0x004fea0003800000 */
.L_x_996:
[----:B------:R-:W-:Y:S05]  /*2bf30*/  @!P0 BRA `(.L_x_770) ;  /* 0x0000000000048947 */ /* 0x000fea0003800000 */
[----:B------:R-:W-:Y:S01]  /*2bf40*/  BPT.TRAP 0x1 ;  /* 0x000000040000795c */ /* 0x000fe20000300000 */
.L_x_770:
[----:B------:R-:W3:Y:S02]  /*2bf50*/  SYNCS.PHASECHK.TRANS64.TRYWAIT P1, [R29+URZ+0x33460], R0 ;  /* 0x033460001d0075a7 */ /* 0x000ee4000802017f */
[----:B---3--:R-:W-:Y:S05]  /*2bf60*/  @!P1 BRA `(.L_x_771) ;  /* 0x0000005c00949947 */ /* 0x008fea0003800000 */
.L_x_997:
[----:B------:R-:W-:Y:S05]  /*2bf70*/  @!P0 BRA `(.L_x_772) ;  /* 0x0000000000048947 */ /* 0x000fea0003800000 */
[----:B------:R-:W-:Y:S01]  /*2bf80*/  BPT.TRAP 0x1 ;  /* 0x000000040000795c */ /* 0x000fe20000300000 */
.L_x_772:
[----:B------:R-:W4:Y:S02]  /*2bf90*/  SYNCS.PHASECHK.TRANS64.TRYWAIT P1, [R3+URZ+0x33480], R2 ;  /* 0x03348002030075a7 */ /* 0x000f24000802017f */
[----:B----4-:R-:W-:Y:S05]  /*2bfa0*/  @!P1 BRA `(.L_x_773) ;  /* 0x0000005c00989947 */ /* 0x010fea0003800000 */
.L_x_998:
[----:B------:R-:W-:Y:S05]  /*2bfb0*/  @!P0 BRA `(.L_x_774) ;  /* 0x0000000000048947 */ /* 0x000fea0003800000 */
[----:B------:R-:W-:Y:S01]  /*2bfc0*/  BPT.TRAP 0x1 ;  /* 0x000000040000795c */ /* 0x000fe20000300000 */
.L_x_774:
[----:B------:R0:W0:Y:S02]  /*2bfd0*/  SYNCS.PHASECHK.TRANS64.TRYWAIT P0, [R29+URZ+0x33480], R0 ;  /* 0x033480001d0075a7 */ /* 0x000024000800017f */
[----:B0-----:R-:W-:Y:S05]  /*2bfe0*/  @!P0 NANOSLEEP.SYNCS 0x989680 ;  /* 0x009896800000895d */ /* 0x001fea0003900000 */
[----:B------:R-:W0:Y:S02]  /*2bff0*/  @!P0 SYNCS.PHASECHK.TRANS64 P0, [R29+URZ+0x33480], R0 ;  /* 0x033480001d0085a7 */ /* 0x000e24000800007f */
[----:B0-----:R-:W-:Y:S05]  /*2c000*/  @!P0 BRA `(.L_x_774) ;  /* 0xfffffffc00f08947 */ /* 0x001fea000383ffff */
.L_x_431:
[----:B------:R-:W-:Y:S05]  /*2c010*/  BSYNC B8 ;  /* 0x0000000000087941 */ /* 0x000fea0003800000 */
.L_x_428:
[----:B------:R-:W-:Y:S05]  /*2c020*/  EXIT ;  /* 0x000000000000794d */ /* 0x000fea0003800000 */
.L_x_449:
[----:B-1----:R1:W2:Y:S02]  /*2c030*/  SYNCS.PHASECHK.TRANS64.TRYWAIT P5, [R93+URZ+0x33490], R94 ;  /* 0x0334905e5d0075a7 */ /* 0x0022a400080a017f */
[----:B--2---:R-:W-:Y:S05]  /*2c040*/  @!P5 NANOSLEEP.SYNCS 0x989680 ;  /* 0x009896800000d95d */ /* 0x004fea0003900000 */
[----:B------:R-:W2:Y:S02]  /*2c050*/  @!P5 SYNCS.PHASECHK.TRANS64 P5, [R93+URZ+0x33490], R94 ;  /* 0x0334905e5d00d5a7 */ /* 0x000ea400080a007f */
[----:B--2---:R-:W-:Y:S05]  /*2c060*/  @!P5 BRA `(.L_x_449) ;  /* 0xfffffffc00f0d947 */ /* 0x004fea000383ffff */
[----:B------:R-:W-:Y:S05]  /*2c070*/  BRA `(.L_x_775) ;  /* 0xfffffd7000d87947 */ /* 0x000fea000383ffff */
.L_x_450:
[----:B------:R-:W-:Y:S01]  /*2c080*/  BSSY B1, `(.L_x_776) ;  /* 0x0000008000017945 */ /* 0x000fe20003800000 */
[----:B0-----:R-:W-:Y:S01]  /*2c090*/  MOV R13, R119 ;  /* 0x00000077000d7202 */ /* 0x001fe20000000f00 */
[----:B------:R-:W-:Y:S02]  /*2c0a0*/  IMAD.MOV.U32 R12, RZ, RZ, RZ ;  /* 0x000000ffff0c7224 */ /* 0x000fe400078e00ff */
[----:B------:R-:W-:Y:S02]  /*2c0b0*/  IMAD.MOV.U32 R11, RZ, RZ, 0x1e1f ;  /* 0x00001e1fff0b7424 */ /* 0x000fe400078e00ff */
[----:B------:R-:W-:-:S07]  /*2c0c0*/  IMAD.MOV.U32 R15, RZ, RZ, -0x1 ;  /* 0xffffffffff0f7424 */ /* 0x000fce00078e00ff */
[----:B-1----:R-:W-:Y:S05]  /*2c0d0*/  WARPSYNC.COLLECTIVE R15, `(.L_x_777) ;  /* 0x000000000f087348 */ /* 0x002fea0003c00000 */
[----:B------:R0:W2:Y:S02]  /*2c0e0*/  SHFL.IDX P6, R14, R13, R12, R11 ;  /* 0x0000000c0d0e7389 */ /* 0x0000a400000c000b */
[----:B012---:R-:W-:Y:S01]  /*2c0f0*/  ENDCOLLECTIVE ;  /* 0x000000000000791b */ /* 0x007fe20003800000 */
.L_x_777:
[----:B------:R-:W-:Y:S05]  /*2c100*/  BSYNC B1 ;  /* 0x0000000000017941 */ /* 0x000fea0003800000 */
.L_x_776:
[----:B------:R-:W-:Y:S01]  /*2c110*/  IMAD.MOV.U32 R13, RZ, RZ, R120 ;  /* 0x000000ffff0d7224 */ /* 0x000fe200078e0078 */
[----:B------:R-:W-:Y:S01]  /*2c120*/  MOV R15, 0xffffffff ;  /* 0xffffffff000f7802 */ /* 0x000fe20000000f00 */
[----:B------:R-:W-:Y:S01]  /*2c130*/  IMAD.MOV.U32 R12, RZ, RZ, RZ ;  /* 0x000000ffff0c7224 */ /* 0x000fe200078e00ff */
[----:B------:R-:W-:Y:S01]  /*2c140*/  MOV R143, R14 ;  /* 0x0000000e008f7202 */ /* 0x000fe20000000f00 */
[----:B------:R-:W-:-:S07]  /*2c150*/  IMAD.MOV.U32 R11, RZ, RZ, 0x1e1f ;  /* 0x00001e1fff0b7424 */ /* 0x000fce00078e00ff */
[----:B------:R-:W-:Y:S05]  /*2c160*/  WARPSYNC.COLLECTIVE R15, `(.L_x_778) ;  /* 0x000000000f087348 */ /* 0x000fea0003c00000 */
[----:B------:R0:W1:Y:S02]  /*2c170*/  SHFL.IDX P6, R14, R13, R12, R11 ;  /* 0x0000000c0d0e7389 */ /* 0x00006400000c000b */
[----:B01----:R-:W-:Y:S01]  /*2c180*/  ENDCOLLECTIVE ;  /* 0x000000000000791b */ /* 0x003fe20003800000 */
.L_x_778:
[----:B------:R-:W-:Y:S01]  /*2c190*/  IMAD.MOV.U32 R145, RZ, RZ, R14 ;  /* 0x000000ffff917224 */ /* 0x000fe200078e000e */
[----:B------:R-:W-:Y:S06]  /*2c1a0*/  BRA `(.L_x_779) ;  /* 0xfffffd7000a07947 */ /* 0x000fec000383ffff */
.L_x_475:
[----:B------:R-:W-:Y:S01]  /*2c1b0*/  BSSY B1, `(.L_x_780) ;  /* 0x0000008000017945 */ /* 0x000fe20003800000 */
[----:B0-----:R-:W-:Y:S01]  /*2c1c0*/  IMAD.MOV.U32 R13, RZ, RZ, R119 ;  /* 0x000000ffff0d7224 */ /* 0x001fe200078e0077 */
[----:B------:R-:W-:Y:S01]  /*2c1d0*/  MOV R11, 0x1e1f ;  /* 0x00001e1f000b7802 */ /* 0x000fe20000000f00 */
[----:B------:R-:W-:Y:S02]  /*2c1e0*/  IMAD.MOV.U32 R12, RZ, RZ, 0x1 ;  /* 0x00000001ff0c7424 */ /* 0x000fe400078e00ff */
[----:B------:R-:W-:-:S07]  /*2c1f0*/  IMAD.MOV.U32 R15, RZ, RZ, -0x1 ;  /* 0xffffffffff0f7424 */ /* 0x000fce00078e00ff */
[----:B-1234-:R-:W-:Y:S05]  /*2c200*/  WARPSYNC.COLLECTIVE R15, `(.L_x_781) ;  /* 0x000000000f087348 */ /* 0x01efea0003c00000 */
[----:B------:R0:W0:Y:S02]  /*2c210*/  SHFL.IDX P6, R14, R13, R12, R11 ;  /* 0x0000000c0d0e7389 */ /* 0x00002400000c000b */
[----:B01234-:R-:W-:Y:S01]  /*2c220*/  ENDCOLLECTIVE ;  /* 0x000000000000791b */ /* 0x01ffe20003800000 */
.L_x_781:
[----:B------:R-:W-:Y:S05]  /*2c230*/  BSYNC B1 ;  /* 0x0000000000017941 */ /* 0x000fea0003800000 */
.L_x_780:
[----:B------:R-:W-:Y:S01]  /*2c240*/  IMAD.MOV.U32 R13, RZ, RZ, R120 ;  /* 0x000000ffff0d7224 */ /* 0x000fe200078e0078 */
[----:B------:R-:W-:Y:S01]  /*2c250*/  MOV R12, 0x1 ;  /* 0x00000001000c7802 */ /* 0x000fe20000000f00 */
[----:B------:R-:W-:Y:S02]  /*2c260*/  IMAD.MOV.U32 R11, RZ, RZ, 0x1e1f ;  /* 0x00001e1fff0b7424 */ /* 0x000fe400078e00ff */
[----:B------:R-:W-:Y:S02]  /*2c270*/  IMAD.MOV.U32 R15, RZ, RZ, -0x1 ;  /* 0xffffffffff0f7424 */ /* 0x000fe400078e00ff */
[----:B------:R-:W-:-:S07]  /*2c280*/  IMAD.MOV.U32 R119, RZ, RZ, R14 ;  /* 0x000000ffff777224 */ /* 0x000fce00078e000e */
[----:B------:R-:W-:Y:S05]  /*2c290*/  WARPSYNC.COLLECTIVE R15, `(.L_x_782) ;  /* 0x000000000f087348 */ /* 0x000fea0003c00000 */
[----:B------:R0:W1:Y:S02]  /*2c2a0*/  SHFL.IDX P6, R14, R13, R12, R11 ;  /* 0x0000000c0d0e7389 */ /* 0x00006400000c000b */
[----:B01----:R-:W-:Y:S01]  /*2c2b0*/  ENDCOLLECTIVE ;  /* 0x000000000000791b */ /* 0x003fe20003800000 */
.L_x_782:
[----:B------:R-:W-:Y:S01]  /*2c2c0*/  IMAD.MOV.U32 R63, RZ, RZ, R14 ;  /* 0x000000ffff3f7224 */ /* 0x000fe200078e000e */
[----:B------:R-:W-:Y:S06]  /*2c2d0*/  BRA `(.L_x_783) ;  /* 0xfffffd9c006c7947 */ /* 0x000fec000383ffff */
.L_x_505:
[----:B-1----:R1:W2:Y:S02]  /*2c2e0*/  SYNCS.PHASECHK.TRANS64.TRYWAIT P5, [R93+URZ+0x33490], R94 ;  /* 0x0334905e5d0075a7 */ /* 0x0022a400080a017f */
[----:B--2---:R-:W-:Y:S05]  /*2c2f0*/  @!P5 NANOSLEEP.SYNCS 0x989680 ;  /* 0x009896800000d95d */ /* 0x004fea0003900000 */
[----:B------:R-:W2:Y:S02]  /*2c300*/  @!P5 SYNCS.PHASECHK.TRANS64 P5, [R93+URZ+0x33490], R94 ;  /* 0x0334905e5d00d5a7 */ /* 0x000ea400080a007f */
[----:B--2---:R-:W-:Y:S05]  /*2c310*/  @!P5 BRA `(.L_x_505) ;  /* 0xfffffffc00f0d947 */ /* 0x004fea000383ffff */
[----:B------:R-:W-:Y:S05]  /*2c320*/  BRA `(.L_x_784) ;  /* 0xfffffdd000907947 */ /* 0x000fea000383ffff */
.L_x_506:
        /* <DEDUP_REMOVED lines=8> */
.L_x_786:
[----:B------:R-:W-:Y:S05]  /*2c3b0*/  BSYNC B1 ;  /* 0x0000000000017941 */ /* 0x000fea0003800000 */
.L_x_785:
        /* <DEDUP_REMOVED lines=8> */
.L_x_787:
[----:B------:R-:W-:Y:S01]  /*2c440*/  IMAD.MOV.U32 R156, RZ, RZ, R14 ;  /* 0x000000ffff9c7224 */ /* 0x000fe200078e000e */
[----:B------:R-:W-:Y:S06]  /*2c450*/  BRA `(.L_x_788) ;  /* 0xfffffdd0005c7947 */ /* 0x000fec000383ffff */
.L_x_519:
        /* <DEDUP_REMOVED lines=8> */
.L_x_790:
[----:B------:R-:W-:Y:S05]  /*2c4e0*/  BSYNC B1 ;  /* 0x0000000000017941 */ /* 0x000fea0003800000 */
.L_x_789:
        /* <DEDUP_REMOVED lines=8> */
.L_x_791:
[----:B------:R-:W-:Y:S01]  /*2c570*/  IMAD.MOV.U32 R120, RZ, RZ, R14 ;  /* 0x000000ffff787224 */ /* 0x000fe200078e000e */
[----:B------:R-:W-:Y:S06]  /*2c580*/  BRA `(.L_x_792) ;  /* 0xfffffdfc00b47947 */ /* 0x000fec000383ffff */
.L_x_532:
[----:B0-----:R0:W1:Y:S02]  /*2c590*/  SYNCS.PHASECHK.TRANS64.TRYWAIT P3, [R93+URZ+0x33490], R94 ;  /* 0x0334905e5d0075a7 */ /* 0x001064000806017f */
[----:B-1----:R-:W-:Y:S05]  /*2c5a0*/  @!P3 NANOSLEEP.SYNCS 0x989680 ;  /* 0x009896800000b95d */ /* 0x002fea0003900000 */
[----:B------:R-:W1:Y:S02]  /*2c5b0*/  @!P3 SYNCS.PHASECHK.TRANS64 P3, [R93+URZ+0x33490], R94 ;  /* 0x0334905e5d00b5a7 */ /* 0x000e64000806007f */
[----:B-1----:R-:W-:Y:S05]  /*2c5c0*/  @!P3 BRA `(.L_x_532) ;  /* 0xfffffffc00f0b947 */ /* 0x002fea000383ffff */
[----:B------:R-:W-:Y:S05]  /*2c5d0*/  BRA `(.L_x_793) ;  /* 0xfffffe2c00647947 */ /* 0x000fea000383ffff */
.L_x_533:
[----:B------:R-:W-:Y:S01]  /*2c5e0*/  BSSY B1, `(.L_x_794) ;  /* 0x0000008000017945 */ /* 0x000fe20003800000 */
[----:B------:R-:W-:Y:S01]  /*2c5f0*/  MOV R13, R50 ;  /* 0x00000032000d7202 */ /* 0x000fe20000000f00 */
[----:B------:R-:W-:Y:S02]  /*2c600*/  IMAD.MOV.U32 R12, RZ, RZ, RZ ;  /* 0x000000ffff0c7224 */ /* 0x000fe400078e00ff */
[----:B------:R-:W-:Y:S02]  /*2c610*/  IMAD.MOV.U32 R11, RZ, RZ, 0x1e1f ;  /* 0x00001e1fff0b7424 */ /* 0x000fe400078e00ff */
[----:B------:R-:W-:-:S07]  /*2c620*/  IMAD.MOV.U32 R15, RZ, RZ, -0x1 ;  /* 0xffffffffff0f7424 */ /* 0x000fce00078e00ff */
[----:B0-----:R-:W-:Y:S05]  /*2c630*/  WARPSYNC.COLLECTIVE R15, `(.L_x_795) ;  /* 0x000000000f087348 */ /* 0x001fea0003c00000 */
[----:B------:R1:W2:Y:S02]  /*2c640*/  SHFL.IDX P6, R14, R13, R12, R11 ;  /* 0x0000000c0d0e7389 */ /* 0x0002a400000c000b */
[----:B012---:R-:W-:Y:S01]  /*2c650*/  ENDCOLLECTIVE ;  /* 0x000000000000791b */ /* 0x007fe20003800000 */
.L_x_795:
[----:B------:R-:W-:Y:S05]  /*2c660*/  BSYNC B1 ;  /* 0x0000000000017941 */ /* 0x000fea0003800000 */
.L_x_794:
        /* <DEDUP_REMOVED lines=8> */
.L_x_796:
[----:B------:R-:W-:Y:S01]  /*2c6f0*/  IMAD.MOV.U32 R43, RZ, RZ, R14 ;  /* 0x000000ffff2b7224 */ /* 0x000fe200078e000e */
[----:B------:R-:W-:Y:S06]  /*2c700*/  BRA `(.L_x_797) ;  /* 0xfffffe2c00987947 */ /* 0x000fec000383ffff */
.L_x_536:
[----:B------:R-:W-:Y:S01]  /*2c710*/  BSSY B1, `(.L_x_798) ;  /* 0x0000008000017945 */ /* 0x000fe20003800000 */
[----:B----4-:R-:W-:Y:S01]  /*2c720*/  IMAD.MOV.U32 R13, RZ, RZ, R50 ;  /* 0x000000ffff0d7224 */ /* 0x010fe200078e0032 */
[----:B------:R-:W-:Y:S01]  /*2c730*/  MOV R11, 0x1e1f ;  /* 0x00001e1f000b7802 */ /* 0x000fe20000000f00 */
[----:B------:R-:W-:Y:S02]  /*2c740*/  IMAD.MOV.U32 R12, RZ, RZ, 0x1 ;  /* 0x00000001ff0c7424 */ /* 0x000fe400078e00ff */
[----:B------:R-:W-:-:S07]  /*2c750*/  IMAD.MOV.U32 R15, RZ, RZ, -0x1 ;  /* 0xffffffffff0f7424 */ /* 0x000fce00078e00ff */
[----:B0123--:R-:W-:Y:S05]  /*2c760*/  WARPSYNC.COLLECTIVE R15, `(.L_x_799) ;  /* 0x000000000f087348 */ /* 0x00ffea0003c00000 */
[----:B------:R4:W0:Y:S02]  /*2c770*/  SHFL.IDX P6, R14, R13, R12, R11 ;  /* 0x0000000c0d0e7389 */ /* 0x00082400000c000b */
[----:B01234-:R-:W-:Y:S01]  /*2c780*/  ENDCOLLECTIVE ;  /* 0x000000000000791b */ /* 0x01ffe20003800000 */
.L_x_799:
[----:B------:R-:W-:Y:S05]  /*2c790*/  BSYNC B1 ;  /* 0x0000000000017941 */ /* 0x000fea0003800000 */
.L_x_798:
        /* <DEDUP_REMOVED lines=8> */
.L_x_800:
[----:B------:R-:W-:Y:S01]  /*2c820*/  IMAD.MOV.U32 R43, RZ, RZ, R14 ;  /* 0x000000ffff2b7224 */ /* 0x000fe200078e000e */
[----:B------:R-:W-:Y:S06]  /*2c830*/  BRA `(.L_x_801) ;  /* 0xfffffe2c00fc7947 */ /* 0x000fec000383ffff */
.L_x_540:
[----:B------:R0:W0:Y:S02]  /*2c840*/  SYNCS.PHASECHK.TRANS64.TRYWAIT P2, [R93+URZ+0x334b0], R94 ;  /* 0x0334b05e5d0075a7 */ /* 0x000024000804017f */
[----:B0-----:R-:W-:Y:S05]  /*2c850*/  @!P2 NANOSLEEP.SYNCS 0x989680 ;  /* 0x009896800000a95d */ /* 0x001fea0003900000 */
[----:B------:R-:W0:Y:S02]  /*2c860*/  @!P2 SYNCS.PHASECHK.TRANS64 P2, [R93+URZ+0x334b0], R94 ;  /* 0x0334b05e5d00a5a7 */ /* 0x000e24000804007f */
[----:B0-----:R-:W-:Y:S05]  /*2c870*/  @!P2 BRA `(.L_x_540) ;  /* 0xfffffffc00f0a947 */ /* 0x001fea000383ffff */
[----:B------:R-:W-:Y:S05]  /*2c880*/  BRA `(.L_x_802) ;  /* 0xfffffe3000dc7947 */ /* 0x000fea000383ffff */
.L_x_548:
[----:B------:R-:W-:Y:S01]  /*2c890*/  BSSY B0, `(.L_x_803) ;  /* 0x0000007000007945 */ /* 0x000fe20003800000 */
[----:B------:R-:W-:Y:S01]  /*2c8a0*/  MOV R12, RZ ;  /* 0x000000ff000c7202 */ /* 0x000fe20000000f00 */
[----:B------:R-:W-:Y:S02]  /*2c8b0*/  IMAD.MOV.U32 R11, RZ, RZ, 0x1f ;  /* 0x0000001fff0b7424 */ /* 0x000fe400078e00ff */
[----:B------:R-:W-:-:S07]  /*2c8c0*/  IMAD.MOV.U32 R15, RZ, RZ, -0x1 ;  /* 0xffffffffff0f7424 */ /* 0x000fce00078e00ff */
[----:B------:R-:W-:Y:S05]  /*2c8d0*/  WARPSYNC.COLLECTIVE R15, `(.L_x_804) ;  /* 0x000000000f087348 */ /* 0x000fea0003c00000 */
[----:B------:R0:W1:Y:S02]  /*2c8e0*/  SHFL.IDX P6, R14, R13, R12, R11 ;  /* 0x0000000c0d0e7389 */ /* 0x00006400000c000b */
[----:B01----:R-:W-:Y:S01]  /*2c8f0*/  ENDCOLLECTIVE ;  /* 0x000000000000791b */ /* 0x003fe20003800000 */
.L_x_804:
[----:B------:R-:W-:Y:S05]  /*2c900*/  BSYNC B0 ;  /* 0x0000000000007941 */ /* 0x000fea0003800000 */
.L_x_803:
[----:B------:R-:W-:Y:S01]  /*2c910*/  IMAD.MOV.U32 R220, RZ, RZ, R14 ;  /* 0x000000ffffdc7224 */ /* 0x000fe200078e000e */
[----:B------:R-:W-:Y:S06]  /*2c920*/  BRA `(.L_x_805) ;  /* 0xfffffe3c00c87947 */ /* 0x000fec000383ffff */
.L_x_558:
[----:B------:R-:W-:Y:S01]  /*2c930*/  BSSY B1, `(.L_x_806) ;  /* 0x0000008000017945 */ /* 0x000fe20003800000 */
[----:B------:R-:W-:Y:S01]  /*2c940*/  MOV R13, R26 ;  /* 0x0000001a000d7202 */ /* 0x000fe20000000f00 */
[----:B------:R-:W-:Y:S02]  /*2c950*/  IMAD.MOV.U32 R12, RZ, RZ, RZ ;  /* 0x000000ffff0c7224 */ /* 0x000fe400078e00ff */
[----:B------:R-:W-:Y:S02]  /*2c960*/  IMAD.MOV.U32 R11, RZ, RZ, 0x1e1f ;  /* 0x00001e1fff0b7424 */ /* 0x000fe400078e00ff */
[----:B------:R-:W-:-:S07]  /*2c970*/  IMAD.MOV.U32 R15, RZ, RZ, -0x1 ;  /* 0xffffffffff0f7424 */ /* 0x000fce00078e00ff */
[----:B------:R-:W-:Y:S05]  /*2c980*/  WARPSYNC.COLLECTIVE R15, `(.L_x_807) ;  /* 0x000000000f087348 */ /* 0x000fea0003c00000 */
[----:B------:R0:W1:Y:S02]  /*2c990*/  SHFL.IDX P6, R14, R13, R12, R11 ;  /* 0x0000000c0d0e7389 */ /* 0x00006400000c000b */
[----:B01----:R-:W-:Y:S01]  /*2c9a0*/  ENDCOLLECTIVE ;  /* 0x000000000000791b */ /* 0x003fe20003800000 */
.L_x_807:
[----:B------:R-:W-:Y:S05]  /*2c9b0*/  BSYNC B1 ;  /* 0x0000000000017941 */ /* 0x000fea0003800000 */
.L_x_806:
        /* <DEDUP_REMOVED lines=8> */
.L_x_808:
[----:B------:R-:W-:Y:S02]  /*2ca40*/  IMAD.MOV.U32 R13, RZ, RZ, R27 ;  /* 0x000000ffff0d7224 */ /* 0x000fe400078e001b */
[----:B------:R-:W-:-:S07]  /*2ca50*/  IMAD.MOV.U32 R3, RZ, RZ, R14 ;  /* 0x000000ffff037224 */ /* 0x000fce00078e000e */
[----:B------:R-:W-:Y:S05]  /*2ca60*/  WARPSYNC.COLLECTIVE R15, `(.L_x_809) ;  /* 0x000000000f087348 */ /* 0x000fea0003c00000 */
[----:B------:R0:W1:Y:S02]  /*2ca70*/  SHFL.IDX P6, R14, R13, R12, R11 ;  /* 0x0000000c0d0e7389 */ /* 0x00006400000c000b */
[----:B01----:R-:W-:Y:S01]  /*2ca80*/  ENDCOLLECTIVE ;  /* 0x000000000000791b */ /* 0x003fe20003800000 */
.L_x_809:
[----:B------:R-:W-:Y:S01]  /*2ca90*/  MOV R13, R28 ;  /* 0x0000001c000d7202 */ /* 0x000fe20000000f00 */
[----:B------:R-:W-:-:S07]  /*2caa0*/  IMAD.MOV.U32 R4, RZ, RZ, R14 ;  /* 0x000000ffff047224 */ /* 0x000fce00078e000e */
[----:B------:R-:W-:Y:S05]  /*2cab0*/  WARPSYNC.COLLECTIVE R15, `(.L_x_810) ;  /* 0x000000000f087348 */ /* 0x000fea0003c00000 */
[----:B------:R0:W1:Y:S02]  /*2cac0*/  SHFL.IDX P6, R14, R13, R12, R11 ;  /* 0x0000000c0d0e7389 */ /* 0x00006400000c000b */
[----:B01----:R-:W-:Y:S01]  /*2cad0*/  ENDCOLLECTIVE ;  /* 0x000000000000791b */ /* 0x003fe20003800000 */
.L_x_810:
[----:B------:R-:W-:Y:S05]  /*2cae0*/  BRA `(.L_x_811) ;  /* 0xfffffe44006c7947 */ /* 0x000fea000383ffff */
.L_x_562:
[----:B0-----:R0:W1:Y:S02]  /*2caf0*/  SYNCS.PHASECHK.TRANS64.TRYWAIT P0, [R18+URZ+0x33400], R3 ;  /* 0x03340003120075a7 */ /* 0x001064000800017f */
[----:B-1----:R-:W-:Y:S05]  /*2cb00*/  @!P0 NANOSLEEP.SYNCS 0x989680 ;  /* 0x009896800000895d */ /* 0x002fea0003900000 */
[----:B------:R-:W1:Y:S02]  /*2cb10*/  @!P0 SYNCS.PHASECHK.TRANS64 P0, [R18+URZ+0x33400], R3 ;  /* 0x03340003120085a7 */ /* 0x000e64000800007f */
[----:B-1----:R-:W-:Y:S05]  /*2cb20*/  @!P0 BRA `(.L_x_562) ;  /* 0xfffffffc00f08947 */ /* 0x002fea000383ffff */
[----:B------:R-:W-:Y:S05]  /*2cb30*/  BRA `(.L_x_812) ;  /* 0xfffffe4800d47947 */ /* 0x000fea000383ffff */
.L_x_574:
[----:B------:R-:W-:Y:S01]  /*2cb40*/  BSSY B1, `(.L_x_813) ;  /* 0x0000008000017945 */ /* 0x000fe20003800000 */
[----:B------:R-:W-:Y:S01]  /*2cb50*/  IMAD.MOV.U32 R13, RZ, RZ, R26 ;  /* 0x000000ffff0d7224 */ /* 0x000fe200078e001a */
[----:B------:R-:W-:Y:S01]  /*2cb60*/  MOV R15, 0xffffffff ;  /* 0xffffffff000f7802 */ /* 0x000fe20000000f00 */
[----:B------:R-:W-:Y:S02]  /*2cb70*/  IMAD.MOV.U32 R12, RZ, RZ, RZ ;  /* 0x000000ffff0c7224 */ /* 0x000fe400078e00ff */
[----:B------:R-:W-:-:S07]  /*2cb80*/  IMAD.MOV.U32 R11, RZ, RZ, 0x1e1f ;  /* 0x00001e1fff0b7424 */ /* 0x000fce00078e00ff */
[----:B------:R-:W-:Y:S05]  /*2cb90*/  WARPSYNC.COLLECTIVE R15, `(.L_x_814) ;  /* 0x000000000f087348 */ /* 0x000fea0003c00000 */
[----:B------:R0:W1:Y:S02]  /*2cba0*/  SHFL.IDX P6, R14, R13, R12, R11 ;  /* 0x0000000c0d0e7389 */ /* 0x00006400000c000b */
[----:B01----:R-:W-:Y:S01]  /*2cbb0*/  ENDCOLLECTIVE ;  /* 0x000000000000791b */ /* 0x003fe20003800000 */
.L_x_814:
[----:B------:R-:W-:Y:S05]  /*2cbc0*/  BSYNC B1 ;  /* 0x0000000000017941 */ /* 0x000fea0003800000 */
.L_x_813:
[----:B------:R-:W-:Y:S01]  /*2cbd0*/  IMAD.MOV.U32 R13, RZ, RZ, R24 ;  /* 0x000000ffff0d7224 */ /* 0x000fe200078e0018 */
[----:B------:R-:W-:Y:S01]  /*2cbe0*/  MOV R11, 0x1e1f ;  /* 0x00001e1f000b7802 */ /* 0x000fe20000000f00 */
[----:B------:R-:W-:Y:S02]  /*2cbf0*/  IMAD.MOV.U32 R12, RZ, RZ, RZ ;  /* 0x000000ffff0c7224 */ /* 0x000fe400078e00ff */
[----:B------:R-:W-:Y:S02]  /*2cc00*/  IMAD.MOV.U32 R15, RZ, RZ, -0x1 ;  /* 0xffffffffff0f7424 */ /* 0x000fe400078e00ff */
[----:B------:R-:W-:-:S07]  /*2cc10*/  IMAD.MOV.U32 R3, RZ, RZ, R14 ;  /* 0x000000ffff037224 */ /* 0x000fce00078e000e */
[----:B------:R-:W-:Y:S05]  /*2cc20*/  WARPSYNC.COLLECTIVE R15, `(.L_x_815) ;  /* 0x000000000f087348 */ /* 0x000fea0003c00000 */
[----:B------:R0:W1:Y:S02]  /*2cc30*/  SHFL.IDX P6, R14, R13, R12, R11 ;  /* 0x0000000c0d0e7389 */ /* 0x00006400000c000b */
[----:B01----:R-:W-:Y:S01]  /*2cc40*/  ENDCOLLECTIVE ;  /* 0x000000000000791b */ /* 0x003fe20003800000 */
.L_x_815:
[----:B------:R-:W-:Y:S02]  /*2cc50*/  IMAD.MOV.U32 R13, RZ, RZ, R27 ;  /* 0x000000ffff0d7224 */ /* 0x000fe400078e001b */
[----:B------:R-:W-:-:S07]  /*2cc60*/  IMAD.MOV.U32 R5, RZ, RZ, R14 ;  /* 0x000000ffff057224 */ /* 0x000fce00078e000e */
[----:B------:R-:W-:Y:S05]  /*2cc70*/  WARPSYNC.COLLECTIVE R15, `(.L_x_816) ;  /* 0x000000000f087348 */ /* 0x000fea0003c00000 */
[----:B------:R0:W1:Y:S02]  /*2cc80*/  SHFL.IDX P6, R14, R13, R12, R11 ;  /* 0x0000000c0d0e7389 */ /* 0x00006400000c000b */
[----:B01----:R-:W-:Y:S01]  /*2cc90*/  ENDCOLLECTIVE ;  /* 0x000000000000791b */ /* 0x003fe20003800000 */
.L_x_816:
[----:B------:R-:W-:Y:S01]  /*2cca0*/  IMAD.MOV.U32 R13, RZ, RZ, R28 ;  /* 0x000000ffff0d7224 */ /* 0x000fe200078e001c */
[----:B------:R-:W-:-:S07]  /*2ccb0*/  MOV R7, R14 ;  /* 0x0000000e00077202 */ /* 0x000fce0000000f00 */
[----:B------:R-:W-:Y:S05]  /*2ccc0*/  WARPSYNC.COLLECTIVE R15, `(.L_x_817) ;  /* 0x000000000f087348 */ /* 0x000fea0003c00000 */
[----:B------:R0:W1:Y:S02]  /*2ccd0*/  SHFL.IDX P6, R14, R13, R12, R11 ;  /* 0x0000000c0d0e7389 */ /* 0x00006400000c000b */
[----:B01----:R-:W-:Y:S01]  /*2cce0*/  ENDCOLLECTIVE ;  /* 0x000000000000791b */ /* 0x003fe20003800000 */
.L_x_817:
[----:B------:R-:W-:Y:S05]  /*2ccf0*/  BRA `(.L_x_818) ;  /* 0xfffffe7800787947 */ /* 0x000fea000383ffff */
.L_x_578:
[----:B0-----:R0:W1:Y:S02]  /*2cd00*/  SYNCS.PHASECHK.TRANS64.TRYWAIT P0, [R18+URZ+0x33400], R3 ;  /* 0x03340003120075a7 */ /* 0x001064000800017f */
[----:B-1----:R-:W-:Y:S05]  /*2cd10*/  @!P0 NANOSLEEP.SYNCS 0x989680 ;  /* 0x009896800000895d */ /* 0x002fea0003900000 */
[----:B------:R-:W1:Y:S02]  /*2cd20*/  @!P0 SYNCS.PHASECHK.TRANS64 P0, [R18+URZ+0x33400], R3 ;  /* 0x03340003120085a7 */ /* 0x000e64000800007f */
[----:B-1----:R-:W-:Y:S05]  /*2cd30*/  @!P0 BRA `(.L_x_578) ;  /* 0xfffffffc00f08947 */ /* 0x002fea000383ffff */
[----:B------:R-:W-:Y:S05]  /*2cd40*/  BRA `(.L_x_819) ;  /* 0xfffffe7c00887947 */ /* 0x000fea000383ffff */
.L_x_586:
[----:B-1----:R1:W2:Y:S02]  /*2cd50*/  SYNCS.PHASECHK.TRANS64.TRYWAIT P1, [R0+URZ+0x33430], R3 ;  /* 0x03343003000075a7 */ /* 0x0022a4000802017f */
[----:B--2---:R-:W-:Y:S05]  /*2cd60*/  @!P1 NANOSLEEP.SYNCS 0x989680 ;  /* 0x009896800000995d */ /* 0x004fea0003900000 */
[----:B------:R-:W2:Y:S02]  /*2cd70*/  @!P1 SYNCS.PHASECHK.TRANS64 P1, [R0+URZ+0x33430], R3 ;  /* 0x03343003000095a7 */ /* 0x000ea4000802007f */
[----:B--2---:R-:W-:Y:S05]  /*2cd80*/  @!P1 BRA `(.L_x_586) ;  /* 0xfffffffc00f09947 */ /* 0x004fea000383ffff */
[----:B------:R-:W-:Y:S05]  /*2cd90*/  BRA `(.L_x_585) ;  /* 0xfffffeac00d87947 */ /* 0x000fea000383ffff */
.L_x_593:
[----:B--2---:R2:W3:Y:S02]  /*2cda0*/  SYNCS.PHASECHK.TRANS64.TRYWAIT P2, [R5+URZ+0x33430], R4 ;  /* 0x03343004050075a7 */ /* 0x0044e4000804017f */
[----:B---3--:R-:W-:Y:S05]  /*2cdb0*/  @!P2 NANOSLEEP.SYNCS 0x989680 ;  /* 0x009896800000a95d */ /* 0x008fea0003900000 */
[----:B------:R-:W3:Y:S02]  /*2cdc0*/  @!P2 SYNCS.PHASECHK.TRANS64 P2, [R5+URZ+0x33430], R4 ;  /* 0x033430040500a5a7 */ /* 0x000ee4000804007f */
[----:B---3--:R-:W-:Y:S05]  /*2cdd0*/  @!P2 BRA `(.L_x_593) ;  /* 0xfffffffc00f0a947 */ /* 0x008fea000383ffff */
[----:B------:R-:W-:Y:S05]  /*2cde0*/  BRA `(.L_x_592) ;  /* 0xfffffef400187947 */ /* 0x000fea000383ffff */
.L_x_597:
[----:B-1----:R1:W2:Y:S02]  /*2cdf0*/  SYNCS.PHASECHK.TRANS64.TRYWAIT P1, [R4+URZ+0x33450], R3 ;  /* 0x03345003040075a7 */ /* 0x0022a4000802017f */
[----:B--2---:R-:W-:Y:S05]  /*2ce00*/  @!P1 NANOSLEEP.SYNCS 0x989680 ;  /* 0x009896800000995d */ /* 0x004fea0003900000 */
[----:B------:R-:W2:Y:S02]  /*2ce10*/  @!P1 SYNCS.PHASECHK.TRANS64 P1, [R4+URZ+0x33450], R3 ;  /* 0x03345003040095a7 */ /* 0x000ea4000802007f */
[----:B--2---:R-:W-:Y:S05]  /*2ce20*/  @!P1 BRA `(.L_x_597) ;  /* 0xfffffffc00f09947 */ /* 0x004fea000383ffff */
[----:B------:R-:W-:Y:S05]  /*2ce30*/  BRA `(.L_x_594) ;  /* 0xffffff0400587947 */ /* 0x000fea000383ffff */
.L_x_604:
[----:B-1----:R1:W2:Y:S02]  /*2ce40*/  SYNCS.PHASECHK.TRANS64.TRYWAIT P1, [R13+URZ+0x33450], R0 ;  /* 0x033450000d0075a7 */ /* 0x0022a4000802017f */
[----:B--2---:R-:W-:Y:S05]  /*2ce50*/  @!P1 NANOSLEEP.SYNCS 0x989680 ;  /* 0x009896800000995d */ /* 0x004fea0003900000 */
[----:B------:R-:W2:Y:S02]  /*2ce60*/  @!P1 SYNCS.PHASECHK.TRANS64 P1, [R13+URZ+0x33450], R0 ;  /* 0x033450000d0095a7 */ /* 0x000ea4000802007f */
[----:B--2---:R-:W-:Y:S05]  /*2ce70*/  @!P1 BRA `(.L_x_604) ;  /* 0xfffffffc00f09947 */ /* 0x004fea000383ffff */
[----:B------:R-:W-:Y:S05]  /*2ce80*/  BRA `(.L_x_603) ;  /* 0xffffff30007c7947 */ /* 0x000fea000383ffff */
.L_x_608:
[----:B------:R-:W-:Y:S01]  /*2ce90*/  SEL R7, R25, R120, P0 ;  /* 0x0000007819077207 */ /* 0x000fe20000000000 */
[----:B------:R-:W-:Y:S01]  /*2cea0*/  IMAD.MOV.U32 R11, RZ, RZ, 0x1c1f ;  /* 0x00001c1fff0b7424 */ /* 0x000fe200078e00ff */
[----:B------:R-:W-:Y:S02]  /*2ceb0*/  SEL R8, R120, R25, P0 ;  /* 0x0000001978087207 */ /* 0x000fe40000000000 */
[----:B------:R-:W-:Y:S02]  /*2cec0*/  SEL R25, R12, R39, P0 ;  /* 0x000000270c197207 */ /* 0x000fe40000000000 */
[----:B------:R-:W-:Y:S01]  /*2ced0*/  SEL R28, R39, R12, P0 ;  /* 0x0000000c271c7207 */ /* 0x000fe20000000000 */
[----:B------:R-:W-:Y:S01]  /*2cee0*/  IMAD.MOV.U32 R12, RZ, RZ, R0 ;  /* 0x000000ffff0c7224 */ /* 0x000fe200078e0000 */
[----:B------:R-:W-:Y:S02]  /*2cef0*/  MOV R15, 0xffffffff ;  /* 0xffffffff000f7802 */ /* 0x000fe40000000f00 */
[----:B------:R-:W-:-:S02]  /*2cf00*/  SEL R9, R24, R41, P0 ;  /* 0x0000002918097207 */ /* 0x000fc40000000000 */
[----:B------:R-:W-:-:S07]  /*2cf10*/  SEL R20, R41, R24, P0 ;  /* 0x0000001829147207 */ /* 0x000fce0000000000 */
[----:B01----:R-:W-:Y:S05]  /*2cf20*/  WARPSYNC.COLLECTIVE R15, `(.L_x_820) ;  /* 0x000000000f087348 */ /* 0x003fea0003c00000 */
[----:B------:R2:W3:Y:S02]  /*2cf30*/  SHFL.IDX P6, R14, R13, R12, R11 ;  /* 0x0000000c0d0e7389 */ /* 0x0004e400000c000b */
[----:B0123--:R-:W-:Y:S01]  /*2cf40*/  ENDCOLLECTIVE ;  /* 0x000000000000791b */ /* 0x00ffe20003800000 */
.L_x_820:
[----:B------:R-:W-:Y:S02]  /*2cf50*/  SEL R41, R54, R5, P0 ;  /* 0x0000000536297207 */ /* 0x000fe40000000000 */
[----:B------:R-:W-:Y:S02]  /*2cf60*/  SEL R54, R5, R54, P0 ;  /* 0x0000003605367207 */ /* 0x000fe40000000000 */
[----:B------:R-:W-:Y:S02]  /*2cf70*/  SEL R21, R122, R35, P0 ;  /* 0x000000237a157207 */ /* 0x000fe40000000000 */
[----:B------:R-:W-:Y:S02]  /*2cf80*/  SEL R24, R35, R122, P0 ;  /* 0x0000007a23187207 */ /* 0x000fe40000000000 */
[----:B------:R-:W-:Y:S02]  /*2cf90*/  SEL R31, R44, R57, P0 ;  /* 0x000000392c1f7207 */ /* 0x000fe40000000000 */
[----:B------:R-:W-:-:S02]  /*2cfa0*/  SEL R42, R57, R44, P0 ;  /* 0x0000002c392a7207 */ /* 0x000fc40000000000 */
[----:B------:R-:W-:Y:S01]  /*2cfb0*/  SEL R57, R34, R91, P0 ;  /* 0x0000005b22397207 */ /* 0x000fe20000000000 */
[----:B------:R-:W-:Y:S01]  /*2cfc0*/  IMAD.MOV.U32 R13, RZ, RZ, R2 ;  /* 0x000000ffff0d7224 */ /* 0x000fe200078e0002 */
[----:B------:R-:W-:Y:S01]  /*2cfd0*/  SEL R72, R91, R34, P0 ;  /* 0x000000225b487207 */ /* 0x000fe20000000000 */
[----:B------:R-:W-:Y:S01]  /*2cfe0*/  IMAD.MOV.U32 R12, RZ, RZ, R3 ;  /* 0x000000ffff0c7224 */ /* 0x000fe200078e0003 */
[----:B------:R-:W-:Y:S02]  /*2cff0*/  SEL R27, R40, R43, P0 ;  /* 0x0000002b281b7207 */ /* 0x000fe40000000000 */
[----:B------:R-:W-:Y:S02]  /*2d000*/  SEL R32, R43, R40, P0 ;  /* 0x000000282b207207 */ /* 0x000fe40000000000 */
[----:B------:R-:W-:Y:S02]  /*2d010*/  SEL R43, R56, R45, P0 ;  /* 0x0000002d382b7207 */ /* 0x000fe40000000000 */
[----:B------:R-:W-:Y:S01]  /*2d020*/  SEL R56, R45, R56, P0 ;  /* 0x000000382d387207 */ /* 0x000fe20000000000 */
[----:B------:R-:W-:Y:S01]  /*2d030*/  IMAD.MOV.U32 R6, RZ, RZ, R14 ;  /* 0x000000ffff067224 */ /* 0x000fe200078e000e */
[----:B------:R-:W-:-:S07]  /*2d040*/  SEL R45, R60, R47, P0 ;  /* 0x0000002f3c2d7207 */ /* 0x000fce0000000000 */
[----:B------:R-:W-:Y:S05]  /*2d050*/  WARPSYNC.COLLECTIVE R15, `(.L_x_821) ;  /* 0x000000000f087348 */ /* 0x000fea0003c00000 */
[----:B------:R0:W1:Y:S02]  /*2d060*/  SHFL.IDX P6, R14, R13, R12, R11 ;  /* 0x0000000c0d0e7389 */ /* 0x00006400000c000b */
[----:B01----:R-:W-:Y:S01]  /*2d070*/  ENDCOLLECTIVE ;  /* 0x000000000000791b */ /* 0x003fe20003800000 */
.L_x_821:
        /* <DEDUP_REMOVED lines=13> */
[----:B------:R-:W-:-:S02]  /*2d150*/  SEL R29, R36, R37, P0 ;  /* 0x00000025241d7207 */ /* 0x000fc40000000000 */
[----:B------:R-:W-:-:S07]  /*2d160*/  MOV R5, R14 ;  /* 0x0000000e00057202 */ /* 0x000fce0000000f00 */
[----:B------:R-:W-:Y:S05]  /*2d170*/  WARPSYNC.COLLECTIVE R15, `(.L_x_822) ;  /* 0x000000000f087348 */ /* 0x000fea0003c00000 */
[----:B------:R0:W1:Y:S02]  /*2d180*/  SHFL.IDX P6, R14, R13, R12, R11 ;  /* 0x0000000c0d0e7389 */ /* 0x00006400000c000b */
[----:B01----:R-:W-:Y:S01]  /*2d190*/  ENDCOLLECTIVE ;  /* 0x000000000000791b */ /* 0x003fe20003800000 */
.L_x_822:
        /* <DEDUP_REMOVED lines=8> */
[----:B------:R-:W-:Y:S02]  /*2d220*/  MOV R13, R8 ;  /* 0x00000008000d7202 */ /* 0x000fe40000000f00 */
        /* <DEDUP_REMOVED lines=9> */
.L_x_823:
[----:B------:R-:W-:Y:S02]  /*2d2c0*/  SEL R78, R93, R78, P0 ;  /* 0x0000004e5d4e7207 */ /* 0x000fe40000000000 */
[----:B------:R-:W-:Y:S02]  /*2d2d0*/  SEL R65, R80, R119, P0 ;  /* 0x0000007750417207 */ /* 0x000fe40000000000 */
[----:B------:R-:W-:Y:S02]  /*2d2e0*/  SEL R80, R119, R80, P0 ;  /* 0x0000005077507207 */ /* 0x000fe40000000000 */
[----:B------:R-:W-:Y:S02]  /*2d2f0*/  SEL R4, R6, R5, P0 ;  /* 0x0000000506047207 */ /* 0x000fe40000000000 */
[----:B------:R-:W-:Y:S01]  /*2d300*/  SEL R6, R5, R6, P0 ;  /* 0x0000000605067207 */ /* 0x000fe20000000000 */
[----:B------:R-:W-:Y:S01]  /*2d310*/  IMAD.MOV.U32 R13, RZ, RZ, R9 ;  /* 0x000000ffff0d7224 */ /* 0x000fe200078e0009 */
[----:B------:R-:W-:Y:S01]  /*2d320*/  MOV R12, R0 ;  /* 0x00000000000c7202 */ /* 0x000fe20000000f00 */
[----:B------:R-:W-:-:S07]  /*2d330*/  IMAD.MOV.U32 R7, RZ, RZ, R14 ;  /* 0x000000ffff077224 */ /* 0x000fce00078e000e */
[----:B------:R-:W-:Y:S05]  /*2d340*/  WARPSYNC.COLLECTIVE R15, `(.L_x_824) ;  /* 0x000000000f087348 */ /* 0x000fea0003c00000 */
[----:B------:R0:W1:Y:S02]  /*2d350*/  SHFL.IDX P6, R14, R13, R12, R11 ;  /* 0x0000000c0d0e7389 */ /* 0x00006400000c000b */
[----:B01----:R-:W-:Y:S01]  /*2d360*/  ENDCOLLECTIVE ;  /* 0x000000000000791b */ /* 0x003fe20003800000 */
.L_x_824:
[----:B------:R-:W-:Y:S02]  /*2d370*/  SEL R8, R10, R7, P0 ;  /* 0x000000070a087207 */ /* 0x000fe40000000000 */
[----:B------:R-:W-:Y:S01]  /*2d380*/  SEL R10, R7, R10, P0 ;  /* 0x0000000a070a7207 */ /* 0x000fe20000000000 */
[----:B------:R-:W-:Y:S02]  /*2d390*/  IMAD.MOV.U32 R13, RZ, RZ, R20 ;  /* 0x000000ffff0d7224 */ /* 0x000fe400078e0014 */
[----:B------:R-:W-:Y:S02]  /*2d3a0*/  IMAD.MOV.U32 R12, RZ, RZ, R3 ;  /* 0x000000ffff0c7224 */ /* 0x000fe400078e0003 */
[----:B------:R-:W-:-:S07]  /*2d3b0*/  IMAD.MOV.U32 R26, RZ, RZ, R14 ;  /* 0x000000ffff1a7224 */ /* 0x000fce00078e000e */
[----:B------:R-:W-:Y:S05]  /*2d3c0*/  WARPSYNC.COLLECTIVE R15, `(.L_x_825) ;  /* 0x000000000f087348 */ /* 0x000fea0003c00000 */
[----:B------:R0:W1:Y:S02]  /*2d3d0*/  SHFL.IDX P6, R14, R13, R12, R11 ;  /* 0x0000000c0d0e7389 */ /* 0x00006400000c000b */
[----:B01----:R-:W-:Y:S01]  /*2d3e0*/  ENDCOLLECTIVE ;  /* 0x000000000000791b */ /* 0x003fe20003800000 */
.L_x_825:
[----:B------:R-:W-:Y:S02]  /*2d3f0*/  IMAD.MOV.U32 R13, RZ, RZ, R21 ;  /* 0x000000ffff0d7224 */ /* 0x000fe400078e0015 */
[----:B------:R-:W-:Y:S01]  /*2d400*/  IMAD.MOV.U32 R12, RZ, RZ, R0 ;  /* 0x000000ffff0c7224 */ /* 0x000fe200078e0000 */
[----:B------:R-:W-:-:S07]  /*2d410*/  MOV R9, R14 ;  /* 0x0000000e00097202 */ /* 0x000fce0000000f00 */
[----:B------:R-:W-:Y:S05]  /*2d420*/  WARPSYNC.COLLECTIVE R15, `(.L_x_826) ;  /* 0x000000000f087348 */ /* 0x000fea0003c00000 */
[----:B------:R0:W1:Y:S02]  /*2d430*/  SHFL.IDX P6, R14, R13, R12, R11 ;  /* 0x0000000c0d0e7389 */ /* 0x00006400000c000b */
[----:B01----:R-:W-:Y:S01]  /*2d440*/  ENDCOLLECTIVE ;  /* 0x000000000000791b */ /* 0x003fe20003800000 */
.L_x_826:
[----:B------:R-:W-:Y:S01]  /*2d450*/  MOV R13, R24 ;  /* 0x00000018000d7202 */ /* 0x000fe20000000f00 */
[----:B------:R-:W-:Y:S01]  /*2d460*/  IMAD.MOV.U32 R12, RZ, RZ, R3 ;  /* 0x000000ffff0c7224 */ /* 0x000fe200078e0003 */
[----:B------:R-:W-:Y:S02]  /*2d470*/  SEL R24, R26, R9, P0 ;  /* 0x000000091a187207 */ /* 0x000fe40000000000 */
[----:B------:R-:W-:Y:S01]  /*2d480*/  SEL R26, R9, R26, P0 ;  /* 0x0000001a091a7207 */ /* 0x000fe20000000000 */
[----:B------:R-:W-:-:S07]  /*2d490*/  IMAD.MOV.U32 R30, RZ, RZ, R14 ;  /* 0x000000ffff1e7224 */ /* 0x000fce00078e000e */
[----:B------:R-:W-:Y:S05]  /*2d4a0*/  WARPSYNC.COLLECTIVE R15, `(.L_x_827) ;  /* 0x000000000f087348 */ /* 0x000fea0003c00000 */
[----:B------:R0:W1:Y:S02]  /*2d4b0*/  SHFL.IDX P6, R14, R13, R12, R11 ;  /* 0x0000000c0d0e7389 */ /* 0x00006400000c000b */
[----:B01----:R-:W-:Y:S01]  /*2d4c0*/  ENDCOLLECTIVE ;  /* 0x000000000000791b */ /* 0x003fe20003800000 */
.L_x_827:
[----:B------:R-:W-:Y:S01]  /*2d4d0*/  IMAD.MOV.U32 R13, RZ, RZ, R25 ;  /* 0x000000ffff0d7224 */ /* 0x000fe200078e0019 */
[----:B------:R-:W-:Y:S01]  /*2d4e0*/  MOV R12, R0 ;  /* 0x00000000000c7202 */ /* 0x000fe20000000f00 */
[----:B------:R-:W-:-:S07]  /*2d4f0*/  IMAD.MOV.U32 R21, RZ, RZ, R14 ;  /* 0x000000ffff157224 */ /* 0x000fce00078e000e */
[----:B------:R-:W-:Y:S05]  /*2d500*/  WARPSYNC.COLLECTIVE R15, `(.L_x_828) ;  /* 0x000000000f087348 */ /* 0x000fea0003c00000 */
[----:B------:R0:W1:Y:S02]  /*2d510*/  SHFL.IDX P6, R14, R13, R12, R11 ;  /* 0x0000000c0d0e7389 */ /* 0x00006400000c000b */
[----:B01----:R-:W-:Y:S01]  /*2d520*/  ENDCOLLECTIVE ;  /* 0x000000000000791b */ /* 0x003fe20003800000 */
.L_x_828:
[----:B------:R-:W-:Y:S01]  /*2d530*/  IMAD.MOV.U32 R13, RZ, RZ, R28 ;  /* 0x000000ffff0d7224 */ /* 0x000fe200078e001c */
[----:B------:R-:W-:Y:S01]  /*2d540*/  SEL R28, R30, R21, P0 ;  /* 0x000000151e1c7207 */ /* 0x000fe20000000000 */
[----:B------:R-:W-:Y:S01]  /*2d550*/  IMAD.MOV.U32 R12, RZ, RZ, R3 ;  /* 0x000000ffff0c7224 */ /* 0x000fe200078e0003 */
[----:B------:R-:W-:Y:S01]  /*2d560*/  SEL R30, R21, R30, P0 ;  /* 0x0000001e151e7207 */ /* 0x000fe20000000000 */
[----:B------:R-:W-:-:S07]  /*2d570*/  IMAD.MOV.U32 R34, RZ, RZ, R14 ;  /* 0x000000ffff227224 */ /* 0x000fce00078e000e */
[----:B------:R-:W-:Y:S05]  /*2d580*/  WARPSYNC.COLLECTIVE R15, `(.L_x_829) ;  /* 0x000000000f087348 */ /* 0x000fea0003c00000 */
[----:B------:R0:W1:Y:S02]  /*2d590*/  SHFL.IDX P6, R14, R13, R12, R11 ;  /* 0x0000000c0d0e7389 */ /* 0x00006400000c000b */
[----:B01----:R-:W-:Y:S01]  /*2d5a0*/  ENDCOLLECTIVE ;  /* 0x000000000000791b */ /* 0x003fe20003800000 */
.L_x_829:
[----:B------:R-:W-:Y:S02]  /*2d5b0*/  IMAD.MOV.U32 R13, RZ, RZ, R27 ;  /* 0x000000ffff0d7224 */ /* 0x000fe400078e001b */
[----:B------:R-:W-:Y:S01]  /*2d5c0*/  IMAD.MOV.U32 R12, RZ, RZ, R0 ;  /* 0x000000ffff0c7224 */ /* 0x000fe200078e0000 */
[----:B------:R-:W-:-:S07]  /*2d5d0*/  MOV R25, R14 ;  /* 0x0000000e00197202 */ /* 0x000fce0000000f00 */
[----:B------:R-:W-:Y:S05]  /*2d5e0*/  WARPSYNC.COLLECTIVE R15, `(.L_x_830) ;  /* 0x000000000f087348 */ /* 0x000fea0003c00000 */
[----:B------:R0:W1:Y:S02]  /*2d5f0*/  SHFL.IDX P6, R14, R13, R12, R11 ;  /* 0x0000000c0d0e7389 */ /* 0x00006400000c000b */
[----:B01----:R-:W-:Y:S01]  /*2d600*/  ENDCOLLECTIVE ;  /* 0x000000000000791b */ /* 0x003fe20003800000 */
.L_x_830:
        /* <DEDUP_REMOVED lines=8> */
.L_x_831:
[----:B------:R-:W-:Y:S01]  /*2d690*/  IMAD.MOV.U32 R13, RZ, RZ, R29 ;  /* 0x000000ffff0d7224 */ /* 0x000fe200078e001d */
[----:B------:R-:W-:Y:S01]  /*2d6a0*/  MOV R12, R0 ;  /* 0x00000000000c7202 */ /* 0x000fe20000000f00 */
[----:B------:R-:W-:-:S07]  /*2d6b0*/  IMAD.MOV.U32 R27, RZ, RZ, R14 ;  /* 0x000000ffff1b7224 */ /* 0x000fce00078e000e */
[----:B------:R-:W-:Y:S05]  /*2d6c0*/  WARPSYNC.COLLECTIVE R15, `(.L_x_832) ;  /* 0x000000000f087348 */ /* 0x000fea0003c00000 */
[----:B------:R0:W1:Y:S02]  /*2d6d0*/  SHFL.IDX P6, R14, R13, R12, R11 ;  /* 0x0000000c0d0e7389 */ /* 0x00006400000c000b */
[----:B01----:R-:W-:Y:S01]  /*2d6e0*/  ENDCOLLECTIVE ;  /* 0x000000000000791b */ /* 0x003fe20003800000 */
.L_x_832:
        /* <DEDUP_REMOVED lines=8> */
.L_x_833:
[----:B------:R-:W-:Y:S02]  /*2d770*/  IMAD.MOV.U32 R13, RZ, RZ, R31 ;  /* 0x000000ffff0d7224 */ /* 0x000fe400078e001f */
[----:B------:R-:W-:Y:S01]  /*2d780*/  IMAD.MOV.U32 R12, RZ, RZ, R0 ;  /* 0x000000ffff0c7224 */ /* 0x000fe200078e0000 */
[----:B------:R-:W-:-:S07]  /*2d790*/  MOV R40, R14 ;  /* 0x0000000e00287202 */ /* 0x000fce0000000f00 */
[----:B------:R-:W-:Y:S05]  /*2d7a0*/  WARPSYNC.COLLECTIVE R15, `(.L_x_834) ;  /* 0x000000000f087348 */ /* 0x000fea0003c00000 */
[----:B------:R0:W1:Y:S02]  /*2d7b0*/  SHFL.IDX P6, R14, R13, R12, R11 ;  /* 0x0000000c0d0e7389 */ /* 0x00006400000c000b */
[----:B01----:R-:W-:Y:S01]  /*2d7c0*/  ENDCOLLECTIVE ;  /* 0x000000000000791b */ /* 0x003fe20003800000 */
.L_x_834:
[----:B------:R-:W-:Y:S01]  /*2d7d0*/  MOV R13, R42 ;  /* 0x0000002a000d7202 */ /* 0x000fe20000000f00 */
[----:B------:R-:W-:Y:S02]  /*2d7e0*/  IMAD.MOV.U32 R12, RZ, RZ, R3 ;  /* 0x000000ffff0c7224 */ /* 0x000fe400078e0003 */
[----:B------:R-:W-:-:S07]  /*2d7f0*/  IMAD.MOV.U32 R31, RZ, RZ, R14 ;  /* 0x000000ffff1f7224 */ /* 0x000fce00078e000e */
[----:B------:R-:W-:Y:S05]  /*2d800*/  WARPSYNC.COLLECTIVE R15, `(.L_x_835) ;  /* 0x000000000f087348 */ /* 0x000fea0003c00000 */
[----:B------:R0:W1:Y:S02]  /*2d810*/  SHFL.IDX P6, R14, R13, R12, R11 ;  /* 0x0000000c0d0e7389 */ /* 0x00006400000c000b */
[----:B01----:R-:W-:Y:S01]  /*2d820*/  ENDCOLLECTIVE ;  /* 0x000000000000791b */ /* 0x003fe20003800000 */
.L_x_835:
[----:B------:R-:W-:Y:S01]  /*2d830*/  IMAD.MOV.U32 R13, RZ, RZ, R33 ;  /* 0x000000ffff0d7224 */ /* 0x000fe200078e0021 */
[----:B------:R-:W-:Y:S01]  /*2d840*/  MOV R12, R0 ;  /* 0x00000000000c7202 */ /* 0x000fe20000000f00 */
[----:B------:R-:W-:-:S07]  /*2d850*/  IMAD.MOV.U32 R42, RZ, RZ, R14 ;  /* 0x000000ffff2a7224 */ /* 0x000fce00078e000e */
[----:B------:R-:W-:Y:S05]  /*2d860*/  WARPSYNC.COLLECTIVE R15, `(.L_x_836) ;  /* 0x000000000f087348 */ /* 0x000fea0003c00000 */
[----:B------:R0:W1:Y:S02]  /*2d870*/  SHFL.IDX P6, R14, R13, R12, R11 ;  /* 0x0000000c0d0e7389 */ /* 0x00006400000c000b */
[----:B01----:R-:W-:Y:S01]  /*2d880*/  ENDCOLLECTIVE ;  /* 0x000000000000791b */ /* 0x003fe20003800000 */
.L_x_836:
[----:B------:R-:W-:Y:S02]  /*2d890*/  IMAD.MOV.U32 R13, RZ, RZ, R44 ;  /* 0x000000ffff0d7224 */ /* 0x000fe400078e002c */
[----:B------:R-:W-:Y:S02]  /*2d8a0*/  IMAD.MOV.U32 R12, RZ, RZ, R3 ;  /* 0x000000ffff0c7224 */ /* 0x000fe400078e0003 */
[----:B------:R-:W-:-:S07]  /*2d8b0*/  IMAD.MOV.U32 R33, RZ, RZ, R14 ;  /* 0x000000ffff217224 */ /* 0x000fce00078e000e */
[----:B------:R-:W-:Y:S05]  /*2d8c0*/  WARPSYNC.COLLECTIVE R15, `(.L_x_837) ;  /* 0x000000000f087348 */ /* 0x000fea0003c00000 */
[----:B------:R0:W1:Y:S02]  /*2d8d0*/  SHFL.IDX P6, R14, R13, R12, R11 ;  /* 0x0000000c0d0e7389 */ /* 0x00006400000c000b */
[----:B01----:R-:W-:Y:S01]  /*2d8e0*/  ENDCOLLECTIVE ;  /* 0x000000000000791b */ /* 0x003fe20003800000 */
.L_x_837:
[----:B------:R-:W-:Y:S02]  /*2d8f0*/  IMAD.MOV.U32 R13, RZ, RZ, R35 ;  /* 0x000000ffff0d7224 */ /* 0x000fe400078e0023 */
[----:B------:R-:W-:Y:S01]  /*2d900*/  IMAD.MOV.U32 R12, RZ, RZ, R0 ;  /* 0x000000ffff0c7224 */ /* 0x000fe200078e0000 */
[----:B------:R-:W-:-:S07]  /*2d910*/  MOV R44, R14 ;  /* 0x0000000e002c7202 */ /* 0x000fce0000000f00 */
[----:B------:R-:W-:Y:S05]  /*2d920*/  WARPSYNC.COLLECTIVE R15, `(.L_x_838) ;  /* 0x000000000f087348 */ /* 0x000fea0003c00000 */
[----:B------:R0:W1:Y:S02]  /*2d930*/  SHFL.IDX P6, R14, R13, R12, R11 ;  /* 0x0000000c0d0e7389 */ /* 0x00006400000c000b */
[----:B01----:R-:W-:Y:S01]  /*2d940*/  ENDCOLLECTIVE ;  /* 0x000000000000791b */ /* 0x003fe20003800000 */
.L_x_838:
[----:B------:R-:W-:Y:S01]  /*2d950*/  MOV R13, R46 ;  /* 0x0000002e000d7202 */ /* 0x000fe20000000f00 */
[----:B------:R-:W-:Y:S02]  /*2d960*/  IMAD.MOV.U32 R12, RZ, RZ, R3 ;  /* 0x000000ffff0c7224 */ /* 0x000fe400078e0003 */
[----:B------:R-:W-:-:S07]  /*2d970*/  IMAD.MOV.U32 R35, RZ, RZ, R14 ;  /* 0x000000ffff237224 */ /* 0x000fce00078e000e */
[----:B------:R-:W-:Y:S05]  /*2d980*/  WARPSYNC.COLLECTIVE R15, `(.L_x_839) ;  /* 0x000000000f087348 */ /* 0x000fea0003c00000 */
[----:B------:R0:W1:Y:S02]  /*2d990*/  SHFL.IDX P6, R14, R13, R12, R11 ;  /* 0x0000000c0d0e7389 */ /* 0x00006400000c000b */
[----:B01----:R-:W-:Y:S01]  /*2d9a0*/  ENDCOLLECTIVE ;  /* 0x000000000000791b */ /* 0x003fe20003800000 */
.L_x_839:
[----:B------:R-:W-:Y:S01]  /*2d9b0*/  IMAD.MOV.U32 R13, RZ, RZ, R37 ;  /* 0x000000ffff0d7224 */ /* 0x000fe200078e0025 */
[----:B------:R-:W-:Y:S01]  /*2d9c0*/  MOV R12, R0 ;  /* 0x00000000000c7202 */ /* 0x000fe20000000f00 */
[----:B------:R-:W-:-:S07]  /*2d9d0*/  IMAD.MOV.U32 R46, RZ, RZ, R14 ;  /* 0x000000ffff2e7224 */ /* 0x000fce00078e000e */
[----:B------:R-:W-:Y:S05]  /*2d9e0*/  WARPSYNC.COLLECTIVE R15, `(.L_x_840) ;  /* 0x000000000f087348 */ /* 0x000fea0003c00000 */
[----:B------:R0:W1:Y:S02]  /*2d9f0*/  SHFL.IDX P6, R14, R13, R12, R11 ;  /* 0x0000000c0d0e7389 */ /* 0x00006400000c000b */
[----:B01----:R-:W-:Y:S01]  /*2da00*/  ENDCOLLECTIVE ;  /* 0x000000000000791b */ /* 0x003fe20003800000 */
.L_x_840:
[----:B------:R-:W-:Y:S01]  /*2da10*/  IMAD.MOV.U32 R13, RZ, RZ, R48 ;  /* 0x000000ffff0d7224 */ /* 0x000fe200078e0030 */
[----:B------:R-:W-:Y:S01]  /*2da20*/  SEL R48, R33, R44, P0 ;  /* 0x0000002c21307207 */ /* 0x000fe20000000000 */
[----:B------:R-:W-:Y:S02]  /*2da30*/  IMAD.MOV.U32 R12, RZ, RZ, R3 ;  /* 0x000000ffff0c7224 */ /* 0x000fe400078e0003 */
[----:B------:R-:W-:-:S07]  /*2da40*/  IMAD.MOV.U32 R37, RZ, RZ, R14 ;  /* 0x000000ffff257224 */ /* 0x000fce00078e000e */
[----:B------:R-:W-:Y:S05]  /*2da50*/  WARPSYNC.COLLECTIVE R15, `(.L_x_841) ;  /* 0x000000000f087348 */ /* 0x000fea0003c00000 */
[----:B------:R0:W1:Y:S02]  /*2da60*/  SHFL.IDX P6, R14, R13, R12, R11 ;  /* 0x0000000c0d0e7389 */ /* 0x00006400000c000b */
[----:B01----:R-:W-:Y:S01]  /*2da70*/  ENDCOLLECTIVE ;  /* 0x000000000000791b */ /* 0x003fe20003800000 */
.L_x_841:
[----:B------:R-:W-:Y:S02]  /*2da80*/  IMAD.MOV.U32 R13, RZ, RZ, R39 ;  /* 0x000000ffff0d7224 */ /* 0x000fe400078e0027 */
[----:B------:R-:W-:Y:S01]  /*2da90*/  IMAD.MOV.U32 R12, RZ, RZ, R0 ;  /* 0x000000ffff0c7224 */ /* 0x000fe200078e0000 */
[----:B------:R-:W-:-:S07]  /*2daa0*/  MOV R58, R14 ;  /* 0x0000000e003a7202 */ /* 0x000fce0000000f00 */
[----:B------:R-:W-:Y:S05]  /*2dab0*/  WARPSYNC.COLLECTIVE R15, `(.L_x_842) ;  /* 0x000000000f087348 */ /* 0x000fea0003c00000 */
[----:B------:R0:W1:Y:S02]  /*2dac0*/  SHFL.IDX P6, R14, R13, R12, R11 ;  /* 0x0000000c0d0e7389 */ /* 0x00006400000c000b */
[----:B01----:R-:W-:Y:S01]  /*2dad0*/  ENDCOLLECTIVE ;  /* 0x000000000000791b */ /* 0x003fe20003800000 */
.L_x_842:
[----:B------:R-:W-:Y:S01]  /*2dae0*/  MOV R13, R50 ;  /* 0x00000032000d7202 */ /* 0x000fe20000000f00 */
[----:B------:R-:W-:Y:S01]  /*2daf0*/  IMAD.MOV.U32 R12, RZ, RZ, R3 ;  /* 0x000000ffff0c7224 */ /* 0x000fe200078e0003 */
[----:B------:R-:W-:Y:S02]  /*2db00*/  SEL R50, R44, R33, P0 ;  /* 0x000000212c327207 */ /* 0x000fe40000000000 */
[----:B------:R-:W-:Y:S02]  /*2db10*/  SEL R44, R35, R46, P0 ;  /* 0x0000002e232c7207 */ /* 0x000fe40000000000 */
[----:B------:R-:W-:Y:S01]  /*2db20*/  SEL R46, R46, R35, P0 ;  /* 0x000000232e2e7207 */ /* 0x000fe20000000000 */
[----:B------:R-:W-:-:S07]  /*2db30*/  IMAD.MOV.U32 R62, RZ, RZ, R14 ;  /* 0x000000ffff3e7224 */ /* 0x000fce00078e000e */
[----:B------:R-:W-:Y:S05]  /*2db40*/  WARPSYNC.COLLECTIVE R15, `(.L_x_843) ;  /* 0x000000000f087348 */ /* 0x000fea0003c00000 */
[----:B------:R0:W1:Y:S02]  /*2db50*/  SHFL.IDX P6, R14, R13, R12, R11 ;  /* 0x0000000c0d0e7389 */ /* 0x00006400000c000b */
[----:B01----:R-:W-:Y:S01]  /*2db60*/  ENDCOLLECTIVE ;  /* 0x000000000000791b */ /* 0x003fe20003800000 */
.L_x_843:
[----:B------:R-:W-:Y:S01]  /*2db70*/  IMAD.MOV.U32 R13, RZ, RZ, R41 ;  /* 0x000000ffff0d7224 */ /* 0x000fe200078e0029 */
[----:B------:R-:W-:Y:S01]  /*2db80*/  MOV R12, R0 ;  /* 0x00000000000c7202 */ /* 0x000fe20000000f00 */
[----:B------:R-:W-:-:S07]  /*2db90*/  IMAD.MOV.U32 R39, RZ, RZ, R14 ;  /* 0x000000ffff277224 */ /* 0x000fce00078e000e */
[----:B------:R-:W-:Y:S05]  /*2dba0*/  WARPSYNC.COLLECTIVE R15, `(.L_x_844) ;  /* 0x000000000f087348 */ /* 0x000fea0003c00000 */
[----:B------:R0:W1:Y:S02]  /*2dbb0*/  SHFL.IDX P6, R14, R13, R12, R11 ;  /* 0x0000000c0d0e7389 */ /* 0x00006400000c000b */
[----:B01----:R-:W-:Y:S01]  /*2dbc0*/  ENDCOLLECTIVE ;  /* 0x000000000000791b */ /* 0x003fe20003800000 */
.L_x_844:
[----:B------:R-:W-:Y:S02]  /*2dbd0*/  IMAD.MOV.U32 R13, RZ, RZ, R54 ;  /* 0x000000ffff0d7224 */ /* 0x000fe400078e0036 */
[----:B------:R-:W-:Y:S02]  /*2dbe0*/  IMAD.MOV.U32 R12, RZ, RZ, R3 ;  /* 0x000000ffff0c7224 */ /* 0x000fe400078e0003 */
[----:B------:R-:W-:-:S07]  /*2dbf0*/  IMAD.MOV.U32 R41, RZ, RZ, R14 ;  /* 0x000000ffff297224 */ /* 0x000fce00078e000e */
[----:B------:R-:W-:Y:S05]  /*2dc00*/  WARPSYNC.COLLECTIVE R15, `(.L_x_845) ;  /* 0x000000000f087348 */ /* 0x000fea0003c00000 */
[----:B------:R0:W1:Y:S02]  /*2dc10*/  SHFL.IDX P6, R14, R13, R12, R11 ;  /* 0x0000000c0d0e7389 */ /* 0x00006400000c000b */
[----:B01----:R-:W-:Y:S01]  /*2dc20*/  ENDCOLLECTIVE ;  /* 0x000000000000791b */ /* 0x003fe20003800000 */
.L_x_845:
[----:B------:R-:W-:Y:S02]  /*2dc30*/  IMAD.MOV.U32 R13, RZ, RZ, R43 ;  /* 0x000000ffff0d7224 */ /* 0x000fe400078e002b */
[----:B------:R-:W-:Y:S01]  /*2dc40*/  IMAD.MOV.U32 R12, RZ, RZ, R0 ;  /* 0x000000ffff0c7224 */ /* 0x000fe200078e0000 */
[----:B------:R-:W-:-:S07]  /*2dc50*/  MOV R54, R14 ;  /* 0x0000000e00367202 */ /* 0x000fce0000000f00 */
[----:B------:R-:W-:Y:S05]  /*2dc60*/  WARPSYNC.COLLECTIVE R15, `(.L_x_846) ;  /* 0x000000000f087348 */ /* 0x000fea0003c00000 */
[----:B------:R0:W1:Y:S02]  /*2dc70*/  SHFL.IDX P6, R14, R13, R12, R11 ;  /* 0x0000000c0d0e7389 */ /* 0x00006400000c000b */
[----:B01----:R-:W-:Y:S01]  /*2dc80*/  ENDCOLLECTIVE ;  /* 0x000000000000791b */ /* 0x003fe20003800000 */
.L_x_846:
[----:B------:R-:W-:Y:S02]  /*2dc90*/  SEL R5, R41, R54, P0 ;  /* 0x0000003629057207 */ /* 0x000fe40000000000 */
[----:B------:R-:W-:Y:S02]  /*2dca0*/  SEL R7, R54, R41, P0 ;  /* 0x0000002936077207 */ /* 0x000fe40000000000 */
        /* <DEDUP_REMOVED lines=8> */
.L_x_847:
[----:B------:R-:W-:Y:S01]  /*2dd30*/  IMAD.MOV.U32 R13, RZ, RZ, R45 ;  /* 0x000000ffff0d7224 */ /* 0x000fe200078e002d */
[----:B------:R-:W-:Y:S01]  /*2dd40*/  MOV R12, R0 ;  /* 0x00000000000c7202 */ /* 0x000fe20000000f00 */
[----:B------:R-:W-:-:S07]  /*2dd50*/  IMAD.MOV.U32 R2, RZ, RZ, R14 ;  /* 0x000000ffff027224 */ /* 0x000fce00078e000e */
[----:B------:R-:W-:Y:S05]  /*2dd60*/  WARPSYNC.COLLECTIVE R15, `(.L_x_848) ;  /* 0x000000000f087348 */ /* 0x000fea0003c00000 */
[----:B------:R0:W1:Y:S02]  /*2dd70*/  SHFL.IDX P6, R14, R13, R12, R11 ;  /* 0x0000000c0d0e7389 */ /* 0x00006400000c000b */
[----:B01----:R-:W-:Y:S01]  /*2dd80*/  ENDCOLLECTIVE ;  /* 0x000000000000791b */ /* 0x003fe20003800000 */
.L_x_848:
[----:B------:R-:W-:Y:S01]  /*2dd90*/  SEL R9, R43, R2, P0 ;  /* 0x000000022b097207 */ /* 0x000fe20000000000 */
        /* <DEDUP_REMOVED lines=8> */
.L_x_849:
[----:B------:R-:W-:Y:S02]  /*2de20*/  IMAD.MOV.U32 R13, RZ, RZ, R47 ;  /* 0x000000ffff0d7224 */ /* 0x000fe400078e002f */
[----:B------:R-:W-:Y:S01]  /*2de30*/  IMAD.MOV.U32 R12, RZ, RZ, R0 ;  /* 0x000000ffff0c7224 */ /* 0x000fe200078e0000 */
[----:B------:R-:W-:-:S07]  /*2de40*/  MOV R20, R14 ;  /* 0x0000000e00147202 */ /* 0x000fce0000000f00 */
[----:B------:R-:W-:Y:S05]  /*2de50*/  WARPSYNC.COLLECTIVE R15, `(.L_x_850) ;  /* 0x000000000f087348 */ /* 0x000fea0003c00000 */
[----:B------:R0:W1:Y:S02]  /*2de60*/  SHFL.IDX P6, R14, R13, R12, R11 ;  /* 0x0000000c0d0e7389 */ /* 0x00006400000c000b */
[----:B01----:R-:W-:Y:S01]  /*2de70*/  ENDCOLLECTIVE ;  /* 0x000000000000791b */ /* 0x003fe20003800000 */
.L_x_850:
[----:B------:R-:W-:Y:S02]  /*2de80*/  SEL R25, R45, R20, P0 ;  /* 0x000000142d197207 */ /* 0x000fe40000000000 */
[----:B------:R-:W-:Y:S02]  /*2de90*/  SEL R27, R20, R45, P0 ;  /* 0x0000002d141b7207 */ /* 0x000fe40000000000 */
[----:B------:R-:W-:Y:S01]  /*2dea0*/  MOV R13, R64 ;  /* 0x00000040000d7202 */ /* 0x000fe20000000f00 */
[----:B------:R-:W-:Y:S02]  /*2deb0*/  IMAD.MOV.U32 R12, RZ, RZ, R3 ;  /* 0x000000ffff0c7224 */ /* 0x000fe400078e0003 */
[----:B------:R-:W-:-:S07]  /*2dec0*/  IMAD.MOV.U32 R47, RZ, RZ, R14 ;  /* 0x000000ffff2f7224 */ /* 0x000fce00078e000e */
[----:B------:R-:W-:Y:S05]  /*2ded0*/  WARPSYNC.COLLECTIVE R15, `(.L_x_851) ;  /* 0x000000000f087348 */ /* 0x000fea0003c00000 */
[----:B------:R0:W1:Y:S02]  /*2dee0*/  SHFL.IDX P6, R14, R13, R12, R11 ;  /* 0x0000000c0d0e7389 */ /* 0x00006400000c000b */
[----:B01----:R-:W-:Y:S01]  /*2def0*/  ENDCOLLECTIVE ;  /* 0x000000000000791b */ /* 0x003fe20003800000 */
.L_x_851:
[----:B------:R-:W-:Y:S01]  /*2df00*/  IMAD.MOV.U32 R13, RZ, RZ, R49 ;  /* 0x000000ffff0d7224 */ /* 0x000fe200078e0031 */
[----:B------:R-:W-:Y:S01]  /*2df10*/  MOV R12, R0 ;  /* 0x00000000000c7202 */ /* 0x000fe20000000f00 */
[----:B------:R-:W-:-:S07]  /*2df20*/  IMAD.MOV.U32 R64, RZ, RZ, R14 ;  /* 0x000000ffff407224 */ /* 0x000fce00078e000e */
[----:B------:R-:W-:Y:S05]  /*2df30*/  WARPSYNC.COLLECTIVE R15, `(.L_x_852) ;  /* 0x000000000f087348 */ /* 0x000fea0003c00000 */
[----:B------:R0:W1:Y:S02]  /*2df40*/  SHFL.IDX P6, R14, R13, R12, R11 ;  /* 0x0000000c0d0e7389 */ /* 0x00006400000c000b */
[----:B01----:R-:W-:Y:S01]  /*2df50*/  ENDCOLLECTIVE ;  /* 0x000000000000791b */ /* 0x003fe20003800000 */
.L_x_852:
[----:B------:R-:W-:Y:S02]  /*2df60*/  IMAD.MOV.U32 R13, RZ, RZ, R66 ;  /* 0x000000ffff0d7224 */ /* 0x000fe400078e0042 */
[----:B------:R-:W-:Y:S02]  /*2df70*/  IMAD.MOV.U32 R12, RZ, RZ, R3 ;  /* 0x000000ffff0c7224 */ /* 0x000fe400078e0003 */
[----:B------:R-:W-:-:S07]  /*2df80*/  IMAD.MOV.U32 R49, RZ, RZ, R14 ;  /* 0x000000ffff317224 */ /* 0x000fce00078e000e */
[----:B------:R-:W-:Y:S05]  /*2df90*/  WARPSYNC.COLLECTIVE R15, `(.L_x_853) ;  /* 0x000000000f087348 */ /* 0x000fea0003c00000 */
[----:B------:R0:W1:Y:S02]  /*2dfa0*/  SHFL.IDX P6, R14, R13, R12, R11 ;  /* 0x0000000c0d0e7389 */ /* 0x00006400000c000b */
[----:B01----:R-:W-:Y:S01]  /*2dfb0*/  ENDCOLLECTIVE ;  /* 0x000000000000791b */ /* 0x003fe20003800000 */
.L_x_853:
[----:B------:R-:W-:Y:S02]  /*2dfc0*/  IMAD.MOV.U32 R13, RZ, RZ, R51 ;  /* 0x000000ffff0d7224 */ /* 0x000fe400078e0033 */
[----:B------:R-:W-:Y:S01]  /*2dfd0*/  IMAD.MOV.U32 R12, RZ, RZ, R0 ;  /* 0x000000ffff0c7224 */ /* 0x000fe200078e0000 */
[----:B------:R-:W-:-:S07]  /*2dfe0*/  MOV R66, R14 ;  /* 0x0000000e00427202 */ /* 0x000fce0000000f00 */
[----:B------:R-:W-:Y:S05]  /*2dff0*/  WARPSYNC.COLLECTIVE R15, `(.L_x_854) ;  /* 0x000000000f087348 */ /* 0x000fea0003c00000 */
[----:B------:R0:W1:Y:S02]  /*2e000*/  SHFL.IDX P6, R14, R13, R12, R11 ;  /* 0x0000000c0d0e7389 */ /* 0x00006400000c000b */
[----:B01----:R-:W-:Y:S01]  /*2e010*/  ENDCOLLECTIVE ;  /* 0x000000000000791b */ /* 0x003fe20003800000 */
.L_x_854:
        /* <DEDUP_REMOVED lines=8> */
.L_x_855:
[----:B------:R-:W-:Y:S01]  /*2e0a0*/  IMAD.MOV.U32 R13, RZ, RZ, R55 ;  /* 0x000000ffff0d7224 */ /* 0x000fe200078e0037 */
[----:B------:R-:W-:Y:S01]  /*2e0b0*/  MOV R12, R0 ;  /* 0x00000000000c7202 */ /* 0x000fe20000000f00 */
[----:B------:R-:W-:-:S07]  /*2e0c0*/  IMAD.MOV.U32 R68, RZ, RZ, R14 ;  /* 0x000000ffff447224 */ /* 0x000fce00078e000e */
[----:B------:R-:W-:Y:S05]  /*2e0d0*/  WARPSYNC.COLLECTIVE R15, `(.L_x_856) ;  /* 0x000000000f087348 */ /* 0x000fea0003c00000 */
[----:B------:R0:W1:Y:S02]  /*2e0e0*/  SHFL.IDX P6, R14, R13, R12, R11 ;  /* 0x0000000c0d0e7389 */ /* 0x00006400000c000b */
[----:B01----:R-:W-:Y:S01]  /*2e0f0*/  ENDCOLLECTIVE ;  /* 0x000000000000791b */ /* 0x003fe20003800000 */
.L_x_856:
        /* <DEDUP_REMOVED lines=8> */
.L_x_857:
[----:B------:R-:W-:Y:S02]  /*2e180*/  IMAD.MOV.U32 R13, RZ, RZ, R57 ;  /* 0x000000ffff0d7224 */ /* 0x000fe400078e0039 */
[----:B------:R-:W-:Y:S01]  /*2e190*/  IMAD.MOV.U32 R12, RZ, RZ, R0 ;  /* 0x000000ffff0c7224 */ /* 0x000fe200078e0000 */
[----:B------:R-:W-:-:S07]  /*2e1a0*/  MOV R70, R14 ;  /* 0x0000000e00467202 */ /* 0x000fce0000000f00 */
[----:B------:R-:W-:Y:S05]  /*2e1b0*/  WARPSYNC.COLLECTIVE R15, `(.L_x_858) ;  /* 0x000000000f087348 */ /* 0x000fea0003c00000 */
[----:B------:R0:W1:Y:S02]  /*2e1c0*/  SHFL.IDX P6, R14, R13, R12, R11 ;  /* 0x0000000c0d0e7389 */ /* 0x00006400000c000b */
[----:B01----:R-:W-:Y:S01]  /*2e1d0*/  ENDCOLLECTIVE ;  /* 0x000000000000791b */ /* 0x003fe20003800000 */
.L_x_858:
[----:B------:R-:W-:Y:S01]  /*2e1e0*/  MOV R13, R72 ;  /* 0x00000048000d7202 */ /* 0x000fe20000000f00 */
[----:B------:R-:W-:Y:S02]  /*2e1f0*/  IMAD.MOV.U32 R12, RZ, RZ, R3 ;  /* 0x000000ffff0c7224 */ /* 0x000fe400078e0003 */
[----:B------:R-:W-:-:S07]  /*2e200*/  IMAD.MOV.U32 R57, RZ, RZ, R14 ;  /* 0x000000ffff397224 */ /* 0x000fce00078e000e */
[----:B------:R-:W-:Y:S05]  /*2e210*/  WARPSYNC.COLLECTIVE R15, `(.L_x_859) ;  /* 0x000000000f087348 */ /* 0x000fea0003c00000 */
[----:B------:R0:W1:Y:S02]  /*2e220*/  SHFL.IDX P6, R14, R13, R12, R11 ;  /* 0x0000000c0d0e7389 */ /* 0x00006400000c000b */
[----:B01----:R-:W-:Y:S01]  /*2e230*/  ENDCOLLECTIVE ;  /* 0x000000000000791b */ /* 0x003fe20003800000 */
.L_x_859:
[----:B------:R-:W-:Y:S01]  /*2e240*/  IMAD.MOV.U32 R13, RZ, RZ, R59 ;  /* 0x000000ffff0d7224 */ /* 0x000fe200078e003b */
[----:B------:R-:W-:Y:S01]  /*2e250*/  MOV R12, R0 ;  /* 0x00000000000c7202 */ /* 0x000fe20000000f00 */
[----:B------:R-:W-:-:S07]  /*2e260*/  IMAD.MOV.U32 R72, RZ, RZ, R14 ;  /* 0x000000ffff487224 */ /* 0x000fce00078e000e */
[----:B------:R-:W-:Y:S05]  /*2e270*/  WARPSYNC.COLLECTIVE R15, `(.L_x_860) ;  /* 0x000000000f087348 */ /* 0x000fea0003c00000 */
[----:B------:R0:W1:Y:S02]  /*2e280*/  SHFL.IDX P6, R14, R13, R12, R11 ;  /* 0x0000000c0d0e7389 */ /* 0x00006400000c000b */
[----:B01----:R-:W-:Y:S01]  /*2e290*/  ENDCOLLECTIVE ;  /* 0x000000000000791b */ /* 0x003fe20003800000 */
.L_x_860:
[----:B------:R-:W-:Y:S01]  /*2e2a0*/  SEL R41, R57, R72, P0 ;  /* 0x0000004839297207 */ /* 0x000fe20000000000 */
[----:B------:R-:W-:Y:S02]  /*2e2b0*/  IMAD.MOV.U32 R13, RZ, RZ, R74 ;  /* 0x000000ffff0d7224 */ /* 0x000fe400078e004a */
[----:B------:R-:W-:Y:S02]  /*2e2c0*/  IMAD.MOV.U32 R12, RZ, RZ, R3 ;  /* 0x000000ffff0c7224 */ /* 0x000fe400078e0003 */
[----:B------:R-:W-:-:S07]  /*2e2d0*/  IMAD.MOV.U32 R59, RZ, RZ, R14 ;  /* 0x000000ffff3b7224 */ /* 0x000fce00078e000e */
[----:B------:R-:W-:Y:S05]  /*2e2e0*/  WARPSYNC.COLLECTIVE R15, `(.L_x_861) ;  /* 0x000000000f087348 */ /* 0x000fea0003c00000 */
[----:B------:R0:W1:Y:S02]  /*2e2f0*/  SHFL.IDX P6, R14, R13, R12, R11 ;  /* 0x0000000c0d0e7389 */ /* 0x00006400000c000b */
[----:B01----:R-:W-:Y:S01]  /*2e300*/  ENDCOLLECTIVE ;  /* 0x000000000000791b */ /* 0x003fe20003800000 */
.L_x_861:
[----:B------:R-:W-:Y:S02]  /*2e310*/  IMAD.MOV.U32 R13, RZ, RZ, R61 ;  /* 0x000000ffff0d7224 */ /* 0x000fe400078e003d */
[----:B------:R-:W-:Y:S01]  /*2e320*/  IMAD.MOV.U32 R12, RZ, RZ, R0 ;  /* 0x000000ffff0c7224 */ /* 0x000fe200078e0000 */
[----:B------:R-:W-:-:S07]  /*2e330*/  MOV R74, R14 ;  /* 0x0000000e004a7202 */ /* 0x000fce0000000f00 */
[----:B------:R-:W-:Y:S05]  /*2e340*/  WARPSYNC.COLLECTIVE R15, `(.L_x_862) ;  /* 0x000000000f087348 */ /* 0x000fea0003c00000 */
[----:B------:R0:W1:Y:S02]  /*2e350*/  SHFL.IDX P6, R14, R13, R12, R11 ;  /* 0x0000000c0d0e7389 */ /* 0x00006400000c000b */
[----:B01----:R-:W-:Y:S01]  /*2e360*/  ENDCOLLECTIVE ;  /* 0x000000000000791b */ /* 0x003fe20003800000 */
.L_x_862:
        /* <DEDUP_REMOVED lines=8> */
.L_x_863:
[----:B------:R-:W-:Y:S01]  /*2e3f0*/  IMAD.MOV.U32 R13, RZ, RZ, R63 ;  /* 0x000000ffff0d7224 */ /* 0x000fe200078e003f */
[----:B------:R-:W-:Y:S01]  /*2e400*/  MOV R12, R0 ;  /* 0x00000000000c7202 */ /* 0x000fe20000000f00 */
[----:B------:R-:W-:-:S07]  /*2e410*/  IMAD.MOV.U32 R76, RZ, RZ, R14 ;  /* 0x000000ffff4c7224 */ /* 0x000fce00078e000e */
[----:B------:R-:W-:Y:S05]  /*2e420*/  WARPSYNC.COLLECTIVE R15, `(.L_x_864) ;  /* 0x000000000f087348 */ /* 0x000fea0003c00000 */
[----:B------:R0:W1:Y:S02]  /*2e430*/  SHFL.IDX P6, R14, R13, R12, R11 ;  /* 0x0000000c0d0e7389 */ /* 0x00006400000c000b */
[----:B01----:R-:W-:Y:S01]  /*2e440*/  ENDCOLLECTIVE ;  /* 0x000000000000791b */ /* 0x003fe20003800000 */
.L_x_864:
[----:B------:R-:W-:Y:S01]  /*2e450*/  SEL R45, R61, R76, P0 ;  /* 0x0000004c3d2d7207 */ /* 0x000fe20000000000 */
[----:B------:R-:W-:Y:S02]  /*2e460*/  IMAD.MOV.U32 R13, RZ, RZ, R78 ;  /* 0x000000ffff0d7224 */ /* 0x000fe400078e004e */
[----:B------:R-:W-:Y:S02]  /*2e470*/  IMAD.MOV.U32 R12, RZ, RZ, R3 ;  /* 0x000000ffff0c7224 */ /* 0x000fe400078e0003 */
[----:B------:R-:W-:-:S07]  /*2e480*/  IMAD.MOV.U32 R63, RZ, RZ, R14 ;  /* 0x000000ffff3f7224 */ /* 0x000fce00078e000e */
[----:B------:R-:W-:Y:S05]  /*2e490*/  WARPSYNC.COLLECTIVE R15, `(.L_x_865) ;  /* 0x000000000f087348 */ /* 0x000fea0003c00000 */
[----:B------:R0:W1:Y:S02]  /*2e4a0*/  SHFL.IDX P6, R14, R13, R12, R11 ;  /* 0x0000000c0d0e7389 */ /* 0x00006400000c000b */
[----:B01----:R-:W-:Y:S01]  /*2e4b0*/  ENDCOLLECTIVE ;  /* 0x000000000000791b */ /* 0x003fe20003800000 */
.L_x_865:
[----:B------:R-:W-:Y:S02]  /*2e4c0*/  IMAD.MOV.U32 R13, RZ, RZ, R65 ;  /* 0x000000ffff0d7224 */ /* 0x000fe400078e0041 */
[----:B------:R-:W-:Y:S02]  /*2e4d0*/  IMAD.MOV.U32 R12, RZ, RZ, R0 ;  /* 0x000000ffff0c7224 */ /* 0x000fe400078e0000 */
[----:B------:R-:W-:Y:S01]  /*2e4e0*/  IMAD.MOV.U32 R0, RZ, RZ, RZ ;  /* 0x000000ffff007224 */ /* 0x000fe200078e00ff */
[----:B------:R-:W-:-:S07]  /*2e4f0*/  MOV R78, R14 ;  /* 0x0000000e004e7202 */ /* 0x000fce0000000f00 */
[----:B------:R-:W-:Y:S05]  /*2e500*/  WARPSYNC.COLLECTIVE R15, `(.L_x_866) ;  /* 0x000000000f087348 */ /* 0x000fea0003c00000 */
[----:B------:R0:W1:Y:S02]  /*2e510*/  SHFL.IDX P6, R14, R13, R12, R11 ;  /* 0x0000000c0d0e7389 */ /* 0x00006400000c000b */
[----:B01----:R-:W-:Y:S01]  /*2e520*/  ENDCOLLECTIVE ;  /* 0x000000000000791b */ /* 0x003fe20003800000 */
.L_x_866:
[----:B------:R-:W-:Y:S02]  /*2e530*/  SEL R59, R78, R63, P0 ;  /* 0x0000003f4e3b7207 */ /* 0x000fe40000000000 */
[----:B------:R-:W-:Y:S01]  /*2e540*/  MOV R13, R80 ;  /* 0x00000050000d7202 */ /* 0x000fe20000000f00 */
[----:B------:R-:W-:Y:S02]  /*2e550*/  IMAD.MOV.U32 R12, RZ, RZ, R3 ;  /* 0x000000ffff0c7224 */ /* 0x000fe400078e0003 */
[----:B------:R-:W-:-:S07]  /*2e560*/  IMAD.MOV.U32 R65, RZ, RZ, R14 ;  /* 0x000000ffff417224 */ /* 0x000fce00078e000e */
[----:B------:R-:W-:Y:S05]  /*2e570*/  WARPSYNC.COLLECTIVE R15, `(.L_x_867) ;  /* 0x000000000f087348 */ /* 0x000fea0003c00000 */
[----:B------:R0:W1:Y:S02]  /*2e580*/  SHFL.IDX P6, R14, R13, R12, R11 ;  /* 0x0000000c0d0e7389 */ /* 0x00006400000c000b */
[----:B01----:R-:W-:Y:S01]  /*2e590*/  ENDCOLLECTIVE ;  /* 0x000000000000791b */ /* 0x003fe20003800000 */
.L_x_867:
[----:B------:R-:W-:Y:S02]  /*2e5a0*/  SEL R12, R29, R40, P0 ;  /* 0x000000281d0c7207 */ /* 0x000fe40000000000 */
[----:B------:R-:W-:Y:S02]  /*2e5b0*/  SEL R11, R2, R43, P0 ;  /* 0x0000002b020b7207 */ /* 0x000fe40000000000 */
[----:B------:R-:W-:Y:S02]  /*2e5c0*/  SEL R43, R72, R57, P0 ;  /* 0x00000039482b7207 */ /* 0x000fe40000000000 */
[----:B------:R-:W-:Y:S02]  /*2e5d0*/  SEL R13, R55, R70, P0 ;  /* 0x00000046370d7207 */ /* 0x000fe40000000000 */
[----:B------:R-:W-:Y:S01]  /*2e5e0*/  SEL R15, R70, R55, P0 ;  /* 0x00000037460f7207 */ /* 0x000fe20000000000 */
[----:B------:R-:W-:Y:S01]  /*2e5f0*/  IMAD.MOV.U32 R80, RZ, RZ, R14 ;  /* 0x000000ffff507224 */ /* 0x000fe200078e000e */
[----:B------:R-:W-:-:S02]  /*2e600*/  SEL R14, R40, R29, P0 ;  /* 0x0000001d280e7207 */ /* 0x000fc40000000000 */
[----:B------:R-:W-:Y:S02]  /*2e610*/  SEL R40, R31, R42, P0 ;  /* 0x0000002a1f287207 */ /* 0x000fe40000000000 */
[----:B------:R-:W-:Y:S02]  /*2e620*/  SEL R42, R42, R31, P0 ;  /* 0x0000001f2a2a7207 */ /* 0x000fe40000000000 */
[----:B------:R-:W-:Y:S02]  /*2e630*/  SEL R29, R47, R64, P0 ;  /* 0x000000402f1d7207 */ /* 0x000fe40000000000 */
[----:B------:R-:W-:Y:S02]  /*2e640*/  SEL R31, R64, R47, P0 ;  /* 0x0000002f401f7207 */ /* 0x000fe40000000000 */
[----:B------:R-:W-:Y:S02]  /*2e650*/  SEL R47, R76, R61, P0 ;  /* 0x0000003d4c2f7207 */ /* 0x000fe40000000000 */
[----:B------:R-:W-:Y:S01]  /*2e660*/  SEL R57, R63, R78, P0 ;  /* 0x0000004e3f397207 */ /* 0x000fe20000000000 */
[----:B------:R-:W-:Y:S06]  /*2e670*/  BRA `(.L_x_868) ;  /* 0xffffff38003c7947 */ /* 0x000fec000383ffff */
.L_x_620:
[----:B------:R-:W-:Y:S01]  /*2e680*/  MOV R13, R3 ;  /* 0x00000003000d7202 */ /* 0x000fe20000000f00 */
[----:B------:R-:W-:Y:S02]  /*2e690*/  IMAD.MOV.U32 R12, RZ, RZ, RZ ;  /* 0x000000ffff0c7224 */ /* 0x000fe400078e00ff */
[----:B------:R-:W-:Y:S02]  /*2e6a0*/  IMAD.MOV.U32 R11, RZ, RZ, 0x181f ;  /* 0x0000181fff0b7424 */ /* 0x000fe400078e00ff */
[----:B------:R-:W-:-:S07]  /*2e6b0*/  IMAD.MOV.U32 R15, RZ, RZ, -0x1 ;  /* 0xffffffffff0f7424 */ /* 0x000fce00078e00ff */
[----:B01----:R-:W-:Y:S05]  /*2e6c0*/  WARPSYNC.COLLECTIVE R15, `(.L_x_869) ;  /* 0x000000000f087348 */ /* 0x003fea0003c00000 */
[----:B------:R2:W3:Y:S02]  /*2e6d0*/  SHFL.IDX P6, R14, R13, R12, R11 ;  /* 0x0000000c0d0e7389 */ /* 0x0004e400000c000b */
[----:B0123--:R-:W-:Y:S01]  /*2e6e0*/  ENDCOLLECTIVE ;  /* 0x000000000000791b */ /* 0x00ffe20003800000 */
.L_x_869:
[----:B------:R-:W-:Y:S01]  /*2e6f0*/  IMAD.MOV.U32 R13, RZ, RZ, R2 ;  /* 0x000000ffff0d7224 */ /* 0x000fe200078e0002 */
[----:B------:R-:W-:-:S07]  /*2e700*/  MOV R0, R14 ;  /* 0x0000000e00007202 */ /* 0x000fce0000000f00 */
[----:B------:R-:W-:Y:S05]  /*2e710*/  WARPSYNC.COLLECTIVE R15, `(.L_x_870) ;  /* 0x000000000f087348 */ /* 0x000fea0003c00000 */
[----:B------:R0:W1:Y:S02]  /*2e720*/  SHFL.IDX P6, R14, R13, R12, R11 ;  /* 0x0000000c0d0e7389 */ /* 0x00006400000c000b */
[----:B01----:R-:W-:Y:S01]  /*2e730*/  ENDCOLLECTIVE ;  /* 0x000000000000791b */ /* 0x003fe20003800000 */
.L_x_870:
[----:B------:R-:W-:Y:S05]  /*2e740*/  BRA `(.L_x_871) ;  /* 0xffffff5400247947 */ /* 0x000fea000383ffff */
.L_x_623:
[----:B------:R-:W-:Y:S01]  /*2e750*/  BSSY B1, `(.L_x_872) ;  /* 0x0000008000017945 */ /* 0x000fe20003800000 */
[----:B---3--:R-:W-:Y:S01]  /*2e760*/  IMAD.MOV.U32 R13, RZ, RZ, R3 ;  /* 0x000000ffff0d7224 */ /* 0x008fe200078e0003 */
[----:B------:R-:W-:Y:S01]  /*2e770*/  MOV R11, 0x181f ;  /* 0x0000181f000b7802 */ /* 0x000fe20000000f00 */
[----:B------:R-:W-:Y:S02]  /*2e780*/  IMAD.MOV.U32 R12, RZ, RZ, 0x1 ;  /* 0x00000001ff0c7424 */ /* 0x000fe400078e00ff */
[----:B------:R-:W-:-:S07]  /*2e790*/  IMAD.MOV.U32 R15, RZ, RZ, -0x1 ;  /* 0xffffffffff0f7424 */ /* 0x000fce00078e00ff */
[----:B012-4-:R-:W-:Y:S05]  /*2e7a0*/  WARPSYNC.COLLECTIVE R15, `(.L_x_873) ;  /* 0x000000000f087348 */ /* 0x017fea0003c00000 */
[----:B----4-:R3:W4:Y:S02]  /*2e7b0*/  SHFL.IDX P6, R14, R13, R12, R11 ;  /* 0x0000000c0d0e7389 */ /* 0x01072400000c000b */
[----:B01234-:R-:W-:Y:S01]  /*2e7c0*/  ENDCOLLECTIVE ;  /* 0x000000000000791b */ /* 0x01ffe20003800000 */
.L_x_873:
[----:B------:R-:W-:Y:S05]  /*2e7d0*/  BSYNC B1 ;  /* 0x0000000000017941 */ /* 0x000fea0003800000 */
.L_x_872:
        /* <DEDUP_REMOVED lines=8> */
.L_x_874:
[----:B------:R-:W-:Y:S05]  /*2e860*/  BRA `(.L_x_875) ;  /* 0xffffff5400387947 */ /* 0x000fea000383ffff */
.L_x_626:
[----:B------:R-:W-:Y:S01]  /*2e870*/  BSSY B1, `(.L_x_876) ;  /* 0x0000008000017945 */ /* 0x000fe20003800000 */
[----:B0-----:R-:W-:Y:S01]  /*2e880*/  IMAD.MOV.U32 R13, RZ, RZ, R3 ;  /* 0x000000ffff0d7224 */ /* 0x001fe200078e0003 */
[----:B------:R-:W-:Y:S01]  /*2e890*/  MOV R12, 0x2 ;  /* 0x00000002000c7802 */ /* 0x000fe20000000f00 */
[----:B------:R-:W-:Y:S02]  /*2e8a0*/  IMAD.MOV.U32 R11, RZ, RZ, 0x181f ;  /* 0x0000181fff0b7424 */ /* 0x000fe400078e00ff */
[----:B------:R-:W-:-:S07]  /*2e8b0*/  IMAD.MOV.U32 R15, RZ, RZ, -0x1 ;  /* 0xffffffffff0f7424 */ /* 0x000fce00078e00ff */
[----:B-1234-:R-:W-:Y:S05]  /*2e8c0*/  WARPSYNC.COLLECTIVE R15, `(.L_x_877) ;  /* 0x000000000f087348 */ /* 0x01efea0003c00000 */
[----:B----4-:R0:W4:Y:S02]  /*2e8d0*/  SHFL.IDX P6, R14, R13, R12, R11 ;  /* 0x0000000c0d0e7389 */ /* 0x01012400000c000b */
[----:B01234-:R-:W-:Y:S01]  /*2e8e0*/  ENDCOLLECTIVE ;  /* 0x000000000000791b */ /* 0x01ffe20003800000 */
.L_x_877:
[----:B------:R-:W-:Y:S05]  /*2e8f0*/  BSYNC B1 ;  /* 0x0000000000017941 */ /* 0x000fea0003800000 */
.L_x_876:
[----:B------:R-:W-:Y:S01]  /*2e900*/  MOV R13, R2 ;  /* 0x00000002000d7202 */ /* 0x000fe20000000f00 */
[----:B------:R-:W-:Y:S02]  /*2e910*/  IMAD.MOV.U32 R12, RZ, RZ, 0x2 ;  /* 0x00000002ff0c7424 */ /* 0x000fe400078e00ff */
[----:B------:R-:W-:Y:S02]  /*2e920*/  IMAD.MOV.U32 R11, RZ, RZ, 0x181f ;  /* 0x0000181fff0b7424 */ /* 0x000fe400078e00ff */
[----:B------:R-:W-:Y:S02]  /*2e930*/  IMAD.MOV.U32 R15, RZ, RZ, -0x1 ;  /* 0xffffffffff0f7424 */ /* 0x000fe400078e00ff */
[----:B------:R-:W-:-:S07]  /*2e940*/  IMAD.MOV.U32 R0, RZ, RZ, R14 ;  /* 0x000000ffff007224 */ /* 0x000fce00078e000e */
[----:B------:R-:W-:Y:S05]  /*2e950*/  WARPSYNC.COLLECTIVE R15, `(.L_x_878) ;  /* 0x000000000f087348 */ /* 0x000fea0003c00000 */
[----:B------:R0:W1:Y:S02]  /*2e960*/  SHFL.IDX P6, R14, R13, R12, R11 ;  /* 0x0000000c0d0e7389 */ /* 0x00006400000c000b */
[----:B01----:R-:W-:Y:S01]  /*2e970*/  ENDCOLLECTIVE ;  /* 0x000000000000791b */ /* 0x003fe20003800000 */
.L_x_878:
[----:B------:R-:W-:Y:S05]  /*2e980*/  BRA `(.L_x_879) ;  /* 0xffffff5400487947 */ /* 0x000fea000383ffff */
.L_x_629:
[----:B------:R-:W-:Y:S01]  /*2e990*/  BSSY B1, `(.L_x_880) ;  /* 0x0000008000017945 */ /* 0x000fe20003800000 */
[----:B0-----:R-:W-:Y:S01]  /*2e9a0*/  MOV R13, R3 ;  /* 0x00000003000d7202 */ /* 0x001fe20000000f00 */
[----:B------:R-:W-:Y:S02]  /*2e9b0*/  IMAD.MOV.U32 R12, RZ, RZ, 0x3 ;  /* 0x00000003ff0c7424 */ /* 0x000fe400078e00ff */
[----:B------:R-:W-:Y:S02]  /*2e9c0*/  IMAD.MOV.U32 R11, RZ, RZ, 0x181f ;  /* 0x0000181fff0b7424 */ /* 0x000fe400078e00ff */
[----:B------:R-:W-:-:S07]  /*2e9d0*/  IMAD.MOV.U32 R15, RZ, RZ, -0x1 ;  /* 0xffffffffff0f7424 */ /* 0x000fce00078e00ff */
[----:B-1234-:R-:W-:Y:S05]  /*2e9e0*/  WARPSYNC.COLLECTIVE R15, `(.L_x_881) ;  /* 0x000000000f087348 */ /* 0x01efea0003c00000 */
[----:B------:R0:W0:Y:S02]  /*2e9f0*/  SHFL.IDX P6, R14, R13, R12, R11 ;  /* 0x0000000c0d0e7389 */ /* 0x00002400000c000b */
[----:B01234-:R-:W-:Y:S01]  /*2ea00*/  ENDCOLLECTIVE ;  /* 0x000000000000791b */ /* 0x01ffe20003800000 */
.L_x_881:
[----:B------:R-:W-:Y:S05]  /*2ea10*/  BSYNC B1 ;  /* 0x0000000000017941 */ /* 0x000fea0003800000 */
.L_x_880:
[----:B------:R-:W-:Y:S01]  /*2ea20*/  IMAD.MOV.U32 R13, RZ, RZ, R2 ;  /* 0x000000ffff0d7224 */ /* 0x000fe200078e0002 */
[----:B------:R-:W-:Y:S01]  /*2ea30*/  MOV R15, 0xffffffff ;  /* 0xffffffff000f7802 */ /* 0x000fe20000000f00 */
[----:B------:R-:W-:Y:S01]  /*2ea40*/  IMAD.MOV.U32 R12, RZ, RZ, 0x3 ;  /* 0x00000003ff0c7424 */ /* 0x000fe200078e00ff */
[----:B------:R-:W-:Y:S01]  /*2ea50*/  MOV R0, R14 ;  /* 0x0000000e00007202 */ /* 0x000fe20000000f00 */
[----:B------:R-:W-:-:S07]  /*2ea60*/  IMAD.MOV.U32 R11, RZ, RZ, 0x181f ;  /* 0x0000181fff0b7424 */ /* 0x000fce00078e00ff */
[----:B------:R-:W-:Y:S05]  /*2ea70*/  WARPSYNC.COLLECTIVE R15, `(.L_x_882) ;  /* 0x000000000f087348 */ /* 0x000fea0003c00000 */
[----:B------:R0:W1:Y:S02]  /*2ea80*/  SHFL.IDX P6, R14, R13, R12, R11 ;  /* 0x0000000c0d0e7389 */ /* 0x00006400000c000b */
[----:B01----:R-:W-:Y:S01]  /*2ea90*/  ENDCOLLECTIVE ;  /* 0x000000000000791b */ /* 0x003fe20003800000 */
.L_x_882:
[----:B------:R-:W-:Y:S05]  /*2eaa0*/  BRA `(.L_x_883) ;  /* 0xffffff5400587947 */ /* 0x000fea000383ffff */
.L_x_645:
[----:B0-----:R-:W0:Y:S01]  /*2eab0*/  S2R R8, SR_TID.X ;  /* 0x0000000000087919 */ /* 0x001e220000002100 */
[----:B------:R-:W-:Y:S01]  /*2eac0*/  BSSY B1, `(.L_x_884) ;  /* 0x000000a000017945 */ /* 0x000fe20003800000 */
[----:B------:R-:W-:Y:S01]  /*2ead0*/  IMAD.MOV.U32 R12, RZ, RZ, RZ ;  /* 0x000000ffff0c7224 */ /* 0x000fe200078e00ff */
[----:B------:R-:W-:Y:S01]  /*2eae0*/  MOV R15, 0xffffffff ;  /* 0xffffffff000f7802 */ /* 0x000fe20000000f00 */
[----:B------:R-:W-:Y:S01]  /*2eaf0*/  IMAD.MOV.U32 R11, RZ, RZ, 0x1f ;  /* 0x0000001fff0b7424 */ /* 0x000fe200078e00ff */
[----:B0-----:R-:W-:-:S04]  /*2eb00*/  SHF.R.U32.HI R8, RZ, 0x5, R8 ;  /* 0x00000005ff087819 */ /* 0x001fc80000011608 */
[----:B------:R-:W-:-:S05]  /*2eb10*/  LOP3.LUT R8, R8, 0x3, RZ, 0xc0, !PT ;  /* 0x0000000308087812 */ /* 0x000fca00078ec0ff */
[----:B------:R-:W-:-:S07]  /*2eb20*/  IMAD.MOV.U32 R13, RZ, RZ, R8 ;  /* 0x000000ffff0d7224 */ /* 0x000fce00078e0008 */
[----:B------:R-:W-:Y:S05]  /*2eb30*/  WARPSYNC.COLLECTIVE R15, `(.L_x_885) ;  /* 0x000000000f087348 */ /* 0x000fea0003c00000 */
[----:B------:R0:W1:Y:S02]  /*2eb40*/  SHFL.IDX P6, R14, R13, R12, R11 ;  /* 0x0000000c0d0e7389 */ /* 0x00006400000c000b */
[----:B01----:R-:W-:Y:S01]  /*2eb50*/  ENDCOLLECTIVE ;  /* 0x000000000000791b */ /* 0x003fe20003800000 */
.L_x_885:
[----:B------:R-:W-:Y:S05]  /*2eb60*/  BSYNC B1 ;  /* 0x0000000000017941 */ /* 0x000fea0003800000 */
.L_x_884:
[----:B------:R-:W-:Y:S05]  /*2eb70*/  BRA `(.L_x_886) ;  /* 0xffffff6800387947 */ /* 0x000fea000383ffff */
.L_x_647:
[----:B------:R-:W-:Y:S01]  /*2eb80*/  BSSY B1, `(.L_x_887) ;  /* 0x0000006000017945 */ /* 0x000fe20003800000 */
[----:B------:R-:W-:-:S07]  /*2eb90*/  IMAD.MOV.U32 R15, RZ, RZ, -0x1 ;  /* 0xffffffffff0f7424 */ /* 0x000fce00078e00ff */
[----:B01----:R-:W-:Y:S05]  /*2eba0*/  WARPSYNC.COLLECTIVE R15, `(.L_x_888) ;  /* 0x000000000f0c7348 */ /* 0x003fea0003c00000 */
[----:B------:R-:W-:Y:S02]  /*2ebb0*/  ELECT P6, UR62, PT ;  /* 0x00000000003e782f */ /* 0x000fe400038c0000 */
[----:B------:R-:W-:Y:S01]  /*2ebc0*/  MOV R14, UR62 ;  /* 0x0000003e000e7c02 */ /* 0x000fe20008000f00 */
[----:B01----:R-:W-:Y:S10]  /*2ebd0*/  ENDCOLLECTIVE ;  /* 0x000000000000791b */ /* 0x003ff40003800000 */
.L_x_888:
[----:B------:R-:W-:Y:S05]  /*2ebe0*/  BSYNC B1 ;  /* 0x0000000000017941 */ /* 0x000fea0003800000 */
.L_x_887:
[----:B------:R-:W-:Y:S05]  /*2ebf0*/  BRA `(.L_x_646) ;  /* 0xffffff6800307947 */ /* 0x000fea000383ffff */
.L_x_649:
[----:B-1----:R1:W2:Y:S02]  /*2ec00*/  SYNCS.PHASECHK.TRANS64.TRYWAIT P0, [R22+URZ+0x33420], R3 ;  /* 0x03342003160075a7 */ /* 0x0022a4000800017f */
[----:B--2---:R-:W-:Y:S05]  /*2ec10*/  @!P0 NANOSLEEP.SYNCS 0x989680 ;  /* 0x009896800000895d */ /* 0x004fea0003900000 */
[----:B------:R-:W2:Y:S02]  /*2ec20*/  @!P0 SYNCS.PHASECHK.TRANS64 P0, [R22+URZ+0x33420], R3 ;  /* 0x03342003160085a7 */ /* 0x000ea4000800007f */
[----:B--2---:R-:W-:Y:S05]  /*2ec30*/  @!P0 BRA `(.L_x_649) ;  /* 0xfffffffc00f08947 */ /* 0x004fea000383ffff */
[----:B------:R-:W-:Y:S05]  /*2ec40*/  BRA `(.L_x_889) ;  /* 0xffffff6800407947 */ /* 0x000fea000383ffff */
.L_x_653:
[----:B0-----:R0:W2:Y:S02]  /*2ec50*/  SYNCS.PHASECHK.TRANS64.TRYWAIT P0, [R9+URZ+0x334a0], R8 ;  /* 0x0334a008090075a7 */ /* 0x0010a4000800017f */
[----:B--2---:R-:W-:Y:S05]  /*2ec60*/  @!P0 NANOSLEEP.SYNCS 0x989680 ;  /* 0x009896800000895d */ /* 0x004fea0003900000 */
[----:B------:R-:W2:Y:S02]  /*2ec70*/  @!P0 SYNCS.PHASECHK.TRANS64 P0, [R9+URZ+0x334a0], R8 ;  /* 0x0334a008090085a7 */ /* 0x000ea4000800007f */
[----:B--2---:R-:W-:Y:S05]  /*2ec80*/  @!P0 BRA `(.L_x_653) ;  /* 0xfffffffc00f08947 */ /* 0x004fea000383ffff */
[----:B------:R-:W-:Y:S05]  /*2ec90*/  BRA `(.L_x_890) ;  /* 0xffffff6800587947 */ /* 0x000fea000383ffff */
.L_x_660:
[----:B-1----:R1:W2:Y:S02]  /*2eca0*/  SYNCS.PHASECHK.TRANS64.TRYWAIT P0, [R9+URZ+0x334c0], R8 ;  /* 0x0334c008090075a7 */ /* 0x0022a4000800017f */
[----:B--2---:R-:W-:Y:S05]  /*2ecb0*/  @!P0 NANOSLEEP.SYNCS 0x989680 ;  /* 0x009896800000895d */ /* 0x004fea0003900000 */
[----:B------:R-:W2:Y:S02]  /*2ecc0*/  @!P0 SYNCS.PHASECHK.TRANS64 P0, [R9+URZ+0x334c0], R8 ;  /* 0x0334c008090085a7 */ /* 0x000ea4000800007f */
[----:B--2---:R-:W-:Y:S05]  /*2ecd0*/  @!P0 BRA `(.L_x_660) ;  /* 0xfffffffc00f08947 */ /* 0x004fea000383ffff */
[----:B------:R-:W-:Y:S05]  /*2ece0*/  BRA `(.L_x_891) ;  /* 0xffffff6c00547947 */ /* 0x000fea000383ffff */
.L_x_669:
[----:B-1----:R1:W2:Y:S02]  /*2ecf0*/  SYNCS.PHASECHK.TRANS64.TRYWAIT P1, [R6+URZ+0x334a0], R3 ;  /* 0x0334a003060075a7 */ /* 0x0022a4000802017f */
[----:B--2---:R-:W-:Y:S05]  /*2ed00*/  @!P1 NANOSLEEP.SYNCS 0x989680 ;  /* 0x009896800000995d */ /* 0x004fea0003900000 */
[----:B------:R-:W2:Y:S02]  /*2ed10*/  @!P1 SYNCS.PHASECHK.TRANS64 P1, [R6+URZ+0x334a0], R3 ;  /* 0x0334a003060095a7 */ /* 0x000ea4000802007f */
[----:B--2---:R-:W-:Y:S05]  /*2ed20*/  @!P1 BRA `(.L_x_669) ;  /* 0xfffffffc00f09947 */ /* 0x004fea000383ffff */
[----:B------:R-:W-:Y:S05]  /*2ed30*/  BRA `(.L_x_892) ;  /* 0xffffff7000887947 */ /* 0x000fea000383ffff */
.L_x_676:
[----:B0-----:R0:W2:Y:S02]  /*2ed40*/  SYNCS.PHASECHK.TRANS64.TRYWAIT P1, [R6+URZ+0x334c0], R3 ;  /* 0x0334c003060075a7 */ /* 0x0010a4000802017f */
[----:B--2---:R-:W-:Y:S05]  /*2ed50*/  @!P1 NANOSLEEP.SYNCS 0x989680 ;  /* 0x009896800000995d */ /* 0x004fea0003900000 */
[----:B------:R-:W2:Y:S02]  /*2ed60*/  @!P1 SYNCS.PHASECHK.TRANS64 P1, [R6+URZ+0x334c0], R3 ;  /* 0x0334c003060095a7 */ /* 0x000ea4000802007f */
[----:B--2---:R-:W-:Y:S05]  /*2ed70*/  @!P1 BRA `(.L_x_676) ;  /* 0xfffffffc00f09947 */ /* 0x004fea000383ffff */
[----:B------:R-:W-:Y:S05]  /*2ed80*/  BRA `(.L_x_893) ;  /* 0xffffff7400807947 */ /* 0x000fea000383ffff */
.L_x_693:
[----:B------:R-:W0:Y:S01]  /*2ed90*/  S2R R20, SR_TID.X ;  /* 0x0000000000147919 */ /* 0x000e220000002100 */
[----:B------:R-:W-:Y:S01]  /*2eda0*/  BSSY B0, `(.L_x_894) ;  /* 0x000000a000007945 */ /* 0x000fe20003800000 */
[----:B------:R-:W-:Y:S01]  /*2edb0*/  IMAD.MOV.U32 R12, RZ, RZ, RZ ;  /* 0x000000ffff0c7224 */ /* 0x000fe200078e00ff */
[----:B------:R-:W-:Y:S01]  /*2edc0*/  MOV R11, 0x1f ;  /* 0x0000001f000b7802 */ /* 0x000fe20000000f00 */
[----:B------:R-:W-:Y:S01]  /*2edd0*/  IMAD.MOV.U32 R15, RZ, RZ, -0x1 ;  /* 0xffffffffff0f7424 */ /* 0x000fe200078e00ff */
[----:B0-----:R-:W-:-:S04]  /*2ede0*/  SHF.R.U32.HI R9, RZ, 0x5, R20 ;  /* 0x00000005ff097819 */ /* 0x001fc80000011614 */
[----:B------:R-:W-:-:S05]  /*2edf0*/  LOP3.LUT R9, R9, 0x3, RZ, 0xc0, !PT ;  /* 0x0000000309097812 */ /* 0x000fca00078ec0ff */
[----:B------:R-:W-:-:S07]  /*2ee00*/  IMAD.MOV.U32 R13, RZ, RZ, R9 ;  /* 0x000000ffff0d7224 */ /* 0x000fce00078e0009 */
[----:B-----5:R-:W-:Y:S05]  /*2ee10*/  WARPSYNC.COLLECTIVE R15, `(.L_x_895) ;  /* 0x000000000f087348 */ /* 0x020fea0003c00000 */
[----:B------:R0:W1:Y:S02]  /*2ee20*/  SHFL.IDX P6, R14, R13, R12, R11 ;  /* 0x0000000c0d0e7389 */ /* 0x00006400000c000b */
[----:B01---5:R-:W-:Y:S01]  /*2ee30*/  ENDCOLLECTIVE ;  /* 0x000000000000791b */ /* 0x023fe20003800000 */
.L_x_895:
[----:B------:R-:W-:Y:S05]  /*2ee40*/  BSYNC B0 ;  /* 0x0000000000007941 */ /* 0x000fea0003800000 */
.L_x_894:
[----:B------:R-:W-:Y:S05]  /*2ee50*/  BRA `(.L_x_896) ;  /* 0xffffff8400787947 */ /* 0x000fea000383ffff */
.L_x_696:
[----:B0-----:R-:W2:Y:S02]  /*2ee60*/  LDL R0, [R1+0x2c] ;  /* 0x00002c0001007983 */ /* 0x001ea40000100800 */
[----:B--2---:R0:W1:Y:S02]  /*2ee70*/  SYNCS.PHASECHK.TRANS64.TRYWAIT P0, [R4+URZ+0x33480], R0 ;  /* 0x03348000040075a7 */ /* 0x004064000800017f */
[----:B-1----:R-:W-:Y:S05]  /*2ee80*/  @!P0 NANOSLEEP.SYNCS 0x989680 ;  /* 0x009896800000895d */ /* 0x002fea0003900000 */
[----:B------:R-:W1:Y:S02]  /*2ee90*/  @!P0 SYNCS.PHASECHK.TRANS64 P0, [R4+URZ+0x33480], R0 ;  /* 0x03348000040085a7 */ /* 0x000e64000800007f */
[----:B-1----:R-:W-:Y:S05]  /*2eea0*/  @!P0 BRA `(.L_x_696) ;  /* 0xfffffffc00ec8947 */ /* 0x002fea000383ffff */
[----:B------:R-:W-:Y:S05]  /*2eeb0*/  BRA `(.L_x_897) ;  /* 0xffffff8400947947 */ /* 0x000fea000383ffff */
.L_x_697:
[----:B------:R-:W-:Y:S01]  /*2eec0*/  BSSY B0, `(.L_x_898) ;  /* 0x0000008000007945 */ /* 0x000fe20003800000 */
[----:B------:R-:W-:Y:S01]  /*2eed0*/  IMAD.MOV.U32 R13, RZ, RZ, R20 ;  /* 0x000000ffff0d7224 */ /* 0x000fe200078e0014 */
[----:B------:R-:W-:Y:S01]  /*2eee0*/  MOV R11, 0x1c1f ;  /* 0x00001c1f000b7802 */ /* 0x000fe20000000f00 */
[----:B------:R-:W-:Y:S02]  /*2eef0*/  IMAD.MOV.U32 R12, RZ, RZ, RZ ;  /* 0x000000ffff0c7224 */ /* 0x000fe400078e00ff */
[----:B------:R-:W-:-:S07]  /*2ef00*/  IMAD.MOV.U32 R15, RZ, RZ, -0x1 ;  /* 0xffffffffff0f7424 */ /* 0x000fce00078e00ff */
[----:B------:R-:W-:Y:S05]  /*2ef10*/  WARPSYNC.COLLECTIVE R15, `(.L_x_899) ;  /* 0x000000000f087348 */ /* 0x000fea0003c00000 */
[----:B------:R0:W1:Y:S02]  /*2ef20*/  SHFL.IDX P6, R14, R13, R12, R11 ;  /* 0x0000000c0d0e7389 */ /* 0x00006400000c000b */
[----:B01----:R-:W-:Y:S01]  /*2ef30*/  ENDCOLLECTIVE ;  /* 0x000000000000791b */ /* 0x003fe20003800000 */
.L_x_899:
[----:B------:R-:W-:Y:S05]  /*2ef40*/  BSYNC B0 ;  /* 0x0000000000007941 */ /* 0x000fea0003800000 */
.L_x_898:
[----:B------:R-:W-:Y:S01]  /*2ef50*/  IMAD.MOV.U32 R13, RZ, RZ, R10 ;  /* 0x000000ffff0d7224 */ /* 0x000fe200078e000a */
[----:B------:R-:W-:Y:S01]  /*2ef60*/  MOV R12, RZ ;  /* 0x000000ff000c7202 */ /* 0x000fe20000000f00 */
[----:B------:R-:W-:Y:S01]  /*2ef70*/  IMAD.MOV.U32 R11, RZ, RZ, 0x1c1f ;  /* 0x00001c1fff0b7424 */ /* 0x000fe200078e00ff */
[----:B------:R-:W-:Y:S01]  /*2ef80*/  LOP3.LUT R36, R36, 0xffffffbf, RZ, 0xc0, !PT ;  /* 0xffffffbf24247812 */ /* 0x000fe200078ec0ff */
[----:B------:R-:W-:Y:S01]  /*2ef90*/  IMAD.MOV.U32 R15, RZ, RZ, -0x1 ;  /* 0xffffffffff0f7424 */ /* 0x000fe200078e00ff */
[C---:B------:R-:W-:Y:S01]  /*2efa0*/  ISETP.GE.AND P5, PT, R9.reuse, 0x21, PT ;  /* 0x000000210900780c */ /* 0x040fe20003fa6270 */
[----:B------:R-:W-:Y:S01]  /*2efb0*/  IMAD.MOV.U32 R0, RZ, RZ, R14 ;  /* 0x000000ffff007224 */ /* 0x000fe200078e000e */
[----:B------:R-:W-:-:S13]  /*2efc0*/  ISETP.GE.AND P4, PT, R9, 0x41, PT ;  /* 0x000000410900780c */ /* 0x000fda0003f86270 */
[----:B------:R-:W-:Y:S05]  /*2efd0*/  WARPSYNC.COLLECTIVE R15, `(.L_x_900) ;  /* 0x000000000f087348 */ /* 0x000fea0003c00000 */
[----:B------:R0:W1:Y:S02]  /*2efe0*/  SHFL.IDX P6, R14, R13, R12, R11 ;  /* 0x0000000c0d0e7389 */ /* 0x00006400000c000b */
[----:B01----:R-:W-:Y:S01]  /*2eff0*/  ENDCOLLECTIVE ;  /* 0x000000000000791b */ /* 0x003fe20003800000 */
.L_x_900:
[----:B------:R-:W0:Y:S01]  /*2f000*/  LDC R11, c[0x0][0x2f4] ;  /* 0x0000bd00ff0b7b82 */ /* 0x000e220000000800 */
[C---:B------:R-:W-:Y:S01]  /*2f010*/  LOP3.LUT R12, R37.reuse, 0x40, RZ, 0xfc, !PT ;  /* 0x00000040250c7812 */ /* 0x040fe200078efcff */
[----:B------:R-:W-:Y:S01]  /*2f020*/  IMAD.MOV.U32 R13, RZ, RZ, R20 ;  /* 0x000000ffff0d7224 */ /* 0x000fe200078e0014 */
[----:B------:R-:W-:Y:S01]  /*2f030*/  LOP3.LUT R15, R37, 0x80, RZ, 0xfc, !PT ;  /* 0x00000080250f7812 */ /* 0x000fe200078efcff */
[----:B------:R-:W-:-:S05]  /*2f040*/  IMAD.MOV.U32 R2, RZ, RZ, R14 ;  /* 0x000000ffff027224 */ /* 0x000fca00078e000e */
[----:B------:R-:W-:-:S04]  /*2f050*/  IADD3 R2, P0, R37, R2, RZ ;  /* 0x0000000225027210 */ /* 0x000fc80007f1e0ff */
[----:B------:R-:W-:Y:S01]  /*2f060*/  IADD3.X R3, RZ, R0, RZ, P0, !PT ;  /* 0x00000000ff037210 */ /* 0x000fe200007fe4ff */
        /* <DEDUP_REMOVED lines=11> */
[----:B------:R-:W-:Y:S01]  /*2f120*/  IMAD.MOV.U32 R15, RZ, RZ, -0x1 ;  /* 0xffffffffff0f7424 */ /* 0x000fe200078e00ff */
[----:B------:R-:W-:Y:S01]  /*2f130*/  MOV R11, 0x1c1f ;  /* 0x00001c1f000b7802 */ /* 0x000fe20000000f00 */
[----:B------:R0:W-:Y:S01]  /*2f140*/  LDGSTS.E.BYPASS.LTC128B.128 [R0+0x11a00], desc[UR50][R2.64+0x40], !P1 ;  /* 0x11a0004002007fae */ /* 0x0001e2000c901d72 */
[----:B------:R-:W-:-:S13]  /*2f150*/  ISETP.LT.OR P1, PT, R9, 0x1, P0 ;  /* 0x000000010900780c */ /* 0x000fda0000721670 */
[----:B0-----:R-:W-:Y:S05]  /*2f160*/  WARPSYNC.COLLECTIVE R15, `(.L_x_901) ;  /* 0x000000000f087348 */ /* 0x001fea0003c00000 */
[----:B------:R1:W2:Y:S02]  /*2f170*/  SHFL.IDX P6, R14, R13, R12, R11 ;  /* 0x0000000c0d0e7389 */ /* 0x0002a400000c000b */
[----:B012---:R-:W-:Y:S01]  /*2f180*/  ENDCOLLECTIVE ;  /* 0x000000000000791b */ /* 0x007fe20003800000 */
.L_x_901:
        /* <DEDUP_REMOVED lines=9> */
.L_x_902:
[----:B------:R-:W-:Y:S02]  /*2f220*/  IMAD.MOV.U32 R13, RZ, RZ, R20 ;  /* 0x000000ffff0d7224 */ /* 0x000fe400078e0014 */
[----:B------:R-:W-:Y:S01]  /*2f230*/  IMAD.MOV.U32 R12, RZ, RZ, 0x2 ;  /* 0x00000002ff0c7424 */ /* 0x000fe200078e00ff */
[----:B------:R-:W-:-:S07]  /*2f240*/  MOV R2, R14 ;  /* 0x0000000e00027202 */ /* 0x000fce0000000f00 */
[----:B------:R-:W-:Y:S05]  /*2f250*/  WARPSYNC.COLLECTIVE R15, `(.L_x_903) ;  /* 0x000000000f087348 */ /* 0x000fea0003c00000 */
[----:B------:R0:W1:Y:S02]  /*2f260*/  SHFL.IDX P6, R14, R13, R12, R11 ;  /* 0x0000000c0d0e7389 */ /* 0x00006400000c000b */
[----:B01----:R-:W-:Y:S01]  /*2f270*/  ENDCOLLECTIVE ;  /* 0x000000000000791b */ /* 0x003fe20003800000 */
.L_x_903:
        /* <DEDUP_REMOVED lines=12> */
[----:B0-----:R-:W-:-:S07]  /*2f340*/  MOV R3, R14 ;  /* 0x0000000e00037202 */ /* 0x001fce0000000f00 */
[----:B------:R-:W-:Y:S05]  /*2f350*/  WARPSYNC.COLLECTIVE R15, `(.L_x_904) ;  /* 0x000000000f087348 */ /* 0x000fea0003c00000 */
[----:B------:R0:W1:Y:S02]  /*2f360*/  SHFL.IDX P6, R14, R13, R12, R11 ;  /* 0x0000000c0d0e7389 */ /* 0x00006400000c000b */
[----:B01----:R-:W-:Y:S01]  /*2f370*/  ENDCOLLECTIVE ;  /* 0x000000000000791b */ /* 0x003fe20003800000 */
.L_x_904:
[----:B------:R-:W-:Y:S01]  /*2f380*/  MOV R13, R20 ;  /* 0x00000014000d7202 */ /* 0x000fe20000000f00 */
[----:B------:R-:W-:Y:S02]  /*2f390*/  IMAD.MOV.U32 R12, RZ, RZ, 0x3 ;  /* 0x00000003ff0c7424 */ /* 0x000fe400078e00ff */
[----:B------:R-:W-:-:S07]  /*2f3a0*/  IMAD.MOV.U32 R2, RZ, RZ, R14 ;  /* 0x000000ffff027224 */ /* 0x000fce00078e000e */
[----:B------:R-:W-:Y:S05]  /*2f3b0*/  WARPSYNC.COLLECTIVE R15, `(.L_x_905) ;  /* 0x000000000f087348 */ /* 0x000fea0003c00000 */
[----:B------:R0:W1:Y:S02]  /*2f3c0*/  SHFL.IDX P6, R14, R13, R12, R11 ;  /* 0x0000000c0d0e7389 */ /* 0x00006400000c000b */
[----:B01----:R-:W-:Y:S01]  /*2f3d0*/  ENDCOLLECTIVE ;  /* 0x000000000000791b */ /* 0x003fe20003800000 */
.L_x_905:
        /* <DEDUP_REMOVED lines=13> */
.L_x_906:
        /* <DEDUP_REMOVED lines=12> */
.L_x_907:
        /* <DEDUP_REMOVED lines=11> */
[----:B------:R0:W-:Y:S01]  /*2f620*/  LDGSTS.E.BYPASS.LTC128B.128 [R0+0x15a00], desc[UR50][R2.64+0x80], !P1 ;  /* 0x15a0008002007fae */ /* 0x0001e2000c901d72 */
[----:B------:R-:W-:Y:S02]  /*2f630*/  ISETP.GE.AND P1, PT, R9, 0x61, PT ;  /* 0x000000610900780c */ /* 0x000fe40003f26270 */
[----:B0-----:R-:W-:-:S11]  /*2f640*/  MOV R3, R14 ;  /* 0x0000000e00037202 */ /* 0x001fd60000000f00 */
[----:B------:R-:W-:Y:S05]  /*2f650*/  WARPSYNC.COLLECTIVE R15, `(.L_x_908) ;  /* 0x000000000f087348 */ /* 0x000fea0003c00000 */
[----:B------:R0:W1:Y:S02]  /*2f660*/  SHFL.IDX P6, R14, R13, R12, R11 ;  /* 0x0000000c0d0e7389 */ /* 0x00006400000c000b */
[----:B01----:R-:W-:Y:S01]  /*2f670*/  ENDCOLLECTIVE ;  /* 0x000000000000791b */ /* 0x003fe20003800000 */
.L_x_908:
[----:B------:R-:W-:Y:S01]  /*2f680*/  ISETP.GE.AND P6, PT, R9, 0x81, PT ;  /* 0x000000810900780c */ /* 0x000fe20003fc6270 */
[----:B------:R-:W-:-:S12]  /*2f690*/  IMAD.MOV.U32 R2, RZ, RZ, R14 ;  /* 0x000000ffff027224 */ /* 0x000fd800078e000e */
[----:B------:R-:W-:Y:S01]  /*2f6a0*/  @P6 LOP3.LUT R36, R36, 0x40, RZ, 0xfc, !PT ;  /* 0x0000004024246812 */ /* 0x000fe200078efcff */
[----:B------:R-:W-:Y:S06]  /*2f6b0*/  BRA `(.L_x_909) ;  /* 0xffffff8400307947 */ /* 0x000fec000383ffff */
.L_x_702:
[----:B--2---:R-:W2:Y:S02]  /*2f6c0*/  LDL R2, [R1+0x2c] ;  /* 0x00002c0001027983 */ /* 0x004ea40000100800 */
[----:B--2---:R2:W3:Y:S02]  /*2f6d0*/  SYNCS.PHASECHK.TRANS64.TRYWAIT P0, [R4+URZ+0x33440], R2 ;  /* 0x03344002040075a7 */ /* 0x0044e4000800017f */
[----:B---3--:R-:W-:Y:S05]  /*2f6e0*/  @!P0 NANOSLEEP.SYNCS 0x989680 ;  /* 0x009896800000895d */ /* 0x008fea0003900000 */
[----:B------:R-:W3:Y:S02]  /*2f6f0*/  @!P0 SYNCS.PHASECHK.TRANS64 P0, [R4+URZ+0x33440], R2 ;  /* 0x03344002040085a7 */ /* 0x000ee4000800007f */
[----:B---3--:R-:W-:Y:S05]  /*2f700*/  @!P0 BRA `(.L_x_702) ;  /* 0xfffffffc00ec8947 */ /* 0x008fea000383ffff */
[----:B------:R-:W-:Y:S05]  /*2f710*/  BRA `(.L_x_910) ;  /* 0xffffff8400947947 */ /* 0x000fea000383ffff */
.L_x_703:
[----:B------:R-:W-:Y:S01]  /*2f720*/  BSSY B0, `(.L_x_911) ;  /* 0x0000008000007945 */ /* 0x000fe20003800000 */
[----:B------:R-:W-:Y:S01]  /*2f730*/  IMAD.MOV.U32 R13, RZ, RZ, R6 ;  /* 0x000000ffff0d7224 */ /* 0x000fe200078e0006 */
[----:B------:R-:W-:Y:S01]  /*2f740*/  MOV R12, RZ ;  /* 0x000000ff000c7202 */ /* 0x000fe20000000f00 */
[----:B------:R-:W-:Y:S02]  /*2f750*/  IMAD.MOV.U32 R11, RZ, RZ, 0x1c1f ;  /* 0x00001c1fff0b7424 */ /* 0x000fe400078e00ff */
[----:B------:R-:W-:-:S07]  /*2f760*/  IMAD.MOV.U32 R15, RZ, RZ, -0x1 ;  /* 0xffffffffff0f7424 */ /* 0x000fce00078e00ff */
[----:B01----:R-:W-:Y:S05]  /*2f770*/  WARPSYNC.COLLECTIVE R15, `(.L_x_912) ;  /* 0x000000000f087348 */ /* 0x003fea0003c00000 */
[----:B------:R2:W3:Y:S02]  /*2f780*/  SHFL.IDX P6, R14, R13, R12, R11 ;  /* 0x0000000c0d0e7389 */ /* 0x0004e400000c000b */
[----:B0123--:R-:W-:Y:S01]  /*2f790*/  ENDCOLLECTIVE ;  /* 0x000000000000791b */ /* 0x00ffe20003800000 */
.L_x_912:
[----:B------:R-:W-:Y:S05]  /*2f7a0*/  BSYNC B0 ;  /* 0x0000000000007941 */ /* 0x000fea0003800000 */
.L_x_911:
[----:B------:R-:W-:Y:S01]  /*2f7b0*/  MOV R13, R5 ;  /* 0x00000005000d7202 */ /* 0x000fe20000000f00 */
[----:B------:R-:W-:Y:S01]  /*2f7c0*/  IMAD.MOV.U32 R12, RZ, RZ, RZ ;  /* 0x000000ffff0c7224 */ /* 0x000fe200078e00ff */
[----:B------:R-:W0:Y:S01]  /*2f7d0*/  LDC R20, c[0x0][0x2f4] ;  /* 0x0000bd00ff147b82 */ /* 0x000e220000000800 */
[----:B------:R-:W-:Y:S01]  /*2f7e0*/  IMAD.MOV.U32 R11, RZ, RZ, 0x1c1f ;  /* 0x00001c1fff0b7424 */ /* 0x000fe200078e00ff */
[C---:B------:R-:W-:Y:S01]  /*2f7f0*/  LOP3.LUT R21, R37.reuse, 0x40, RZ, 0xfc, !PT ;  /* 0x0000004025157812 */ /* 0x040fe200078efcff */
[----:B------:R-:W-:Y:S01]  /*2f800*/  IMAD.MOV.U32 R15, RZ, RZ, -0x1 ;  /* 0xffffffffff0f7424 */ /* 0x000fe200078e00ff */
[----:B------:R-:W-:Y:S01]  /*2f810*/  LOP3.LUT R10, R37, 0x80, RZ, 0xfc, !PT ;  /* 0x00000080250a7812 */ /* 0x000fe200078efcff */
[----:B------:R-:W-:-:S07]  /*2f820*/  IMAD.MOV.U32 R2, RZ, RZ, R14 ;  /* 0x000000ffff027224 */ /* 0x000fce00078e000e */
[----:B0-----:R-:W-:Y:S05]  /*2f830*/  WARPSYNC.COLLECTIVE R15, `(.L_x_913) ;  /* 0x000000000f087348 */ /* 0x001fea0003c00000 */
[----:B------:R1:W2:Y:S02]  /*2f840*/  SHFL.IDX P6, R14, R13, R12, R11 ;  /* 0x0000000c0d0e7389 */ /* 0x0002a400000c000b */
[----:B012---:R-:W-:Y:S01]  /*2f850*/  ENDCOLLECTIVE ;  /* 0x000000000000791b */ /* 0x007fe20003800000 */
.L_x_913:
[----:B------:R-:W-:Y:S01]  /*2f860*/  IMAD.MOV.U32 R13, RZ, RZ, R6 ;  /* 0x000000ffff0d7224 */ /* 0x000fe200078e0006 */
[-C--:B------:R-:W-:Y:S01]  /*2f870*/  ISETP.GE.AND P3, PT, R21, R20.reuse, PT ;  /* 0x000000141500720c */ /* 0x080fe20003f66270 */
[----:B------:R-:W-:Y:S01]  /*2f880*/  IMAD.MOV.U32 R12, RZ, RZ, 0x1 ;  /* 0x00000001ff0c7424 */ /* 0x000fe200078e00ff */
[----:B------:R-:W-:Y:S02]  /*2f890*/  ISETP.GE.AND P2, PT, R10, R20, PT ;  /* 0x000000140a00720c */ /* 0x000fe40003f46270 */
[----:B------:R-:W-:Y:S02]  /*2f8a0*/  LOP3.LUT P6, RZ, R36, 0x20, RZ, 0xc0, !PT ;  /* 0x0000002024ff7812 */ /* 0x000fe400078cc0ff */
[----:B------:R-:W-:-:S11]  /*2f8b0*/  MOV R3, R14 ;  /* 0x0000000e00037202 */ /* 0x000fd60000000f00 */
        /* <DEDUP_REMOVED lines=15> */
.L_x_914:
[----:B------:R-:W-:Y:S01]  /*2f9b0*/  IMAD.MOV.U32 R13, RZ, RZ, R5 ;  /* 0x000000ffff0d7224 */ /* 0x000fe200078e0005 */
[----:B------:R-:W-:-:S07]  /*2f9c0*/  MOV R2, R14 ;  /* 0x0000000e00027202 */ /* 0x000fce0000000f00 */
[----:B------:R-:W-:Y:S05]  /*2f9d0*/  WARPSYNC.COLLECTIVE R15, `(.L_x_915) ;  /* 0x000000000f087348 */ /* 0x000fea0003c00000 */
[----:B------:R0:W1:Y:S02]  /*2f9e0*/  SHFL.IDX P6, R14, R13, R12, R11 ;  /* 0x0000000c0d0e7389 */ /* 0x00006400000c000b */
[----:B01----:R-:W-:Y:S01]  /*2f9f0*/  ENDCOLLECTIVE ;  /* 0x000000000000791b */ /* 0x003fe20003800000 */
.L_x_915:
[----:B------:R-:W-:Y:S01]  /*2fa00*/  MOV R13, R6 ;  /* 0x00000006000d7202 */ /* 0x000fe20000000f00 */
        /* <DEDUP_REMOVED lines=15> */
.L_x_916:
        /* <DEDUP_REMOVED lines=11> */
.L_x_917:
[----:B------:R-:W-:Y:S02]  /*2fbb0*/  IMAD.MOV.U32 R13, RZ, RZ, R6 ;  /* 0x000000ffff0d7224 */ /* 0x000fe400078e0006 */
[----:B------:R-:W-:Y:S01]  /*2fbc0*/  IMAD.MOV.U32 R12, RZ, RZ, 0x3 ;  /* 0x00000003ff0c7424 */ /* 0x000fe200078e00ff */
[----:B------:R-:W-:-:S07]  /*2fbd0*/  MOV R3, R14 ;  /* 0x0000000e00037202 */ /* 0x000fce0000000f00 */
[----:B------:R-:W-:Y:S05]  /*2fbe0*/  WARPSYNC.COLLECTIVE R15, `(.L_x_918) ;  /* 0x000000000f087348 */ /* 0x000fea0003c00000 */
[----:B------:R0:W1:Y:S02]  /*2fbf0*/  SHFL.IDX P6, R14, R13, R12, R11 ;  /* 0x0000000c0d0e7389 */ /* 0x00006400000c000b */
[----:B01----:R-:W-:Y:S01]  /*2fc00*/  ENDCOLLECTIVE ;  /* 0x000000000000791b */ /* 0x003fe20003800000 */
.L_x_918:
[----:B------:R-:W-:-:S05]  /*2fc10*/  @P4 IADD3 R3, P0, R37, R3, RZ ;  /* 0x0000000325034210 */ /* 0x000fca0007f1e0ff */
[----:B------:R-:W-:-:S05]  /*2fc20*/  @P4 IMAD.X R2, RZ, RZ, R2, P0 ;  /* 0x000000ffff024224 */ /* 0x000fca00000e0602 */
[----:B------:R-:W-:Y:S01]  /*2fc30*/  @P4 LOP3.LUT R3, R3, R2, RZ, 0x3c, !PT ;  /* 0x0000000203034212 */ /* 0x000fe200078e3cff */
[----:B------:R-:W-:-:S03]  /*2fc40*/  IMAD.MOV.U32 R13, RZ, RZ, R5 ;  /* 0x000000ffff0d7224 */ /* 0x000fc600078e0005 */
[----:B------:R-:W-:-:S04]  /*2fc50*/  @P4 LOP3.LUT R2, R3, R2, RZ, 0x3c, !PT ;  /* 0x0000000203024212 */ /* 0x000fc800078e3cff */
[----:B------:R-:W-:Y:S02]  /*2fc60*/  @P4 LOP3.LUT R3, R3, R2, RZ, 0x3c, !PT ;  /* 0x0000000203034212 */ /* 0x000fe400078e3cff */
[----:B------:R-:W-:-:S03]  /*2fc70*/  MOV R6, R14 ;  /* 0x0000000e00067202 */ /* 0x000fc60000000f00 */
[----:B------:R-:W-:Y:S01]  /*2fc80*/  @!PT LDS RZ, [RZ] ;  /* 0x00000000fffff984 */ /* 0x000fe20000000800 */
[----:B------:R-:W-:Y:S01]  /*2fc90*/  @!PT LDS RZ, [RZ] ;  /* 0x00000000fffff984 */ /* 0x000fe20000000800 */
[----:B------:R-:W-:Y:S01]  /*2fca0*/  @!PT LDS RZ, [RZ] ;  /* 0x00000000fffff984 */ /* 0x000fe20000000800 */
[----:B------:R0:W-:Y:S04]  /*2fcb0*/  @P4 LDGSTS.E.BYPASS.LTC128B.128 [R0+0x25200], desc[UR50][R2.64], !P5 ;  /* 0x2520000002004fae */ /* 0x0001e8000e901d72 */
[----:B0-----:R-:W-:Y:S05]  /*2fcc0*/  WARPSYNC.COLLECTIVE R15, `(.L_x_919) ;  /* 0x000000000f087348 */ /* 0x001fea0003c00000 */
[----:B------:R1:W2:Y:S02]  /*2fcd0*/  SHFL.IDX P6, R14, R13, R12, R11 ;  /* 0x0000000c0d0e7389 */ /* 0x0002a400000c000b */
[----:B012---:R-:W-:Y:S01]  /*2fce0*/  ENDCOLLECTIVE ;  /* 0x000000000000791b */ /* 0x007fe20003800000 */
.L_x_919:
[----:B------:R-:W-:Y:S01]  /*2fcf0*/  @!PT LDS RZ, [RZ] ;  /* 0x00000000fffff984 */ /* 0x000fe20000000800 */
[----:B------:R-:W-:Y:S01]  /*2fd00*/  @!PT LDS RZ, [RZ] ;  /* 0x00000000fffff984 */ /* 0x000fe20000000800 */
[----:B------:R-:W-:Y:S01]  /*2fd10*/  @!PT LDS RZ, [RZ] ;  /* 0x00000000fffff984 */ /* 0x000fe20000000800 */
[----:B------:R0:W-:Y:S04]  /*2fd20*/  @P4 LDGSTS.E.BYPASS.LTC128B.128 [R0+0x27a00], desc[UR50][R2.64+0x40], !P3 ;  /* 0x27a0004002004fae */ /* 0x0001e8000d901d72 */
[----:B------:R0:W-:Y:S01]  /*2fd30*/  @P4 LDGSTS.E.BYPASS.LTC128B.128 [R0+0x2a200], desc[UR50][R2.64+0x80], !P2 ;  /* 0x2a20008002004fae */ /* 0x0001e2000d101d72 */
[----:B------:R-:W-:Y:S01]  /*2fd40*/  MOV R13, R8 ;  /* 0x00000008000d7202 */ /* 0x000fe20000000f00 */
[----:B------:R-:W-:Y:S02]  /*2fd50*/  IMAD.MOV.U32 R12, RZ, RZ, RZ ;  /* 0x000000ffff0c7224 */ /* 0x000fe400078e00ff */
[----:B------:R-:W-:-:S07]  /*2fd60*/  IMAD.MOV.U32 R5, RZ, RZ, R14 ;  /* 0x000000ffff057224 */ /* 0x000fce00078e000e */
[----:B0-----:R-:W-:Y:S05]  /*2fd70*/  WARPSYNC.COLLECTIVE R15, `(.L_x_920) ;  /* 0x000000000f087348 */ /* 0x001fea0003c00000 */
[----:B------:R1:W2:Y:S02]  /*2fd80*/  SHFL.IDX P6, R14, R13, R12, R11 ;  /* 0x0000000c0d0e7389 */ /* 0x0002a400000c000b */
[----:B012---:R-:W-:Y:S01]  /*2fd90*/  ENDCOLLECTIVE ;  /* 0x000000000000791b */ /* 0x007fe20003800000 */
.L_x_920:
[----:B------:R-:W-:-:S05]  /*2fda0*/  @P1 IADD3 R2, P0, R37, R5, RZ ;  /* 0x0000000525021210 */ /* 0x000fca0007f1e0ff */
[----:B------:R-:W-:-:S05]  /*2fdb0*/  @P1 IMAD.X R3, RZ, RZ, R6, P0 ;  /* 0x000000ffff031224 */ /* 0x000fca00000e0606 */
        /* <DEDUP_REMOVED lines=11> */
.L_x_921:
[----:B------:R-:W-:Y:S01]  /*2fe70*/  MOV R2, R14 ;  /* 0x0000000e00027202 */ /* 0x000fe20000000f00 */
[----:B------:R-:W-:Y:S06]  /*2fe80*/  BRA `(.L_x_922) ;  /* 0xffffff8400087947 */ /* 0x000fec000383ffff */
.L_x_710:
[----:B------:R-:W-:Y:S01]  /*2fe90*/  IMAD.MOV.U32 R13, RZ, RZ, R4 ;  /* 0x000000ffff0d7224 */ /* 0x000fe200078e0004 */
[----:B------:R-:W-:Y:S01]  /*2fea0*/  MOV R15, 0xffffffff ;  /* 0xffffffff000f7802 */ /* 0x000fe20000000f00 */
[----:B------:R-:W-:Y:S01]  /*2feb0*/  IMAD.MOV.U32 R12, RZ, RZ, RZ ;  /* 0x000000ffff0c7224 */ /* 0x000fe200078e00ff */
[----:B------:R-:W-:Y:S01]  /*2fec0*/  IADD3 R17, R9, R17, RZ ;  /* 0x0000001109117210 */ /* 0x000fe20007ffe0ff */
[----:B------:R-:W-:Y:S02]  /*2fed0*/  IMAD.MOV.U32 R11, RZ, RZ, 0x1c1f ;  /* 0x00001c1fff0b7424 */ /* 0x000fe400078e00ff */
[----:B-----5:R-:W-:Y:S02]  /*2fee0*/  IMAD R5, R10, R7, RZ ;  /* 0x000000070a057224 */ /* 0x020fe400078e02ff */
[----:B------:R-:W-:-:S07]  /*2fef0*/  VIADD R6, R17, 0x20 ;  /* 0x0000002011067836 */ /* 0x000fce0000000000 */
[----:B------:R-:W-:Y:S05]  /*2ff00*/  WARPSYNC.COLLECTIVE R15, `(.L_x_923) ;  /* 0x000000000f087348 */ /* 0x000fea0003c00000 */
[----:B------:R0:W1:Y:S02]  /*2ff10*/  SHFL.IDX P6, R14, R13, R12, R11 ;  /* 0x0000000c0d0e7389 */ /* 0x00006400000c000b */
[----:B01----:R-:W-:Y:S01]  /*2ff20*/  ENDCOLLECTIVE ;  /* 0x000000000000791b */ /* 0x003fe20003800000 */
.L_x_923:
[----:B------:R-:W-:Y:S01]  /*2ff30*/  ISETP.GE.AND P1, PT, R17, R5, PT ;  /* 0x000000051100720c */ /* 0x000fe20003f26270 */
[----:B------:R-:W-:Y:S02]  /*2ff40*/  IMAD.MOV.U32 R13, RZ, RZ, R0 ;  /* 0x000000ffff0d7224 */ /* 0x000fe400078e0000 */
[----:B------:R-:W-:-:S10]  /*2ff50*/  IMAD.MOV.U32 R2, RZ, RZ, R14 ;  /* 0x000000ffff027224 */ /* 0x000fd400078e000e */
[----:B------:R-:W-:Y:S05]  /*2ff60*/  WARPSYNC.COLLECTIVE R15, `(.L_x_924) ;  /* 0x000000000f087348 */ /* 0x000fea0003c00000 */
[----:B------:R0:W1:Y:S02]  /*2ff70*/  SHFL.IDX P6, R14, R13, R12, R11 ;  /* 0x0000000c0d0e7389 */ /* 0x00006400000c000b */
[----:B01----:R-:W-:Y:S01]  /*2ff80*/  ENDCOLLECTIVE ;  /* 0x000000000000791b */ /* 0x003fe20003800000 */
.L_x_924:
[----:B------:R-:W-:Y:S01]  /*2ff90*/  IMAD.MOV.U32 R13, RZ, RZ, R4 ;  /* 0x000000ffff0d7224 */ /* 0x000fe200078e0004 */
[----:B------:R-:W-:Y:S01]  /*2ffa0*/  MOV R12, 0x1 ;  /* 0x00000001000c7802 */ /* 0x000fe20000000f00 */
[----:B------:R-:W-:-:S07]  /*2ffb0*/  IMAD.MOV.U32 R3, RZ, RZ, R14 ;  /* 0x000000ffff037224 */ /* 0x000fce00078e000e */
[----:B------:R-:W-:Y:S05]  /*2ffc0*/  WARPSYNC.COLLECTIVE R15, `(.L_x_925) ;  /* 0x000000000f087348 */ /* 0x000fea0003c00000 */
[----:B------:R0:W1:Y:S02]  /*2ffd0*/  SHFL.IDX P6, R14, R13, R12, R11 ;  /* 0x0000000c0d0e7389 */ /* 0x00006400000c000b */
[----:B01----:R-:W-:Y:S01]  /*2ffe0*/  ENDCOLLECTIVE ;  /* 0x000000000000791b */ /* 0x003fe20003800000 */
.L_x_925:
[----:B------:R-:W-:-:S05]  /*2fff0*/  @!P1 IADD3 R3, P4, R37, R3, RZ ;  /* 0x0000000325039210 */ /* 0x000fca0007f9e0ff */
[----:B------:R-:W-:-:S05]  /*30000*/  @!P1 IMAD.X R2, RZ, RZ, R2, P4 ;  /* 0x000000ffff029224 */ /* 0x000fca00020e0602 */
[----:B------:R-:W-:Y:S01]  /*30010*/  @!P1 LOP3.LUT R3, R3, R2, RZ, 0x3c, !PT ;  /* 0x0000000203039212 */ /* 0x000fe200078e3cff */
[----:B------:R-:W-:-:S03]  /*30020*/  IMAD.MOV.U32 R13, RZ, RZ, R0 ;  /* 0x000000ffff0d7224 */ /* 0x000fc600078e0000 */
[----:B------:R-:W-:-:S04]  /*30030*/  @!P1 LOP3.LUT R2, R3, R2, RZ, 0x3c, !PT ;  /* 0x0000000203029212 */ /* 0x000fc800078e3cff */
[----:B------:R-:W-:-:S05]  /*30040*/  @!P1 LOP3.LUT R3, R3, R2, RZ, 0x3c, !PT ;  /* 0x0000000203039212 */ /* 0x000fca00078e3cff */
[----:B------:R-:W-:Y:S01]  /*30050*/  @!PT LDS RZ, [RZ] ;  /* 0x00000000fffff984 */ /* 0x000fe20000000800 */
[----:B------:R-:W-:Y:S01]  /*30060*/  @!PT LDS RZ, [RZ] ;  /* 0x00000000fffff984 */ /* 0x000fe20000000800 */
[----:B------:R-:W-:Y:S01]  /*30070*/  @!PT LDS RZ, [RZ] ;  /* 0x00000000fffff984 */ /* 0x000fe20000000800 */
[----:B------:R-:W-:Y:S04]  /*30080*/  @!P1 LDGSTS.E.BYPASS.LTC128B.128 [R8+0x1e200], desc[UR50][R2.64], !P3 ;  /* 0x1e20000002089fae */ /* 0x000fe8000d901d72 */
[----:B------:R-:W-:Y:S04]  /*30090*/  @!P1 LDGSTS.E.BYPASS.LTC128B.128 [R8+0x20200], desc[UR50][R2.64+0x40], !P2 ;  /* 0x2020004002089fae */ /* 0x000fe8000d101d72 */
[----:B------:R0:W-:Y:S01]  /*300a0*/  @!P1 LDGSTS.E.BYPASS.LTC128B.128 [R8+0x22200], desc[UR50][R2.64+0x80], !P0 ;  /* 0x2220008002089fae */ /* 0x0001e2000c101d72 */
[----:B------:R-:W-:Y:S01]  /*300b0*/  ISETP.GE.AND P1, PT, R6, R5, PT ;  /* 0x000000050600720c */ /* 0x000fe20003f26270 */
[----:B------:R-:W-:-:S02]  /*300c0*/  VIADD R6, R17, 0x40 ;  /* 0x0000004011067836 */ /* 0x000fc40000000000 */
[----:B0-----:R-:W-:-:S10]  /*300d0*/  IMAD.MOV.U32 R2, RZ, RZ, R14 ;  /* 0x000000ffff027224 */ /* 0x001fd400078e000e */
[----:B------:R-:W-:Y:S05]  /*300e0*/  WARPSYNC.COLLECTIVE R15, `(.L_x_926) ;  /* 0x000000000f087348 */ /* 0x000fea0003c00000 */
[----:B------:R0:W1:Y:S02]  /*300f0*/  SHFL.IDX P6, R14, R13, R12, R11 ;  /* 0x0000000c0d0e7389 */ /* 0x00006400000c000b */
[----:B01----:R-:W-:Y:S01]  /*30100*/  ENDCOLLECTIVE ;  /* 0x000000000000791b */ /* 0x003fe20003800000 */
.L_x_926:
[----:B------:R-:W-:Y:S02]  /*30110*/  IMAD.MOV.U32 R13, RZ, RZ, R4 ;  /* 0x000000ffff0d7224 */ /* 0x000fe400078e0004 */
[----:B------:R-:W-:Y:S02]  /*30120*/  IMAD.MOV.U32 R12, RZ, RZ, 0x2 ;  /* 0x00000002ff0c7424 */ /* 0x000fe400078e00ff */
[----:B------:R-:W-:-:S07]  /*30130*/  IMAD.MOV.U32 R3, RZ, RZ, R14 ;  /* 0x000000ffff037224 */ /* 0x000fce00078e000e */
[----:B------:R-:W-:Y:S05]  /*30140*/  WARPSYNC.COLLECTIVE R15, `(.L_x_927) ;  /* 0x000000000f087348 */ /* 0x000fea0003c00000 */
[----:B------:R0:W1:Y:S02]  /*30150*/  SHFL.IDX P6, R14, R13, R12, R11 ;  /* 0x0000000c0d0e7389 */ /* 0x00006400000c000b */
[----:B01----:R-:W-:Y:S01]  /*30160*/  ENDCOLLECTIVE ;  /* 0x000000000000791b */ /* 0x003fe20003800000 */
.L_x_927:
[----:B------:R-:W-:-:S04]  /*30170*/  @!P1 IADD3 R3, P4, R37, R3, RZ ;  /* 0x0000000325039210 */ /* 0x000fc80007f9e0ff */
[----:B------:R-:W-:-:S04]  /*30180*/  @!P1 IADD3.X R2, RZ, R2, RZ, P4, !PT ;  /* 0x00000002ff029210 */ /* 0x000fc800027fe4ff */
        /* <DEDUP_REMOVED lines=10> */
[----:B------:R-:W-:Y:S02]  /*30230*/  ISETP.GE.AND P1, PT, R6, R5, PT ;  /* 0x000000050600720c */ /* 0x000fe40003f26270 */
[----:B0-----:R-:W-:-:S11]  /*30240*/  MOV R2, R14 ;  /* 0x0000000e00027202 */ /* 0x001fd60000000f00 */
[----:B------:R-:W-:Y:S05]  /*30250*/  WARPSYNC.COLLECTIVE R15, `(.L_x_928) ;  /* 0x000000000f087348 */ /* 0x000fea0003c00000 */
[----:B------:R0:W1:Y:S02]  /*30260*/  SHFL.IDX P6, R14, R13, R12, R11 ;  /* 0x0000000c0d0e7389 */ /* 0x00006400000c000b */
[----:B01----:R-:W-:Y:S01]  /*30270*/  ENDCOLLECTIVE ;  /* 0x000000000000791b */ /* 0x003fe20003800000 */
.L_x_928:
[----:B------:R-:W-:Y:S01]  /*30280*/  MOV R13, R4 ;  /* 0x00000004000d7202 */ /* 0x000fe20000000f00 */
[----:B------:R-:W-:Y:S02]  /*30290*/  IMAD.MOV.U32 R12, RZ, RZ, 0x3 ;  /* 0x00000003ff0c7424 */ /* 0x000fe400078e00ff */
[----:B------:R-:W-:-:S07]  /*302a0*/  IMAD.MOV.U32 R3, RZ, RZ, R14 ;  /* 0x000000ffff037224 */ /* 0x000fce00078e000e */
[----:B------:R-:W-:Y:S05]  /*302b0*/  WARPSYNC.COLLECTIVE R15, `(.L_x_929) ;  /* 0x000000000f087348 */ /* 0x000fea0003c00000 */
[----:B------:R0:W1:Y:S02]  /*302c0*/  SHFL.IDX P6, R14, R13, R12, R11 ;  /* 0x0000000c0d0e7389 */ /* 0x00006400000c000b */
[----:B01----:R-:W-:Y:S01]  /*302d0*/  ENDCOLLECTIVE ;  /* 0x000000000000791b */ /* 0x003fe20003800000 */
.L_x_929:
[----:B------:R-:W-:-:S05]  /*302e0*/  @!P1 IADD3 R3, P4, R37, R3, RZ ;  /* 0x0000000325039210 */ /* 0x000fca0007f9e0ff */
[----:B------:R-:W-:-:S05]  /*302f0*/  @!P1 IMAD.X R2, RZ, RZ, R2, P4 ;  /* 0x000000ffff029224 */ /* 0x000fca00020e0602 */
[----:B------:R-:W-:Y:S01]  /*30300*/  @!P1 LOP3.LUT R3, R3, R2, RZ, 0x3c, !PT ;  /* 0x0000000203039212 */ /* 0x000fe200078e3cff */
[----:B------:R-:W-:-:S03]  /*30310*/  IMAD.MOV.U32 R13, RZ, RZ, R0 ;  /* 0x000000ffff0d7224 */ /* 0x000fc600078e0000 */
[----:B------:R-:W-:-:S04]  /*30320*/  @!P1 LOP3.LUT R2, R3, R2, RZ, 0x3c, !PT ;  /* 0x0000000203029212 */ /* 0x000fc800078e3cff */
[----:B------:R-:W-:Y:S01]  /*30330*/  @!P1 LOP3.LUT R3, R3, R2, RZ, 0x3c, !PT ;  /* 0x0000000203039212 */ /* 0x000fe200078e3cff */
[----:B------:R-:W-:-:S04]  /*30340*/  IMAD.MOV.U32 R4, RZ, RZ, R14 ;  /* 0x000000ffff047224 */ /* 0x000fc800078e000e */
[----:B------:R-:W-:Y:S01]  /*30350*/  @!PT LDS RZ, [RZ] ;  /* 0x00000000fffff984 */ /* 0x000fe20000000800 */
[----:B------:R-:W-:Y:S01]  /*30360*/  @!PT LDS RZ, [RZ] ;  /* 0x00000000fffff984 */ /* 0x000fe20000000800 */
[----:B------:R-:W-:Y:S01]  /*30370*/  @!PT LDS RZ, [RZ] ;  /* 0x00000000fffff984 */ /* 0x000fe20000000800 */
[----:B------:R0:W-:Y:S04]  /*30380*/  @!P1 LDGSTS.E.BYPASS.LTC128B.128 [R8+0x1f200], desc[UR50][R2.64], !P3 ;  /* 0x1f20000002089fae */ /* 0x0001e8000d901d72 */
[----:B------:R0:W-:Y:S04]  /*30390*/  @!P1 LDGSTS.E.BYPASS.LTC128B.128 [R8+0x21200], desc[UR50][R2.64+0x40], !P2 ;  /* 0x2120004002089fae */ /* 0x0001e8000d101d72 */
[----:B------:R0:W-:Y:S02]  /*303a0*/  @!P1 LDGSTS.E.BYPASS.LTC128B.128 [R8+0x23200], desc[UR50][R2.64+0x80], !P0 ;  /* 0x2320008002089fae */ /* 0x0001e4000c101d72 */
[----:B0-----:R-:W-:Y:S05]  /*303b0*/  WARPSYNC.COLLECTIVE R15, `(.L_x_930) ;  /* 0x000000000f087348 */ /* 0x001fea0003c00000 */
[----:B------:R1:W2:Y:S02]  /*303c0*/  SHFL.IDX P6, R14, R13, R12, R11 ;  /* 0x0000000c0d0e7389 */ /* 0x0002a400000c000b */
[----:B012---:R-:W-:Y:S01]  /*303d0*/  ENDCOLLECTIVE ;  /* 0x000000000000791b */ /* 0x007fe20003800000 */
.L_x_930:
[----:B------:R-:W-:Y:S05]  /*303e0*/  BRA `(.L_x_931) ;  /* 0xffffff8800387947 */ /* 0x000fea000383ffff */
.L_x_715:
[----:B0-----:R0:W1:Y:S02]  /*303f0*/  SYNCS.PHASECHK.TRANS64.TRYWAIT P0, [R22+URZ+0x33420], R3 ;  /* 0x03342003160075a7 */ /* 0x001064000800017f */
[----:B-1----:R-:W-:Y:S05]  /*30400*/  @!P0 NANOSLEEP.SYNCS 0x989680 ;  /* 0x009896800000895d */ /* 0x002fea0003900000 */
[----:B------:R-:W1:Y:S02]  /*30410*/  @!P0 SYNCS.PHASECHK.TRANS64 P0, [R22+URZ+0x33420], R3 ;  /* 0x03342003160085a7 */ /* 0x000e64000800007f */
[----:B-1----:R-:W-:Y:S05]  /*30420*/  @!P0 BRA `(.L_x_715) ;  /* 0xfffffffc00f08947 */ /* 0x002fea000383ffff */
[----:B------:R-:W-:Y:S05]  /*30430*/  BRA `(.L_x_932) ;  /* 0xffffff8800a87947 */ /* 0x000fea000383ffff */
.L_x_719:
[----:B0-----:R0:W1:Y:S02]  /*30440*/  SYNCS.PHASECHK.TRANS64.TRYWAIT P0, [R4+URZ+0x33480], R28 ;  /* 0x0334801c040075a7 */ /* 0x001064000800017f */
[----:B-1----:R-:W-:Y:S05]  /*30450*/  @!P0 NANOSLEEP.SYNCS 0x989680 ;  /* 0x009896800000895d */ /* 0x002fea0003900000 */
[----:B------:R-:W1:Y:S02]  /*30460*/  @!P0 SYNCS.PHASECHK.TRANS64 P0, [R4+URZ+0x33480], R28 ;  /* 0x0334801c040085a7 */ /* 0x000e64000800007f */
[----:B-1----:R-:W-:Y:S05]  /*30470*/  @!P0 BRA `(.L_x_719) ;  /* 0xfffffffc00f08947 */ /* 0x002fea000383ffff */
[----:B------:R-:W-:Y:S05]  /*30480*/  BRA `(.L_x_933) ;  /* 0xffffff8c00c87947 */ /* 0x000fea000383ffff */
.L_x_720:
        /* <DEDUP_REMOVED lines=8> */
.L_x_935:
[----:B------:R-:W-:Y:S05]  /*30510*/  BSYNC B0 ;  /* 0x0000000000007941 */ /* 0x000fea0003800000 */
.L_x_934:
        /* <DEDUP_REMOVED lines=8> */
.L_x_936:
[----:B------:R-:W-:Y:S01]  /*305a0*/  MOV R13, R10 ;  /* 0x0000000a000d7202 */ /* 0x000fe20000000f00 */
[----:B------:R-:W-:Y:S02]  /*305b0*/  IMAD.MOV.U32 R12, RZ, RZ, 0x1 ;  /* 0x00000001ff0c7424 */ /* 0x000fe400078e00ff */
[----:B------:R-:W-:-:S07]  /*305c0*/  IMAD.MOV.U32 R2, RZ, RZ, R14 ;  /* 0x000000ffff027224 */ /* 0x000fce00078e000e */
[----:B------:R-:W-:Y:S05]  /*305d0*/  WARPSYNC.COLLECTIVE R15, `(.L_x_937) ;  /* 0x000000000f087348 */ /* 0x000fea0003c00000 */
[----:B------:R0:W1:Y:S02]  /*305e0*/  SHFL.IDX P6, R14, R13, R12, R11 ;  /* 0x0000000c0d0e7389 */ /* 0x00006400000c000b */
[----:B01----:R-:W-:Y:S01]  /*305f0*/  ENDCOLLECTIVE ;  /* 0x000000000000791b */ /* 0x003fe20003800000 */
.L_x_937:
        /* <DEDUP_REMOVED lines=14> */
.L_x_938:
[----:B------:R-:W-:Y:S02]  /*306e0*/  IMAD.MOV.U32 R13, RZ, RZ, R10 ;  /* 0x000000ffff0d7224 */ /* 0x000fe400078e000a */
[----:B------:R-:W-:Y:S01]  /*306f0*/  IMAD.MOV.U32 R12, RZ, RZ, 0x2 ;  /* 0x00000002ff0c7424 */ /* 0x000fe200078e00ff */
[----:B------:R-:W-:-:S07]  /*30700*/  MOV R2, R14 ;  /* 0x0000000e00027202 */ /* 0x000fce0000000f00 */
[----:B------:R-:W-:Y:S05]  /*30710*/  WARPSYNC.COLLECTIVE R15, `(.L_x_939) ;  /* 0x000000000f087348 */ /* 0x000fea0003c00000 */
[----:B------:R0:W1:Y:S02]  /*30720*/  SHFL.IDX P6, R14, R13, R12, R11 ;  /* 0x0000000c0d0e7389 */ /* 0x00006400000c000b */
[----:B01----:R-:W-:Y:S01]  /*30730*/  ENDCOLLECTIVE ;  /* 0x000000000000791b */ /* 0x003fe20003800000 */
.L_x_939:
        /* <DEDUP_REMOVED lines=9> */
[----:B------:R-:W-:-:S07]  /*307d0*/  MOV R35, R14 ;  /* 0x0000000e00237202 */ /* 0x000fce0000000f00 */
[----:B0-----:R-:W-:Y:S05]  /*307e0*/  WARPSYNC.COLLECTIVE R15, `(.L_x_940) ;  /* 0x000000000f087348 */ /* 0x001fea0003c00000 */
[----:B------:R1:W2:Y:S02]  /*307f0*/  SHFL.IDX P6, R14, R13, R12, R11 ;  /* 0x0000000c0d0e7389 */ /* 0x0002a400000c000b */
[----:B012---:R-:W-:Y:S01]  /*30800*/  ENDCOLLECTIVE ;  /* 0x000000000000791b */ /* 0x007fe20003800000 */
.L_x_940:
[----:B------:R-:W-:Y:S01]  /*30810*/  MOV R13, R10 ;  /* 0x0000000a000d7202 */ /* 0x000fe20000000f00 */
[----:B------:R-:W-:Y:S02]  /*30820*/  IMAD.MOV.U32 R12, RZ, RZ, 0x3 ;  /* 0x00000003ff0c7424 */ /* 0x000fe400078e00ff */
[----:B------:R-:W-:-:S07]  /*30830*/  IMAD.MOV.U32 R2, RZ, RZ, R14 ;  /* 0x000000ffff027224 */ /* 0x000fce00078e000e */
[----:B------:R-:W-:Y:S05]  /*30840*/  WARPSYNC.COLLECTIVE R15, `(.L_x_941) ;  /* 0x000000000f087348 */ /* 0x000fea0003c00000 */
[----:B------:R0:W1:Y:S02]  /*30850*/  SHFL.IDX P6, R14, R13, R12, R11 ;  /* 0x0000000c0d0e7389 */ /* 0x00006400000c000b */
[----:B01----:R-:W-:Y:S01]  /*30860*/  ENDCOLLECTIVE ;  /* 0x000000000000791b */ /* 0x003fe20003800000 */
.L_x_941:
        /* <DEDUP_REMOVED lines=13> */
.L_x_942:
[----:B------:R-:W-:Y:S02]  /*30940*/  IMAD.MOV.U32 R13, RZ, RZ, R23 ;  /* 0x000000ffff0d7224 */ /* 0x000fe400078e0017 */
[----:B------:R-:W-:Y:S01]  /*30950*/  IMAD.MOV.U32 R12, RZ, RZ, RZ ;  /* 0x000000ffff0c7224 */ /* 0x000fe200078e00ff */
[----:B------:R-:W-:-:S07]  /*30960*/  MOV R2, R14 ;  /* 0x0000000e00027202 */ /* 0x000fce0000000f00 */
[----:B------:R-:W-:Y:S05]  /*30970*/  WARPSYNC.COLLECTIVE R15, `(.L_x_943) ;  /* 0x000000000f087348 */ /* 0x000fea0003c00000 */
[----:B------:R0:W1:Y:S02]  /*30980*/  SHFL.IDX P6, R14, R13, R12, R11 ;  /* 0x0000000c0d0e7389 */ /* 0x00006400000c000b */
[----:B01----:R-:W-:Y:S01]  /*30990*/  ENDCOLLECTIVE ;  /* 0x000000000000791b */ /* 0x003fe20003800000 */
.L_x_943:
        /* <DEDUP_REMOVED lines=13> */
.L_x_944:
[----:B------:R-:W-:Y:S01]  /*30a70*/  IMAD.MOV.U32 R2, RZ, RZ, R14 ;  /* 0x000000ffff027224 */ /* 0x000fe200078e000e */
[----:B------:R-:W-:Y:S06]  /*30a80*/  BRA `(.L_x_945) ;  /* 0xffffff8c006c7947 */ /* 0x000fec000383ffff */
.L_x_725:
[----:B---3--:R3:W4:Y:S02]  /*30a90*/  SYNCS.PHASECHK.TRANS64.TRYWAIT P0, [R4+URZ+0x33440], R28 ;  /* 0x0334401c040075a7 */ /* 0x008724000800017f */
[----:B----4-:R-:W-:Y:S05]  /*30aa0*/  @!P0 NANOSLEEP.SYNCS 0x989680 ;  /* 0x009896800000895d */ /* 0x010fea0003900000 */
[----:B------:R-:W4:Y:S02]  /*30ab0*/  @!P0 SYNCS.PHASECHK.TRANS64 P0, [R4+URZ+0x33440], R28 ;  /* 0x0334401c040085a7 */ /* 0x000f24000800007f */
[----:B----4-:R-:W-:Y:S05]  /*30ac0*/  @!P0 BRA `(.L_x_725) ;  /* 0xfffffffc00f08947 */ /* 0x010fea000383ffff */
[----:B------:R-:W-:Y:S05]  /*30ad0*/  BRA `(.L_x_946) ;  /* 0xffffff8c00c47947 */ /* 0x000fea000383ffff */
.L_x_726:
[----:B------:R-:W-:Y:S01]  /*30ae0*/  BSSY B0, `(.L_x_947) ;  /* 0x0000008000007945 */ /* 0x000fe20003800000 */
[----:B------:R-:W-:Y:S01]  /*30af0*/  IMAD.MOV.U32 R13, RZ, RZ, R8 ;  /* 0x000000ffff0d7224 */ /* 0x000fe200078e0008 */
[----:B------:R-:W-:Y:S01]  /*30b00*/  MOV R12, RZ ;  /* 0x000000ff000c7202 */ /* 0x000fe20000000f00 */
[----:B------:R-:W-:Y:S02]  /*30b10*/  IMAD.MOV.U32 R11, RZ, RZ, 0x1c1f ;  /* 0x00001c1fff0b7424 */ /* 0x000fe400078e00ff */
[----:B------:R-:W-:-:S07]  /*30b20*/  IMAD.MOV.U32 R15, RZ, RZ, -0x1 ;  /* 0xffffffffff0f7424 */ /* 0x000fce00078e00ff */
[----:B0123--:R-:W-:Y:S05]  /*30b30*/  WARPSYNC.COLLECTIVE R15, `(.L_x_948) ;  /* 0x000000000f087348 */ /* 0x00ffea0003c00000 */
[----:B------:R4:W0:Y:S02]  /*30b40*/  SHFL.IDX P6, R14, R13, R12, R11 ;  /* 0x0000000c0d0e7389 */ /* 0x00082400000c000b */
[----:B01234-:R-:W-:Y:S01]  /*30b50*/  ENDCOLLECTIVE ;  /* 0x000000000000791b */ /* 0x01ffe20003800000 */
.L_x_948:
[----:B------:R-:W-:Y:S05]  /*30b60*/  BSYNC B0 ;  /* 0x0000000000007941 */ /* 0x000fea0003800000 */
.L_x_947:
        /* <DEDUP_REMOVED lines=8> */
.L_x_949:
[----:B------:R-:W-:Y:S02]  /*30bf0*/  IMAD.MOV.U32 R13, RZ, RZ, R8 ;  /* 0x000000ffff0d7224 */ /* 0x000fe400078e0008 */
[----:B------:R-:W-:Y:S01]  /*30c00*/  IMAD.MOV.U32 R12, RZ, RZ, 0x1 ;  /* 0x00000001ff0c7424 */ /* 0x000fe200078e00ff */
[----:B------:R-:W-:-:S07]  /*30c10*/  MOV R2, R14 ;  /* 0x0000000e00027202 */ /* 0x000fce0000000f00 */
[----:B------:R-:W-:Y:S05]  /*30c20*/  WARPSYNC.COLLECTIVE R15, `(.L_x_950) ;  /* 0x000000000f087348 */ /* 0x000fea0003c00000 */
[----:B------:R0:W1:Y:S02]  /*30c30*/  SHFL.IDX P6, R14, R13, R12, R11 ;  /* 0x0000000c0d0e7389 */ /* 0x00006400000c000b */
[----:B01----:R-:W-:Y:S01]  /*30c40*/  ENDCOLLECTIVE ;  /* 0x000000000000791b */ /* 0x003fe20003800000 */
.L_x_950:
        /* <DEDUP_REMOVED lines=9> */
[----:B0-----:R-:W-:-:S07]  /*30ce0*/  MOV R3, R14 ;  /* 0x0000000e00037202 */ /* 0x001fce0000000f00 */
[----:B------:R-:W-:Y:S05]  /*30cf0*/  WARPSYNC.COLLECTIVE R15, `(.L_x_951) ;  /* 0x000000000f087348 */ /* 0x000fea0003c00000 */
[----:B------:R0:W1:Y:S02]  /*30d00*/  SHFL.IDX P6, R14, R13, R12, R11 ;  /* 0x0000000c0d0e7389 */ /* 0x00006400000c000b */
[----:B01----:R-:W-:Y:S01]  /*30d10*/  ENDCOLLECTIVE ;  /* 0x000000000000791b */ /* 0x003fe20003800000 */
.L_x_951:
[----:B------:R-:W-:Y:S01]  /*30d20*/  MOV R13, R8 ;  /* 0x00000008000d7202 */ /* 0x000fe20000000f00 */
[----:B------:R-:W-:Y:S02]  /*30d30*/  IMAD.MOV.U32 R12, RZ, RZ, 0x2 ;  /* 0x00000002ff0c7424 */ /* 0x000fe400078e00ff */
[----:B------:R-:W-:-:S07]  /*30d40*/  IMAD.MOV.U32 R2, RZ, RZ, R14 ;  /* 0x000000ffff027224 */ /* 0x000fce00078e000e */
[----:B------:R-:W-:Y:S05]  /*30d50*/  WARPSYNC.COLLECTIVE R15, `(.L_x_952) ;  /* 0x000000000f087348 */ /* 0x000fea0003c00000 */
[----:B------:R0:W1:Y:S02]  /*30d60*/  SHFL.IDX P6, R14, R13, R12, R11 ;  /* 0x0000000c0d0e7389 */ /* 0x00006400000c000b */
[----:B01----:R-:W-:Y:S01]  /*30d70*/  ENDCOLLECTIVE ;  /* 0x000000000000791b */ /* 0x003fe20003800000 */
.L_x_952:
        /* <DEDUP_REMOVED lines=13> */
.L_x_953:
[----:B------:R-:W-:Y:S02]  /*30e50*/  IMAD.MOV.U32 R13, RZ, RZ, R8 ;  /* 0x000000ffff0d7224 */ /* 0x000fe400078e0008 */
[----:B------:R-:W-:Y:S01]  /*30e60*/  IMAD.MOV.U32 R12, RZ, RZ, 0x3 ;  /* 0x00000003ff0c7424 */ /* 0x000fe200078e00ff */
[----:B------:R-:W-:-:S07]  /*30e70*/  MOV R2, R14 ;  /* 0x0000000e00027202 */ /* 0x000fce0000000f00 */
[----:B------:R-:W-:Y:S05]  /*30e80*/  WARPSYNC.COLLECTIVE R15, `(.L_x_954) ;  /* 0x000000000f087348 */ /* 0x000fea0003c00000 */
[----:B------:R0:W1:Y:S02]  /*30e90*/  SHFL.IDX P6, R14, R13, R12, R11 ;  /* 0x0000000c0d0e7389 */ /* 0x00006400000c000b */
[----:B01----:R-:W-:Y:S01]  /*30ea0*/  ENDCOLLECTIVE ;  /* 0x000000000000791b */ /* 0x003fe20003800000 */
.L_x_954:
        /* <DEDUP_REMOVED lines=13> */
.L_x_955:
[----:B------:R-:W-:Y:S01]  /*30f80*/  MOV R13, R7 ;  /* 0x00000007000d7202 */ /* 0x000fe20000000f00 */
[----:B------:R-:W-:Y:S02]  /*30f90*/  IMAD.MOV.U32 R12, RZ, RZ, RZ ;  /* 0x000000ffff0c7224 */ /* 0x000fe400078e00ff */
[----:B------:R-:W-:-:S07]  /*30fa0*/  IMAD.MOV.U32 R2, RZ, RZ, R14 ;  /* 0x000000ffff027224 */ /* 0x000fce00078e000e */
[----:B------:R-:W-:Y:S05]  /*30fb0*/  WARPSYNC.COLLECTIVE R15, `(.L_x_956) ;  /* 0x000000000f087348 */ /* 0x000fea0003c00000 */
[----:B------:R0:W1:Y:S02]  /*30fc0*/  SHFL.IDX P6, R14, R13, R12, R11 ;  /* 0x0000000c0d0e7389 */ /* 0x00006400000c000b */
[----:B01----:R-:W-:Y:S01]  /*30fd0*/  ENDCOLLECTIVE ;  /* 0x000000000000791b */ /* 0x003fe20003800000 */
.L_x_956:
        /* <DEDUP_REMOVED lines=13> */
.L_x_957:
[----:B------:R-:W-:Y:S05]  /*310b0*/  BRA `(.L_x_958) ;  /* 0xffffff8c00607947 */ /* 0x000fea000383ffff */
.L_x_731:
[----:B----4-:R4:W0:Y:S02]  /*310c0*/  SYNCS.PHASECHK.TRANS64.TRYWAIT P2, [R0+URZ+0x33470], R3 ;  /* 0x03347003000075a7 */ /* 0x010824000804017f */
[----:B0-----:R-:W-:Y:S05]  /*310d0*/  @!P2 NANOSLEEP.SYNCS 0x989680 ;  /* 0x009896800000a95d */ /* 0x001fea0003900000 */
[----:B------:R-:W0:Y:S02]  /*310e0*/  @!P2 SYNCS.PHASECHK.TRANS64 P2, [R0+URZ+0x33470], R3 ;  /* 0x033470030000a5a7 */ /* 0x000e24000804007f */
[----:B0-----:R-:W-:Y:S05]  /*310f0*/  @!P2 BRA `(.L_x_731) ;  /* 0xfffffffc00f0a947 */ /* 0x001fea000383ffff */
[----:B------:R-:W-:Y:S05]  /*31100*/  BRA `(.L_x_959) ;  /* 0xffffff8c00cc7947 */ /* 0x000fea000383ffff */
.L_x_733:
[----:B----4-:R4:W0:Y:S02]  /*31110*/  SYNCS.PHASECHK.TRANS64.TRYWAIT P2, [R0+URZ+0x33460], R3 ;  /* 0x03346003000075a7 */ /* 0x010824000804017f */
[----:B0-----:R-:W-:Y:S05]  /*31120*/  @!P2 NANOSLEEP.SYNCS 0x989680 ;  /* 0x009896800000a95d */ /* 0x001fea0003900000 */
[----:B------:R-:W0:Y:S02]  /*31130*/  @!P2 SYNCS.PHASECHK.TRANS64 P2, [R0+URZ+0x33460], R3 ;  /* 0x033460030000a5a7 */ /* 0x000e24000804007f */
[----:B0-----:R-:W-:Y:S05]  /*31140*/  @!P2 BRA `(.L_x_733) ;  /* 0xfffffffc00f0a947 */ /* 0x001fea000383ffff */
[----:B------:R-:W-:Y:S05]  /*31150*/  BRA `(.L_x_960) ;  /* 0xffffff8c00dc7947 */ /* 0x000fea000383ffff */
.L_x_741:
[----:B0-----:R0:W2:Y:S02]  /*31160*/  SYNCS.PHASECHK.TRANS64.TRYWAIT P1, [R3+URZ+0x33470], R0 ;  /* 0x03347000030075a7 */ /* 0x0010a4000802017f */
[----:B--2---:R-:W-:Y:S05]  /*31170*/  @!P1 NANOSLEEP.SYNCS 0x989680 ;  /* 0x009896800000995d */ /* 0x004fea0003900000 */
[----:B------:R-:W2:Y:S02]  /*31180*/  @!P1 SYNCS.PHASECHK.TRANS64 P1, [R3+URZ+0x33470], R0 ;  /* 0x03347000030095a7 */ /* 0x000ea4000802007f */
[----:B--2---:R-:W-:Y:S05]  /*31190*/  @!P1 BRA `(.L_x_741) ;  /* 0xfffffffc00f09947 */ /* 0x004fea000383ffff */
[----:B------:R-:W-:Y:S05]  /*311a0*/  BRA `(.L_x_961) ;  /* 0xffffff9800107947 */ /* 0x000fea000383ffff */
.L_x_743:
[----:B0-----:R0:W2:Y:S02]  /*311b0*/  SYNCS.PHASECHK.TRANS64.TRYWAIT P1, [R3+URZ+0x33460], R0 ;  /* 0x03346000030075a7 */ /* 0x0010a4000802017f */
[----:B--2---:R-:W-:Y:S05]  /*311c0*/  @!P1 NANOSLEEP.SYNCS 0x989680 ;  /* 0x009896800000995d */ /* 0x004fea0003900000 */
[----:B------:R-:W2:Y:S02]  /*311d0*/  @!P1 SYNCS.PHASECHK.TRANS64 P1, [R3+URZ+0x33460], R0 ;  /* 0x03346000030095a7 */ /* 0x000ea4000802007f */
[----:B--2---:R-:W-:Y:S05]  /*311e0*/  @!P1 BRA `(.L_x_743) ;  /* 0xfffffffc00f09947 */ /* 0x004fea000383ffff */
[----:B------:R-:W-:Y:S05]  /*311f0*/  BRA `(.L_x_962) ;  /* 0xffffff98001c7947 */ /* 0x000fea000383ffff */
.L_x_748:
[----:B------:R-:W-:Y:S01]  /*31200*/  BSSY B0, `(.L_x_963) ;  /* 0x0000008000007945 */ /* 0x000fe20003800000 */
[----:B------:R-:W-:Y:S01]  /*31210*/  MOV R13, R16 ;  /* 0x00000010000d7202 */ /* 0x000fe20000000f00 */
[----:B------:R-:W-:Y:S02]  /*31220*/  IMAD.MOV.U32 R12, RZ, RZ, RZ ;  /* 0x000000ffff0c7224 */ /* 0x000fe400078e00ff */
[----:B------:R-:W-:Y:S02]  /*31230*/  IMAD.MOV.U32 R11, RZ, RZ, 0x1f ;  /* 0x0000001fff0b7424 */ /* 0x000fe400078e00ff */
[----:B------:R-:W-:-:S07]  /*31240*/  IMAD.MOV.U32 R15, RZ, RZ, -0x1 ;  /* 0xffffffffff0f7424 */ /* 0x000fce00078e00ff */
[----:B-12---:R-:W-:Y:S05]  /*31250*/  WARPSYNC.COLLECTIVE R15, `(.L_x_964) ;  /* 0x000000000f087348 */ /* 0x006fea0003c00000 */
[----:B------:R0:W3:Y:S02]  /*31260*/  SHFL.IDX P6, R14, R13, R12, R11 ;  /* 0x0000000c0d0e7389 */ /* 0x0000e400000c000b */
[----:B0123--:R-:W-:Y:S01]  /*31270*/  ENDCOLLECTIVE ;  /* 0x000000000000791b */ /* 0x00ffe20003800000 */
.L_x_964:
[----:B------:R-:W-:Y:S05]  /*31280*/  BSYNC B0 ;  /* 0x0000000000007941 */ /* 0x000fea0003800000 */
.L_x_963:
[----:B------:R-:W-:Y:S01]  /*31290*/  IMAD.MOV.U32 R13, RZ, RZ, R16 ;  /* 0x000000ffff0d7224 */ /* 0x000fe200078e0010 */
[----:B------:R-:W-:Y:S01]  /*312a0*/  MOV R15, 0xffffffff ;  /* 0xffffffff000f7802 */ /* 0x000fe20000000f00 */
[----:B------:R-:W-:Y:S01]  /*312b0*/  IMAD.MOV.U32 R12, RZ, RZ, 0x1 ;  /* 0x00000001ff0c7424 */ /* 0x000fe200078e00ff */
[----:B------:R-:W-:Y:S01]  /*312c0*/  MOV R0, R14 ;  /* 0x0000000e00007202 */ /* 0x000fe20000000f00 */
[----:B------:R-:W-:Y:S02]  /*312d0*/  IMAD.MOV.U32 R11, RZ, RZ, 0x1f ;  /* 0x0000001fff0b7424 */ /* 0x000fe400078e00ff */
[----:B------:R-:W-:-:S07]  /*312e0*/  IMAD.IADD R5, R19, 0x1, R8 ;  /* 0x0000000113057824 */ /* 0x000fce00078e0208 */
[----:B------:R-:W-:Y:S05]  /*312f0*/  WARPSYNC.COLLECTIVE R15, `(.L_x_965) ;  /* 0x000000000f087348 */ /* 0x000fea0003c00000 */
[----:B------:R0:W1:Y:S02]  /*31300*/  SHFL.IDX P6, R14, R13, R12, R11 ;  /* 0x0000000c0d0e7389 */ /* 0x00006400000c000b */
[----:B01----:R-:W-:Y:S01]  /*31310*/  ENDCOLLECTIVE ;  /* 0x000000000000791b */ /* 0x003fe20003800000 */
.L_x_965:
[----:B------:R-:W-:Y:S02]  /*31320*/  ULDC UR4, c[0x0][0xc3c] ;  /* 0x00030f0000047ab9 */ /* 0x000fe40000000800 */
[----:B------:R-:W-:-:S13]  /*31330*/  ISETP.GE.OR P1, PT, R5, UR4, !P0 ;  /* 0x0000000405007c0c */ /* 0x000fda000c726670 */
[----:B------:R-:W0:Y:S01]  /*31340*/  @!P1 LDC.64 R2, c[0x0][0xc80] ;  /* 0x00032000ff029b82 */ /* 0x000e220000000a00 */
[----:B------:R-:W-:Y:S02]  /*31350*/  IMAD.MOV.U32 R11, RZ, RZ, RZ ;  /* 0x000000ffff0b7224 */ /* 0x000fe400078e00ff */
[----:B------:R-:W-:Y:S02]  /*31360*/  IMAD.MOV.U32 R4, RZ, RZ, R14 ;  /* 0x000000ffff047224 */ /* 0x000fe400078e000e */
[----:B0-----:R-:W-:-:S06]  /*31370*/  @!P1 IMAD.WIDE R2, R5, 0x4, R2 ;  /* 0x0000000405029825 */ /* 0x001fcc00078e0202 */
[----:B------:R-:W2:Y:S01]  /*31380*/  @!P1 LDG.E R2, desc[UR50][R2.64] ;  /* 0x0000003202029981 */ /* 0x000ea2000c1e1900 */
[----:B------:R-:W-:Y:S01]  /*31390*/  IMAD.MOV.U32 R5, RZ, RZ, RZ ;  /* 0x000000ffff057224 */ /* 0x000fe200078e00ff */
[C---:B------:R-:W-:Y:S02]  /*313a0*/  ISETP.GE.U32.AND P2, PT, R8.reuse, 0x2, PT ;  /* 0x000000020800780c */ /* 0x040fe40003f46070 */
[C---:B------:R-:W-:Y:S02]  /*313b0*/  ISETP.GE.U32.AND P3, PT, R8.reuse, 0x4, PT ;  /* 0x000000040800780c */ /* 0x040fe40003f66070 */
[C---:B------:R-:W-:Y:S02]  /*313c0*/  ISETP.GE.U32.AND P4, PT, R8.reuse, 0x8, PT ;  /* 0x000000080800780c */ /* 0x040fe40003f86070 */
[----:B------:R-:W-:Y:S02]  /*313d0*/  ISETP.GE.U32.AND P5, PT, R8, 0x10, PT ;  /* 0x000000100800780c */ /* 0x000fe40003fa6070 */
[----:B--2---:R-:W-:-:S02]  /*313e0*/  @!P1 MOV R5, R2 ;  /* 0x0000000200059202 */ /* 0x004fc40000000f00 */
[----:B------:R-:W-:-:S03]  /*313f0*/  ISETP.NE.AND P1, PT, R8, RZ, PT ;  /* 0x000000ff0800720c */ /* 0x000fc60003f25270 */
[----:B------:R-:W-:-:S10]  /*31400*/  IMAD.MOV.U32 R13, RZ, RZ, R5 ;  /* 0x000000ffff0d7224 */ /* 0x000fd400078e0005 */
[----:B------:R-:W-:Y:S05]  /*31410*/  WARPSYNC.COLLECTIVE R15, `(.L_x_966) ;  /* 0x000000000f087348 */ /* 0x000fea0003c00000 */
[----:B------:R0:W1:Y:S02]  /*31420*/  SHFL.UP P6, R14, R13, R12, R11 ;  /* 0x0400000c0d0e7389 */ /* 0x00006400000c000b */
[----:B01----:R-:W-:Y:S01]  /*31430*/  ENDCOLLECTIVE ;  /* 0x000000000000791b */ /* 0x003fe20003800000 */
.L_x_966:
[----:B------:R-:W-:Y:S01]  /*31440*/  IMAD.MOV.U32 R12, RZ, RZ, 0x2 ;  /* 0x00000002ff0c7424 */ /* 0x000fe200078e00ff */
[----:B------:R-:W-:-:S05]  /*31450*/  SEL R6, R14, RZ, P1 ;  /* 0x000000ff0e067207 */ /* 0x000fca0000800000 */
[----:B------:R-:W-:-:S05]  /*31460*/  IMAD.IADD R6, R5, 0x1, R6 ;  /* 0x0000000105067824 */ /* 0x000fca00078e0206 */
[----:B------:R-:W-:-:S07]  /*31470*/  MOV R13, R6 ;  /* 0x00000006000d7202 */ /* 0x000fce0000000f00 */
[----:B------:R-:W-:Y:S05]  /*31480*/  WARPSYNC.COLLECTIVE R15, `(.L_x_967) ;  /* 0x000000000f087348 */ /* 0x000fea0003c00000 */
[----:B------:R0:W1:Y:S02]  /*31490*/  SHFL.UP P6, R14, R13, R12, R11 ;  /* 0x0400000c0d0e7389 */ /* 0x00006400000c000b */
[----:B01----:R-:W-:Y:S01]  /*314a0*/  ENDCOLLECTIVE ;  /* 0x000000000000791b */ /* 0x003fe20003800000 */
.L_x_967:
[----:B------:R-:W-:Y:S02]  /*314b0*/  MOV R12, 0x4 ;  /* 0x00000004000c7802 */ /* 0x000fe40000000f00 */
[----:B------:R-:W-:-:S05]  /*314c0*/  SEL R7, R14, RZ, P2 ;  /* 0x000000ff0e077207 */ /* 0x000fca0001000000 */
[----:B------:R-:W-:-:S04]  /*314d0*/  IMAD.IADD R7, R6, 0x1, R7 ;  /* 0x0000000106077824 */ /* 0x000fc800078e0207 */
[----:B------:R-:W-:-:S07]  /*314e0*/  IMAD.MOV.U32 R13, RZ, RZ, R7 ;  /* 0x000000ffff0d7224 */ /* 0x000fce00078e0007 */
[----:B------:R-:W-:Y:S05]  /*314f0*/  WARPSYNC.COLLECTIVE R15, `(.L_x_968) ;  /* 0x000000000f087348 */ /* 0x000fea0003c00000 */
[----:B------:R0:W1:Y:S02]  /*31500*/  SHFL.UP P6, R14, R13, R12, R11 ;  /* 0x0400000c0d0e7389 */ /* 0x00006400000c000b */
[----:B01----:R-:W-:Y:S01]  /*31510*/  ENDCOLLECTIVE ;  /* 0x000000000000791b */ /* 0x003fe20003800000 */
.L_x_968:
[----:B------:R-:W-:Y:S01]  /*31520*/  IMAD.MOV.U32 R12, RZ, RZ, 0x8 ;  /* 0x00000008ff0c7424 */ /* 0x000fe200078e00ff */
[----:B------:R-:W-:-:S05]  /*31530*/  SEL R2, R14, RZ, P3 ;  /* 0x000000ff0e027207 */ /* 0x000fca0001800000 */
[----:B------:R-:W-:-:S04]  /*31540*/  IMAD.IADD R2, R7, 0x1, R2 ;  /* 0x0000000107027824 */ /* 0x000fc800078e0202 */
[----:B------:R-:W-:-:S07]  /*31550*/  IMAD.MOV.U32 R13, RZ, RZ, R2 ;  /* 0x000000ffff0d7224 */ /* 0x000fce00078e0002 */
[----:B------:R-:W-:Y:S05]  /*31560*/  WARPSYNC.COLLECTIVE R15, `(.L_x_969) ;  /* 0x000000000f087348 */ /* 0x000fea0003c00000 */
[----:B------:R0:W1:Y:S02]  /*31570*/  SHFL.UP P6, R14, R13, R12, R11 ;  /* 0x0400000c0d0e7389 */ /* 0x00006400000c000b */
[----:B01----:R-:W-:Y:S01]  /*31580*/  ENDCOLLECTIVE ;  /* 0x000000000000791b */ /* 0x003fe20003800000 */
.L_x_969:
[----:B------:R-:W-:Y:S01]  /*31590*/  IMAD.MOV.U32 R12, RZ, RZ, 0x10 ;  /* 0x00000010ff0c7424 */ /* 0x000fe200078e00ff */
[----:B------:R-:W-:-:S04]  /*315a0*/  SEL R3, R14, RZ, P4 ;  /* 0x000000ff0e037207 */ /* 0x000fc80002000000 */
[----:B------:R-:W-:-:S05]  /*315b0*/  IADD3 R3, R2, R3, RZ ;  /* 0x0000000302037210 */ /* 0x000fca0007ffe0ff */
[----:B------:R-:W-:-:S07]  /*315c0*/  IMAD.MOV.U32 R13, RZ, RZ, R3 ;  /* 0x000000ffff0d7224 */ /* 0x000fce00078e0003 */
[----:B------:R-:W-:Y:S05]  /*315d0*/  WARPSYNC.COLLECTIVE R15, `(.L_x_970) ;  /* 0x000000000f087348 */ /* 0x000fea0003c00000 */
[----:B------:R0:W1:Y:S02]  /*315e0*/  SHFL.UP P6, R14, R13, R12, R11 ;  /* 0x0400000c0d0e7389 */ /* 0x00006400000c000b */
[----:B01----:R-:W-:Y:S01]  /*315f0*/  ENDCOLLECTIVE ;  /* 0x000000000000791b */ /* 0x003fe20003800000 */
.L_x_970:
[----:B------:R-:W-:Y:S02]  /*31600*/  IMAD.MOV.U32 R12, RZ, RZ, 0x1f ;  /* 0x0000001fff0c7424 */ /* 0x000fe400078e00ff */
[----:B------:R-:W-:Y:S01]  /*31610*/  IMAD.MOV.U32 R11, RZ, RZ, 0x1f ;  /* 0x0000001fff0b7424 */ /* 0x000fe200078e00ff */
[----:B------:R-:W-:-:S05]  /*31620*/  SEL R2, R14, RZ, P5 ;  /* 0x000000ff0e027207 */ /* 0x000fca0002800000 */
[----:B------:R-:W-:-:S05]  /*31630*/  IMAD.IADD R2, R3, 0x1, R2 ;  /* 0x0000000103027824 */ /* 0x000fca00078e0202 */
[----:B------:R-:W-:-:S07]  /*31640*/  MOV R13, R2 ;  /* 0x00000002000d7202 */ /* 0x000fce0000000f00 */
[----:B------:R-:W-:Y:S05]  /*31650*/  WARPSYNC.COLLECTIVE R15, `(.L_x_971) ;  /* 0x000000000f087348 */ /* 0x000fea0003c00000 */
[----:B------:R0:W1:Y:S02]  /*31660*/  SHFL.IDX P6, R14, R13, R12, R11 ;  /* 0x0000000c0d0e7389 */ /* 0x00006400000c000b */
[----:B01----:R-:W-:Y:S01]  /*31670*/  ENDCOLLECTIVE ;  /* 0x000000000000791b */ /* 0x003fe20003800000 */
.L_x_971:
[----:B------:R-:W-:Y:S05]  /*31680*/  BRA `(.L_x_972) ;  /* 0xffffff9c009c7947 */ /* 0x000fea000383ffff */
.L_x_753:
[----:B------:R-:W-:Y:S01]  /*31690*/  BSSY B0, `(.L_x_973) ;  /* 0x0000008000007945 */ /* 0x000fe20003800000 */
[----:B-----5:R-:W-:Y:S01]  /*316a0*/  IMAD.MOV.U32 R13, RZ, RZ, R5 ;  /* 0x000000ffff0d7224 */ /* 0x020fe200078e0005 */
[----:B------:R-:W-:Y:S01]  /*316b0*/  MOV R12, 0x1 ;  /* 0x00000001000c7802 */ /* 0x000fe20000000f00 */
[----:B------:R-:W-:Y:S02]  /*316c0*/  IMAD.MOV.U32 R11, RZ, RZ, RZ ;  /* 0x000000ffff0b7224 */ /* 0x000fe400078e00ff */
[----:B------:R-:W-:-:S07]  /*316d0*/  IMAD.MOV.U32 R15, RZ, RZ, -0x1 ;  /* 0xffffffffff0f7424 */ /* 0x000fce00078e00ff */
[----:B0-----:R-:W-:Y:S05]  /*316e0*/  WARPSYNC.COLLECTIVE R15, `(.L_x_974) ;  /* 0x000000000f087348 */ /* 0x001fea0003c00000 */
[----:B------:R1:W2:Y:S02]  /*316f0*/  SHFL.UP P6, R14, R13, R12, R11 ;  /* 0x0400000c0d0e7389 */ /* 0x0002a400000c000b */
[----:B012---:R-:W-:Y:S01]  /*31700*/  ENDCOLLECTIVE ;  /* 0x000000000000791b */ /* 0x007fe20003800000 */
.L_x_974:
[----:B------:R-:W-:Y:S05]  /*31710*/  BSYNC B0 ;  /* 0x0000000000007941 */ /* 0x000fea0003800000 */
.L_x_973:
[----:B------:R-:W-:Y:S01]  /*31720*/  SEL R14, R14, RZ, P1 ;  /* 0x000000ff0e0e7207 */ /* 0x000fe20000800000 */
[----:B------:R-:W-:Y:S01]  /*31730*/  IMAD.MOV.U32 R11, RZ, RZ, RZ ;  /* 0x000000ffff0b7224 */ /* 0x000fe200078e00ff */
[----:B------:R-:W-:Y:S01]  /*31740*/  MOV R12, 0x2 ;  /* 0x00000002000c7802 */ /* 0x000fe20000000f00 */
[----:B------:R-:W-:Y:S02]  /*31750*/  IMAD.MOV.U32 R15, RZ, RZ, -0x1 ;  /* 0xffffffffff0f7424 */ /* 0x000fe400078e00ff */
[----:B------:R-:W-:-:S07]  /*31760*/  IMAD.IADD R13, R5, 0x1, R14 ;  /* 0x00000001050d7824 */ /* 0x000fce00078e020e */
[----:B------:R-:W-:Y:S05]  /*31770*/  WARPSYNC.COLLECTIVE R15, `(.L_x_975) ;  /* 0x000000000f087348 */ /* 0x000fea0003c00000 */
[----:B------:R0:W1:Y:S02]  /*31780*/  SHFL.UP P6, R14, R13, R12, R11 ;  /* 0x0400000c0d0e7389 */ /* 0x00006400000c000b */
[----:B01----:R-:W-:Y:S01]  /*31790*/  ENDCOLLECTIVE ;  /* 0x000000000000791b */ /* 0x003fe20003800000 */
.L_x_975:
[----:B------:R-:W-:Y:S01]  /*317a0*/  IMAD.MOV.U32 R12, RZ, RZ, 0x4 ;  /* 0x00000004ff0c7424 */ /* 0x000fe200078e00ff */
[----:B------:R-:W-:-:S05]  /*317b0*/  SEL R2, R14, RZ, P2 ;  /* 0x000000ff0e027207 */ /* 0x000fca0001000000 */
[----:B------:R-:W-:-:S05]  /*317c0*/  IMAD.IADD R2, R13, 0x1, R2 ;  /* 0x000000010d027824 */ /* 0x000fca00078e0202 */
[----:B------:R-:W-:-:S07]  /*317d0*/  MOV R13, R2 ;  /* 0x00000002000d7202 */ /* 0x000fce0000000f00 */
[----:B------:R-:W-:Y:S05]  /*317e0*/  WARPSYNC.COLLECTIVE R15, `(.L_x_976) ;  /* 0x000000000f087348 */ /* 0x000fea0003c00000 */
[----:B------:R0:W1:Y:S02]  /*317f0*/  SHFL.UP P6, R14, R13, R12, R11 ;  /* 0x0400000c0d0e7389 */ /* 0x00006400000c000b */
[----:B01----:R-:W-:Y:S01]  /*31800*/  ENDCOLLECTIVE ;  /* 0x000000000000791b */ /* 0x003fe20003800000 */
.L_x_976:
[----:B------:R-:W-:Y:S02]  /*31810*/  MOV R12, 0x8 ;  /* 0x00000008000c7802 */ /* 0x000fe40000000f00 */
[----:B------:R-:W-:-:S05]  /*31820*/  SEL R3, R14, RZ, P3 ;  /* 0x000000ff0e037207 */ /* 0x000fca0001800000 */
[----:B------:R-:W-:-:S04]  /*31830*/  IMAD.IADD R3, R2, 0x1, R3 ;  /* 0x0000000102037824 */ /* 0x000fc800078e0203 */
[----:B------:R-:W-:-:S07]  /*31840*/  IMAD.MOV.U32 R13, RZ, RZ, R3 ;  /* 0x000000ffff0d7224 */ /* 0x000fce00078e0003 */
[----:B------:R-:W-:Y:S05]  /*31850*/  WARPSYNC.COLLECTIVE R15, `(.L_x_977) ;  /* 0x000000000f087348 */ /* 0x000fea0003c00000 */
[----:B------:R0:W1:Y:S02]  /*31860*/  SHFL.UP P6, R14, R13, R12, R11 ;  /* 0x0400000c0d0e7389 */ /* 0x00006400000c000b */
[----:B01----:R-:W-:Y:S01]  /*31870*/  ENDCOLLECTIVE ;  /* 0x000000000000791b */ /* 0x003fe20003800000 */
.L_x_977:
[----:B------:R-:W-:Y:S01]  /*31880*/  IMAD.MOV.U32 R12, RZ, RZ, 0x10 ;  /* 0x00000010ff0c7424 */ /* 0x000fe200078e00ff */
[----:B------:R-:W-:-:S05]  /*31890*/  SEL R4, R14, RZ, P4 ;  /* 0x000000ff0e047207 */ /* 0x000fca0002000000 */
[----:B------:R-:W-:-:S04]  /*318a0*/  IMAD.IADD R4, R3, 0x1, R4 ;  /* 0x0000000103047824 */ /* 0x000fc800078e0204 */
[----:B------:R-:W-:-:S07]  /*318b0*/  IMAD.MOV.U32 R13, RZ, RZ, R4 ;  /* 0x000000ffff0d7224 */ /* 0x000fce00078e0004 */
[----:B------:R-:W-:Y:S05]  /*318c0*/  WARPSYNC.COLLECTIVE R15, `(.L_x_978) ;  /* 0x000000000f087348 */ /* 0x000fea0003c00000 */
[----:B------:R0:W1:Y:S02]  /*318d0*/  SHFL.UP P6, R14, R13, R12, R11 ;  /* 0x0400000c0d0e7389 */ /* 0x00006400000c000b */
[----:B01----:R-:W-:Y:S01]  /*318e0*/  ENDCOLLECTIVE ;  /* 0x000000000000791b */ /* 0x003fe20003800000 */
.L_x_978:
[----:B------:R-:W-:Y:S02]  /*318f0*/  IMAD.MOV.U32 R12, RZ, RZ, 0x1f ;  /* 0x0000001fff0c7424 */ /* 0x000fe400078e00ff */
[----:B------:R-:W-:Y:S01]  /*31900*/  IMAD.MOV.U32 R11, RZ, RZ, 0x1f ;  /* 0x0000001fff0b7424 */ /* 0x000fe200078e00ff */
[----:B------:R-:W-:-:S04]  /*31910*/  SEL R3, R14, RZ, P5 ;  /* 0x000000ff0e037207 */ /* 0x000fc80002800000 */
[----:B------:R-:W-:-:S05]  /*31920*/  IADD3 R2, R4, R3, RZ ;  /* 0x0000000304027210 */ /* 0x000fca0007ffe0ff */
[----:B------:R-:W-:-:S07]  /*31930*/  IMAD.MOV.U32 R13, RZ, RZ, R2 ;  /* 0x000000ffff0d7224 */ /* 0x000fce00078e0002 */
[----:B------:R-:W-:Y:S05]  /*31940*/  WARPSYNC.COLLECTIVE R15, `(.L_x_979) ;  /* 0x000000000f087348 */ /* 0x000fea0003c00000 */
[----:B------:R0:W1:Y:S02]  /*31950*/  SHFL.IDX P6, R14, R13, R12, R11 ;  /* 0x0000000c0d0e7389 */ /* 0x00006400000c000b */
[----:B01----:R-:W-:Y:S01]  /*31960*/  ENDCOLLECTIVE ;  /* 0x000000000000791b */ /* 0x003fe20003800000 */
.L_x_979:
[----:B------:R-:W-:Y:S05]  /*31970*/  BRA `(.L_x_980) ;  /* 0xffffff9c007c7947 */ /* 0x000fea000383ffff */
.L_x_755:
[----:B------:R-:W-:Y:S01]  /*31980*/  BSSY B0, `(.L_x_981) ;  /* 0x0000006000007945 */ /* 0x000fe20003800000 */
[----:B------:R-:W-:Y:S02]  /*31990*/  PLOP3.LUT P6, PT, P6, PT, PT, 0x8, 0x0 ;  /* 0x000000000000781c */ /* 0x000fe400037ce170 */
[----:B------:R-:W-:-:S11]  /*319a0*/  MOV R15, 0xffffffff ;  /* 0xffffffff000f7802 */ /* 0x000fd60000000f00 */
[----:B0-----:R-:W-:Y:S05]  /*319b0*/  WARPSYNC.COLLECTIVE R15, `(.L_x_982) ;  /* 0x000000000f087348 */ /* 0x001fea0003c00000 */
[----:B------:R-:W-:Y:S01]  /*319c0*/  VOTE.ANY R14, PT, P6 ;  /* 0x00000000000e7806 */ /* 0x000fe200030e0100 */
[----:B0-----:R-:W-:Y:S06]  /*319d0*/  ENDCOLLECTIVE ;  /* 0x000000000000791b */ /* 0x001fec0003800000 */
.L_x_982:
[----:B------:R-:W-:Y:S05]  /*319e0*/  BSYNC B0 ;  /* 0x0000000000007941 */ /* 0x000fea0003800000 */
.L_x_981:
[----:B------:R-:W-:Y:S01]  /*319f0*/  IMAD.MOV.U32 R3, RZ, RZ, R14 ;  /* 0x000000ffff037224 */ /* 0x000fe200078e000e */
[----:B------:R-:W-:Y:S01]  /*31a00*/  MOV R11, 0x1f ;  /* 0x0000001f000b7802 */ /* 0x000fe20000000f00 */
[----:B------:R-:W-:Y:S02]  /*31a10*/  IMAD.MOV.U32 R13, RZ, RZ, R5 ;  /* 0x000000ffff0d7224 */ /* 0x000fe400078e0005 */
[----:B------:R-:W0:Y:S01]  /*31a20*/  POPC R4, R3 ;  /* 0x0000000300047309 */ /* 0x000e220000000000 */
[----:B------:R-:W-:Y:S02]  /*31a30*/  IMAD.MOV.U32 R15, RZ, RZ, -0x1 ;  /* 0xffffffffff0f7424 */ /* 0x000fe400078e00ff */
[----:B0-----:R-:W-:-:S07]  /*31a40*/  IMAD.MOV.U32 R12, RZ, RZ, R4 ;  /* 0x000000ffff0c7224 */ /* 0x001fce00078e0004 */
[----:B------:R-:W-:Y:S05]  /*31a50*/  WARPSYNC.COLLECTIVE R15, `(.L_x_983) ;  /* 0x000000000f087348 */ /* 0x000fea0003c00000 */
[----:B------:R0:W1:Y:S02]  /*31a60*/  SHFL.IDX P6, R14, R13, R12, R11 ;  /* 0x0000000c0d0e7389 */ /* 0x00006400000c000b */
[----:B01----:R-:W-:Y:S01]  /*31a70*/  ENDCOLLECTIVE ;  /* 0x000000000000791b */ /* 0x003fe20003800000 */
.L_x_983:
[----:B------:R-:W-:Y:S01]  /*31a80*/  IMAD.MOV.U32 R5, RZ, RZ, R14 ;  /* 0x000000ffff057224 */ /* 0x000fe200078e000e */
[----:B------:R-:W-:Y:S06]  /*31a90*/  BRA `(.L_x_984) ;  /* 0xffffff9c006c7947 */ /* 0x000fec000383ffff */
.L_x_757:
[----:B------:R-:W-:Y:S01]  /*31aa0*/  BSSY B0, `(.L_x_985) ;  /* 0x0000007000007945 */ /* 0x000fe20003800000 */
[----:B------:R-:W-:Y:S01]  /*31ab0*/  IMAD.MOV.U32 R13, RZ, RZ, R2 ;  /* 0x000000ffff0d7224 */ /* 0x000fe200078e0002 */
[----:B------:R-:W-:Y:S01]  /*31ac0*/  MOV R11, 0x1f ;  /* 0x0000001f000b7802 */ /* 0x000fe20000000f00 */
[----:B------:R-:W-:-:S07]  /*31ad0*/  IMAD.MOV.U32 R15, RZ, RZ, -0x1 ;  /* 0xffffffffff0f7424 */ /* 0x000fce00078e00ff */
[----:B012---:R-:W-:Y:S05]  /*31ae0*/  WARPSYNC.COLLECTIVE R15, `(.L_x_986) ;  /* 0x000000000f087348 */ /* 0x007fea0003c00000 */
[----:B------:R3:W4:Y:S02]  /*31af0*/  SHFL.IDX P6, R14, R13, R12, R11 ;  /* 0x0000000c0d0e7389 */ /* 0x00072400000c000b */
[----:B01234-:R-:W-:Y:S01]  /*31b00*/  ENDCOLLECTIVE ;  /* 0x000000000000791b */ /* 0x01ffe20003800000 */
.L_x_986:
[----:B------:R-:W-:Y:S05]  /*31b10*/  BSYNC B0 ;  /* 0x0000000000007941 */ /* 0x000fea0003800000 */
.L_x_985:
[----:B------:R-:W-:Y:S05]  /*31b20*/  BRA `(.L_x_756) ;  /* 0xffffff9c00647947 */ /* 0x000fea000383ffff */
.L_x_761:
[----:B0-----:R0:W1:Y:S02]  /*31b30*/  SYNCS.PHASECHK.TRANS64.TRYWAIT P0, [R5+URZ+0x33420], R0 ;  /* 0x03342000050075a7 */ /* 0x001064000800017f */
[----:B-1----:R-:W-:Y:S05]  /*31b40*/  @!P0 NANOSLEEP.SYNCS 0x989680 ;  /* 0x009896800000895d */ /* 0x002fea0003900000 */
[----:B------:R-:W1:Y:S02]  /*31b50*/  @!P0 SYNCS.PHASECHK.TRANS64 P0, [R5+URZ+0x33420], R0 ;  /* 0x03342000050085a7 */ /* 0x000e64000800007f */
[----:B-1----:R-:W-:Y:S05]  /*31b60*/  @!P0 BRA `(.L_x_761) ;  /* 0xfffffffc00f08947 */ /* 0x002fea000383ffff */
[----:B------:R-:W-:Y:S05]  /*31b70*/  BRA `(.L_x_987) ;  /* 0xffffffa000587947 */ /* 0x000fea000383ffff */
.L_x_762:
[----:B------:R-:W1:Y:S01]  /*31b80*/  S2R R2, SR_TID.X ;  /* 0x0000000000027919 */ /* 0x000e620000002100 */
[----:B------:R-:W-:Y:S01]  /*31b90*/  BSSY B0, `(.L_x_988) ;  /* 0x000000a000007945 */ /* 0x000fe20003800000 */
[----:B------:R-:W-:Y:S01]  /*31ba0*/  IMAD.MOV.U32 R12, RZ, RZ, RZ ;  /* 0x000000ffff0c7224 */ /* 0x000fe200078e00ff */
[----:B------:R-:W-:Y:S01]  /*31bb0*/  MOV R11, 0x1f ;  /* 0x0000001f000b7802 */ /* 0x000fe20000000f00 */
[----:B------:R-:W-:Y:S01]  /*31bc0*/  IMAD.MOV.U32 R15, RZ, RZ, -0x1 ;  /* 0xffffffffff0f7424 */ /* 0x000fe200078e00ff */
[----:B-1----:R-:W-:-:S04]  /*31bd0*/  SHF.R.U32.HI R2, RZ, 0x5, R2 ;  /* 0x00000005ff027819 */ /* 0x002fc80000011602 */
[----:B------:R-:W-:-:S05]  /*31be0*/  LOP3.LUT R2, R2, 0x3, RZ, 0xc0, !PT ;  /* 0x0000000302027812 */ /* 0x000fca00078ec0ff */
[----:B------:R-:W-:-:S07]  /*31bf0*/  IMAD.MOV.U32 R13, RZ, RZ, R2 ;  /* 0x000000ffff0d7224 */ /* 0x000fce00078e0002 */
[----:B0-----:R-:W-:Y:S05]  /*31c00*/  WARPSYNC.COLLECTIVE R15, `(.L_x_989) ;  /* 0x000000000f087348 */ /* 0x001fea0003c00000 */
[----:B------:R1:W2:Y:S02]  /*31c10*/  SHFL.IDX P6, R14, R13, R12, R11 ;  /* 0x0000000c0d0e7389 */ /* 0x0002a400000c000b */
[----:B012---:R-:W-:Y:S01]  /*31c20*/  ENDCOLLECTIVE ;  /* 0x000000000000791b */ /* 0x007fe20003800000 */
.L_x_989:
[----:B------:R-:W-:Y:S05]  /*31c30*/  BSYNC B0 ;  /* 0x0000000000007941 */ /* 0x000fea0003800000 */
.L_x_988:
[----:B------:R-:W-:Y:S05]  /*31c40*/  BRA `(.L_x_990) ;  /* 0xffffffa000407947 */ /* 0x000fea000383ffff */
.L_x_763:
[----:B------:R-:W-:Y:S01]  /*31c50*/  BSSY B0, `(.L_x_991) ;  /* 0x0000006000007945 */ /* 0x000fe20003800000 */
[----:B------:R-:W-:-:S07]  /*31c60*/  IMAD.MOV.U32 R15, RZ, RZ, -0x1 ;  /* 0xffffffffff0f7424 */ /* 0x000fce00078e00ff */
[----:B0-----:R-:W-:Y:S05]  /*31c70*/  WARPSYNC.COLLECTIVE R15, `(.L_x_992) ;  /* 0x000000000f0c7348 */ /* 0x001fea0003c00000 */
[----:B------:R-:W-:Y:S02]  /*31c80*/  ELECT P6, UR62, PT ;  /* 0x00000000003e782f */ /* 0x000fe400038c0000 */
[----:B------:R-:W-:Y:S01]  /*31c90*/  MOV R14, UR62 ;  /* 0x0000003e000e7c02 */ /* 0x000fe20008000f00 */
[----:B0-----:R-:W-:Y:S10]  /*31ca0*/  ENDCOLLECTIVE ;  /* 0x000000000000791b */ /* 0x001ff40003800000 */
.L_x_992:
[----:B------:R-:W-:Y:S05]  /*31cb0*/  BSYNC B0 ;  /* 0x0000000000007941 */ /* 0x000fea0003800000 */
.L_x_991:
[----:B------:R-:W-:Y:S05]  /*31cc0*/  BRA `(.L_x_993) ;  /* 0xffffffa000347947 */ /* 0x000fea000383ffff */
.L_x_765:
[----:B0-----:R0:W1:Y:S02]  /*31cd0*/  SYNCS.PHASECHK.TRANS64.TRYWAIT P1, [R3+URZ+0x33440], R2 ;  /* 0x03344002030075a7 */ /* 0x001064000802017f */
[----:B-1----:R-:W-:Y:S05]  /*31ce0*/  @!P1 NANOSLEEP.SYNCS 0x989680 ;  /* 0x009896800000995d */ /* 0x002fea0003900000 */
[----:B------:R-:W1:Y:S02]  /*31cf0*/  @!P1 SYNCS.PHASECHK.TRANS64 P1, [R3+URZ+0x33440], R2 ;  /* 0x03344002030095a7 */ /* 0x000e64000802007f */
[----:B-1----:R-:W-:Y:S05]  /*31d00*/  @!P1 BRA `(.L_x_765) ;  /* 0xfffffffc00f09947 */ /* 0x002fea000383ffff */
[----:B------:R-:W-:Y:S05]  /*31d10*/  BRA `(.L_x_994) ;  /* 0xffffffa000547947 */ /* 0x000fea000383ffff */
.L_x_767:
[----:B-1----:R1:W2:Y:S02]  /*31d20*/  SYNCS.PHASECHK.TRANS64.TRYWAIT P1, [R29+URZ+0x33440], R0 ;  /* 0x033440001d0075a7 */ /* 0x0022a4000802017f */
[----:B--2---:R-:W-:Y:S05]  /*31d30*/  @!P1 NANOSLEEP.SYNCS 0x989680 ;  /* 0x009896800000995d */ /* 0x004fea0003900000 */
[----:B------:R-:W2:Y:S02]  /*31d40*/  @!P1 SYNCS.PHASECHK.TRANS64 P1, [R29+URZ+0x33440], R0 ;  /* 0x033440001d0095a7 */ /* 0x000ea4000802007f */
[----:B--2---:R-:W-:Y:S05]  /*31d50*/  @!P1 BRA `(.L_x_767) ;  /* 0xfffffffc00f09947 */ /* 0x004fea000383ffff */
[----:B------:R-:W-:Y:S05]  /*31d60*/  BRA `(.L_x_995) ;  /* 0xffffffa000607947 */ /* 0x000fea000383ffff */
.L_x_769:
[----:B--2---:R2:W3:Y:S02]  /*31d70*/  SYNCS.PHASECHK.TRANS64.TRYWAIT P1, [R3+URZ+0x33460], R2 ;  /* 0x03346002030075a7 */ /* 0x0044e4000802017f */
[----:B---3--:R-:W-:Y:S05]  /*31d80*/  @!P1 NANOSLEEP.SYNCS 0x989680 ;  /* 0x009896800000995d */ /* 0x008fea0003900000 */
[----:B------:R-:W3:Y:S02]  /*31d90*/  @!P1 SYNCS.PHASECHK.TRANS64 P1, [R3+URZ+0x33460], R2 ;  /* 0x03346002030095a7 */ /* 0x000ee4000802007f */
[----:B---3--:R-:W-:Y:S05]  /*31da0*/  @!P1 BRA `(.L_x_769) ;  /* 0xfffffffc00f09947 */ /* 0x008fea000383ffff */
[----:B------:R-:W-:Y:S05]  /*31db0*/  BRA `(.L_x_996) ;  /* 0xffffffa0005c7947 */ /* 0x000fea000383ffff */
.L_x_771:
[----:B---3--:R3:W4:Y:S02]  /*31dc0*/  SYNCS.PHASECHK.TRANS64.TRYWAIT P1, [R29+URZ+0x33460], R0 ;  /* 0x033460001d0075a7 */ /* 0x008724000802017f */
[----:B----4-:R-:W-:Y:S05]  /*31dd0*/  @!P1 NANOSLEEP.SYNCS 0x989680 ;  /* 0x009896800000995d */ /* 0x010fea0003900000 */
[----:B------:R-:W4:Y:S02]  /*31de0*/  @!P1 SYNCS.PHASECHK.TRANS64 P1, [R29+URZ+0x33460], R0 ;  /* 0x033460001d0095a7 */ /* 0x000f24000802007f */
[----:B----4-:R-:W-:Y:S05]  /*31df0*/  @!P1 BRA `(.L_x_771) ;  /* 0xfffffffc00f09947 */ /* 0x010fea000383ffff */
[----:B------:R-:W-:Y:S05]  /*31e00*/  BRA `(.L_x_997) ;  /* 0xffffffa000587947 */ /* 0x000fea000383ffff */
.L_x_773:
[----:B----4-:R4:W0:Y:S02]  /*31e10*/  SYNCS.PHASECHK.TRANS64.TRYWAIT P1, [R3+URZ+0x33480], R2 ;  /* 0x03348002030075a7 */ /* 0x010824000802017f */
[----:B0-----:R-:W-:Y:S05]  /*31e20*/  @!P1 NANOSLEEP.SYNCS 0x989680 ;  /* 0x009896800000995d */ /* 0x001fea0003900000 */
[----:B------:R-:W0:Y:S02]  /*31e30*/  @!P1 SYNCS.PHASECHK.TRANS64 P1, [R3+URZ+0x33480], R2 ;  /* 0x03348002030095a7 */ /* 0x000e24000802007f */
[----:B0-----:R-:W-:Y:S05]  /*31e40*/  @!P1 BRA `(.L_x_773) ;  /* 0xfffffffc00f09947 */ /* 0x001fea000383ffff */
[----:B------:R-:W-:Y:S05]  /*31e50*/  BRA `(.L_x_998) ;  /* 0xffffffa000547947 */ /* 0x000fea000383ffff */
.L_x_999:
        /* <DEDUP_REMOVED lines=10> */
.L_x_3248:


//--------------------- .text._ZN7cutlass13device_kernelIN5flash11enable_sm90INS1_16FlashAttnFwdSm90INS1_25CollectiveMainloopFwdSm90ILi2EN4cute5tupleIJNS5_1CILi1EEES8_S8_EEENS6_IJNS7_ILi128EEESA_NS7_ILi192EEEEEELi192ENS_12float_e4m3_tEfNS_4arch4Sm90ELb0ELb1ELb1ELb0ELb1ELb0ELb0ELb1ELb1ELb1ELb0ELb0EEENS1_21CollectiveEpilogueFwdINS6_IJSA_SB_SA_EEES9_NS_10bfloat16_tESF_Li256ELb0ELb1ELb0ELb1EEENS1_30DynamicPersistentTileSchedulerILi256ELi128ELb0ELb1ELb1EEEEEEEEEvNT_6ParamsE --------------------------
	.section	.text._ZN7cutlass13device_kernelIN5flash11enable_sm90INS1_16FlashAttnFwdSm90INS1_25CollectiveMainloopFwdSm90ILi2EN4cute5tupleIJNS5_1CILi1EEES8_S8_EEENS6_IJNS7_ILi128EEESA_NS7_ILi192EEEEEELi192ENS_12float_e4m3_tEfNS_4arch4Sm90ELb0ELb1ELb1ELb0ELb1ELb0ELb0ELb1ELb1ELb1ELb0ELb0EEENS1_21CollectiveEpilogueFwdINS6_IJSA_SB_SA_EEES9_NS_10bfloat16_tESF_Li256ELb0ELb1ELb0ELb1EEENS1_30DynamicPersistentTileSchedulerILi256ELi128ELb0ELb1ELb1EEEEEEEEEvNT_6ParamsE,"ax",@progbits
	.align	128
.text._ZN7cutlass13device_kernelIN5flash11enable_sm90INS1_16FlashAttnFwdSm90INS1_25CollectiveMainloopFwdSm90ILi2EN4cute5tupleIJNS5_1CILi1EEES8_S8_EEENS6_IJNS7_ILi128EEESA_NS7_ILi192EEEEEELi192ENS_12float_e4m3_tEfNS_4arch4Sm90ELb0ELb1ELb1ELb0ELb1ELb0ELb0ELb1ELb1ELb1ELb0ELb0EEENS1_21CollectiveEpilogueFwdINS6_IJSA_SB_SA_EEES9_NS_10bfloat16_tESF_Li256ELb0ELb1ELb0ELb1EEENS1_30DynamicPersistentTileSchedulerILi256ELi128ELb0ELb1ELb1EEEEEEEEEvNT_6ParamsE:
        .type           _ZN7cutlass13device_kernelIN5flash11enable_sm90INS1_16FlashAttnFwdSm90INS1_25CollectiveMainloopFwdSm90ILi2EN4cute5tupleIJNS5_1CILi1EEES8_S8_EEENS6_IJNS7_ILi128EEESA_NS7_ILi192EEEEEELi192ENS_12float_e4m3_tEfNS_4arch4Sm90ELb0ELb1ELb1ELb0ELb1ELb0ELb0ELb1ELb1ELb1ELb0ELb0EEENS1_21CollectiveEpilogueFwdINS6_IJSA_SB_SA_EEES9_NS_10bfloat16_tESF_Li256ELb0ELb1ELb0ELb1EEENS1_30DynamicPersistentTileSchedulerILi256ELi128ELb0ELb1ELb1EEEEEEEEEvNT_6ParamsE,@function
        .size           _ZN7cutlass13device_kernelIN5flash11enable_sm90INS1_16FlashAttnFwdSm90INS1_25CollectiveMainloopFwdSm90ILi2EN4cute5tupleIJNS5_1CILi1EEES8_S8_EEENS6_IJNS7_ILi128EEESA_NS7_ILi192EEEEEELi192ENS_12float_e4m3_tEfNS_4arch4Sm90ELb0ELb1ELb1ELb0ELb1ELb0ELb0ELb1ELb1ELb1ELb0ELb0EEENS1_21CollectiveEpilogueFwdINS6_IJSA_SB_SA_EEES9_NS_10bfloat16_tESF_Li256ELb0ELb1ELb0ELb1EEENS1_30DynamicPersistentTileSchedulerILi256ELi128ELb0ELb1ELb1EEEEEEEEEvNT_6ParamsE,(.L_x_3249 - _ZN7cutlass13device_kernelIN5flash11enable_sm90INS1_16FlashAttnFwdSm90INS1_25CollectiveMainloopFwdSm90ILi2EN4cute5tupleIJNS5_1CILi1EEES8_S8_EEENS6_IJNS7_ILi128EEESA_NS7_ILi192EEEEEELi192ENS_12float_e4m3_tEfNS_4arch4Sm90ELb0ELb1ELb1ELb0ELb1ELb0ELb0ELb1ELb1ELb1ELb0ELb0EEENS1_21CollectiveEpilogueFwdINS6_IJSA_SB_SA_EEES9_NS_10bfloat16_tESF_Li256ELb0ELb1ELb0ELb1EEENS1_30DynamicPersistentTileSchedulerILi256ELi128ELb0ELb1ELb1EEEEEEEEEvNT_6ParamsE)
        .other          _ZN7cutlass13device_kernelIN5flash11enable_sm90INS1_16FlashAttnFwdSm90INS1_25CollectiveMainloopFwdSm90ILi2EN4cute5tupleIJNS5_1CILi1EEES8_S8_EEENS6_IJNS7_ILi128EEESA_NS7_ILi192EEEEEELi192ENS_12float_e4m3_tEfNS_4arch4Sm90ELb0ELb1ELb1ELb0ELb1ELb0ELb0ELb1ELb1ELb1ELb0ELb0EEENS1_21CollectiveEpilogueFwdINS6_IJSA_SB_SA_EEES9_NS_10bfloat16_tESF_Li256ELb0ELb1ELb0ELb1EEENS1_30DynamicPersistentTileSchedulerILi256ELi128ELb0ELb1ELb1EEEEEEEEEvNT_6ParamsE,@"STO_CUDA_ENTRY STV_DEFAULT"
_ZN7cutlass13device_kernelIN5flash11enable_sm90INS1_16FlashAttnFwdSm90INS1_25CollectiveMainloopFwdSm90ILi2EN4cute5tupleIJNS5_1CILi1EEES8_S8_EEENS6_IJNS7_ILi128EEESA_NS7_ILi192EEEEEELi192ENS_12float_e4m3_tEfNS_4arch4Sm90ELb0ELb1ELb1ELb0ELb1ELb0ELb0ELb1ELb1ELb1ELb0ELb0EEENS1_21CollectiveEpilogueFwdINS6_IJSA_SB_SA_EEES9_NS_10bfloat16_tESF_Li256ELb0ELb1ELb0ELb1EEENS1_30DynamicPersistentTileSchedulerILi256ELi128ELb0ELb1ELb1EEEEEEEEEvNT_6ParamsE:
        /* <DEDUP_REMOVED lines=9> */
[----:B------:R-:W1:Y:S01]  /*0090*/  SHFL.IDX PT, R3, R3, RZ, 0x1f ;  /* 0x00001fff03037589 */ /* 0x000e6200000e0000 */
        /* <DEDUP_REMOVED lines=14> */
[----:B------:R0:W2:Y:S06]  /*0180*/  @!UP0 SYNCS.EXCH.64 URZ, [UR8+0x2a800], UR4 ;  /* 0x02a80004083f85b2 */ /* 0x0000ac0008000100 */
[----:B------:R0:W3:Y:S02]  /*0190*/  @!UP1 SYNCS.EXCH.64 URZ, [UR8+0x2a820], UR6 ;  /* 0x02a82006083f95b2 */ /* 0x0000e40008000100 */
[----:B01----:R-:W-:Y:S05]  /*01a0*/  @P1 BRA `(.L_x_1000) ;  /* 0x0000000000481947 */ /* 0x003fea0003800000 */
        /* <DEDUP_REMOVED lines=14> */
[----:B------:R0:W4:Y:S01]  /*0290*/  SYNCS.EXCH.64 URZ, [UR8+0x2a840], UR6 ;  /* 0x02a84006083f75b2 */ /* 0x0001220008000100 */
[----:B------:R0:W0:Y:S01]  /*02a0*/  SYNCS.EXCH.64 URZ, [UR8+0x2a838], UR4 ;  /* 0x02a83804083f75b2 */ /* 0x0000220008000100 */
[----:B------:R0:W0:Y:S01]  /*02b0*/  SYNCS.EXCH.64 URZ, [UR8+0x2a848], UR6 ;  /* 0x02a84806083f75b2 */ /* 0x0000220008000100 */
[----:B------:R-:W-:Y:S01]  /*02c0*/  NOP ;  /* 0x0000000000007918 */ /* 0x000fe20000000000 */
.L_x_1000:
[----:B------:R-:W5:Y:S01]  /*02d0*/  SHFL.IDX PT, R2, R0, RZ, 0x1f ;  /* 0x00001fff00027589 */ /* 0x000f6200000e0000 */
[----:B------:R-:W-:Y:S01]  /*02e0*/  NOP ;  /* 0x0000000000007918 */ /* 0x000fe20000000000 */
[----:B-----5:R-:W-:-:S13]  /*02f0*/  ISETP.NE.AND P0, PT, R2, RZ, PT ;  /* 0x000000ff0200720c */ /* 0x020fda0003f05270 */
        /* <DEDUP_REMOVED lines=17> */
[----:B------:R0:W0:Y:S01]  /*0410*/  SYNCS.EXCH.64 URZ, [UR8+0x2a868], UR6 ;  /* 0x02a86806083f75b2 */ /* 0x0000220008000100 */
[----:B------:R-:W-:Y:S01]  /*0420*/  NOP ;  /* 0x0000000000007918 */ /* 0x000fe20000000000 */
.L_x_1001:
[----:B------:R-:W5:Y:S01]  /*0430*/  SHFL.IDX PT, R2, R0, RZ, 0x1f ;  /* 0x00001fff00027589 */ /* 0x000f6200000e0000 */
[----:B------:R-:W-:Y:S01]  /*0440*/  NOP ;  /* 0x0000000000007918 */ /* 0x000fe20000000000 */
[----:B-----5:R-:W-:-:S13]  /*0450*/  ISETP.NE.AND P0, PT, R2, RZ, PT ;  /* 0x000000ff0200720c */ /* 0x020fda0003f05270 */
        /* <DEDUP_REMOVED lines=13> */
[----:B------:R0:W0:Y:S01]  /*0530*/  SYNCS.EXCH.64 URZ, [UR6+0x2a888], UR4 ;  /* 0x02a88804063f75b2 */ /* 0x0000220008000100 */
[----:B------:R-:W-:Y:S01]  /*0540*/  NOP ;  /* 0x0000000000007918 */ /* 0x000fe20000000000 */
.L_x_1002:
        /* <DEDUP_REMOVED lines=22> */
.L_x_1003:
[----:B------:R-:W5:Y:S01]  /*06b0*/  SHFL.IDX PT, R2, R0, RZ, 0x1f ;  /* 0x00001fff00027589 */ /* 0x000f6200000e0000 */
[----:B------:R-:W0:Y:S01]  /*06c0*/  S2UR UR10, SR_CgaCtaId ;  /* 0x00000000000a79c3 */ /* 0x000e220000008800 */
[----:B------:R-:W-:Y:S01]  /*06d0*/  R2UR UR9, R3 ;  /* 0x00000000030972ca */ /* 0x000fe200000e0000 */
[----:B------:R-:W-:Y:S01]  /*06e0*/  NOP ;  /* 0x0000000000007918 */ /* 0x000fe20000000000 */
[----:B-----5:R-:W-:-:S13]  /*06f0*/  ISETP.NE.AND P0, PT, R2, RZ, PT ;  /* 0x000000ff0200720c */ /* 0x020fda0003f05270 */
        /* <DEDUP_REMOVED lines=19> */
.L_x_1004:
[----:B------:R-:W-:Y:S01]  /*0830*/  UISETP.NE.AND UP0, UPT, UR9, URZ, UPT ;  /* 0x0000003f0900728c */ /* 0x000fe2000bf05270 */
[----:B------:R-:W-:Y:S01]  /*0840*/  NOP ;  /* 0x0000000000007918 */ /* 0x000fe20000000000 */
[----:B------:R-:W-:Y:S01]  /*0850*/  UMOV UR43, 0x1 ;  /* 0x00000001002b7882 */ /* 0x000fe20000000000 */
[----:B------:R-:W-:Y:S01]  /*0860*/  IMAD.U32 R31, RZ, RZ, UR10 ;  /* 0x0000000aff1f7e24 */ /* 0x000fe2000f8e00ff */
[----:B------:R-:W-:Y:S01]  /*0870*/  USEL UR43, UR43, 0x2, !UP0 ;  /* 0x000000022b2b7887 */ /* 0x000fe2000c000000 */
[----:B01234-:R-:W-:Y:S01]  /*0880*/  BAR.SYNC.DEFER_BLOCKING 0x0 ;  /* 0x0000000000007b1d */ /* 0x01ffe20000010000 */
[----:B------:R-:W-:-:S05]  /*0890*/  PLOP3.LUT P0, PT, PT, PT, UP0, 0x80, 0x0 ;  /* 0x000000000000781c */ /* 0x000fca0003f0f008 */
[----:B------:R-:W-:-:S08]  /*08a0*/  ULDC.64 UR52, c[0x0][0x208] ;  /* 0x0000820000347ab9 */ /* 0x000fd00000000a00 */
[----:B------:R-:W-:Y:S05]  /*08b0*/  @!P0 BRA `(.L_x_1005) ;  /* 0x0000012800288947 */ /* 0x000fea0003800000 */
.L_x_1006:
[----:B------:R-:W-:-:S08]  /*08c0*/  NOP ;  /* 0x0000000000007918 */ /* 0x000fd00000000000 */
[----:B------:R-:W0:Y:S02]  /*08d0*/  USETMAXREG.TRY_ALLOC.CTAPOOL UP0, 0xe8 ;  /* 0x000000e8000079c8 */ /* 0x000e240008000600 */
[----:B0-----:R-:W-:-:S13]  /*08e0*/  PLOP3.LUT P0, PT, PT, PT, UP0, 0x80, 0x0 ;  /* 0x000000000000781c */ /* 0x001fda0003f0f008 */
[----:B------:R-:W-:Y:S05]  /*08f0*/  @!P0 BRA `(.L_x_1006) ;  /* 0xfffffffc00f08947 */ /* 0x000fea000383ffff */
[----:B------:R-:W0:Y:S01]  /*0900*/  S2R R2, SR_TID.X ;  /* 0x0000000000027919 */ /* 0x000e220000002100 */
[----:B------:R-:W1:Y:S08]  /*0910*/  S2UR UR4, SR_CTAID.X ;  /* 0x00000000000479c3 */ /* 0x000e700000002500 */
[----:B------:R-:W-:Y:S08]  /*0920*/  BAR.ARV 0x4, 0x180 ;  /* 0x0106000000007b1d */ /* 0x000ff00000002000 */
        /* <DEDUP_REMOVED lines=9> */
[----:B------:R-:W-:Y:S01]  /*09c0*/  UMOV UR47, URZ ;  /* 0x0000003f002f7c82 */ /* 0x000fe20008000000 */
[----:B------:R-:W-:Y:S02]  /*09d0*/  UMOV UR46, URZ ;  /* 0x0000003f002e7c82 */ /* 0x000fe40008000000 */
[----:B------:R-:W-:Y:S01]  /*09e0*/  SHF.R.S32.HI R3, RZ, 0x1f, R208 ;  /* 0x0000001fff037819 */ /* 0x000fe200000114d0 */
[----:B------:R-:W-:-:S03]  /*09f0*/  UMOV UR45, URZ ;  /* 0x0000003f002d7c82 */ /* 0x000fc60008000000 */
[CC--:B------:R-:W-:Y:S02]  /*0a00*/  LEA.HI R5, R3.reuse, R208.reuse, RZ, 0x7 ;  /* 0x000000d003057211 */ /* 0x0c0fe400078f38ff */
[----:B------:R-:W-:Y:S02]  /*0a10*/  LEA.HI R0, R3, R208, RZ, 0x4 ;  /* 0x000000d003007211 */ /* 0x000fe400078f20ff */
[----:B------:R-:W-:Y:S02]  /*0a20*/  LOP3.LUT R201, R5, 0xffffff80, RZ, 0xc0, !PT ;  /* 0xffffff8005c97812 */ /* 0x000fe400078ec0ff */
[----:B------:R-:W-:Y:S02]  /*0a30*/  SHF.R.S32.HI R9, RZ, 0x4, R0 ;  /* 0x00000004ff097819 */ /* 0x000fe40000011400 */
[----:B------:R-:W-:Y:S01]  /*0a40*/  LOP3.LUT R7, R0, 0x3fffff0, RZ, 0xc0, !PT ;  /* 0x03fffff000077812 */ /* 0x000fe200078ec0ff */
[----:B------:R-:W-:Y:S01]  /*0a50*/  IMAD.IADD R201, R208, 0x1, -R201 ;  /* 0x00000001d0c97824 */ /* 0x000fe200078e0ac9 */
[----:B------:R-:W-:-:S02]  /*0a60*/  LEA.HI R0, R0, R9, RZ, 0x1 ;  /* 0x0000000900007211 */ /* 0x000fc400078f08ff */
[CC--:B------:R-:W-:Y:S01]  /*0a70*/  LEA.HI R2, R3.reuse, R208.reuse, RZ, 0x5 ;  /* 0x000000d003027211 */ /* 0x0c0fe200078f28ff */
[----:B------:R-:W-:Y:S01]  /*0a80*/  IMAD.IADD R7, R208, 0x1, -R7 ;  /* 0x00000001d0077824 */ /* 0x000fe200078e0a07 */
[----:B------:R-:W-:Y:S02]  /*0a90*/  SHF.R.S32.HI R4, RZ, 0x1f, R201 ;  /* 0x0000001fff047819 */ /* 0x000fe400000114c9 */
[----:B------:R-:W-:Y:S01]  /*0aa0*/  LOP3.LUT R0, R0, 0x1ffffffe, RZ, 0xc0, !PT ;  /* 0x1ffffffe00007812 */ /* 0x000fe200078ec0ff */
[----:B------:R-:W-:Y:S01]  /*0ab0*/  IMAD.SHL.U32 R2, R2, 0x20, RZ ;  /* 0x0000002002027824 */ /* 0x000fe200078e00ff */
[----:B------:R-:W-:Y:S02]  /*0ac0*/  LEA.HI R6, R4, R201, RZ, 0x2 ;  /* 0x000000c904067211 */ /* 0x000fe400078f10ff */
[----:B------:R-:W-:Y:S01]  /*0ad0*/  LEA.HI R10, R3, R208, RZ, 0x2 ;  /* 0x000000d0030a7211 */ /* 0x000fe200078f10ff */
[----:B------:R-:W-:Y:S01]  /*0ae0*/  IMAD.IADD R0, R9, 0x1, -R0 ;  /* 0x0000000109007824 */ /* 0x000fe200078e0a00 */
[----:B------:R-:W-:-:S02]  /*0af0*/  SHF.R.S32.HI R8, RZ, 0x2, R6 ;  /* 0x00000002ff087819 */ /* 0x000fc40000011406 */
[----:B------:R-:W-:Y:S02]  /*0b00*/  SHF.R.S32.HI R11, RZ, 0x1f, R6 ;  /* 0x0000001fff0b7819 */ /* 0x000fe40000011406 */
[----:B------:R-:W-:Y:S02]  /*0b10*/  LOP3.LUT R9, R10, 0xfffffffc, RZ, 0xc0, !PT ;  /* 0xfffffffc0a097812 */ /* 0x000fe400078ec0ff */
[----:B------:R-:W-:Y:S02]  /*0b20*/  LEA.HI R3, R3, R208, RZ, 0x3 ;  /* 0x000000d003037211 */ /* 0x000fe400078f18ff */
[----:B------:R-:W-:Y:S01]  /*0b30*/  LEA.HI R11, R11, R8, RZ, 0x3 ;  /* 0x000000080b0b7211 */ /* 0x000fe200078f18ff */
[----:B------:R-:W-:Y:S01]  /*0b40*/  IMAD.IADD R9, R208, 0x1, -R9 ;  /* 0x00000001d0097824 */ /* 0x000fe200078e0a09 */
[----:B------:R-:W-:Y:S02]  /*0b50*/  SHF.R.S32.HI R202, RZ, 0x7, R5 ;  /* 0x00000007ffca7819 */ /* 0x000fe40000011405 */
[----:B------:R-:W-:-:S02]  /*0b60*/  LOP3.LUT R2, R2, 0xfffffc00, RZ, 0xc0, !PT ;  /* 0xfffffc0002027812 */ /* 0x000fc400078ec0ff */
[----:B------:R-:W-:Y:S02]  /*0b70*/  LOP3.LUT R23, R3, 0xfffffff8, RZ, 0xc0, !PT ;  /* 0xfffffff803177812 */ /* 0x000fe400078ec0ff */
[----:B------:R-:W-:Y:S01]  /*0b80*/  LOP3.LUT R11, R11, 0xfffffff8, RZ, 0xc0, !PT ;  /* 0xfffffff80b0b7812 */ /* 0x000fe200078ec0ff */
[----:B------:R-:W-:Y:S01]  /*0b90*/  IMAD R7, R7, 0x40, R2 ;  /* 0x0000004007077824 */ /* 0x000fe200078e0202 */
[----:B------:R-:W-:Y:S01]  /*0ba0*/  LEA.HI R4, R4, R201, RZ, 0x5 ;  /* 0x000000c904047211 */ /* 0x000fe200078f28ff */
[----:B------:R-:W-:Y:S01]  /*0bb0*/  IMAD.IADD R23, R208, 0x1, -R23 ;  /* 0x00000001d0177824 */ /* 0x000fe200078e0a17 */
[----:B------:R-:W-:Y:S01]  /*0bc0*/  LEA.HI R5, R5, R202, RZ, 0x1 ;  /* 0x000000ca05057211 */ /* 0x000fe200078f08ff */
[----:B------:R-:W-:Y:S01]  /*0bd0*/  IMAD.IADD R11, R8, 0x1, -R11 ;  /* 0x00000001080b7824 */ /* 0x000fe200078e0a0b */
[----:B------:R-:W-:Y:S01]  /*0be0*/  SHF.R.S32.HI R4, RZ, 0x5, R4 ;  /* 0x00000005ff047819 */ /* 0x000fe20000011404 */
[----:B------:R-:W-:Y:S01]  /*0bf0*/  IMAD.SHL.U32 R18, R23, 0x8, RZ ;  /* 0x0000000817127824 */ /* 0x000fe200078e00ff */
[----:B------:R-:W-:Y:S01]  /*0c00*/  LEA.HI R2, R9, R9, RZ, 0x1 ;  /* 0x0000000909027211 */ /* 0x000fe200078f08ff */
[----:B------:R-:W-:Y:S01]  /*0c10*/  IMAD R204, R0, 0x8, R7 ;  /* 0x0000000800cc7824 */ /* 0x000fe200078e0207 */
[----:B------:R-:W-:Y:S01]  /*0c20*/  LOP3.LUT R5, R5, 0x3fffffe, RZ, 0xc0, !PT ;  /* 0x03fffffe05057812 */ /* 0x000fe200078ec0ff */
[----:B------:R-:W-:Y:S01]  /*0c30*/  IMAD R4, R4, 0x10, R11 ;  /* 0x0000001004047824 */ /* 0x000fe200078e020b */
[----:B------:R-:W-:Y:S01]  /*0c40*/  LOP3.LUT R2, R2, 0x1ffffffe, RZ, 0xc0, !PT ;  /* 0x1ffffffe02027812 */ /* 0x000fe200078ec0ff */
[----:B------:R-:W-:Y:S01]  /*0c50*/  VIADD R19, R18, 0x40 ;  /* 0x0000004012137836 */ /* 0x000fe20000000000 */
[----:B------:R-:W-:Y:S01]  /*0c60*/  LOP3.LUT R16, R6, 0x7ffffffc, RZ, 0xc0, !PT ;  /* 0x7ffffffc06107812 */ /* 0x000fe200078ec0ff */
[----:B------:R-:W-:Y:S01]  /*0c70*/  IMAD.IADD R5, R202, 0x1, -R5 ;  /* 0x00000001ca057824 */ /* 0x000fe200078e0a05 */
[----:B------:R-:W-:Y:S01]  /*0c80*/  SHF.R.S32.HI R200, RZ, 0x3, R3 ;  /* 0x00000003ffc87819 */ /* 0x000fe20000011403 */
[----:B------:R-:W-:Y:S01]  /*0c90*/  VIADD R22, R18, 0x80 ;  /* 0x0000008012167836 */ /* 0x000fe20000000000 */
[----:B------:R-:W-:Y:S01]  /*0ca0*/  SHF.R.S32.HI R207, RZ, 0x1f, R18 ;  /* 0x0000001fffcf7819 */ /* 0x000fe20000011412 */
[----:B------:R-:W-:Y:S01]  /*0cb0*/  IMAD.IADD R2, R9, 0x1, -R2 ;  /* 0x0000000109027824 */ /* 0x000fe200078e0a02 */
[----:B------:R-:W-:Y:S01]  /*0cc0*/  SHF.R.S32.HI R206, RZ, 0x1f, R19 ;  /* 0x0000001fffce7819 */ /* 0x000fe20000011413 */
[----:B------:R-:W-:Y:S01]  /*0cd0*/  IMAD R203, R5, 0x40, R4 ;  /* 0x0000004005cb7824 */ /* 0x000fe200078e0204 */
[----:B------:R-:W-:Y:S01]  /*0ce0*/  SHF.R.S32.HI R205, RZ, 0x1f, R22 ;  /* 0x0000001fffcd7819 */ /* 0x000fe20000011416 */
[----:B------:R-:W-:-:S02]  /*0cf0*/  IMAD.IADD R16, R201, 0x1, -R16 ;  /* 0x00000001c9107824 */ /* 0x000fc400078e0a10 */
[----:B------:R-:W-:-:S07]  /*0d00*/  IMAD R17, R2, 0x8, R203 ;  /* 0x0000000802117824 */ /* 0x000fce00078e02cb */
.L_x_1111:
[----:B------:R-:W-:Y:S01]  /*0d10*/  ULDC UR5, c[0x0][0xc60] ;  /* 0x0003180000057ab9 */ /* 0x000fe20000000800 */
[----:B------:R-:W-:Y:S01]  /*0d20*/  UMOV UR8, UR4 ;  /* 0x0000000400087c82 */ /* 0x000fe20008000000 */
[----:B------:R-:W-:-:S11]  /*0d30*/  UISETP.NE.AND UP0, UPT, UR5, 0x1, UPT ;  /* 0x000000010500788c */ /* 0x000fd6000bf05270 */
[----:B------:R-:W-:Y:S01]  /*0d40*/  @UP0 ULDC UR6, c[0x0][0xc64] ;  /* 0x0003190000060ab9 */ /* 0x000fe20000000800 */
[----:B------:R-:W-:Y:S01]  /*0d50*/  @UP0 ULDC UR9, c[0x0][0xc68] ;  /* 0x00031a0000090ab9 */ /* 0x000fe20000000800 */
[----:B------:R-:W-:-:S04]  /*0d60*/  UIMAD.WIDE.U32 UR6, UR4, UR6, URZ ;  /* 0x00000006040672a5 */ /* 0x000fc8000f8e003f */
[----:B------:R-:W-:-:S03]  /*0d70*/  @UP0 USHF.R.U32.HI UR8, URZ, UR9, UR7 ;  /* 0x000000093f080299 */ /* 0x000fc60008011607 */
[----:B------:R-:W-:Y:S02]  /*0d80*/  ULDC UR6, c[0x0][0xc78] ;  /* 0x00031e0000067ab9 */ /* 0x000fe40000000800 */
[----:B------:R-:W-:Y:S02]  /*0d90*/  UISETP.GE.AND UP0, UPT, UR8, UR6, UPT ;  /* 0x000000060800728c */ /* 0x000fe4000bf06270 */
[----:B------:R-:W-:-:S04]  /*0da0*/  UIADD3 UR6, -UR8, URZ, URZ ;  /* 0x0000003f08067290 */ /* 0x000fc8000fffe13f */
[----:B------:R-:W-:Y:S01]  /*0db0*/  PLOP3.LUT P0, PT, PT, PT, UP0, 0x80, 0x0 ;  /* 0x000000000000781c */ /* 0x000fe20003f0f008 */
[----:B------:R-:W-:-:S12]  /*0dc0*/  UIMAD UR9, UR5, UR6, UR4 ;  /* 0x00000006050972a4 */ /* 0x000fd8000f8e0204 */
[----:B012345:R-:W-:Y:S05]  /*0dd0*/  @!P0 BRA `(.L_x_1007) ;  /* 0x0000000000208947 */ /* 0x03ffea0003800000 */
[----:B------:R-:W-:Y:S01]  /*0de0*/  ULDC UR7, c[0x0][0xc6c] ;  /* 0x00031b0000077ab9 */ /* 0x000fe20000000800 */
[----:B------:R-:W-:Y:S01]  /*0df0*/  UMOV UR6, UR9 ;  /* 0x0000000900067c82 */ /* 0x000fe20008000000 */
[----:B------:R-:W-:-:S11]  /*0e00*/  UISETP.NE.AND UP0, UPT, UR7, 0x1, UPT ;  /* 0x000000010700788c */ /* 0x000fd6000bf05270 */
[----:B------:R-:W-:Y:S02]  /*0e10*/  @UP0 ULDC.64 UR10, c[0x0][0xc70] ;  /* 0x00031c00000a0ab9 */ /* 0x000fe40000000a00 */
[----:B------:R-:W-:-:S04]  /*0e20*/  UIMAD.WIDE.U32 UR4, UR9, UR10, URZ ;  /* 0x0000000a090472a5 */ /* 0x000fc8000f8e003f */
[----:B------:R-:W-:-:S04]  /*0e30*/  @UP0 USHF.R.U32.HI UR6, URZ, UR11, UR5 ;  /* 0x0000000b3f060299 */ /* 0x000fc80008011605 */
[----:B------:R-:W-:Y:S01]  /*0e40*/  UIMAD UR4, UR6, UR7, URZ ;  /* 0x00000007060472a4 */ /* 0x000fe2000f8e023f */
[----:B------:R-:W-:Y:S11]  /*0e50*/  BRA `(.L_x_1008) ;  /* 0x00000000001c7947 */ /* 0x000ff60003800000 */
.L_x_1007:
[----:B------:R-:W-:Y:S01]  /*0e60*/  ULDC UR7, c[0x0][0xc54] ;  /* 0x0003150000077ab9 */ /* 0x000fe20000000800 */
[----:B------:R-:W-:Y:S01]  /*0e70*/  UMOV UR6, UR9 ;  /* 0x0000000900067c82 */ /* 0x000fe20008000000 */
[----:B------:R-:W-:-:S11]  /*0e80*/  UISETP.NE.AND UP0, UPT, UR7, 0x1, UPT ;  /* 0x000000010700788c */ /* 0x000fd6000bf05270 */
[----:B------:R-:W-:Y:S02]  /*0e90*/  @UP0 ULDC.64 UR10, c[0x0][0xc58] ;  /* 0x00031600000a0ab9 */ /* 0x000fe40000000a00 */
[----:B------:R-:W-:-:S04]  /*0ea0*/  UIMAD.WIDE.U32 UR4, UR9, UR10, URZ ;  /* 0x0000000a090472a5 */ /* 0x000fc8000f8e003f */
[----:B------:R-:W-:-:S04]  /*0eb0*/  @UP0 USHF.R.U32.HI UR6, URZ, UR11, UR5 ;  /* 0x0000000b3f060299 */ /* 0x000fc80008011605 */
[----:B------:R-:W-:-:S12]  /*0ec0*/  UIMAD UR4, UR6, UR7, URZ ;  /* 0x00000007060472a4 */ /* 0x000fd8000f8e023f */
.L_x_1008:
[----:B------:R-:W-:Y:S01]  /*0ed0*/  ULOP3.LUT UR6, URZ, UR6, URZ, 0x33, !UPT ;  /* 0x000000063f067292 */ /* 0x000fe2000f8e333f */
[----:B------:R-:W-:Y:S01]  /*0ee0*/  ULDC UR7, c[0x0][0x448] ;  /* 0x0001120000077ab9 */ /* 0x000fe20000000800 */
[----:B------:R-:W-:Y:S01]  /*0ef0*/  ULDC UR5, c[0x0][0xc3c] ;  /* 0x00030f0000057ab9 */ /* 0x000fe20000000800 */
[----:B------:R-:W-:Y:S02]  /*0f00*/  UISETP.NE.AND UP3, UPT, UR7, 0x1, UPT ;  /* 0x000000010700788c */ /* 0x000fe4000bf65270 */
[----:B------:R-:W-:Y:S01]  /*0f10*/  UIADD3 UR6, UR6, UR5, URZ ;  /* 0x0000000506067290 */ /* 0x000fe2000fffe03f */
[----:B------:R-:W-:Y:S01]  /*0f20*/  ULDC.64 UR10, c[0x0][0x418] ;  /* 0x00010600000a7ab9 */ /* 0x000fe20000000a00 */
[----:B------:R-:W-:Y:S01]  /*0f30*/  UIADD3 UR4, UR9, -UR4, URZ ;  /* 0x8000000409047290 */ /* 0x000fe2000fffe03f */
[----:B------:R-:W-:Y:S01]  /*0f40*/  ULDC UR40, c[0x0][0xc48] ;  /* 0x0003120000287ab9 */ /* 0x000fe20000000800 */
[----:B------:R-:W-:Y:S02]  /*0f50*/  UISETP.NE.U32.AND UP0, UPT, UR10, URZ, UPT ;  /* 0x0000003f0a00728c */ /* 0x000fe4000bf05070 */
[----:B------:R-:W-:-:S02]  /*0f60*/  USHF.L.U32 UR42, UR6, 0x7, URZ ;  /* 0x00000007062a7899 */ /* 0x000fc4000800063f */
[----:B------:R-:W-:Y:S01]  /*0f70*/  UISETP.NE.AND UP1, UPT, UR40, 0x1, UPT ;  /* 0x000000012800788c */ /* 0x000fe2000bf25270 */
[----:B------:R-:W-:Y:S01]  /*0f80*/  ULDC UR13, c[0x0][0xc54] ;  /* 0x00031500000d7ab9 */ /* 0x000fe20000000800 */
[----:B------:R-:W-:Y:S02]  /*0f90*/  UISETP.NE.AND.EX UP0, UPT, UR11, URZ, UPT, UP0 ;  /* 0x0000003f0b00728c */ /* 0x000fe4000bf05300 */
[----:B------:R-:W-:Y:S02]  /*0fa0*/  UIADD3 UR10, UR42, 0x7f, URZ ;  /* 0x0000007f2a0a7890 */ /* 0x000fe4000fffe03f */
[----:B------:R-:W-:Y:S01]  /*0fb0*/  UIMAD UR13, UR8, UR13, UR4 ;  /* 0x0000000d080d72a4 */ /* 0x000fe2000f8e0204 */
[----:B------:R-:W-:Y:S01]  /*0fc0*/  ULDC UR41, c[0x0][0x424] ;  /* 0x0001090000297ab9 */ /* 0x000fe20000000800 */
[----:B------:R-:W-:Y:S01]  /*0fd0*/  ULDC UR51, c[0x0][0x288] ;  /* 0x0000a20000337ab9 */ /* 0x000fe20000000800 */
[----:B------:R-:W-:Y:S01]  /*0fe0*/  ULDC.64 UR4, c[0x0][0x9e0] ;  /* 0x0002780000047ab9 */ /* 0x000fe20000000a00 */
[----:B------:R-:W-:Y:S01]  /*0ff0*/  @UP3 ULDC UR8, c[0x0][0x44c] ;  /* 0x0001130000083ab9 */ /* 0x000fe20000000800 */
[----:B------:R-:W-:-:S02]  /*1000*/  UIADD3 UR11, -UR51, 0x1, URZ ;  /* 0x00000001330b7890 */ /* 0x000fc4000fffe13f */
[----:B------:R-:W-:Y:S02]  /*1010*/  UISETP.GE.AND UP2, UPT, UR5, 0x1, UPT ;  /* 0x000000010500788c */ /* 0x000fe4000bf46270 */
[----:B------:R-:W-:Y:S02]  /*1020*/  USEL UR41, UR41, 0x1, UP0 ;  /* 0x0000000129297887 */ /* 0x000fe40008000000 */
[----:B------:R-:W-:Y:S01]  /*1030*/  UIMAD.WIDE.U32 UR8, UR10, UR8, URZ ;  /* 0x000000080a0872a5 */ /* 0x000fe2000f8e003f */
[----:B------:R-:W-:Y:S01]  /*1040*/  ULDC UR12, c[0x0][0x2f0] ;  /* 0x0000bc00000c7ab9 */ /* 0x000fe20000000800 */
[----:B------:R-:W-:Y:S01]  /*1050*/  @UP3 ULDC UR15, c[0x0][0x450] ;  /* 0x00011400000f3ab9 */ /* 0x000fe20000000800 */
[----:B------:R-:W-:Y:S01]  /*1060*/  @UP1 ULDC UR6, c[0x0][0xc4c] ;  /* 0x0003130000061ab9 */ /* 0x000fe20000000800 */
[----:B------:R-:W-:Y:S01]  /*1070*/  UIMAD UR11, UR41, UR12, UR11 ;  /* 0x0000000c290b72a4 */ /* 0x000fe2000f8e020b */
[----:B------:R-:W-:Y:S01]  /*1080*/  PLOP3.LUT P0, PT, PT, PT, UP2, 0x40, 0x0 ;  /* 0x000000000000781c */ /* 0x000fe20003f0e828 */
[----:B------:R-:W-:-:S02]  /*1090*/  @UP3 USHF.R.U32.HI UR10, URZ, UR15, UR9 ;  /* 0x0000000f3f0a3299 */ /* 0x000fc40008011609 */
[----:B------:R-:W-:Y:S01]  /*10a0*/  UIMAD.WIDE.U32 UR6, UR13, UR6, URZ ;  /* 0x000000060d0672a5 */ /* 0x000fe2000f8e003f */
[----:B------:R-:W-:Y:S01]  /*10b0*/  @UP1 ULDC UR14, c[0x0][0xc50] ;  /* 0x00031400000e1ab9 */ /* 0x000fe20000000800 */
[----:B------:R-:W-:Y:S01]  /*10c0*/  UIADD3 UR10, UR11, UR10, URZ ;  /* 0x0000000a0b0a7290 */ /* 0x000fe2000fffe03f */
[----:B------:R-:W-:Y:S01]  /*10d0*/  UMOV UR44, UR13 ;  /* 0x0000000d002c7c82 */ /* 0x000fe20008000000 */
[----:B------:R-:W-:Y:S02]  /*10e0*/  @UP1 USHF.R.U32.HI UR44, URZ, UR14, UR7 ;  /* 0x0000000e3f2c1299 */ /* 0x000fe40008011607 */
[----:B------:R-:W-:Y:S02]  /*10f0*/  UIADD3 UR4, UR10, UR4, URZ ;  /* 0x000000040a047290 */ /* 0x000fe4000fffe03f */
[----:B------:R-:W-:Y:S02]  /*1100*/  UIADD3 UR6, -UR44, URZ, URZ ;  /* 0x0000003f2c067290 */ /* 0x000fe4000fffe13f */
[----:B------:R-:W-:-:S02]  /*1110*/  UP2UR UR50, UPR, URZ, 0x8 ;  /* 0x000000083f327883 */ /* 0x000fc40008000000 */
[----:B------:R-:W-:Y:S01]  /*1120*/  UP2UR UR49, UPR, URZ, 0x4 ;  /* 0x000000043f317883 */ /* 0x000fe20008000000 */
[----:B------:R-:W-:Y:S01]  /*1130*/  IMAD.U32 R0, RZ, RZ, UR4 ;  /* 0x00000004ff007e24 */ /* 0x000fe2000f8e00ff */
[----:B------:R-:W-:Y:S01]  /*1140*/  UIMAD UR40, UR40, UR6, UR13 ;  /* 0x00000006282872a4 */ /* 0x000fe2000f8e020d */
[----:B------:R-:W-:Y:S11]  /*1150*/  @P0 BRA `(.L_x_1009) ;  /* 0x0000000000400947 */ /* 0x000ff60003800000 */
[----:B------:R-:W-:Y:S01]  /*1160*/  ISETP.LT.AND P0, PT, RZ, UR10, PT ;  /* 0x0000000aff007c0c */ /* 0x000fe2000bf01270 */
[----:B------:R-:W-:-:S12]  /*1170*/  UIADD3 UR4, UR10, -0x1, URZ ;  /* 0xffffffff0a047890 */ /* 0x000fd8000fffe03f */
[----:B------:R-:W-:Y:S05]  /*1180*/  @P0 BRA `(.L_x_1010) ;  /* 0x00000000001c0947 */ /* 0x000fea0003800000 */
[----:B------:R-:W-:Y:S02]  /*1190*/  UISETP.NE.AND UP0, UPT, UR5, 0x1, UPT ;  /* 0x000000010500788c */ /* 0x000fe4000bf05270 */
[----:B------:R-:W-:-:S09]  /*11a0*/  UIADD3 UR4, -UR10, URZ, URZ ;  /* 0x0000003f0a047290 */ /* 0x000fd2000fffe13f */
[----:B------:R-:W-:Y:S02]  /*11b0*/  @UP0 ULDC.64 UR8, c[0x0][0x9e8] ;  /* 0x00027a0000080ab9 */ /* 0x000fe40000000a00 */
[----:B------:R-:W-:-:S04]  /*11c0*/  UIMAD.WIDE.U32 UR6, UR4, UR8, URZ ;  /* 0x00000008040672a5 */ /* 0x000fc8000f8e003f */
[----:B------:R-:W-:-:S04]  /*11d0*/  @UP0 USHF.R.U32.HI UR4, URZ, UR9, UR7 ;  /* 0x000000093f040299 */ /* 0x000fc80008011607 */
[----:B------:R-:W-:Y:S01]  /*11e0*/  ULOP3.LUT UR4, URZ, UR4, URZ, 0x33, !UPT ;  /* 0x000000043f047292 */ /* 0x000fe2000f8e333f */
[----:B------:R-:W-:Y:S11]  /*11f0*/  BRA `(.L_x_1011) ;  /* 0x0000000000107947 */ /* 0x000ff60003800000 */
.L_x_1010:
[----:B------:R-:W-:-:S11]  /*1200*/  UISETP.NE.AND UP0, UPT, UR5, 0x1, UPT ;  /* 0x000000010500788c */ /* 0x000fd6000bf05270 */
[----:B------:R-:W-:Y:S02]  /*1210*/  @UP0 ULDC.64 UR8, c[0x0][0x9e8] ;  /* 0x00027a0000080ab9 */ /* 0x000fe40000000a00 */
[----:B------:R-:W-:-:S04]  /*1220*/  UIMAD.WIDE.U32 UR6, UR4, UR8, URZ ;  /* 0x00000008040672a5 */ /* 0x000fc8000f8e003f */
[----:B------:R-:W-:-:S12]  /*1230*/  @UP0 USHF.R.U32.HI UR4, URZ, UR9, UR7 ;  /* 0x000000093f040299 */ /* 0x000fd80008011607 */
.L_x_1011:
[----:B------:R-:W-:-:S06]  /*1240*/  UIMAD UR4, UR4, UR5, UR5 ;  /* 0x00000005040472a4 */ /* 0x000fcc000f8e0205 */
[----:B------:R-:W-:-:S07]  /*1250*/  VIMNMX R0, R0, UR4, PT ;  /* 0x0000000400007c48 */ /* 0x000fce000bfe0100 */
.L_x_1009:
[----:B------:R-:W-:Y:S01]  /*1260*/  UISETP.NE.AND UP0, UPT, UR50, URZ, UPT ;  /* 0x0000003f3200728c */ /* 0x000fe2000bf05270 */
[----:B------:R-:W-:Y:S01]  /*1270*/  VIADD R0, R0, 0x7f ;  /* 0x0000007f00007836 */ /* 0x000fe20000000000 */
[----:B------:R-:W-:Y:S01]  /*1280*/  UMOV UR9, UR42 ;  /* 0x0000002a00097c82 */ /* 0x000fe20008000000 */
[----:B------:R-:W-:Y:S02]  /*1290*/  UIMAD UR4, UR41, UR12, 0x7f ;  /* 0x0000007f290474a4 */ /* 0x000fe4000f8e020c */
[----:B------:R-:W-:Y:S01]  /*12a0*/  UIMAD UR51, UR41, UR12, -UR51 ;  /* 0x0000000c293372a4 */ /* 0x000fe2000f8e0a33 */
[----:B------:R-:W-:Y:S01]  /*12b0*/  SHF.R.S32.HI R3, RZ, 0x1f, R0 ;  /* 0x0000001fff037819 */ /* 0x000fe20000011400 */
[----:B------:R-:W-:Y:S01]  /*12c0*/  USHF.R.S32.HI UR8, URZ, 0x1f, UR4 ;  /* 0x0000001f3f087899 */ /* 0x000fe20008011404 */
[----:B------:R-:W-:Y:S02]  /*12d0*/  ULDC UR10, c[0x0][0x9dc] ;  /* 0x00027700000a7ab9 */ /* 0x000fe40000000800 */
[----:B------:R-:W-:Y:S01]  /*12e0*/  LEA.HI R3, R3, R0, RZ, 0x7 ;  /* 0x0000000003037211 */ /* 0x000fe200078f38ff */
[----:B------:R-:W-:Y:S01]  /*12f0*/  @UP0 ULDC UR6, c[0x0][0x44c] ;  /* 0x0001130000060ab9 */ /* 0x000fe20000000800 */
[----:B------:R-:W-:Y:S01]  /*1300*/  @UP0 ULDC UR11, c[0x0][0x450] ;  /* 0x00011400000b0ab9 */ /* 0x000fe20000000800 */
[----:B------:R-:W-:Y:S01]  /*1310*/  UIMAD.WIDE.U32 UR6, UR42, UR6, URZ ;  /* 0x000000062a0672a5 */ /* 0x000fe2000f8e003f */
[----:B------:R-:W-:Y:S01]  /*1320*/  SHF.R.S32.HI R3, RZ, 0x7, R3 ;  /* 0x00000007ff037819 */ /* 0x000fe20000011403 */
[----:B------:R-:W-:-:S02]  /*1330*/  ULEA.HI UR8, UR8, UR4, URZ, 0x7 ;  /* 0x0000000408087291 */ /* 0x000fc4000f8f383f */
[----:B------:R-:W-:Y:S02]  /*1340*/  @UP0 USHF.R.U32.HI UR9, URZ, UR11, UR7 ;  /* 0x0000000b3f090299 */ /* 0x000fe40008011607 */
[----:B------:R-:W-:Y:S02]  /*1350*/  UISETP.GE.AND UP0, UPT, UR5, 0x1, UPT ;  /* 0x000000010500788c */ /* 0x000fe4000bf06270 */
[----:B------:R-:W-:Y:S02]  /*1360*/  USHF.R.S32.HI UR8, URZ, 0x7, UR8 ;  /* 0x000000073f087899 */ /* 0x000fe40008011408 */
[----:B------:R-:W-:Y:S02]  /*1370*/  UIADD3 UR4, UR51, UR9, URZ ;  /* 0x0000000933047290 */ /* 0x000fe4000fffe03f */
[----:B------:R-:W-:Y:S02]  /*1380*/  PLOP3.LUT P0, PT, PT, PT, UP0, 0x40, 0x0 ;  /* 0x000000000000781c */ /* 0x000fe40003f0e808 */
[----:B------:R-:W-:Y:S01]  /*1390*/  UIADD3 UR9, UR4, -UR10, URZ ;  /* 0x8000000a04097290 */ /* 0x000fe2000fffe03f */
[----:B------:R-:W-:-:S10]  /*13a0*/  VIMNMX R88, R3, UR8, PT ;  /* 0x0000000803587c48 */ /* 0x000fd4000bfe0100 */
[----:B------:R-:W-:Y:S05]  /*13b0*/  @P0 BRA `(.L_x_1012) ;  /* 0x0000000000440947 */ /* 0x000fea0003800000 */
[----:B------:R-:W-:-:S06]  /*13c0*/  UISETP.GT.AND UP0, UPT, UR4, -0x1, UPT ;  /* 0xffffffff0400788c */ /* 0x000fcc000bf04270 */
[----:B------:R-:W-:-:S13]  /*13d0*/  PLOP3.LUT P0, PT, PT, PT, UP0, 0x80, 0x0 ;  /* 0x000000000000781c */ /* 0x000fda0003f0f008 */
[----:B------:R-:W-:Y:S05]  /*13e0*/  @P0 BRA `(.L_x_1013) ;  /* 0x00000000001c0947 */ /* 0x000fea0003800000 */
[----:B------:R-:W-:Y:S02]  /*13f0*/  UISETP.NE.AND UP0, UPT, UR5, 0x1, UPT ;  /* 0x000000010500788c */ /* 0x000fe4000bf05270 */
[----:B------:R-:W-:-:S09]  /*1400*/  ULOP3.LUT UR4, URZ, UR4, URZ, 0x33, !UPT ;  /* 0x000000043f047292 */ /* 0x000fd2000f8e333f */
[----:B------:R-:W-:Y:S02]  /*1410*/  @UP0 ULDC.64 UR10, c[0x0][0x9e8] ;  /* 0x00027a00000a0ab9 */ /* 0x000fe40000000a00 */
[----:B------:R-:W-:-:S04]  /*1420*/  UIMAD.WIDE.U32 UR6, UR4, UR10, URZ ;  /* 0x0000000a040672a5 */ /* 0x000fc8000f8e003f */
[----:B------:R-:W-:-:S04]  /*1430*/  @UP0 USHF.R.U32.HI UR4, URZ, UR11, UR7 ;  /* 0x0000000b3f040299 */ /* 0x000fc80008011607 */
[----:B------:R-:W-:Y:S01]  /*1440*/  ULOP3.LUT UR4, URZ, UR4, URZ, 0x33, !UPT ;  /* 0x000000043f047292 */ /* 0x000fe2000f8e333f */
[----:B------:R-:W-:Y:S11]  /*1450*/  BRA `(.L_x_1014) ;  /* 0x0000000000107947 */ /* 0x000ff60003800000 */
.L_x_1013:
[----:B------:R-:W-:-:S11]  /*1460*/  UISETP.NE.AND UP0, UPT, UR5, 0x1, UPT ;  /* 0x000000010500788c */ /* 0x000fd6000bf05270 */
[----:B------:R-:W-:Y:S02]  /*1470*/  @UP0 ULDC.64 UR10, c[0x0][0x9e8] ;  /* 0x00027a00000a0ab9 */ /* 0x000fe40000000a00 */
[----:B------:R-:W-:-:S04]  /*1480*/  UIMAD.WIDE.U32 UR6, UR4, UR10, URZ ;  /* 0x0000000a040672a5 */ /* 0x000fc8000f8e003f */
[----:B------:R-:W-:-:S12]  /*1490*/  @UP0 USHF.R.U32.HI UR4, URZ, UR11, UR7 ;  /* 0x0000000b3f040299 */ /* 0x000fd80008011607 */
.L_x_1014:
[----:B------:R-:W-:-:S04]  /*14a0*/  UIMAD UR4, UR4, UR5, URZ ;  /* 0x00000005040472a4 */ /* 0x000fc8000f8e023f */
[----:B------:R-:W-:-:S04]  /*14b0*/  UISETP.LT.AND UP0, UPT, UR9, UR4, UPT ;  /* 0x000000040900728c */ /* 0x000fc8000bf01270 */
[----:B------:R-:W-:-:S12]  /*14c0*/  USEL UR9, UR9, UR4, !UP0 ;  /* 0x0000000409097287 */ /* 0x000fd8000c000000 */
.L_x_1012:
[----:B------:R-:W-:Y:S01]  /*14d0*/  USHF.R.S32.HI UR4, URZ, 0x1f, UR9 ;  /* 0x0000001f3f047899 */ /* 0x000fe20008011409 */
[----:B------:R-:W-:Y:S01]  /*14e0*/  PLOP3.LUT P0, PT, PT, PT, PT, 0x80, 0x0 ;  /* 0x000000000000781c */ /* 0x000fe20003f0f070 */
[----:B------:R-:W-:Y:S01]  /*14f0*/  IMAD.MOV.U32 R0, RZ, RZ, RZ ;  /* 0x000000ffff007224 */ /* 0x000fe200078e00ff */
[----:B------:R-:W-:Y:S01]  /*1500*/  CS2R R118, SRZ ;  /* 0x0000000000767805 */ /* 0x000fe2000001ff00 */
[----:B------:R-:W-:Y:S01]  /*1510*/  ULEA.HI UR4, UR4, UR9, URZ, 0x7 ;  /* 0x0000000904047291 */ /* 0x000fe2000f8f383f */
[----:B------:R-:W-:Y:S01]  /*1520*/  IMAD.MOV.U32 R2, RZ, RZ, RZ ;  /* 0x000000ffff027224 */ /* 0x000fe200078e00ff */
[----:B------:R-:W-:Y:S02]  /*1530*/  CS2R R6, SRZ ;  /* 0x0000000000067805 */ /* 0x000fe4000001ff00 */
[----:B------:R-:W-:Y:S01]  /*1540*/  CS2R R116, SRZ ;  /* 0x0000000000747805 */ /* 0x000fe2000001ff00 */
[----:B------:R-:W-:Y:S01]  /*1550*/  USHF.R.S32.HI UR4, URZ, 0x7, UR4 ;  /* 0x000000073f047899 */ /* 0x000fe20008011404 */
[----:B------:R-:W-:-:S02]  /*1560*/  CS2R R8, SRZ ;  /* 0x0000000000087805 */ /* 0x000fc4000001ff00 */
[----:B------:R-:W-:Y:S02]  /*1570*/  CS2R R110, SRZ ;  /* 0x00000000006e7805 */ /* 0x000fe4000001ff00 */
[----:B------:R-:W-:Y:S01]  /*1580*/  CS2R R10, SRZ ;  /* 0x00000000000a7805 */ /* 0x000fe2000001ff00 */
[----:B------:R-:W-:Y:S01]  /*1590*/  UISETP.LT.AND UP0, UPT, URZ, UR4, UPT ;  /* 0x000000043f00728c */ /* 0x000fe2000bf01270 */
[----:B------:R-:W-:Y:S02]  /*15a0*/  CS2R R108, SRZ ;  /* 0x00000000006c7805 */ /* 0x000fe4000001ff00 */
[----:B------:R-:W-:Y:S02]  /*15b0*/  CS2R R12, SRZ ;  /* 0x00000000000c7805 */ /* 0x000fe4000001ff00 */
[----:B------:R-:W-:Y:S01]  /*15c0*/  CS2R R102, SRZ ;  /* 0x0000000000667805 */ /* 0x000fe2000001ff00 */
[----:B------:R-:W-:Y:S01]  /*15d0*/  USEL UR39, URZ, UR4, !UP0 ;  /* 0x000000043f277287 */ /* 0x000fe2000c000000 */
[----:B------:R-:W-:-:S02]  /*15e0*/  CS2R R14, SRZ ;  /* 0x00000000000e7805 */ /* 0x000fc4000001ff00 */
[----:B------:R-:W-:Y:S02]  /*15f0*/  CS2R R100, SRZ ;  /* 0x0000000000647805 */ /* 0x000fe4000001ff00 */
[----:B------:R-:W-:Y:S02]  /*1600*/  CS2R R20, SRZ ;  /* 0x0000000000147805 */ /* 0x000fe4000001ff00 */
[----:B------:R-:W-:Y:S02]  /*1610*/  CS2R R94, SRZ ;  /* 0x00000000005e7805 */ /* 0x000fe4000001ff00 */
[----:B------:R-:W-:Y:S02]  /*1620*/  CS2R R24, SRZ ;  /* 0x0000000000187805 */ /* 0x000fe4000001ff00 */
[----:B------:R-:W-:Y:S02]  /*1630*/  ISETP.GT.AND P1, PT, R88, UR39, PT ;  /* 0x0000002758007c0c */ /* 0x000fe4000bf24270 */
        /* <DEDUP_REMOVED lines=32> */
[----:B------:R-:W-:Y:S01]  /*1840*/  IMAD.MOV.U32 R96, RZ, RZ, RZ ;  /* 0x000000ffff607224 */ /* 0x000fe200078e00ff */
[----:B------:R-:W-:Y:S01]  /*1850*/  CS2R R130, SRZ ;  /* 0x0000000000827805 */ /* 0x000fe2000001ff00 */
[----:B------:R-:W-:-:S02]  /*1860*/  IMAD.MOV.U32 R104, RZ, RZ, RZ ;  /* 0x000000ffff687224 */ /* 0x000fc400078e00ff */
[----:B------:R-:W-:Y:S01]  /*1870*/  IMAD.MOV.U32 R133, RZ, RZ, RZ ;  /* 0x000000ffff857224 */ /* 0x000fe200078e00ff */
[----:B------:R-:W-:Y:S06]  /*1880*/  @!P1 BRA `(.L_x_1015) ;  /* 0x000000ec00089947 */ /* 0x000fec0003800000 */
        /* <DEDUP_REMOVED lines=22> */
[----:B------:R-:W-:Y:S02]  /*19f0*/  IMAD.U32 R10, RZ, RZ, UR6 ;  /* 0x00000006ff0a7e24 */ /* 0x000fe4000f8e00ff */
[----:B------:R-:W-:Y:S02]  /*1a00*/  IMAD.U32 R6, RZ, RZ, UR4 ;  /* 0x00000004ff067e24 */ /* 0x000fe4000f8e00ff */
[----:B------:R-:W-:-:S02]  /*1a10*/  IMAD.U32 R7, RZ, RZ, UR5 ;  /* 0x00000005ff077e24 */ /* 0x000fc4000f8e00ff */
[----:B------:R-:W-:Y:S02]  /*1a20*/  IMAD.U32 R11, RZ, RZ, UR7 ;  /* 0x00000007ff0b7e24 */ /* 0x000fe4000f8e00ff */
[----:B------:R-:W-:Y:S02]  /*1a30*/  IMAD.MOV.U32 R8, RZ, RZ, 0x70 ;  /* 0x00000070ff087424 */ /* 0x000fe400078e00ff */
[----:B------:R-:W-:Y:S02]  /*1a40*/  IMAD.MOV.U32 R12, RZ, RZ, 0x1 ;  /* 0x00000001ff0c7424 */ /* 0x000fe400078e00ff */
[----:B0-----:R-:W-:-:S07]  /*1a50*/  IMAD.MOV.U32 R13, RZ, RZ, RZ ;  /* 0x000000ffff0d7224 */ /* 0x001fce00078e00ff */
[----:B------:R-:W-:-:S07]  /*1a60*/  LEPC R20, `(.L_x_1016) ;  /* 0x000000001014794e */ /* 0x000fce0000000000 */
[----:B-1----:R-:W-:Y:S05]  /*1a70*/  CALL.ABS.NOINC R2 ;  /* 0x0000000002007343 */ /* 0x002fea0003c00000 */
.L_x_1016:
        /* <DEDUP_REMOVED lines=11> */
[----:B------:R-:W-:Y:S01]  /*1b30*/  @UP1 USHF.R.S32.HI UR9, URZ, 0x1f, UR44 ;  /* 0x0000001f3f091899 */ /* 0x000fe2000801142c */
[----:B------:R-:W-:Y:S01]  /*1b40*/  @UP0 ULDC.64 UR16, c[0x0][0x9a8] ;  /* 0x00026a0000100ab9 */ /* 0x000fe20000000a00 */
[----:B------:R-:W-:Y:S01]  /*1b50*/  @UP1 ULDC.64 UR12, c[0x0][0x9b8] ;  /* 0x00026e00000c1ab9 */ /* 0x000fe20000000a00 */
[----:B------:R-:W-:Y:S02]  /*1b60*/  @UP0 UIMAD UR8, UR8, UR16, URZ ;  /* 0x00000010080802a4 */ /* 0x000fe4000f8e023f */
[----:B------:R-:W-:Y:S02]  /*1b70*/  @UP1 UIMAD UR9, UR9, UR12, URZ ;  /* 0x0000000c090912a4 */ /* 0x000fe4000f8e023f */
[----:B------:R-:W-:Y:S02]  /*1b80*/  @UP0 UIMAD.WIDE.U32 UR14, UR44, UR16, URZ ;  /* 0x000000102c0e02a5 */ /* 0x000fe4000f8e003f */
[----:B------:R-:W-:-:S02]  /*1b90*/  @UP0 UIMAD UR17, UR44, UR17, UR8 ;  /* 0x000000112c1102a4 */ /* 0x000fc4000f8e0208 */
[----:B------:R-:W-:Y:S02]  /*1ba0*/  @UP0 USHF.R.S32.HI UR16, URZ, 0x1f, UR40 ;  /* 0x0000001f3f100899 */ /* 0x000fe40008011428 */
[----:B------:R-:W-:Y:S02]  /*1bb0*/  @UP1 USHF.R.S32.HI UR19, URZ, 0x1f, UR40 ;  /* 0x0000001f3f131899 */ /* 0x000fe40008011428 */
[----:B------:R-:W-:Y:S02]  /*1bc0*/  @UP1 UIMAD.WIDE.U32 UR10, UR44, UR12, URZ ;  /* 0x0000000c2c0a12a5 */ /* 0x000fe4000f8e003f */
[----:B------:R-:W-:Y:S02]  /*1bd0*/  @UP1 UIMAD UR18, UR44, UR13, UR9 ;  /* 0x0000000d2c1212a4 */ /* 0x000fe4000f8e0209 */
[----:B------:R-:W-:Y:S01]  /*1be0*/  @UP0 UIADD3 UR15, UR15, UR17, URZ ;  /* 0x000000110f0f0290 */ /* 0x000fe2000fffe03f */
[----:B------:R-:W-:Y:S01]  /*1bf0*/  @UP0 ULDC.64 UR12, c[0x0][0x9b0] ;  /* 0x00026c00000c0ab9 */ /* 0x000fe20000000a00 */
[----:B------:R-:W-:Y:S01]  /*1c00*/  @UP1 ULDC.64 UR8, c[0x0][0x9c0] ;  /* 0x0002700000081ab9 */ /* 0x000fe20000000a00 */
[----:B------:R-:W-:-:S02]  /*1c10*/  @UP0 UIMAD UR16, UR16, UR12, URZ ;  /* 0x0000000c101002a4 */ /* 0x000fc4000f8e023f */
[----:B------:R-:W-:Y:S02]  /*1c20*/  @UP1 UIMAD UR17, UR19, UR8, URZ ;  /* 0x00000008131112a4 */ /* 0x000fe4000f8e023f */
[----:B------:R-:W-:Y:S02]  /*1c30*/  @UP1 UIADD3 UR11, UR11, UR18, URZ ;  /* 0x000000120b0b1290 */ /* 0x000fe4000fffe03f */
[----:B------:R-:W-:Y:S02]  /*1c40*/  @UP0 UIMAD UR16, UR40, UR13, UR16 ;  /* 0x0000000d281002a4 */ /* 0x000fe4000f8e0210 */
[----:B------:R-:W-:Y:S02]  /*1c50*/  @UP1 UIMAD UR17, UR40, UR9, UR17 ;  /* 0x00000009281112a4 */ /* 0x000fe4000f8e0211 */
[----:B------:R-:W-:Y:S02]  /*1c60*/  @UP0 UIMAD.WIDE.U32 UR12, UR40, UR12, UR14 ;  /* 0x0000000c280c02a5 */ /* 0x000fe4000f8e000e */
[----:B------:R-:W-:-:S02]  /*1c70*/  @UP1 UIMAD.WIDE.U32 UR8, UR40, UR8, UR10 ;  /* 0x00000008280812a5 */ /* 0x000fc4000f8e000a */
[----:B------:R-:W-:Y:S02]  /*1c80*/  @UP0 UIADD3 UR10, UR13, UR16, URZ ;  /* 0x000000100d0a0290 */ /* 0x000fe4000fffe03f */
[----:B------:R-:W-:Y:S02]  /*1c90*/  @UP0 ULEA UR6, UP2, UR12, UR6, 0x2 ;  /* 0x000000060c060291 */ /* 0x000fe4000f84103f */
[----:B------:R-:W-:Y:S02]  /*1ca0*/  @UP1 UIADD3 UR9, UR9, UR17, URZ ;  /* 0x0000001109091290 */ /* 0x000fe4000fffe03f */
[----:B------:R-:W-:Y:S02]  /*1cb0*/  @UP1 ULEA UR4, UP3, UR8, UR4, 0x2 ;  /* 0x0000000408041291 */ /* 0x000fe4000f86103f */
[----:B------:R-:W-:Y:S01]  /*1cc0*/  @UP0 ULEA.HI.X UR7, UR12, UR7, UR10, 0x2, UP2 ;  /* 0x000000070c070291 */ /* 0x000fe200090f140a */
[----:B------:R-:W-:Y:S01]  /*1cd0*/  IMAD.U32 R2, RZ, RZ, UR6 ;  /* 0x00000006ff027e24 */ /* 0x000fe2000f8e00ff */
[----:B------:R-:W-:-:S02]  /*1ce0*/  @UP1 ULEA.HI.X UR5, UR8, UR5, UR9, 0x2, UP3 ;  /* 0x0000000508051291 */ /* 0x000fc400098f1409 */
[----:B------:R-:W-:Y:S02]  /*1cf0*/  IMAD.U32 R4, RZ, RZ, UR4 ;  /* 0x00000004ff047e24 */ /* 0x000fe4000f8e00ff */
        /* <DEDUP_REMOVED lines=16> */
.L_x_1201:
[----:B------:R-:W-:Y:S05]  /*1e00*/  @!P0 BRA `(.L_x_1018) ;  /* 0x0000000000048947 */ /* 0x000fea0003800000 */
[----:B------:R-:W-:Y:S01]  /*1e10*/  BPT.TRAP 0x1 ;  /* 0x000000040000795c */ /* 0x000fe20000300000 */
.L_x_1018:
[----:B------:R-:W-:Y:S02]  /*1e20*/  IMAD.U32 R15, RZ, RZ, UR45 ;  /* 0x0000002dff0f7e24 */ /* 0x000fe4000f8e00ff */
[----:B------:R-:W-:-:S03]  /*1e30*/  IMAD.U32 R2, RZ, RZ, UR46 ;  /* 0x0000002eff027e24 */ /* 0x000fc6000f8e00ff */
[----:B------:R-:W-:Y:S02]  /*1e40*/  LEA R15, R15, UR36, 0x3 ;  /* 0x000000240f0f7c11 */ /* 0x000fe4000f8e18ff */
[----:B------:R-:W-:-:S04]  /*1e50*/  SHF.L.U32 R2, R2, 0x1f, RZ ;  /* 0x0000001f02027819 */ /* 0x000fc800000006ff */
[----:B------:R1:W2:Y:S01]  /*1e60*/  SYNCS.PHASECHK.TRANS64.TRYWAIT P1, [R15+URZ+0x2a830], R2 ;  /* 0x02a830020f0075a7 */ /* 0x0002a2000802017f */
[----:B------:R-:W-:Y:S05]  /*1e70*/  @!P0 BRA `(.L_x_1019) ;  /* 0x0000000000048947 */ /* 0x000fea0003800000 */
[----:B------:R-:W-:Y:S01]  /*1e80*/  BPT.TRAP 0x1 ;  /* 0x000000040000795c */ /* 0x000fe20000300000 */
.L_x_1019:
[----:B--2---:R-:W-:Y:S05]  /*1e90*/  @P1 BRA `(.L_x_1020) ;  /* 0x0000000000081947 */ /* 0x004fea0003800000 */
[----:B------:R-:W2:Y:S02]  /*1ea0*/  SYNCS.PHASECHK.TRANS64.TRYWAIT P1, [R15+URZ+0x2a830], R2 ;  /* 0x02a830020f0075a7 */ /* 0x000ea4000802017f */
[----:B--2---:R-:W-:Y:S05]  /*1eb0*/  @!P1 BRA `(.L_x_1021) ;  /* 0x00000160007c9947 */ /* 0x004fea0003800000 */
.L_x_1020:
        /* <DEDUP_REMOVED lines=8> */
[----:B------:R-:W-:Y:S01]  /*1f40*/  UMOV UR5, 0x80000020 ;  /* 0x8000002000057882 */ /* 0x000fe20000000000 */
[----:B------:R-:W-:Y:S02]  /*1f50*/  UMOV UR7, 0x80000020 ;  /* 0x8000002000077882 */ /* 0x000fe40000000000 */
[----:B------:R-:W-:Y:S02]  /*1f60*/  ULOP3.LUT UR28, UR4, 0x10000, URZ, 0xfc, !UPT ;  /* 0x00010000041c7892 */ /* 0x000fe4000f8efc3f */
[----:B------:R-:W-:Y:S02]  /*1f70*/  UIADD3 UR4, UR24, 0x2, URZ ;  /* 0x0000000218047890 */ /* 0x000fe4000fffe03f */
[----:B------:R-:W-:Y:S02]  /*1f80*/  UIMAD UR26, UR45, 0x600, UR28 ;  /* 0x000006002d1a78a4 */ /* 0x000fe4000f8e021c */
[----:B------:R-:W-:-:S02]  /*1f90*/  UIADD3 UR8, UR24, 0x200, URZ ;  /* 0x0000020018087890 */ /* 0x000fc4000fffe03f */
[----:B------:R-:W-:Y:S02]  /*1fa0*/  UIADD3 UR6, UR26, 0x2, URZ ;  /* 0x000000021a067890 */ /* 0x000fe4000fffe03f */
[----:B------:R-:W-:Y:S01]  /*1fb0*/  UIADD3 UR10, UR26, 0x200, URZ ;  /* 0x000002001a0a7890 */ /* 0x000fe2000fffe03f */
[----:B------:R-:W-:Y:S02]  /*1fc0*/  UMOV UR9, 0x80000020 ;  /* 0x8000002000097882 */ /* 0x000fe40000000000 */
[----:B------:R-:W-:Y:S01]  /*1fd0*/  QGMMA.64x128x32.F32.E4M3.E4M3 R24, gdesc[UR24], RZ, !UPT, gsb0 ;  /* 0x01e00000181879f3 */ /* 0x000fe2000c0008ff */
[----:B------:R-:W-:Y:S01]  /*1fe0*/  UMOV UR11, 0x80000020 ;  /* 0x80000020000b7882 */ /* 0x000fe20000000000 */
[----:B------:R-:W-:Y:S02]  /*1ff0*/  UIADD3 UR12, UR24, 0x202, URZ ;  /* 0x00000202180c7890 */ /* 0x000fe4000fffe03f */
[----:B------:R-:W-:Y:S01]  /*2000*/  UIADD3 UR14, UR26, 0x202, URZ ;  /* 0x000002021a0e7890 */ /* 0x000fe2000fffe03f */
[----:B------:R-:W-:Y:S01]  /*2010*/  UMOV UR13, 0x80000020 ;  /* 0x80000020000d7882 */ /* 0x000fe20000000000 */
[----:B------:R-:W-:Y:S01]  /*2020*/  UMOV UR15, 0x80000020 ;  /* 0x80000020000f7882 */ /* 0x000fe20000000000 */
[----:B------:R-:W-:-:S02]  /*2030*/  UIADD3 UR16, UR24, 0x400, URZ ;  /* 0x0000040018107890 */ /* 0x000fc4000fffe03f */
[----:B------:R-:W-:Y:S01]  /*2040*/  UIADD3 UR18, UR26, 0x400, URZ ;  /* 0x000004001a127890 */ /* 0x000fe2000fffe03f */
[----:B------:R-:W-:Y:S01]  /*2050*/  UMOV UR17, 0x80000020 ;  /* 0x8000002000117882 */ /* 0x000fe20000000000 */
[----:B------:R-:W-:Y:S01]  /*2060*/  UMOV UR19, 0x80000020 ;  /* 0x8000002000137882 */ /* 0x000fe20000000000 */
[----:B------:R-:W-:Y:S02]  /*2070*/  UIADD3 UR20, UR24, 0x402, URZ ;  /* 0x0000040218147890 */ /* 0x000fe4000fffe03f */
[----:B------:R-:W-:Y:S01]  /*2080*/  UIADD3 UR22, UR26, 0x402, URZ ;  /* 0x000004021a167890 */ /* 0x000fe2000fffe03f */
[----:B------:R-:W-:Y:S01]  /*2090*/  UMOV UR21, 0x80000020 ;  /* 0x8000002000157882 */ /* 0x000fe20000000000 */
[----:B------:R-:W-:Y:S01]  /*20a0*/  UMOV UR23, 0x80000020 ;  /* 0x8000002000177882 */ /* 0x000fe20000000000 */
[----:B------:R-:W-:Y:S02]  /*20b0*/  WARPGROUP.DEPBAR.LE gsb0, 0x0 ;  /* 0x00008000000079c5 */ /* 0x000fe40000010000 */
[----:B------:R-:W-:-:S06]  /*20c0*/  WARPGROUP.ARRIVE ;  /* 0x00000000000079c5 */ /* 0x000fcc0000000000 */
[----:B------:R-:W-:Y:S03]  /*20d0*/  QGMMA.64x128x32.F32.E4M3.E4M3 R24, gdesc[UR4], R24, gsb0 ;  /* 0x01e00000041879f3 */ /* 0x000fe60008000818 */
[----:B------:R-:W-:Y:S02]  /*20e0*/  WARPGROUP.DEPBAR.LE gsb0, 0x0 ;  /* 0x00008000000079c5 */ /* 0x000fe40000010000 */
[----:B------:R-:W-:-:S07]  /*20f0*/  WARPGROUP.ARRIVE ;  /* 0x00000000000079c5 */ /* 0x000fce0000000000 */
        /* <DEDUP_REMOVED lines=11> */
[----:B------:R-:W-:Y:S05]  /*21b0*/  @!P0 BRA `(.L_x_1022) ;  /* 0x0000000000048947 */ /* 0x000fea0003800000 */
[----:B------:R-:W-:Y:S01]  /*21c0*/  BPT.TRAP 0x1 ;  /* 0x000000040000795c */ /* 0x000fe20000300000 */
.L_x_1022:
[----:B------:R-:W-:Y:S01]  /*21d0*/  UISETP.NE.AND UP1, UPT, UR50, URZ, UPT ;  /* 0x0000003f3200728c */ /* 0x000fe2000bf25270 */
[C---:B------:R-:W-:Y:S01]  /*21e0*/  FMUL.FTZ R56, R0.reuse, R56 ;  /* 0x0000003800387220 */ /* 0x040fe20000410000 */
[----:B------:R-:W-:Y:S01]  /*21f0*/  R2UR UR6, R15 ;  /* 0x000000000f0672ca */ /* 0x000fe200000e0000 */
[----:B------:R-:W3:Y:S01]  /*2200*/  LDC R137, c[0x0][0x2f0] ;  /* 0x0000bc00ff897b82 */ /* 0x000ee20000000800 */
[----:B-12---:R-:W-:Y:S01]  /*2210*/  IMAD.MOV.U32 R15, RZ, RZ, -0x80 ;  /* 0xffffff80ff0f7424 */ /* 0x006fe200078e00ff */
[----:B------:R1:W2:Y:S01]  /*2220*/  MUFU.TANH R93, R56 ;  /* 0x00000038005d7308 */ /* 0x0002a20000002400 */
[----:B------:R-:W-:Y:S01]  /*2230*/  PLOP3.LUT P1, PT, PT, PT, UP1, 0x80, 0x0 ;  /* 0x000000000000781c */ /* 0x000fe20003f2f018 */
[C---:B------:R-:W-:Y:S01]  /*2240*/  FMUL.FTZ R45, R0.reuse, R45 ;  /* 0x0000002d002d7220 */ /* 0x040fe20000410000 */
[----:B------:R-:W-:Y:S01]  /*2250*/  PLOP3.LUT P2, PT, PT, PT, UP1, 0x80, 0x0 ;  /* 0x000000000000781c */ /* 0x000fe20003f4f018 */
[C---:B------:R-:W-:Y:S01]  /*2260*/  FMUL.FTZ R10, R0.reuse, R82 ;  /* 0x00000052000a7220 */ /* 0x040fe20000410000 */
[----:B------:R-:W-:Y:S01]  /*2270*/  FMUL.FTZ R5, R0, R31 ;  /* 0x0000001f00057220 */ /* 0x000fe20000410000 */
[----:B------:R-:W-:Y:S01]  /*2280*/  @UP1 ULDC UR7, c[0x0][0x44c] ;  /* 0x0001130000071ab9 */ /* 0x000fe20000000800 */
[----:B------:R-:W4:Y:S01]  /*2290*/  LDC R136, c[0x0][0x288] ;  /* 0x0000a200ff887b82 */ /* 0x000f220000000800 */
[----:B------:R-:W-:Y:S01]  /*22a0*/  IMAD R82, R88, R15, 0x80 ;  /* 0x0000008058527424 */ /* 0x000fe200078e020f */
[----:B------:R5:W2:Y:S01]  /*22b0*/  MUFU.TANH R31, R45 ;  /* 0x0000002d001f7308 */ /* 0x000aa20000002400 */
[----:B-1----:R-:W-:-:S02]  /*22c0*/  VIADD R56, R17, UR42 ;  /* 0x0000002a11387c36 */ /* 0x002fc40008000000 */
[C---:B0-----:R-:W-:Y:S01]  /*22d0*/  FMUL.FTZ R6, R0.reuse, R33 ;  /* 0x0000002100067220 */ /* 0x041fe20000410000 */
[C---:B------:R-:W-:Y:S01]  /*22e0*/  FMUL.FTZ R40, R0.reuse, R40 ;  /* 0x0000002800287220 */ /* 0x040fe20000410000 */
[----:B------:R-:W-:Y:S01]  /*22f0*/  FMUL.FTZ R41, R0, R41 ;  /* 0x0000002900297220 */ /* 0x000fe20000410000 */
[----:B------:R-:W-:Y:S01]  /*2300*/  @P1 IMAD.HI.U32 R12, R56, UR7, RZ ;  /* 0x00000007380c1c27 */ /* 0x000fe2000f8e00ff */
[----:B------:R-:W-:Y:S01]  /*2310*/  @UP1 ULDC UR7, c[0x0][0x450] ;  /* 0x0001140000071ab9 */ /* 0x000fe20000000800 */
[----:B------:R-:W-:Y:S02]  /*2320*/  UIADD3 UR6, UR6, 0x2a840, URZ ;  /* 0x0002a84006067890 */ /* 0x000fe4000fffe03f */
[C---:B------:R-:W-:Y:S01]  /*2330*/  FMUL.FTZ R33, R0.reuse, R34 ;  /* 0x0000002200217220 */ /* 0x040fe20000410000 */
[C---:B-----5:R-:W-:Y:S01]  /*2340*/  FMUL.FTZ R45, R0.reuse, R58 ;  /* 0x0000003a002d7220 */ /* 0x060fe20000410000 */
[----:B------:R-:W-:Y:S01]  /*2350*/  @P2 SHF.R.U32.HI R56, RZ, UR7, R12 ;  /* 0x00000007ff382c19 */ /* 0x000fe2000801160c */
[C---:B------:R-:W-:Y:S01]  /*2360*/  FMUL.FTZ R7, R0.reuse, R36 ;  /* 0x0000002400077220 */ /* 0x040fe20000410000 */
[C---:B------:R-:W-:Y:S01]  /*2370*/  FMUL.FTZ R8, R0.reuse, R37 ;  /* 0x0000002500087220 */ /* 0x040fe20000410000 */
[C---:B------:R-:W-:Y:S01]  /*2380*/  FMUL.FTZ R44, R0.reuse, R44 ;  /* 0x0000002c002c7220 */ /* 0x040fe20000410000 */
[C---:B------:R-:W-:Y:S01]  /*2390*/  FMUL.FTZ R48, R0.reuse, R48 ;  /* 0x0000003000307220 */ /* 0x040fe20000410000 */
[----:B------:R-:W0:Y:S01]  /*23a0*/  SHFL.IDX PT, R58, R56, RZ, 0x1c1f ;  /* 0x001c1fff383a7589 */ /* 0x000e2200000e0000 */
[C---:B------:R-:W-:Y:S01]  /*23b0*/  FMUL.FTZ R49, R0.reuse, R49 ;  /* 0x0000003100317220 */ /* 0x040fe20000410000 */
[C---:B------:R-:W-:Y:S01]  /*23c0*/  FMUL.FTZ R52, R0.reuse, R52 ;  /* 0x0000003400347220 */ /* 0x040fe20000410000 */
[----:B------:R-:W-:Y:S01]  /*23d0*/  FMUL.FTZ R53, R0, R53 ;  /* 0x0000003500357220 */ /* 0x000fe20000410000 */
[----:B------:R-:W-:-:S02]  /*23e0*/  VIADD R15, R82, 0x1 ;  /* 0x00000001520f7836 */ /* 0x000fc40000000000 */
[C---:B------:R-:W-:Y:S01]  /*23f0*/  FMUL.FTZ R34, R0.reuse, R35 ;  /* 0x0000002300227220 */ /* 0x040fe20000410000 */
[----:B------:R-:W-:Y:S01]  /*2400*/  UISETP.NE.AND UP0, UPT, UR49, URZ, UPT ;  /* 0x0000003f3100728c */ /* 0x000fe2000bf05270 */
        /* <DEDUP_REMOVED lines=8> */
[----:B------:R1:W0:Y:S01]  /*2490*/  MUFU.TANH R28, R40 ;  /* 0x00000028001c7308 */ /* 0x0002220000002400 */
[C---:B------:R-:W-:Y:S01]  /*24a0*/  FMUL.FTZ R37, R0.reuse, R42 ;  /* 0x0000002a00257220 */ /* 0x040fe20000410000 */
[C---:B------:R-:W-:Y:S01]  /*24b0*/  FMUL.FTZ R38, R0.reuse, R43 ;  /* 0x0000002b00267220 */ /* 0x040fe20000410000 */
[----:B------:R-:W-:Y:S01]  /*24c0*/  UPRMT UR6, UR38, 0x654, UR6 ;  /* 0x0000065426067896 */ /* 0x000fe20008000006 */
[C---:B------:R-:W-:Y:S01]  /*24d0*/  FMUL.FTZ R39, R0.reuse, R46 ;  /* 0x0000002e00277220 */ /* 0x040fe20000410000 */
[C---:B------:R-:W-:Y:S01]  /*24e0*/  FMUL.FTZ R42, R0.reuse, R51 ;  /* 0x00000033002a7220 */ /* 0x040fe20000410000 */
[----:B------:R-:W-:Y:S01]  /*24f0*/  FMUL.FTZ R43, R0, R54 ;  /* 0x00000036002b7220 */ /* 0x000fe20000410000 */
[----:B------:R-:W-:Y:S01]  /*2500*/  IMAD R20, R16, -0x2, R15 ;  /* 0xfffffffe10147824 */ /* 0x000fe200078e020f */
[----:B------:R5:W0:Y:S01]  /*2510*/  MUFU.TANH R29, R41 ;  /* 0x00000029001d7308 */ /* 0x000a220000002400 */
[C---:B-1----:R-:W-:Y:S01]  /*2520*/  FMUL.FTZ R40, R0.reuse, R47 ;  /* 0x0000002f00287220 */ /* 0x042fe20000410000 */
[C---:B------:R-:W-:Y:S01]  /*2530*/  FMUL.FTZ R11, R0.reuse, R25 ;  /* 0x00000019000b7220 */ /* 0x040fe20000410000 */
[C---:B------:R-:W-:Y:S01]  /*2540*/  FMUL.FTZ R32, R0.reuse, R32 ;  /* 0x0000002000207220 */ /* 0x040fe20000410000 */
[C---:B------:R-:W-:Y:S01]  /*2550*/  FMUL.FTZ R46, R0.reuse, R59 ;  /* 0x0000003b002e7220 */ /* 0x040fe20000410000 */
[C---:B------:R-:W-:Y:S01]  /*2560*/  FMUL.FTZ R47, R0.reuse, R62 ;  /* 0x0000003e002f7220 */ /* 0x040fe20000410000 */
[C---:B------:R-:W-:Y:S01]  /*2570*/  FMUL.FTZ R51, R0.reuse, R70 ;  /* 0x0000004600337220 */ /* 0x040fe20000410000 */
[C---:B------:R-:W-:Y:S01]  /*2580*/  FMUL.FTZ R72, R0.reuse, R72 ;  /* 0x0000004800487220 */ /* 0x040fe20000410000 */
[----:B------:R1:W0:Y:S01]  /*2590*/  MUFU.TANH R24, R6 ;  /* 0x0000000600187308 */ /* 0x0002220000002400 */
[C---:B-----5:R-:W-:Y:S01]  /*25a0*/  FMUL.FTZ R41, R0.reuse, R50 ;  /* 0x0000003200297220 */ /* 0x060fe20000410000 */
[C---:B------:R-:W-:Y:S01]  /*25b0*/  FMUL.FTZ R50, R0.reuse, R67 ;  /* 0x0000004300327220 */ /* 0x040fe20000410000 */
[C---:B------:R-:W-:Y:S01]  /*25c0*/  FMUL.FTZ R54, R0.reuse, R75 ;  /* 0x0000004b00367220 */ /* 0x040fe20000410000 */
[C---:B------:R-:W-:Y:S01]  /*25d0*/  FMUL.FTZ R76, R0.reuse, R76 ;  /* 0x0000004c004c7220 */ /* 0x040fe20000410000 */
[C---:B------:R-:W-:Y:S01]  /*25e0*/  FMUL.FTZ R77, R0.reuse, R77 ;  /* 0x0000004d004d7220 */ /* 0x040fe20000410000 */
[C---:B------:R-:W-:Y:S01]  /*25f0*/  FMUL.FTZ R80, R0.reuse, R80 ;  /* 0x0000005000507220 */ /* 0x040fe20000410000 */
[C---:B------:R-:W-:Y:S01]  /*2600*/  FMUL.FTZ R81, R0.reuse, R81 ;  /* 0x0000005100517220 */ /* 0x040fe20000410000 */
        /* <DEDUP_REMOVED lines=14> */
[----:B------:R-:W-:Y:S01]  /*26f0*/  PLOP3.LUT P1, PT, PT, PT, UP0, 0x40, 0x0 ;  /* 0x000000000000781c */ /* 0x000fe20003f2e808 */
[C---:B---3--:R-:W-:Y:S01]  /*2700*/  IMAD R25, R137.reuse, UR41, R20 ;  /* 0x0000002989197c24 */ /* 0x048fe2000f8e0214 */
[----:B------:R3:W0:Y:S01]  /*2710*/  MUFU.TANH R30, R44 ;  /* 0x0000002c001e7308 */ /* 0x0006220000002400 */
[C---:B-1----:R-:W-:Y:S01]  /*2720*/  FMUL.FTZ R8, R0.reuse, R83 ;  /* 0x0000005300087220 */ /* 0x042fe20000410000 */
[----:B------:R-:W-:Y:S01]  /*2730*/  ULDC UR31, c[0x0][0x9dc] ;  /* 0x00027700001f7ab9 */ /* 0x000fe20000000800 */
[----:B------:R-:W-:Y:S01]  /*2740*/  SYNCS.ARRIVE.TRANS64.RED.A1T0 RZ, [UR6], RZ ;  /* 0x000000ffffff79a7 */ /* 0x000fe20008100406 */
[----:B------:R-:W-:Y:S01]  /*2750*/  ULOP3.LUT UR6, URZ, UR31, URZ, 0x33, !UPT ;  /* 0x0000001f3f067292 */ /* 0x000fe2000f8e333f */
[----:B------:R-:W-:Y:S01]  /*2760*/  IMAD R21, R137, UR41, R82 ;  /* 0x0000002989157c24 */ /* 0x000fe2000f8e0252 */
[----:B------:R-:W-:Y:S01]  /*2770*/  ULDC UR14, c[0x0][0x9e0] ;  /* 0x00027800000e7ab9 */ /* 0x000fe20000000800 */
[----:B----4-:R-:W-:Y:S01]  /*2780*/  IMAD.IADD R25, R25, 0x1, -R136 ;  /* 0x0000000119197824 */ /* 0x010fe200078e0a88 */
[----:B------:R1:W4:Y:S01]  /*2790*/  MUFU.TANH R89, R48 ;  /* 0x0000003000597308 */ /* 0x0003220000002400 */
[C---:B---3--:R-:W-:Y:S01]  /*27a0*/  FMUL.FTZ R44, R0.reuse, R55 ;  /* 0x00000037002c7220 */ /* 0x048fe20000410000 */
[C---:B------:R-:W-:Y:S01]  /*27b0*/  FMUL.FTZ R57, R0.reuse, R57 ;  /* 0x0000003900397220 */ /* 0x040fe20000410000 */
[----:B------:R-:W-:Y:S01]  /*27c0*/  FMUL.FTZ R69, R0, R69 ;  /* 0x0000004500457220 */ /* 0x000fe20000410000 */
[----:B------:R-:W-:Y:S01]  /*27d0*/  IMAD R79, R16, -0x2, R21 ;  /* 0xfffffffe104f7824 */ /* 0x000fe200078e0215 */
[----:B------:R-:W-:Y:S01]  /*27e0*/  LEA R78, R88, 0xffffff80, 0x7 ;  /* 0xffffff80584e7811 */ /* 0x000fe200078e38ff */
[----:B------:R-:W-:-:S02]  /*27f0*/  VIADD R86, R25, UR14 ;  /* 0x0000000e19567c36 */ /* 0x000fc40008000000 */
[----:B------:R3:W0:Y:S01]  /*2800*/  MUFU.TANH R90, R49 ;  /* 0x00000031005a7308 */ /* 0x0006220000002400 */
[----:B-1----:R-:W-:Y:S01]  /*2810*/  FMUL.FTZ R48, R0, R63 ;  /* 0x0000003f00307220 */ /* 0x002fe20000410000 */
[----:B------:R-:W-:-:S06]  /*2820*/  VIADD R83, R25, UR6 ;  /* 0x0000000619537c36 */ /* 0x000fcc0008000000 */
[----:B------:R1:W0:Y:S01]  /*2830*/  MUFU.TANH R91, R52 ;  /* 0x00000034005b7308 */ /* 0x0002220000002400 */
[----:B---3--:R-:W-:-:S07]  /*2840*/  FMUL.FTZ R49, R0, R66 ;  /* 0x0000004200317220 */ /* 0x008fce0000410000 */
[----:B------:R3:W0:Y:S01]  /*2850*/  MUFU.TANH R92, R53 ;  /* 0x00000035005c7308 */ /* 0x0006220000002400 */
[----:B-1----:R-:W-:-:S07]  /*2860*/  FMUL.FTZ R52, R0, R71 ;  /* 0x0000004700347220 */ /* 0x002fce0000410000 */
[----:B------:R-:W1:Y:S01]  /*2870*/  MUFU.TANH R9, R9 ;  /* 0x0000000900097308 */ /* 0x000e620000002400 */
[----:B---3--:R-:W-:-:S07]  /*2880*/  FMUL.FTZ R53, R0, R74 ;  /* 0x0000004a00357220 */ /* 0x008fce0000410000 */
[----:B------:R-:W3:Y:S08]  /*2890*/  MUFU.TANH R11, R11 ;  /* 0x0000000b000b7308 */ /* 0x000ef00000002400 */
[----:B------:R-:W0:Y:S08]  /*28a0*/  MUFU.TANH R2, R2 ;  /* 0x0000000200027308 */ /* 0x000e300000002400 */
        /* <DEDUP_REMOVED lines=47> */
[----:B------:R0:W1:Y:S08]  /*2ba0*/  MUFU.TANH R94, R57 ;  /* 0x00000039005e7308 */ /* 0x0000700000002400 */
[----:B------:R5:W1:Y:S01]  /*2bb0*/  MUFU.TANH R100, R69 ;  /* 0x0000004500647308 */ /* 0x000a620000002400 */
[----:B0-----:R-:W-:Y:S01]  /*2bc0*/  VIADDMNMX R57, R58, R86, R79, PT ;  /* 0x000000563a397246 */ /* 0x001fe2000380014f */
[----:B-----5:R-:W-:Y:S01]  /*2bd0*/  IMAD.IADD R69, R83, 0x1, R58 ;  /* 0x0000000153457824 */ /* 0x020fe200078e023a */
[----:B--234-:R-:W-:Y:S06]  /*2be0*/  @P1 BRA `(.L_x_1023) ;  /* 0x0000000000641947 */ /* 0x01cfec0003800000 */
[----:B------:R-:W-:Y:S01]  /*2bf0*/  IMAD R21, R137, UR41, R58 ;  /* 0x0000002989157c24 */ /* 0x000fe2000f8e023a */
[----:B------:R-:W-:Y:S03]  /*2c00*/  BSSY B0, `(.L_x_1024) ;  /* 0x0000013000007945 */ /* 0x000fe60003800000 */
[----:B------:R-:W-:-:S05]  /*2c10*/  IMAD.IADD R21, R21, 0x1, -R136 ;  /* 0x0000000115157824 */ /* 0x000fca00078e0a88 */
[----:B------:R-:W-:-:S13]  /*2c20*/  ISETP.GT.AND P1, PT, R21, -0x1, PT ;  /* 0xffffffff1500780c */ /* 0x000fda0003f24270 */
[----:B------:R-:W-:Y:S05]  /*2c30*/  @P1 BRA `(.L_x_1025) ;  /* 0x0000000000241947 */ /* 0x000fea0003800000 */
[----:B------:R-:W-:Y:S01]  /*2c40*/  ULDC UR6, c[0x0][0x9e4] ;  /* 0x0002790000067ab9 */ /* 0x000fe20000000800 */
[----:B------:R-:W-:Y:S01]  /*2c50*/  LOP3.LUT R21, RZ, R21, RZ, 0x33, !PT ;  /* 0x00000015ff157212 */ /* 0x000fe200078e33ff */
[----:B------:R-:W-:-:S05]  /*2c60*/  IMAD.U32 R25, RZ, RZ, UR6 ;  /* 0x00000006ff197e24 */ /* 0x000fca000f8e00ff */
[----:B------:R-:W-:-:S13]  /*2c70*/  ISETP.NE.AND P1, PT, R25, 0x1, PT ;  /* 0x000000011900780c */ /* 0x000fda0003f25270 */
[----:B------:R-:W0:Y:S02]  /*2c80*/  @P1 LDC.64 R58, c[0x0][0x9e8] ;  /* 0x00027a00ff3a1b82 */ /* 0x000e240000000a00 */
[----:B0-----:R-:W-:-:S05]  /*2c90*/  @P1 IMAD.HI.U32 R20, R21, R58, RZ ;  /* 0x0000003a15141227 */ /* 0x001fca00078e00ff */
[----:B------:R-:W-:-:S04]  /*2ca0*/  @P1 SHF.R.U32.HI R21, RZ, R59, R20 ;  /* 0x0000003bff151219 */ /* 0x000fc80000011614 */
[----:B------:R-:W-:Y:S01]  /*2cb0*/  LOP3.LUT R21, RZ, R21, RZ, 0x33, !PT ;  /* 0x00000015ff157212 */ /* 0x000fe200078e33ff */
[----:B------:R-:W-:Y:S06]  /*2cc0*/  BRA `(.L_x_1026) ;  /* 0x0000000000187947 */ /* 0x000fec0003800000 */
.L_x_1025:
[----:B------:R-:W-:Y:S02]  /*2cd0*/  ULDC UR6, c[0x0][0x9e4] ;  /* 0x0002790000067ab9 */ /* 0x000fe40000000800 */
[----:B------:R-:W-:-:S05]  /*2ce0*/  IMAD.U32 R25, RZ, RZ, UR6 ;  /* 0x00000006ff197e24 */ /* 0x000fca000f8e00ff */
[----:B------:R-:W-:-:S13]  /*2cf0*/  ISETP.NE.AND P1, PT, R25, 0x1, PT ;  /* 0x000000011900780c */ /* 0x000fda0003f25270 */
[----:B------:R-:W0:Y:S02]  /*2d00*/  @P1 LDC.64 R58, c[0x0][0x9e8] ;  /* 0x00027a00ff3a1b82 */ /* 0x000e240000000a00 */
[----:B0-----:R-:W-:-:S05]  /*2d10*/  @P1 IMAD.HI.U32 R20, R21, R58, RZ ;  /* 0x0000003a15141227 */ /* 0x001fca00078e00ff */
[----:B------:R-:W-:-:S07]  /*2d20*/  @P1 SHF.R.U32.HI R21, RZ, R59, R20 ;  /* 0x0000003bff151219 */ /* 0x000fce0000011614 */
.L_x_1026:
[----:B------:R-:W-:Y:S05]  /*2d30*/  BSYNC B0 ;  /* 0x0000000000007941 */ /* 0x000fea0003800000 */
.L_x_1024:
[----:B------:R-:W-:-:S04]  /*2d40*/  IMAD R21, R21, R25, -R78 ;  /* 0x0000001915157224 */ /* 0x000fc800078e0a4e */
[----:B------:R-:W-:-:S05]  /*2d50*/  IMAD R20, R16, -0x2, R21 ;  /* 0xfffffffe10147824 */ /* 0x000fca00078e0215 */
[----:B------:R-:W-:Y:S02]  /*2d60*/  VIADDMNMX R57, R20, R25, R57, PT ;  /* 0x0000001914397246 */ /* 0x000fe40003800139 */
[----:B------:R-:W-:-:S07]  /*2d70*/  VIMNMX R69, R69, R20, !PT ;  /* 0x0000001445457248 */ /* 0x000fce0007fe0100 */
.L_x_1023:
[C---:B------:R-:W-:Y:S01]  /*2d80*/  ISETP.GE.AND P2, PT, R82.reuse, 0x9, PT ;  /* 0x000000095200780c */ /* 0x040fe20003f46270 */
[----:B------:R-:W0:Y:S01]  /*2d90*/  SHFL.IDX PT, R56, R56, 0x1, 0x1c1f ;  /* 0x003c1f0038387f89 */ /* 0x000e2200000e0000 */
[C---:B------:R-:W-:Y:S01]  /*2da0*/  ISETP.GE.AND P1, PT, R82.reuse, 0x2, PT ;  /* 0x000000025200780c */ /* 0x040fe20003f26270 */
[----:B------:R-:W-:Y:S01]  /*2db0*/  UISETP.NE.AND UP0, UPT, UR49, URZ, UPT ;  /* 0x0000003f3100728c */ /* 0x000fe2000bf05270 */
[C---:B------:R-:W-:Y:S02]  /*2dc0*/  ISETP.GT.AND P3, PT, R69.reuse, 0x8, !P2 ;  /* 0x000000084500780c */ /* 0x040fe40005764270 */
[----:B------:R-:W-:Y:S02]  /*2dd0*/  ISETP.GT.AND P4, PT, R69, 0x1, !P1 ;  /* 0x000000014500780c */ /* 0x000fe40004f84270 */
[----:B------:R-:W-:Y:S02]  /*2de0*/  ISETP.LT.OR P3, PT, R57, 0x9, P3 ;  /* 0x000000093900780c */ /* 0x000fe40001f61670 */
[----:B------:R-:W-:-:S02]  /*2df0*/  ISETP.GE.AND P5, PT, R82, 0x11, PT ;  /* 0x000000115200780c */ /* 0x000fc40003fa6270 */
[----:B------:R-:W-:Y:S02]  /*2e00*/  FSEL R75, R13, -INF , !P3 ;  /* 0xff8000000d4b7808 */ /* 0x000fe40005800000 */
[----:B------:R-:W-:Y:S02]  /*2e10*/  ISETP.LT.OR P4, PT, R57, 0x2, P4 ;  /* 0x000000023900780c */ /* 0x000fe40002781670 */
[----:B------:R-:W-:Y:S02]  /*2e20*/  ISETP.GT.AND P3, PT, R69, 0x10, !P5 ;  /* 0x000000104500780c */ /* 0x000fe40006f64270 */
[----:B------:R-:W-:Y:S02]  /*2e30*/  ISETP.GE.AND P6, PT, R82, 0xa, PT ;  /* 0x0000000a5200780c */ /* 0x000fe40003fc6270 */
[----:B------:R-:W-:Y:S02]  /*2e40*/  FSEL R55, R11, -INF , !P4 ;  /* 0xff8000000b377808 */ /* 0x000fe40006000000 */
[----:B------:R-:W-:-:S02]  /*2e50*/  P2R R102, PR, RZ, 0x20 ;  /* 0x00000020ff667803 */ /* 0x000fc40000000000 */
[----:B------:R-:W-:Y:S02]  /*2e60*/  ISETP.LT.OR P3, PT, R57, 0x11, P3 ;  /* 0x000000113900780c */ /* 0x000fe40001f61670 */
[----:B------:R-:W-:Y:S02]  /*2e70*/  ISETP.GT.AND P4, PT, R69, 0x9, !P6 ;  /* 0x000000094500780c */ /* 0x000fe40007784270 */
[----:B------:R-:W-:Y:S02]  /*2e80*/  ISETP.GE.AND P5, PT, R82, 0x12, PT ;  /* 0x000000125200780c */ /* 0x000fe40003fa6270 */
[----:B------:R-:W-:Y:S02]  /*2e90*/  FSEL R58, R32, -INF , !P3 ;  /* 0xff800000203a7808 */ /* 0x000fe40005800000 */
[----:B------:R-:W-:Y:S02]  /*2ea0*/  ISETP.LT.OR P4, PT, R57, 0xa, P4 ;  /* 0x0000000a3900780c */ /* 0x000fe40002781670 */
[----:B------:R-:W-:-:S02]  /*2eb0*/  ISETP.GT.AND P3, PT, R69, 0x11, !P5 ;  /* 0x000000114500780c */ /* 0x000fc40006f64270 */
[----:B------:R-:W-:Y:S02]  /*2ec0*/  FSEL R74, R14, -INF , !P4 ;  /* 0xff8000000e4a7808 */ /* 0x000fe40006000000 */
[----:B------:R-:W-:Y:S02]  /*2ed0*/  ISETP.LT.OR P3, PT, R57, 0x12, P3 ;  /* 0x000000123900780c */ /* 0x000fe40001f61670 */
[----:B------:R-:W-:Y:S02]  /*2ee0*/  ISETP.GE.AND P4, PT, R82, 0x19, PT ;  /* 0x000000195200780c */ /* 0x000fe40003f86270 */
[----:B------:R-:W-:Y:S02]  /*2ef0*/  FSEL R59, R24, -INF , !P3 ;  /* 0xff800000183b7808 */ /* 0x000fe40005800000 */
[----:B------:R-:W-:Y:S02]  /*2f00*/  ISETP.GT.AND P3, PT, R69, 0x18, !P4 ;  /* 0x000000184500780c */ /* 0x000fe40006764270 */
[----:B------:R-:W-:-:S02]  /*2f10*/  P2R R104, PR, RZ, 0x10 ;  /* 0x00000010ff687803 */ /* 0x000fc40000000000 */
[----:B------:R-:W-:Y:S02]  /*2f20*/  ISETP.LT.OR P3, PT, R57, 0x19, P3 ;  /* 0x000000193900780c */ /* 0x000fe40001f61670 */
[----:B------:R-:W-:Y:S02]  /*2f30*/  ISETP.GE.AND P4, PT, R82, 0x1a, PT ;  /* 0x0000001a5200780c */ /* 0x000fe40003f86270 */
[----:B------:R-:W-:Y:S02]  /*2f40*/  FSEL R60, R26, -INF , !P3 ;  /* 0xff8000001a3c7808 */ /* 0x000fe40005800000 */
[----:B------:R-:W-:Y:S02]  /*2f50*/  ISETP.GT.AND P3, PT, R69, 0x19, !P4 ;  /* 0x000000194500780c */ /* 0x000fe40006764270 */
[----:B------:R-:W-:Y:S02]  /*2f60*/  P2R R105, PR, RZ, 0x10 ;  /* 0x00000010ff697803 */ /* 0x000fe40000000000 */
[----:B------:R-:W-:-:S02]  /*2f70*/  ISETP.LT.OR P3, PT, R57, 0x1a, P3 ;  /* 0x0000001a3900780c */ /* 0x000fc40001f61670 */
[C---:B------:R-:W-:Y:S02]  /*2f80*/  ISETP.GE.AND P4, PT, R82.reuse, 0x21, PT ;  /* 0x000000215200780c */ /* 0x040fe40003f86270 */
[----:B------:R-:W-:Y:S02]  /*2f90*/  FSEL R73, R27, -INF , !P3 ;  /* 0xff8000001b497808 */ /* 0x000fe40005800000 */
[----:B------:R-:W-:Y:S02]  /*2fa0*/  ISETP.GT.AND P3, PT, R69, 0x20, !P4 ;  /* 0x000000204500780c */ /* 0x000fe40006764270 */
[----:B------:R-:W-:Y:S02]  /*2fb0*/  P2R R106, PR, RZ, 0x10 ;  /* 0x00000010ff6a7803 */ /* 0x000fe40000000000 */
[----:B------:R-:W-:Y:S02]  /*2fc0*/  ISETP.LT.OR P3, PT, R57, 0x21, P3 ;  /* 0x000000213900780c */ /* 0x000fe40001f61670 */
[----:B------:R-:W-:-:S02]  /*2fd0*/  ISETP.GE.AND P4, PT, R82, 0x22, PT ;  /* 0x000000225200780c */ /* 0x000fc40003f86270 */
[----:B------:R-:W-:Y:S02]  /*2fe0*/  FSEL R61, R28, -INF , !P3 ;  /* 0xff8000001c3d7808 */ /* 0x000fe40005800000 */
[----:B------:R-:W-:Y:S02]  /*2ff0*/  ISETP.GT.AND P3, PT, R69, 0x21, !P4 ;  /* 0x000000214500780c */ /* 0x000fe40006764270 */
[----:B------:R-:W-:Y:S02]  /*3000*/  P2R R107, PR, RZ, 0x10 ;  /* 0x00000010ff6b7803 */ /* 0x000fe40000000000 */
[----:B------:R-:W-:Y:S02]  /*3010*/  ISETP.LT.OR P3, PT, R57, 0x22, P3 ;  /* 0x000000223900780c */ /* 0x000fe40001f61670 */
[----:B------:R-:W-:Y:S02]  /*3020*/  ISETP.GE.AND P4, PT, R82, 0x29, PT ;  /* 0x000000295200780c */ /* 0x000fe40003f86270 */
[----:B------:R-:W-:-:S02]  /*3030*/  FSEL R62, R29, -INF , !P3 ;  /* 0xff8000001d3e7808 */ /* 0x000fc40005800000 */
[----:B------:R-:W-:Y:S02]  /*3040*/  ISETP.GT.AND P3, PT, R69, 0x28, !P4 ;  /* 0x000000284500780c */ /* 0x000fe40006764270 */
[----:B------:R-:W-:Y:S02]  /*3050*/  P2R R108, PR, RZ, 0x10 ;  /* 0x00000010ff6c7803 */ /* 0x000fe40000000000 */
[----:B------:R-:W-:Y:S02]  /*3060*/  ISETP.LT.OR P3, PT, R57, 0x29, P3 ;  /* 0x000000293900780c */ /* 0x000fe40001f61670 */
[----:B------:R-:W-:Y:S02]  /*3070*/  ISETP.GE.AND P4, PT, R82, 0x2a, PT ;  /* 0x0000002a5200780c */ /* 0x000fe40003f86270 */
[----:B------:R-:W-:Y:S02]  /*3080*/  FSEL R71, R30, -INF , !P3 ;  /* 0xff8000001e477808 */ /* 0x000fe40005800000 */
[----:B------:R-:W-:-:S02]  /*3090*/  ISETP.GT.AND P3, PT, R69, 0x29, !P4 ;  /* 0x000000294500780c */ /* 0x000fc40006764270 */
[----:B------:R-:W-:Y:S02]  /*30a0*/  P2R R109, PR, RZ, 0x10 ;  /* 0x00000010ff6d7803 */ /* 0x000fe40000000000 */
        /* <DEDUP_REMOVED lines=11> */
[----:B------:R-:W-:Y:S02]  /*3160*/  ISETP.GE.AND P4, PT, R82, 0x39, PT ;  /* 0x000000395200780c */ /* 0x000fe40003f86270 */
        /* <DEDUP_REMOVED lines=20> */
[----:B-1----:R-:W-:Y:S02]  /*32b0*/  FSEL R66, R94, -INF , !P3 ;  /* 0xff8000005e427808 */ /* 0x002fe40005800000 */
        /* <DEDUP_REMOVED lines=34> */
[----:B------:R-:W-:Y:S01]  /*34e0*/  FSEL R26, R72, -INF , !P3 ;  /* 0xff800000481a7808 */ /* 0x000fe20005800000 */
[----:B0-----:R-:W-:Y:S01]  /*34f0*/  IMAD.IADD R72, R83, 0x1, R56 ;  /* 0x0000000153487824 */ /* 0x001fe200078e0238 */
        /* <DEDUP_REMOVED lines=13> */
[----:B------:R-:W-:Y:S02]  /*35d0*/  P2R R103, PR, RZ, 0x20 ;  /* 0x00000020ff677803 */ /* 0x000fe40000000000 */
[----:B------:R-:W-:-:S02]  /*35e0*/  FSEL R21, R77, -INF , !P3 ;  /* 0xff8000004d157808 */ /* 0x000fc40005800000 */
[----:B------:R-:W-:Y:S02]  /*35f0*/  ISETP.GE.AND P3, PT, R82, 0x71, PT ;  /* 0x000000715200780c */ /* 0x000fe40003f66270 */
[----:B------:R-:W-:Y:S02]  /*3600*/  P2R R87, PR, RZ, 0x40 ;  /* 0x00000040ff577803 */ /* 0x000fe40000000000 */
[----:B------:R-:W-:-:S04]  /*3610*/  ISETP.GT.AND P4, PT, R69, 0x70, !P3 ;  /* 0x000000704500780c */ /* 0x000fc80005f84270 */
[----:B------:R-:W-:-:S04]  /*3620*/  ISETP.LT.OR P4, PT, R57, 0x71, P4 ;  /* 0x000000713900780c */ /* 0x000fc80002781670 */
[----:B------:R-:W-:Y:S02]  /*3630*/  FSEL R20, R80, -INF , !P4 ;  /* 0xff80000050147808 */ /* 0x000fe40006000000 */
[----:B------:R-:W-:-:S04]  /*3640*/  ISETP.GE.AND P4, PT, R82, 0x72, PT ;  /* 0x000000725200780c */ /* 0x000fc80003f86270 */
        /* <DEDUP_REMOVED lines=8> */
[----:B------:R-:W-:Y:S02]  /*36d0*/  P2R R80, PR, RZ, 0x40 ;  /* 0x00000040ff507803 */ /* 0x000fe40000000000 */
[----:B------:R-:W-:-:S04]  /*36e0*/  ISETP.GT.AND P6, PT, R69, RZ, !P6 ;  /* 0x000000ff4500720c */ /* 0x000fc800077c4270 */
[----:B------:R-:W-:-:S04]  /*36f0*/  ISETP.LT.OR P6, PT, R57, 0x1, P6 ;  /* 0x000000013900780c */ /* 0x000fc800037c1670 */
[----:B------:R-:W-:Y:S02]  /*3700*/  FSEL R77, R9, -INF , !P6 ;  /* 0xff800000094d7808 */ /* 0x000fe40007000000 */
[----:B------:R-:W-:-:S04]  /*3710*/  ISETP.GE.AND P6, PT, R82, 0x7a, PT ;  /* 0x0000007a5200780c */ /* 0x000fc80003fc6270 */
[----:B------:R-:W-:Y:S02]  /*3720*/  P2R R81, PR, RZ, 0x40 ;  /* 0x00000040ff517803 */ /* 0x000fe40000000000 */
[----:B------:R-:W-:Y:S02]  /*3730*/  ISETP.GT.AND P6, PT, R69, 0x79, !P6 ;  /* 0x000000794500780c */ /* 0x000fe400077c4270 */
[----:B------:R-:W-:Y:S02]  /*3740*/  VIADDMNMX R69, R56, R86, R79, PT ;  /* 0x0000005638457246 */ /* 0x000fe4000380014f */
[----:B------:R-:W-:-:S04]  /*3750*/  ISETP.LT.OR P6, PT, R57, 0x7a, P6 ;  /* 0x0000007a3900780c */ /* 0x000fc800037c1670 */
[----:B------:R-:W-:Y:S02]  /*3760*/  FSEL R13, R85, -INF , !P6 ;  /* 0xff800000550d7808 */ /* 0x000fe40007000000 */
[----:B------:R-:W-:-:S13]  /*3770*/  PLOP3.LUT P6, PT, PT, PT, UP0, 0x40, 0x0 ;  /* 0x000000000000781c */ /* 0x000fda0003fce808 */
[----:B------:R-:W-:Y:S05]  /*3780*/  @P6 BRA `(.L_x_1027) ;  /* 0x0000000000646947 */ /* 0x000fea0003800000 */
        /* <DEDUP_REMOVED lines=14> */
.L_x_1029:
[----:B------:R-:W-:Y:S02]  /*3870*/  ULDC UR6, c[0x0][0x9e4] ;  /* 0x0002790000067ab9 */ /* 0x000fe40000000800 */
[----:B------:R-:W-:-:S05]  /*3880*/  IMAD.U32 R76, RZ, RZ, UR6 ;  /* 0x00000006ff4c7e24 */ /* 0x000fca000f8e00ff */
[----:B------:R-:W-:-:S13]  /*3890*/  ISETP.NE.AND P6, PT, R76, 0x1, PT ;  /* 0x000000014c00780c */ /* 0x000fda0003fc5270 */
[----:B------:R-:W0:Y:S02]  /*38a0*/  @P6 LDC.64 R56, c[0x0][0x9e8] ;  /* 0x00027a00ff386b82 */ /* 0x000e240000000a00 */
[----:B0-----:R-:W-:-:S05]  /*38b0*/  @P6 IMAD.HI.U32 R56, R9, R56, RZ ;  /* 0x0000003809386227 */ /* 0x001fca00078e00ff */
[----:B------:R-:W-:-:S07]  /*38c0*/  @P6 SHF.R.U32.HI R9, RZ, R57, R56 ;  /* 0x00000039ff096219 */ /* 0x000fce0000011638 */
.L_x_1030:
[----:B------:R-:W-:Y:S05]  /*38d0*/  BSYNC B0 ;  /* 0x0000000000007941 */ /* 0x000fea0003800000 */
.L_x_1028:
[----:B------:R-:W-:-:S04]  /*38e0*/  IMAD R9, R9, R76, -R78 ;  /* 0x0000004c09097224 */ /* 0x000fc800078e0a4e */
[----:B------:R-:W-:-:S05]  /*38f0*/  IMAD R9, R16, -0x2, R9 ;  /* 0xfffffffe10097824 */ /* 0x000fca00078e0209 */
[----:B------:R-:W-:Y:S02]  /*3900*/  VIADDMNMX R69, R9, R76, R69, PT ;  /* 0x0000004c09457246 */ /* 0x000fe40003800145 */
[----:B------:R-:W-:-:S07]  /*3910*/  VIMNMX R72, R72, R9, !PT ;  /* 0x0000000948487248 */ /* 0x000fce0007fe0100 */
.L_x_1027:
[C---:B------:R-:W-:Y:S01]  /*3920*/  ISETP.GT.AND P1, PT, R72.reuse, 0x1, !P1 ;  /* 0x000000014800780c */ /* 0x040fe20004f24270 */
[----:B------:R-:W-:Y:S01]  /*3930*/  ULDC UR29, c[0x0][0x988] ;  /* 0x00026200001d7ab9 */ /* 0x000fe20000000800 */
[----:B------:R-:W-:Y:S01]  /*3940*/  ISETP.NE.AND P6, PT, R87, RZ, PT ;  /* 0x000000ff5700720c */ /* 0x000fe20003fc5270 */
[----:B------:R-:W-:Y:S01]  /*3950*/  UISETP.NE.AND UP1, UPT, UR50, URZ, UPT ;  /* 0x0000003f3200728c */ /* 0x000fe2000bf25270 */
[----:B------:R-:W-:Y:S01]  /*3960*/  ISETP.LT.OR P1, PT, R69, 0x2, P1 ;  /* 0x000000024500780c */ /* 0x000fe20000f21670 */
[----:B------:R-:W-:Y:S01]  /*3970*/  UISETP.NE.AND UP0, UPT, UR49, URZ, UPT ;  /* 0x0000003f3100728c */ /* 0x000fe2000bf05270 */
[----:B------:R-:W-:Y:S01]  /*3980*/  FMNMX.FTZ R56, R77, R55, !PT ;  /* 0x000000374d387209 */ /* 0x000fe20007810000 */
[----:B------:R-:W-:Y:S01]  /*3990*/  UMOV UR10, UR42 ;  /* 0x0000002a000a7c82 */ /* 0x000fe20008000000 */
[----:B------:R-:W-:Y:S02]  /*39a0*/  FSEL R3, R3, -INF , !P1 ;  /* 0xff80000003037808 */ /* 0x000fe40004800000 */
[----:B------:R-:W-:-:S02]  /*39b0*/  ISETP.GT.AND P1, PT, R72, 0x9, !P6 ;  /* 0x000000094800780c */ /* 0x000fc40007724270 */
[----:B------:R-:W-:Y:S02]  /*39c0*/  FMNMX.FTZ R9, R75, R56, !PT ;  /* 0x000000384b097209 */ /* 0x000fe40007810000 */
[----:B------:R-:W-:Y:S01]  /*39d0*/  ISETP.LT.OR P1, PT, R69, 0xa, P1 ;  /* 0x0000000a4500780c */ /* 0x000fe20000f21670 */
[----:B------:R-:W-:Y:S01]  /*39e0*/  @UP1 ULDC UR6, c[0x0][0x44c] ;  /* 0x0001130000061ab9 */ /* 0x000fe20000000800 */
[----:B------:R-:W-:Y:S01]  /*39f0*/  FMNMX.FTZ R9, R74, R9, !PT ;  /* 0x000000094a097209 */ /* 0x000fe20007810000 */
[----:B------:R-:W-:Y:S01]  /*3a00*/  UIMAD.WIDE.U32 UR6, UR42, UR6, URZ ;  /* 0x000000062a0672a5 */ /* 0x000fe2000f8e003f */
[----:B------:R-:W-:Y:S01]  /*3a10*/  FSEL R5, R5, -INF , !P1 ;  /* 0xff80000005057808 */ /* 0x000fe20004800000 */
[----:B------:R-:W-:Y:S01]  /*3a20*/  @UP1 ULDC UR11, c[0x0][0x450] ;  /* 0x00011400000b1ab9 */ /* 0x000fe20000000800 */
[----:B------:R-:W-:Y:S01]  /*3a30*/  ISETP.NE.AND P1, PT, R102, RZ, PT ;  /* 0x000000ff6600720c */ /* 0x000fe20003f25270 */
[----:B------:R-:W-:Y:S01]  /*3a40*/  @UP1 USHF.R.U32.HI UR10, URZ, UR11, UR7 ;  /* 0x0000000b3f0a1299 */ /* 0x000fe20008011607 */
[----:B------:R-:W-:-:S02]  /*3a50*/  FMNMX.FTZ R56, R58, R9, !PT ;  /* 0x000000093a387209 */ /* 0x000fc40007810000 */
[C---:B------:R-:W-:Y:S01]  /*3a60*/  ISETP.GT.AND P1, PT, R72.reuse, 0x10, !P1 ;  /* 0x000000104800780c */ /* 0x040fe20004f24270 */
[----:B------:R-:W-:Y:S01]  /*3a70*/  UIADD3 UR51, UR51, UR10, URZ ;  /* 0x0000000a33337290 */ /* 0x000fe2000fffe03f */
[----:B------:R-:W-:Y:S02]  /*3a80*/  FMNMX.FTZ R9, R59, R56, !PT ;  /* 0x000000383b097209 */ /* 0x000fe40007810000 */
[----:B------:R-:W-:Y:S01]  /*3a90*/  ISETP.LT.OR P1, PT, R69, 0x11, P1 ;  /* 0x000000114500780c */ /* 0x000fe20000f21670 */
[----:B------:R-:W-:Y:S01]  /*3aa0*/  UIADD3 UR14, UR51, UR14, URZ ;  /* 0x0000000e330e7290 */ /* 0x000fe2000fffe03f */
[----:B------:R-:W-:Y:S02]  /*3ab0*/  ISETP.GT.AND P2, PT, R72, 0x8, !P2 ;  /* 0x000000084800780c */ /* 0x000fe40005744270 */
[----:B------:R-:W-:Y:S02]  /*3ac0*/  FSEL R33, R33, -INF , !P1 ;  /* 0xff80000021217808 */ /* 0x000fe40004800000 */
[----:B------:R-:W-:-:S02]  /*3ad0*/  ISETP.NE.AND P1, PT, R103, RZ, PT ;  /* 0x000000ff6700720c */ /* 0x000fc40003f25270 */
[----:B------:R-:W-:Y:S02]  /*3ae0*/  FMNMX.FTZ R56, R60, R9, !PT ;  /* 0x000000093c387209 */ /* 0x000fe40007810000 */
[----:B------:R-:W-:Y:S02]  /*3af0*/  ISETP.GT.AND P1, PT, R72, 0x11, !P1 ;  /* 0x000000114800780c */ /* 0x000fe40004f24270 */
[C---:B------:R-:W-:Y:S02]  /*3b00*/  ISETP.LT.OR P2, PT, R69.reuse, 0x9, P2 ;  /* 0x000000094500780c */ /* 0x040fe40001741670 */
[----:B------:R-:W-:Y:S02]  /*3b10*/  ISETP.LT.OR P1, PT, R69, 0x12, P1 ;  /* 0x000000124500780c */ /* 0x000fe40000f21670 */
[----:B------:R-:W-:Y:S02]  /*3b20*/  FMNMX.FTZ R56, R73, R56, !PT ;  /* 0x0000003849387209 */ /* 0x000fe40007810000 */
[----:B------:R-:W-:-:S02]  /*3b30*/  FSEL R34, R34, -INF , !P1 ;  /* 0xff80000022227808 */ /* 0x000fc40004800000 */
[----:B------:R-:W-:Y:S02]  /*3b40*/  ISETP.NE.AND P1, PT, R104, RZ, PT ;  /* 0x000000ff6800720c */ /* 0x000fe40003f25270 */
[----:B------:R-:W-:Y:S02]  /*3b50*/  FSEL R4, R4, -INF , !P2 ;  /* 0xff80000004047808 */ /* 0x000fe40005000000 */
[----:B------:R-:W-:Y:S02]  /*3b60*/  ISETP.GT.AND P1, PT, R72, 0x18, !P1 ;  /* 0x000000184800780c */ /* 0x000fe40004f24270 */
[----:B------:R-:W-:Y:S02]  /*3b70*/  ISETP.NE.AND P2, PT, R89, RZ, PT ;  /* 0x000000ff5900720c */ /* 0x000fe40003f45270 */
[----:B------:R-:W-:Y:S02]  /*3b80*/  ISETP.LT.OR P1, PT, R69, 0x19, P1 ;  /* 0x000000194500780c */ /* 0x000fe40000f21670 */
[----:B------:R-:W-:-:S02]  /*3b90*/  FMNMX.FTZ R9, R61, R56, !PT ;  /* 0x000000383d097209 */ /* 0x000fc40007810000 */
[----:B------:R-:W-:Y:S02]  /*3ba0*/  FSEL R35, R35, -INF , !P1 ;  /* 0xff80000023237808 */ /* 0x000fe40004800000 */
[----:B------:R-:W-:Y:S02]  /*3bb0*/  ISETP.NE.AND P1, PT, R105, RZ, PT ;  /* 0x000000ff6900720c */ /* 0x000fe40003f25270 */
[----:B------:R-:W-:Y:S02]  /*3bc0*/  FMNMX.FTZ R56, R62, R9, !PT ;  /* 0x000000093e387209 */ /* 0x000fe40007810000 */
[----:B------:R-:W-:Y:S02]  /*3bd0*/  ISETP.GT.AND P1, PT, R72, 0x19, !P1 ;  /* 0x000000194800780c */ /* 0x000fe40004f24270 */
[----:B------:R-:W-:Y:S02]  /*3be0*/  ISETP.NE.AND P6, PT, R90, RZ, PT ;  /* 0x000000ff5a00720c */ /* 0x000fe40003fc5270 */
[----:B------:R-:W-:-:S02]  /*3bf0*/  ISETP.LT.OR P1, PT, R69, 0x1a, P1 ;  /* 0x0000001a4500780c */ /* 0x000fc40000f21670 */
[----:B------:R-:W-:Y:S02]  /*3c00*/  FMNMX.FTZ R9, R71, R56, !PT ;  /* 0x0000003847097209 */ /* 0x000fe40007810000 */
[----:B------:R-:W-:Y:S02]  /*3c10*/  FSEL R36, R36, -INF , !P1 ;  /* 0xff80000024247808 */ /* 0x000fe40004800000 */
[----:B------:R-:W-:Y:S02]  /*3c20*/  ISETP.NE.AND P1, PT, R106, RZ, PT ;  /* 0x000000ff6a00720c */ /* 0x000fe40003f25270 */
[----:B------:R-:W-:Y:S02]  /*3c30*/  FMNMX.FTZ R56, R70, R9, !PT ;  /* 0x0000000946387209 */ /* 0x000fe40007810000 */
[----:B------:R-:W-:Y:S02]  /*3c40*/  ISETP.GT.AND P1, PT, R72, 0x20, !P1 ;  /* 0x000000204800780c */ /* 0x000fe40004f24270 */
[----:B------:R-:W-:-:S02]  /*3c50*/  FMNMX.FTZ R9, R63, R56, !PT ;  /* 0x000000383f097209 */ /* 0x000fc40007810000 */
[----:B------:R-:W-:Y:S02]  /*3c60*/  ISETP.LT.OR P1, PT, R69, 0x21, P1 ;  /* 0x000000214500780c */ /* 0x000fe40000f21670 */
[----:B------:R-:W-:Y:S02]  /*3c70*/  FMNMX.FTZ R56, R68, R9, !PT ;  /* 0x0000000944387209 */ /* 0x000fe40007810000 */
[----:B------:R-:W-:Y:S02]  /*3c80*/  FSEL R37, R37, -INF , !P1 ;  /* 0xff80000025257808 */ /* 0x000fe40004800000 */
[----:B------:R-:W-:Y:S02]  /*3c90*/  ISETP.NE.AND P1, PT, R107, RZ, PT ;  /* 0x000000ff6b00720c */ /* 0x000fe40003f25270 */
[----:B------:R-:W-:Y:S02]  /*3ca0*/  FMNMX.FTZ R9, R65, R56, !PT ;  /* 0x0000003841097209 */ /* 0x000fe40007810000 */
[----:B------:R-:W-:-:S02]  /*3cb0*/  ISETP.GT.AND P1, PT, R72, 0x21, !P1 ;  /* 0x000000214800780c */ /* 0x000fc40004f24270 */
[----:B------:R-:W-:Y:S02]  /*3cc0*/  FMNMX.FTZ R56, R64, R9, !PT ;  /* 0x0000000940387209 */ /* 0x000fe40007810000 */
[----:B------:R-:W-:Y:S02]  /*3cd0*/  ISETP.LT.OR P1, PT, R69, 0x22, P1 ;  /* 0x000000224500780c */ /* 0x000fe40000f21670 */
[----:B------:R-:W-:Y:S02]  /*3ce0*/  FMNMX.FTZ R9, R67, R56, !PT ;  /* 0x0000003843097209 */ /* 0x000fe40007810000 */
[----:B------:R-:W-:Y:S02]  /*3cf0*/  FSEL R38, R38, -INF , !P1 ;  /* 0xff80000026267808 */ /* 0x000fe40004800000 */
[----:B------:R-:W-:Y:S02]  /*3d00*/  ISETP.NE.AND P1, PT, R108, RZ, PT ;  /* 0x000000ff6c00720c */ /* 0x000fe40003f25270 */
[----:B------:R-:W-:-:S02]  /*3d10*/  FMNMX.FTZ R9, R66, R9, !PT ;  /* 0x0000000942097209 */ /* 0x000fc40007810000 */
[----:B------:R-:W-:Y:S02]  /*3d20*/  ISETP.GT.AND P1, PT, R72, 0x28, !P1 ;  /* 0x000000284800780c */ /* 0x000fe40004f24270 */
[----:B------:R-:W-:Y:S02]  /*3d30*/  FMNMX.FTZ R56, R32, R9, !PT ;  /* 0x0000000920387209 */ /* 0x000fe40007810000 */
[----:B------:R-:W-:Y:S02]  /*3d40*/  ISETP.LT.OR P1, PT, R69, 0x29, P1 ;  /* 0x000000294500780c */ /* 0x000fe40000f21670 */
[----:B------:R-:W-:Y:S02]  /*3d50*/  FMNMX.FTZ R9, R31, R56, !PT ;  /* 0x000000381f097209 */ /* 0x000fe40007810000 */
[----:B------:R-:W-:Y:S02]  /*3d60*/  FSEL R39, R39, -INF , !P1 ;  /* 0xff80000027277808 */ /* 0x000fe40004800000 */
[----:B------:R-:W-:-:S02]  /*3d70*/  ISETP.NE.AND P1, PT, R109, RZ, PT ;  /* 0x000000ff6d00720c */ /* 0x000fc40003f25270 */
[----:B------:R-:W-:Y:S02]  /*3d80*/  FMNMX.FTZ R9, R28, R9, !PT ;  /* 0x000000091c097209 */ /* 0x000fe40007810000 */
[----:B------:R-:W-:Y:S02]  /*3d90*/  ISETP.GT.AND P1, PT, R72, 0x29, !P1 ;  /* 0x000000294800780c */ /* 0x000fe40004f24270 */
[----:B------:R-:W-:Y:S02]  /*3da0*/  FMNMX.FTZ R56, R30, R9, !PT ;  /* 0x000000091e387209 */ /* 0x000fe40007810000 */
[----:B------:R-:W-:Y:S02]  /*3db0*/  ISETP.LT.OR P1, PT, R69, 0x2a, P1 ;  /* 0x0000002a4500780c */ /* 0x000fe40000f21670 */
[----:B------:R-:W-:Y:S02]  /*3dc0*/  FMNMX.FTZ R56, R29, R56, !PT ;  /* 0x000000381d387209 */ /* 0x000fe40007810000 */
[----:B------:R-:W-:-:S02]  /*3dd0*/  FSEL R40, R40, -INF , !P1 ;  /* 0xff80000028287808 */ /* 0x000fc40004800000 */
[----:B------:R-:W-:Y:S02]  /*3de0*/  ISETP.NE.AND P1, PT, R110, RZ, PT ;  /* 0x000000ff6e00720c */ /* 0x000fe40003f25270 */
[----:B------:R-:W-:Y:S02]  /*3df0*/  FMNMX.FTZ R9, R27, R56, !PT ;  /* 0x000000381b097209 */ /* 0x000fe40007810000 */
[----:B------:R-:W-:Y:S02]  /*3e00*/  ISETP.GT.AND P1, PT, R72, 0x30, !P1 ;  /* 0x000000304800780c */ /* 0x000fe40004f24270 */
[----:B------:R-:W-:Y:S02]  /*3e10*/  FMNMX.FTZ R56, R26, R9, !PT ;  /* 0x000000091a387209 */ /* 0x000fe40007810000 */
[----:B------:R-:W-:Y:S02]  /*3e20*/  ISETP.LT.OR P1, PT, R69, 0x31, P1 ;  /* 0x000000314500780c */ /* 0x000fe40000f21670 */
[----:B------:R-:W-:-:S02]  /*3e30*/  FMNMX.FTZ R9, R25, R56, !PT ;  /* 0x0000003819097209 */ /* 0x000fc40007810000 */
[----:B------:R-:W-:Y:S02]  /*3e40*/  FSEL R41, R41, -INF , !P1 ;  /* 0xff80000029297808 */ /* 0x000fe40004800000 */
[----:B------:R-:W-:Y:S02]  /*3e50*/  ISETP.GT.AND P1, PT, R72, 0x31, !P2 ;  /* 0x000000314800780c */ /* 0x000fe40005724270 */
[----:B------:R-:W-:Y:S02]  /*3e60*/  FMNMX.FTZ R56, R24, R9, !PT ;  /* 0x0000000918387209 */ /* 0x000fe40007810000 */
[----:B------:R-:W-:Y:S02]  /*3e70*/  ISETP.LT.OR P1, PT, R69, 0x32, P1 ;  /* 0x000000324500780c */ /* 0x000fe40000f21670 */
[----:B------:R-:W-:Y:S02]  /*3e80*/  FMNMX.FTZ R9, R21, R56, !PT ;  /* 0x0000003815097209 */ /* 0x000fe40007810000 */
[----:B------:R-:W-:-:S02]  /*3e90*/  FSEL R42, R42, -INF , !P1 ;  /* 0xff8000002a2a7808 */ /* 0x000fc40004800000 */
        /* <DEDUP_REMOVED lines=10> */
[----:B------:R-:W-:Y:S01]  /*3f40*/  ISETP.NE.AND P2, PT, R100, RZ, PT ;  /* 0x000000ff6400720c */ /* 0x000fe20003f45270 */
[----:B------:R-:W0:Y:S01]  /*3f50*/  SHFL.BFLY PT, R9, R56, 0x2, 0x1f ;  /* 0x0c401f0038097f89 */ /* 0x000e2200000e0000 */
[----:B------:R-:W-:-:S02]  /*3f60*/  FSEL R44, R44, -INF , !P1 ;  /* 0xff8000002c2c7808 */ /* 0x000fc40004800000 */
[----:B------:R-:W-:Y:S02]  /*3f70*/  ISETP.NE.AND P1, PT, R92, RZ, PT ;  /* 0x000000ff5c00720c */ /* 0x000fe40003f25270 */
[----:B------:R-:W-:Y:S02]  /*3f80*/  ISETP.NE.AND P6, PT, R111, RZ, PT ;  /* 0x000000ff6f00720c */ /* 0x000fe40003fc5270 */
[C---:B------:R-:W-:Y:S02]  /*3f90*/  ISETP.GT.AND P1, PT, R72.reuse, 0x40, !P1 ;  /* 0x000000404800780c */ /* 0x040fe40004f24270 */
[C---:B------:R-:W-:Y:S02]  /*3fa0*/  ISETP.GT.AND P3, PT, R72.reuse, 0x70, !P3 ;  /* 0x000000704800780c */ /* 0x040fe40005f64270 */
[----:B------:R-:W-:Y:S02]  /*3fb0*/  ISETP.LT.OR P1, PT, R69, 0x41, P1 ;  /* 0x000000414500780c */ /* 0x000fe40000f21670 */
[----:B------:R-:W-:-:S02]  /*3fc0*/  ISETP.GT.AND P4, PT, R72, 0x71, !P4 ;  /* 0x000000714800780c */ /* 0x000fc40006784270 */
[----:B------:R-:W-:Y:S02]  /*3fd0*/  FSEL R45, R45, -INF , !P1 ;  /* 0xff8000002d2d7808 */ /* 0x000fe40004800000 */
[----:B------:R-:W-:Y:S02]  /*3fe0*/  ISETP.NE.AND P1, PT, R93, RZ, PT ;  /* 0x000000ff5d00720c */ /* 0x000fe40003f25270 */
[C---:B------:R-:W-:Y:S02]  /*3ff0*/  ISETP.GT.AND P5, PT, R72.reuse, 0x78, !P5 ;  /* 0x000000784800780c */ /* 0x040fe40006fa4270 */
[----:B------:R-:W-:Y:S02]  /*4000*/  ISETP.GT.AND P1, PT, R72, 0x41, !P1 ;  /* 0x000000414800780c */ /* 0x000fe40004f24270 */
[C---:B------:R-:W-:Y:S02]  /*4010*/  ISETP.LT.OR P3, PT, R69.reuse, 0x71, P3 ;  /* 0x000000714500780c */ /* 0x040fe40001f61670 */
[----:B------:R-:W-:-:S02]  /*4020*/  ISETP.LT.OR P1, PT, R69, 0x42, P1 ;  /* 0x000000424500780c */ /* 0x000fc40000f21670 */
[----:B0-----:R-:W-:Y:S02]  /*4030*/  FMNMX.FTZ R57, R56, R9, !PT ;  /* 0x0000000938397209 */ /* 0x001fe40007810000 */
[----:B------:R-:W-:Y:S02]  /*4040*/  FSEL R46, R46, -INF , !P1 ;  /* 0xff8000002e2e7808 */ /* 0x000fe40004800000 */
[----:B------:R-:W-:Y:S01]  /*4050*/  ISETP.NE.AND P1, PT, R94, RZ, PT ;  /* 0x000000ff5e00720c */ /* 0x000fe20003f25270 */
[----:B------:R-:W0:Y:S01]  /*4060*/  SHFL.BFLY PT, R76, R57, 0x1, 0x1f ;  /* 0x0c201f00394c7f89 */ /* 0x000e2200000e0000 */
[C---:B------:R-:W-:Y:S02]  /*4070*/  ISETP.LT.OR P4, PT, R69.reuse, 0x72, P4 ;  /* 0x000000724500780c */ /* 0x040fe40002781670 */
[----:B------:R-:W-:Y:S02]  /*4080*/  ISETP.GT.AND P1, PT, R72, 0x48, !P1 ;  /* 0x000000484800780c */ /* 0x000fe40004f24270 */
[----:B------:R-:W-:-:S02]  /*4090*/  ISETP.LT.OR P5, PT, R69, 0x79, P5 ;  /* 0x000000794500780c */ /* 0x000fc40002fa1670 */
[----:B------:R-:W-:-:S04]  /*40a0*/  ISETP.LT.OR P1, PT, R69, 0x49, P1 ;  /* 0x000000494500780c */ /* 0x000fc80000f21670 */
[----:B------:R-:W-:Y:S02]  /*40b0*/  FSEL R47, R47, -INF , !P1 ;  /* 0xff8000002f2f7808 */ /* 0x000fe40004800000 */
[----:B------:R-:W-:-:S04]  /*40c0*/  ISETP.NE.AND P1, PT, R95, RZ, PT ;  /* 0x000000ff5f00720c */ /* 0x000fc80003f25270 */
[----:B------:R-:W-:-:S04]  /*40d0*/  ISETP.GT.AND P1, PT, R72, 0x49, !P1 ;  /* 0x000000494800780c */ /* 0x000fc80004f24270 */
[----:B------:R-:W-:Y:S02]  /*40e0*/  ISETP.LT.OR P1, PT, R69, 0x4a, P1 ;  /* 0x0000004a4500780c */ /* 0x000fe40000f21670 */
[----:B0-----:R-:W-:Y:S01]  /*40f0*/  FMNMX.FTZ R9, R57, R76, !PT ;  /* 0x0000004c39097209 */ /* 0x001fe20007810000 */
[----:B------:R-:W-:Y:S01]  /*4100*/  IMAD.U32 R76, RZ, RZ, UR29 ;  /* 0x0000001dff4c7e24 */ /* 0x000fe2000f8e00ff */
[----:B------:R-:W-:Y:S02]  /*4110*/  FSEL R48, R48, -INF , !P1 ;  /* 0xff80000030307808 */ /* 0x000fe40004800000 */
[----:B------:R-:W-:Y:S01]  /*4120*/  ISETP.NE.AND P1, PT, R96, RZ, PT ;  /* 0x000000ff6000720c */ /* 0x000fe20003f25270 */
[----:B------:R-:W-:-:S03]  /*4130*/  FFMA.FTZ R76, R9, R76, -8 ;  /* 0xc1000000094c7423 */ /* 0x000fc6000001004c */
[----:B------:R-:W-:-:S04]  /*4140*/  ISETP.GT.AND P1, PT, R72, 0x50, !P1 ;  /* 0x000000504800780c */ /* 0x000fc80004f24270 */
[----:B------:R-:W-:-:S04]  /*4150*/  ISETP.LT.OR P1, PT, R69, 0x51, P1 ;  /* 0x000000514500780c */ /* 0x000fc80000f21670 */
[----:B------:R-:W-:Y:S02]  /*4160*/  FSEL R49, R49, -INF , !P1 ;  /* 0xff80000031317808 */ /* 0x000fe40004800000 */
[----:B------:R-:W-:-:S04]  /*4170*/  ISETP.NE.AND P1, PT, R97, RZ, PT ;  /* 0x000000ff6100720c */ /* 0x000fc80003f25270 */
        /* <DEDUP_REMOVED lines=11> */
[----:B------:R-:W-:Y:S02]  /*4230*/  ISETP.GT.AND P1, PT, R72, 0x60, !P2 ;  /* 0x000000604800780c */ /* 0x000fe40005724270 */
[----:B------:R-:W-:Y:S02]  /*4240*/  ISETP.NE.AND P2, PT, R112, RZ, PT ;  /* 0x000000ff7000720c */ /* 0x000fe40003f45270 */
[----:B------:R-:W-:Y:S02]  /*4250*/  ISETP.LT.OR P1, PT, R69, 0x61, P1 ;  /* 0x000000614500780c */ /* 0x000fe40000f21670 */
[----:B------:R-:W-:Y:S02]  /*4260*/  ISETP.GT.AND P2, PT, R72, 0x69, !P2 ;  /* 0x000000694800780c */ /* 0x000fe40005744270 */
[----:B------:R-:W-:-:S02]  /*4270*/  FSEL R53, R53, -INF , !P1 ;  /* 0xff80000035357808 */ /* 0x000fc40004800000 */
[----:B------:R-:W-:Y:S02]  /*4280*/  ISETP.GT.AND P1, PT, R72, 0x61, !P6 ;  /* 0x000000614800780c */ /* 0x000fe40007724270 */
[----:B------:R-:W-:Y:S02]  /*4290*/  ISETP.NE.AND P6, PT, R80, RZ, PT ;  /* 0x000000ff5000720c */ /* 0x000fe40003fc5270 */
[C---:B------:R-:W-:Y:S02]  /*42a0*/  ISETP.LT.OR P1, PT, R69.reuse, 0x62, P1 ;  /* 0x000000624500780c */ /* 0x040fe40000f21670 */
[----:B------:R-:W-:Y:S02]  /*42b0*/  ISETP.LT.OR P2, PT, R69, 0x6a, P2 ;  /* 0x0000006a4500780c */ /* 0x000fe40001741670 */
[----:B------:R-:W-:Y:S02]  /*42c0*/  FSEL R54, R54, -INF , !P1 ;  /* 0xff80000036367808 */ /* 0x000fe40004800000 */
[----:B------:R-:W-:-:S04]  /*42d0*/  FSETP.NEU.FTZ.AND P1, PT, R9, -INF , PT ;  /* 0xff8000000900780b */ /* 0x000fc80003f3d000 */
[----:B------:R-:W-:Y:S02]  /*42e0*/  FSEL R78, R76, RZ, P1 ;  /* 0x000000ff4c4e7208 */ /* 0x000fe40000800000 */
[----:B------:R-:W-:Y:S02]  /*42f0*/  ISETP.GT.AND P1, PT, R72, RZ, !P6 ;  /* 0x000000ff4800720c */ /* 0x000fe40007724270 */
[----:B------:R-:W-:Y:S01]  /*4300*/  ISETP.NE.AND P6, PT, R81, RZ, PT ;  /* 0x000000ff5100720c */ /* 0x000fe20003fc5270 */
[----:B------:R-:W-:-:S01]  /*4310*/  FFMA.FTZ R56, R75, UR29, -R78 ;  /* 0x0000001d4b387c23 */ /* 0x000fc2000801084e */
[----:B------:R-:W-:Y:S01]  /*4320*/  ISETP.LT.OR P1, PT, R69, 0x1, P1 ;  /* 0x000000014500780c */ /* 0x000fe20000f21670 */
[----:B------:R-:W-:-:S01]  /*4330*/  FFMA.FTZ R57, R74, UR29, -R78 ;  /* 0x0000001d4a397c23 */ /* 0x000fc2000801084e */
[--C-:B------:R-:W-:Y:S01]  /*4340*/  FFMA.FTZ R79, R68, UR29, -R78.reuse ;  /* 0x0000001d444f7c23 */ /* 0x100fe2000801084e */
[----:B------:R-:W-:Y:S01]  /*4350*/  ISETP.GT.AND P6, PT, R72, 0x79, !P6 ;  /* 0x000000794800780c */ /* 0x000fe200077c4270 */
[--C-:B------:R-:W-:Y:S01]  /*4360*/  FFMA.FTZ R55, R55, UR29, -R78.reuse ;  /* 0x0000001d37377c23 */ /* 0x100fe2000801084e */
[----:B------:R-:W-:Y:S01]  /*4370*/  FSEL R76, R2, -INF , !P1 ;  /* 0xff800000024c7808 */ /* 0x000fe20004800000 */
[--C-:B------:R-:W-:Y:S01]  /*4380*/  FFMA.FTZ R2, R77, UR29, -R78.reuse ;  /* 0x0000001d4d027c23 */ /* 0x100fe2000801084e */
[----:B------:R-:W-:-:S01]  /*4390*/  FFMA.FTZ R77, R70, UR29, -R78 ;  /* 0x0000001d464d7c23 */ /* 0x000fc2000801084e */
[----:B------:R-:W-:Y:S01]  /*43a0*/  ISETP.NE.AND P1, PT, R101, RZ, PT ;  /* 0x000000ff6500720c */ /* 0x000fe20003f25270 */
[----:B------:R-:W-:Y:S01]  /*43b0*/  MUFU.EX2 R56, R56 ;  /* 0x0000003800387308 */ /* 0x000fe20000000800 */
[----:B------:R-:W-:Y:S01]  /*43c0*/  FMNMX.FTZ R75, R76, R3, !PT ;  /* 0x000000034c4b7209 */ /* 0x000fe20007810000 */
[--C-:B------:R-:W-:Y:S01]  /*43d0*/  FFMA.FTZ R58, R58, UR29, -R78.reuse ;  /* 0x0000001d3a3a7c23 */ /* 0x100fe2000801084e */
[----:B------:R-:W-:Y:S01]  /*43e0*/  ISETP.GT.AND P1, PT, R72, 0x68, !P1 ;  /* 0x000000684800780c */ /* 0x000fe20004f24270 */
[--C-:B------:R-:W-:Y:S01]  /*43f0*/  FFMA.FTZ R72, R64, UR29, -R78.reuse ;  /* 0x0000001d40487c23 */ /* 0x100fe2000801084e */
[----:B------:R-:W-:Y:S01]  /*4400*/  FMNMX.FTZ R74, R4, R75, !PT ;  /* 0x0000004b044a7209 */ /* 0x000fe20007810000 */
[--C-:B------:R-:W-:Y:S01]  /*4410*/  FFMA.FTZ R59, R59, UR29, -R78.reuse ;  /* 0x0000001d3b3b7c23 */ /* 0x100fe2000801084e */
[----:B------:R-:W-:Y:S01]  /*4420*/  ISETP.LT.OR P1, PT, R69, 0x69, P1 ;  /* 0x000000694500780c */ /* 0x000fe20000f21670 */
[----:B------:R-:W-:Y:S01]  /*4430*/  MUFU.EX2 R2, R2 ;  /* 0x0000000200027308 */ /* 0x000fe20000000800 */
[----:B------:R-:W-:Y:S01]  /*4440*/  FMNMX.FTZ R74, R5, R74, !PT ;  /* 0x0000004a054a7209 */ /* 0x000fe20007810000 */
[--C-:B------:R-:W-:Y:S01]  /*4450*/  FFMA.FTZ R60, R60, UR29, -R78.reuse ;  /* 0x0000001d3c3c7c23 */ /* 0x100fe2000801084e */
[----:B------:R-:W-:Y:S01]  /*4460*/  FSEL R64, R7, -INF , !P1 ;  /* 0xff80000007407808 */ /* 0x000fe20004800000 */
[--C-:B------:R-:W-:Y:S01]  /*4470*/  FFMA.FTZ R61, R61, UR29, -R78.reuse ;  /* 0x0000001d3d3d7c23 */ /* 0x100fe2000801084e */
[----:B------:R-:W-:Y:S01]  /*4480*/  FMNMX.FTZ R75, R33, R74, !PT ;  /* 0x0000004a214b7209 */ /* 0x000fe20007810000 */
[--C-:B------:R-:W-:Y:S01]  /*4490*/  FFMA.FTZ R62, R62, UR29, -R78.reuse ;  /* 0x0000001d3e3e7c23 */ /* 0x100fe2000801084e */
[----:B------:R-:W-:Y:S01]  /*44a0*/  ISETP.LT.OR P6, PT, R69, 0x7a, P6 ;  /* 0x0000007a4500780c */ /* 0x000fe200037c1670 */
[----:B------:R-:W0:Y:S01]  /*44b0*/  MUFU.EX2 R55, R55 ;  /* 0x0000003700377308 */ /* 0x000e220000000800 */
[----:B------:R-:W-:Y:S01]  /*44c0*/  FMNMX.FTZ R74, R34, R75, !PT ;  /* 0x0000004b224a7209 */ /* 0x000fe20007810000 */
[--C-:B------:R-:W-:Y:S01]  /*44d0*/  FFMA.FTZ R63, R63, UR29, -R78.reuse ;  /* 0x0000001d3f3f7c23 */ /* 0x100fe2000801084e */
[----:B------:R-:W-:Y:S01]  /*44e0*/  FSEL R69, R15, -INF , !P6 ;  /* 0xff8000000f457808 */ /* 0x000fe20007000000 */
[--C-:B------:R-:W-:Y:S01]  /*44f0*/  FFMA.FTZ R15, R24, UR29, -R78.reuse ;  /* 0x0000001d180f7c23 */ /* 0x100fe2000801084e */
[----:B------:R-:W-:Y:S01]  /*4500*/  FMNMX.FTZ R75, R35, R74, !PT ;  /* 0x0000004a234b7209 */ /* 0x000fe20007810000 */
[--C-:B------:R-:W-:Y:S01]  /*4510*/  FFMA.FTZ R32, R32, UR29, -R78.reuse ;  /* 0x0000001d20207c23 */ /* 0x100fe2000801084e */
[----:B------:R-:W-:-:S01]  /*4520*/  FFMA.FTZ R31, R31, UR29, -R78 ;  /* 0x0000001d1f1f7c23 */ /* 0x000fc2000801084e */
[----:B------:R-:W1:Y:S01]  /*4530*/  MUFU.EX2 R57, R57 ;  /* 0x0000003900397308 */ /* 0x000e620000000800 */
[----:B------:R-:W-:Y:S01]  /*4540*/  FMNMX.FTZ R74, R36, R75, !PT ;  /* 0x0000004b244a7209 */ /* 0x000fe20007810000 */
[--C-:B------:R-:W-:Y:S01]  /*4550*/  FFMA.FTZ R75, R73, UR29, -R78.reuse ;  /* 0x0000001d494b7c23 */ /* 0x100fe2000801084e */
[----:B------:R-:W-:-:S01]  /*4560*/  FFMA.FTZ R27, R27, UR29, -R78 ;  /* 0x0000001d1b1b7c23 */ /* 0x000fc2000801084e */
[--C-:B------:R-:W-:Y:S01]  /*4570*/  FFMA.FTZ R30, R30, UR29, -R78.reuse ;  /* 0x0000001d1e1e7c23 */ /* 0x100fe2000801084e */
[----:B------:R-:W-:Y:S01]  /*4580*/  FMNMX.FTZ R73, R37, R74, !PT ;  /* 0x0000004a25497209 */ /* 0x000fe20007810000 */
[--C-:B------:R-:W-:Y:S01]  /*4590*/  FFMA.FTZ R26, R26, UR29, -R78.reuse ;  /* 0x0000001d1a1a7c23 */ /* 0x100fe2000801084e */
[----:B------:R-:W-:-:S01]  /*45a0*/  FFMA.FTZ R25, R25, UR29, -R78 ;  /* 0x0000001d19197c23 */ /* 0x000fc2000801084e */
[----:B------:R-:W2:Y:S01]  /*45b0*/  MUFU.EX2 R58, R58 ;  /* 0x0000003a003a7308 */ /* 0x000ea20000000800 */
[----:B------:R-:W-:-:S04]  /*45c0*/  FMNMX.FTZ R74, R38, R73, !PT ;  /* 0x00000049264a7209 */ /* 0x000fc80007810000 */
[----:B------:R-:W-:-:S03]  /*45d0*/  FMNMX.FTZ R73, R39, R74, !PT ;  /* 0x0000004a27497209 */ /* 0x000fc60007810000 */
[----:B------:R-:W3:Y:S01]  /*45e0*/  MUFU.EX2 R59, R59 ;  /* 0x0000003b003b7308 */ /* 0x000ee20000000800 */
[----:B------:R-:W-:-:S04]  /*45f0*/  FMNMX.FTZ R74, R40, R73, !PT ;  /* 0x00000049284a7209 */ /* 0x000fc80007810000 */
[----:B------:R-:W-:-:S03]  /*4600*/  FMNMX.FTZ R73, R41, R74, !PT ;  /* 0x0000004a29497209 */ /* 0x000fc60007810000 */
[----:B------:R-:W4:Y:S01]  /*4610*/  MUFU.EX2 R60, R60 ;  /* 0x0000003c003c7308 */ /* 0x000f220000000800 */
[----:B------:R-:W-:Y:S01]  /*4620*/  FMNMX.FTZ R74, R42, R73, !PT ;  /* 0x000000492a4a7209 */ /* 0x000fe20007810000 */
[----:B------:R-:W-:-:S03]  /*4630*/  FFMA.FTZ R73, R71, UR29, -R78 ;  /* 0x0000001d47497c23 */ /* 0x000fc6000801084e */
[----:B------:R-:W-:-:S03]  /*4640*/  FMNMX.FTZ R71, R43, R74, !PT ;  /* 0x0000004a2b477209 */ /* 0x000fc60007810000 */
[----:B------:R-:W5:Y:S01]  /*4650*/  MUFU.EX2 R75, R75 ;  /* 0x0000004b004b7308 */ /* 0x000f620000000800 */
[----:B------:R-:W-:-:S04]  /*4660*/  FMNMX.FTZ R74, R44, R71, !PT ;  /* 0x000000472c4a7209 */ /* 0x000fc80007810000 */
[----:B------:R-:W-:-:S03]  /*4670*/  FMNMX.FTZ R71, R45, R74, !PT ;  /* 0x0000004a2d477209 */ /* 0x000fc60007810000 */
[----:B------:R0:W-:Y:S01]  /*4680*/  MUFU.EX2 R74, R77 ;  /* 0x0000004d004a7308 */ /* 0x0001e20000000800 */
[----:B------:R-:W-:-:S04]  /*4690*/  FMNMX.FTZ R70, R46, R71, !PT ;  /* 0x000000472e467209 */ /* 0x000fc80007810000 */
[----:B------:R-:W-:-:S03]  /*46a0*/  FMNMX.FTZ R71, R47, R70, !PT ;  /* 0x000000462f477209 */ /* 0x000fc60007810000 */
[----:B------:R-:W5:Y:S01]  /*46b0*/  MUFU.EX2 R61, R61 ;  /* 0x0000003d003d7308 */ /* 0x000f620000000800 */
[----:B------:R-:W-:Y:S01]  /*46c0*/  FMNMX.FTZ R70, R48, R71, !PT ;  /* 0x0000004730467209 */ /* 0x000fe20007810000 */
[--C-:B0-----:R-:W-:Y:S01]  /*46d0*/  FFMA.FTZ R77, R67, UR29, -R78.reuse ;  /* 0x0000001d434d7c23 */ /* 0x101fe2000801084e */
[----:B------:R-:W-:Y:S01]  /*46e0*/  FSEL R67, R10, -INF , !P3 ;  /* 0xff8000000a437808 */ /* 0x000fe20005800000 */
[--C-:B------:R-:W-:Y:S01]  /*46f0*/  FFMA.FTZ R10, R28, UR29, -R78.reuse ;  /* 0x0000001d1c0a7c23 */ /* 0x100fe2000801084e */
[----:B------:R-:W-:Y:S01]  /*4700*/  FMNMX.FTZ R71, R49, R70, !PT ;  /* 0x0000004631477209 */ /* 0x000fe20007810000 */
[--C-:B------:R-:W-:Y:S02]  /*4710*/  FFMA.FTZ R28, R29, UR29, -R78.reuse ;  /* 0x0000001d1d1c7c23 */ /* 0x100fe4000801084e */
[----:B------:R-:W-:Y:S01]  /*4720*/  MUFU.EX2 R70, R79 ;  /* 0x0000004f00467308 */ /* 0x000fe20000000800 */
[----:B------:R-:W-:Y:S01]  /*4730*/  FMNMX.FTZ R68, R50, R71, !PT ;  /* 0x0000004732447209 */ /* 0x000fe20007810000 */
[----:B------:R-:W-:-:S03]  /*4740*/  FFMA.FTZ R71, R65, UR29, -R78 ;  /* 0x0000001d41477c23 */ /* 0x000fc6000801084e */
[----:B------:R-:W-:-:S03]  /*4750*/  FMNMX.FTZ R65, R51, R68, !PT ;  /* 0x0000004433417209 */ /* 0x000fc60007810000 */
[----:B------:R-:W-:Y:S01]  /*4760*/  MUFU.EX2 R79, R10 ;  /* 0x0000000a004f7308 */ /* 0x000fe20000000800 */
[----:B------:R-:W-:-:S04]  /*4770*/  FMNMX.FTZ R68, R52, R65, !PT ;  /* 0x0000004134447209 */ /* 0x000fc80007810000 */
[----:B------:R-:W-:Y:S02]  /*4780*/  FMNMX.FTZ R65, R53, R68, !PT ;  /* 0x0000004435417209 */ /* 0x000fe40007810000 */
[----:B------:R-:W-:Y:S01]  /*4790*/  FSEL R68, R8, -INF , !P4 ;  /* 0xff80000008447808 */ /* 0x000fe20006000000 */
[--C-:B------:R-:W-:Y:S01]  /*47a0*/  FFMA.FTZ R8, R66, UR29, -R78.reuse ;  /* 0x0000001d42087c23 */ /* 0x100fe2000801084e */
[----:B------:R-:W-:Y:S01]  /*47b0*/  FMNMX.FTZ R7, R54, R65, !PT ;  /* 0x0000004136077209 */ /* 0x000fe20007810000 */
[----:B------:R-:W-:Y:S01]  /*47c0*/  MUFU.EX2 R62, R62 ;  /* 0x0000003e003e7308 */ /* 0x000fe20000000800 */
[----:B------:R-:W-:Y:S02]  /*47d0*/  FSEL R65, R6, -INF , !P2 ;  /* 0xff80000006417808 */ /* 0x000fe40005000000 */
[----:B------:R-:W-:Y:S02]  /*47e0*/  FMNMX.FTZ R6, R64, R7, !PT ;  /* 0x0000000740067209 */ /* 0x000fe40007810000 */
[----:B------:R-:W-:Y:S01]  /*47f0*/  FSEL R66, R12, -INF , !P5 ;  /* 0xff8000000c427808 */ /* 0x000fe20006800000 */
[----:B------:R-:W-:Y:S01]  /*4800*/  FFMA.FTZ R12, R21, UR29, -R78 ;  /* 0x0000001d150c7c23 */ /* 0x000fe2000801084e */
[----:B------:R-:W-:Y:S01]  /*4810*/  FMNMX.FTZ R6, R65, R6, !PT ;  /* 0x0000000641067209 */ /* 0x000fe20007810000 */
[----:B------:R0:W-:Y:S01]  /*4820*/  MUFU.EX2 R80, R8 ;  /* 0x0000000800507308 */ /* 0x0001e20000000800 */
[----:B------:R-:W-:-:S02]  /*4830*/  IMAD.U32 R21, RZ, RZ, UR29 ;  /* 0x0000001dff157e24 */ /* 0x000fc4000f8e00ff */
[----:B------:R-:W-:-:S04]  /*4840*/  FMNMX.FTZ R7, R67, R6, !PT ;  /* 0x0000000643077209 */ /* 0x000fc80007810000 */
[----:B------:R-:W-:Y:S01]  /*4850*/  FMNMX.FTZ R7, R68, R7, !PT ;  /* 0x0000000744077209 */ /* 0x000fe20007810000 */
[----:B------:R-:W-:Y:S03]  /*4860*/  MUFU.EX2 R73, R73 ;  /* 0x0000004900497308 */ /* 0x000fe60000000800 */
[----:B------:R-:W-:-:S04]  /*4870*/  FMNMX.FTZ R6, R66, R7, !PT ;  /* 0x0000000742067209 */ /* 0x000fc80007810000 */
[----:B------:R-:W-:Y:S01]  /*4880*/  FMNMX.FTZ R6, R69, R6, !PT ;  /* 0x0000000645067209 */ /* 0x000fe20007810000 */
[----:B------:R-:W-:Y:S04]  /*4890*/  MUFU.EX2 R63, R63 ;  /* 0x0000003f003f7308 */ /* 0x000fe80000000800 */
[----:B------:R-:W0:Y:S04]  /*48a0*/  SHFL.BFLY PT, R7, R6, 0x2, 0x1f ;  /* 0x0c401f0006077f89 */ /* 0x000e2800000e0000 */
[----:B------:R-:W-:Y:S08]  /*48b0*/  MUFU.EX2 R71, R71 ;  /* 0x0000004700477308 */ /* 0x000ff00000000800 */
[----:B------:R-:W-:Y:S08]  /*48c0*/  MUFU.EX2 R72, R72 ;  /* 0x0000004800487308 */ /* 0x000ff00000000800 */
[----:B------:R-:W-:Y:S01]  /*48d0*/  MUFU.EX2 R77, R77 ;  /* 0x0000004d004d7308 */ /* 0x000fe20000000800 */
[----:B0-----:R-:W-:Y:S01]  /*48e0*/  FMNMX.FTZ R8, R6, R7, !PT ;  /* 0x0000000706087209 */ /* 0x001fe20007810000 */
[--C-:B------:R-:W-:Y:S01]  /*48f0*/  FFMA.FTZ R6, R14, UR29, -R78.reuse ;  /* 0x0000001d0e067c23 */ /* 0x100fe2000801084e */
[----:B------:R-:W-:-:S05]  /*4900*/  FFMA.FTZ R7, R20, UR29, -R78 ;  /* 0x0000001d14077c23 */ /* 0x000fca000801084e */
[----:B------:R-:W-:Y:S01]  /*4910*/  MUFU.EX2 R32, R32 ;  /* 0x0000002000207308 */ /* 0x000fe20000000800 */
[----:B------:R-:W0:Y:S07]  /*4920*/  SHFL.BFLY PT, R29, R8, 0x1, 0x1f ;  /* 0x0c201f00081d7f89 */ /* 0x000e2e00000e0000 */
[----:B------:R-:W-:Y:S08]  /*4930*/  MUFU.EX2 R31, R31 ;  /* 0x0000001f001f7308 */ /* 0x000ff00000000800 */
[----:B------:R-:W-:Y:S08]  /*4940*/  MUFU.EX2 R28, R28 ;  /* 0x0000001c001c7308 */ /* 0x000ff00000000800 */
[----:B------:R-:W-:Y:S01]  /*4950*/  MUFU.EX2 R27, R27 ;  /* 0x0000001b001b7308 */ /* 0x000fe20000000800 */
[----:B0-----:R-:W-:Y:S01]  /*4960*/  FMNMX.FTZ R10, R8, R29, !PT ;  /* 0x0000001d080a7209 */ /* 0x001fe20007810000 */
[--C-:B------:R-:W-:Y:S01]  /*4970*/  FFMA.FTZ R8, R11, UR29, -R78.reuse ;  /* 0x0000001d0b087c23 */ /* 0x100fe2000801084e */
[----:B------:R-:W-:-:S01]  /*4980*/  FFMA.FTZ R11, R13, UR29, -R78 ;  /* 0x0000001d0d0b7c23 */ /* 0x000fc2000801084e */
[----:B------:R-:W-:Y:S01]  /*4990*/  FADD.FTZ R13, R2, R55 ;  /* 0x00000037020d7221 */ /* 0x000fe20000010000 */
[C---:B------:R-:W-:Y:S01]  /*49a0*/  FSETP.NEU.FTZ.AND P1, PT, R10.reuse, -INF , PT ;  /* 0xff8000000a00780b */ /* 0x040fe20003f3d000 */
[----:B------:R-:W-:-:S02]  /*49b0*/  FFMA.FTZ R14, R10, R21, -8 ;  /* 0xc10000000a0e7423 */ /* 0x000fc40000010015 */
[----:B------:R-:W-:-:S01]  /*49c0*/  FADD.FTZ R20, R56, R13 ;  /* 0x0000000d38147221 */ /* 0x000fc20000010000 */
[C---:B-1----:R-:W-:Y:S01]  /*49d0*/  F2FP.SATFINITE.E4M3.F32.PACK_AB_MERGE_C R56, R57.reuse, R56, RZ ;  /* 0x000000383938723e */ /* 0x042fe200048070ff */
[----:B------:R-:W-:Y:S01]  /*49e0*/  MUFU.EX2 R30, R30 ;  /* 0x0000001e001e7308 */ /* 0x000fe20000000800 */
[----:B------:R-:W-:Y:S01]  /*49f0*/  FSEL R14, R14, RZ, P1 ;  /* 0x000000ff0e0e7208 */ /* 0x000fe20000800000 */
[----:B------:R-:W-:Y:S01]  /*4a00*/  FADD.FTZ R13, R57, R20 ;  /* 0x00000014390d7221 */ /* 0x000fe20000010000 */
[----:B------:R-:W-:Y:S02]  /*4a10*/  F2FP.SATFINITE.E4M3.F32.PACK_AB_MERGE_C R196, R55, R2, R56 ;  /* 0x0000000237c4723e */ /* 0x000fe40004807038 */
[----:B------:R-:W-:Y:S01]  /*4a20*/  PLOP3.LUT P1, PT, PT, PT, UP0, 0x40, 0x0 ;  /* 0x000000000000781c */ /* 0x000fe20003f2e808 */
[----:B------:R-:W-:-:S01]  /*4a30*/  FFMA.FTZ R76, R76, UR29, -R14 ;  /* 0x0000001d4c4c7c23 */ /* 0x000fc2000801080e */
[--C-:B------:R-:W-:Y:S01]  /*4a40*/  FFMA.FTZ R3, R3, UR29, -R14.reuse ;  /* 0x0000001d03037c23 */ /* 0x100fe2000801080e */
[----:B------:R-:W-:-:S01]  /*4a50*/  FFMA.FTZ R4, R4, UR29, -R14 ;  /* 0x0000001d04047c23 */ /* 0x000fc2000801080e */
[--C-:B------:R-:W-:Y:S01]  /*4a60*/  FFMA.FTZ R5, R5, UR29, -R14.reuse ;  /* 0x0000001d05057c23 */ /* 0x100fe2000801080e */
[----:B------:R-:W-:-:S01]  /*4a70*/  FFMA.FTZ R33, R33, UR29, -R14 ;  /* 0x0000001d21217c23 */ /* 0x000fc2000801080e */
[--C-:B------:R-:W-:Y:S01]  /*4a80*/  FFMA.FTZ R34, R34, UR29, -R14.reuse ;  /* 0x0000001d22227c23 */ /* 0x100fe2000801080e */
[----:B------:R-:W-:Y:S01]  /*4a90*/  MUFU.EX2 R76, R76 ;  /* 0x0000004c004c7308 */ /* 0x000fe20000000800 */
[----:B------:R-:W-:-:S01]  /*4aa0*/  FFMA.FTZ R35, R35, UR29, -R14 ;  /* 0x0000001d23237c23 */ /* 0x000fc2000801080e */
[----:B--2---:R-:W-:Y:S01]  /*4ab0*/  FADD.FTZ R20, R58, R13 ;  /* 0x0000000d3a147221 */ /* 0x004fe20000010000 */
[----:B------:R-:W-:-:S01]  /*4ac0*/  FFMA.FTZ R36, R36, UR29, -R14 ;  /* 0x0000001d24247c23 */ /* 0x000fc2000801080e */
[--C-:B------:R-:W-:Y:S01]  /*4ad0*/  FFMA.FTZ R37, R37, UR29, -R14.reuse ;  /* 0x0000001d25257c23 */ /* 0x100fe2000801080e */
[----:B------:R-:W-:-:S01]  /*4ae0*/  FFMA.FTZ R38, R38, UR29, -R14 ;  /* 0x0000001d26267c23 */ /* 0x000fc2000801080e */
[----:B---3--:R-:W-:Y:S01]  /*4af0*/  FADD.FTZ R21, R59, R20 ;  /* 0x000000143b157221 */ /* 0x008fe20000010000 */
[----:B------:R-:W-:-:S01]  /*4b00*/  FFMA.FTZ R39, R39, UR29, -R14 ;  /* 0x0000001d27277c23 */ /* 0x000fc2000801080e */
[----:B------:R-:W0:Y:S01]  /*4b10*/  MUFU.EX2 R3, R3 ;  /* 0x0000000300037308 */ /* 0x000e220000000800 */
[----:B------:R-:W-:-:S01]  /*4b20*/  FFMA.FTZ R40, R40, UR29, -R14 ;  /* 0x0000001d28287c23 */ /* 0x000fc2000801080e */
[----:B----4-:R-:W-:Y:S01]  /*4b30*/  FADD.FTZ R24, R60, R21 ;  /* 0x000000153c187221 */ /* 0x010fe20000010000 */
[----:B------:R-:W-:-:S01]  /*4b40*/  FFMA.FTZ R41, R41, UR29, -R14 ;  /* 0x0000001d29297c23 */ /* 0x000fc2000801080e */
[--C-:B------:R-:W-:Y:S01]  /*4b50*/  FFMA.FTZ R42, R42, UR29, -R14.reuse ;  /* 0x0000001d2a2a7c23 */ /* 0x100fe2000801080e */
[----:B------:R-:W-:-:S01]  /*4b60*/  FFMA.FTZ R43, R43, UR29, -R14 ;  /* 0x0000001d2b2b7c23 */ /* 0x000fc2000801080e */
[----:B-----5:R-:W-:Y:S01]  /*4b70*/  FADD.FTZ R24, R75, R24 ;  /* 0x000000184b187221 */ /* 0x020fe20000010000 */
[----:B------:R-:W-:-:S01]  /*4b80*/  FFMA.FTZ R44, R44, UR29, -R14 ;  /* 0x0000001d2c2c7c23 */ /* 0x000fc2000801080e */
[----:B------:R-:W1:Y:S01]  /*4b90*/  MUFU.EX2 R4, R4 ;  /* 0x0000000400047308 */ /* 0x000e620000000800 */
[----:B------:R-:W-:-:S01]  /*4ba0*/  FFMA.FTZ R45, R45, UR29, -R14 ;  /* 0x0000001d2d2d7c23 */ /* 0x000fc2000801080e */
[----:B------:R-:W-:Y:S01]  /*4bb0*/  FADD.FTZ R21, R61, R24 ;  /* 0x000000183d157221 */ /* 0x000fe20000010000 */
        /* <DEDUP_REMOVED lines=19> */
[----:B------:R-:W-:-:S02]  /*4cf0*/  F2FP.SATFINITE.E4M3.F32.PACK_AB_MERGE_C R60, R75, R60, RZ ;  /* 0x0000003c4b3c723e */ /* 0x000fc400048070ff */
[----:B------:R-:W1:Y:S01]  /*4d00*/  MUFU.EX2 R34, R34 ;  /* 0x0000002200227308 */ /* 0x000e620000000800 */
[----:B--2---:R-:W-:-:S01]  /*4d10*/  FADD.FTZ R20, R5, R20 ;  /* 0x0000001405147221 */ /* 0x004fc20000010000 */
[----:B------:R-:W-:Y:S02]  /*4d20*/  F2FP.SATFINITE.E4M3.F32.PACK_AB_MERGE_C R4, R5, R4, RZ ;  /* 0x000000040504723e */ /* 0x000fe400048070ff */
[----:B------:R-:W-:Y:S02]  /*4d30*/  F2FP.SATFINITE.E4M3.F32.PACK_AB_MERGE_C R198, R59, R58, R60 ;  /* 0x0000003a3bc6723e */ /* 0x000fe4000480703c */
[----:B------:R-:W-:Y:S02]  /*4d40*/  F2FP.SATFINITE.E4M3.F32.PACK_AB_MERGE_C R197, R3, R76, R4 ;  /* 0x0000004c03c5723e */ /* 0x000fe40004807004 */
[----:B------:R-:W2:Y:S01]  /*4d50*/  MUFU.EX2 R35, R35 ;  /* 0x0000002300237308 */ /* 0x000ea20000000800 */
[----:B0-----:R-:W-:-:S01]  /*4d60*/  FADD.FTZ R13, R33, R20 ;  /* 0x00000014210d7221 */ /* 0x001fc20000010000 */
[----:B------:R-:W-:-:S04]  /*4d70*/  FADD.FTZ R20, R62, R21 ;  /* 0x000000153e147221 */ /* 0x000fc80000010000 */
[----:B------:R-:W-:Y:S01]  /*4d80*/  FADD.FTZ R21, R73, R20 ;  /* 0x0000001449157221 */ /* 0x000fe20000010000 */
[----:B------:R-:W-:Y:S01]  /*4d90*/  F2FP.SATFINITE.E4M3.F32.PACK_AB_MERGE_C R73, R74, R73, RZ ;  /* 0x000000494a49723e */ /* 0x000fe200048070ff */
[----:B------:R-:W0:Y:S01]  /*4da0*/  MUFU.EX2 R36, R36 ;  /* 0x0000002400247308 */ /* 0x000e220000000800 */
[----:B-1----:R-:W-:-:S01]  /*4db0*/  FADD.FTZ R2, R34, R13 ;  /* 0x0000000d22027221 */ /* 0x002fc20000010000 */
[----:B------:R-:W-:Y:S01]  /*4dc0*/  FADD.FTZ R74, R74, R21 ;  /* 0x000000154a4a7221 */ /* 0x000fe20000010000 */
[----:B------:R-:W-:-:S03]  /*4dd0*/  F2FP.SATFINITE.E4M3.F32.PACK_AB_MERGE_C R192, R62, R61, R73 ;  /* 0x0000003d3ec0723e */ /* 0x000fc60004807049 */
[----:B------:R-:W-:Y:S02]  /*4de0*/  FADD.FTZ R21, R63, R74 ;  /* 0x0000004a3f157221 */ /* 0x000fe40000010000 */
[----:B------:R-:W1:Y:S01]  /*4df0*/  MUFU.EX2 R37, R37 ;  /* 0x0000002500257308 */ /* 0x000e620000000800 */
[----:B--2---:R-:W-:-:S01]  /*4e00*/  FADD.FTZ R13, R35, R2 ;  /* 0x00000002230d7221 */ /* 0x004fc20000010000 */
[----:B------:R-:W-:Y:S01]  /*4e10*/  FADD.FTZ R20, R70, R21 ;  /* 0x0000001546147221 */ /* 0x000fe20000010000 */
[----:B------:R-:W-:-:S03]  /*4e20*/  F2FP.SATFINITE.E4M3.F32.PACK_AB_MERGE_C R21, R72, R71, RZ ;  /* 0x000000474815723e */ /* 0x000fc600048070ff */
[----:B------:R-:W-:Y:S01]  /*4e30*/  FADD.FTZ R71, R71, R20 ;  /* 0x0000001447477221 */ /* 0x000fe20000010000 */
[----:B------:R-:W-:Y:S01]  /*4e40*/  F2FP.SATFINITE.E4M3.F32.PACK_AB_MERGE_C R194, R70, R63, R21 ;  /* 0x0000003f46c2723e */ /* 0x000fe20004807015 */
[----:B------:R-:W2:Y:S01]  /*4e50*/  MUFU.EX2 R38, R38 ;  /* 0x0000002600267308 */ /* 0x000ea20000000800 */
[----:B0-----:R-:W-:-:S01]  /*4e60*/  FADD.FTZ R2, R36, R13 ;  /* 0x0000000d24027221 */ /* 0x001fc20000010000 */
[----:B------:R-:W-:Y:S01]  /*4e70*/  FADD.FTZ R72, R72, R71 ;  /* 0x0000004748487221 */ /* 0x000fe20000010000 */
[----:B------:R-:W-:Y:S02]  /*4e80*/  F2FP.SATFINITE.E4M3.F32.PACK_AB_MERGE_C R20, R31, R32, RZ ;  /* 0x000000201f14723e */ /* 0x000fe400048070ff */
[----:B------:R-:W-:Y:S01]  /*4e90*/  F2FP.SATFINITE.E4M3.F32.PACK_AB_MERGE_C R35, R36, R35, RZ ;  /* 0x000000232423723e */ /* 0x000fe200048070ff */
[----:B------:R-:W-:-:S01]  /*4ea0*/  FADD.FTZ R21, R77, R72 ;  /* 0x000000484d157221 */ /* 0x000fc20000010000 */
[----:B------:R-:W-:Y:S01]  /*4eb0*/  F2FP.SATFINITE.E4M3.F32.PACK_AB_MERGE_C R188, R80, R77, R20 ;  /* 0x0000004d50bc723e */ /* 0x000fe20004807014 */
[----:B------:R-:W0:Y:S01]  /*4ec0*/  MUFU.EX2 R39, R39 ;  /* 0x0000002700277308 */ /* 0x000e220000000800 */
[----:B-1----:R-:W-:-:S01]  /*4ed0*/  FADD.FTZ R13, R37, R2 ;  /* 0x00000002250d7221 */ /* 0x002fc20000010000 */
[----:B------:R-:W-:Y:S01]  /*4ee0*/  FADD.FTZ R21, R80, R21 ;  /* 0x0000001550157221 */ /* 0x000fe20000010000 */
[----:B------:R-:W-:-:S03]  /*4ef0*/  F2FP.SATFINITE.E4M3.F32.PACK_AB_MERGE_C R199, R34, R33, R35 ;  /* 0x0000002122c7723e */ /* 0x000fc60004807023 */
[----:B------:R-:W-:Y:S02]  /*4f00*/  FADD.FTZ R32, R32, R21 ;  /* 0x0000001520207221 */ /* 0x000fe40000010000 */
[----:B------:R-:W1:Y:S01]  /*4f10*/  MUFU.EX2 R40, R40 ;  /* 0x0000002800287308 */ /* 0x000e620000000800 */
[----:B--2---:R-:W-:-:S01]  /*4f20*/  FADD.FTZ R2, R38, R13 ;  /* 0x0000000d26027221 */ /* 0x004fc20000010000 */
[----:B------:R-:W-:-:S06]  /*4f30*/  FADD.FTZ R32, R31, R32 ;  /* 0x000000201f207221 */ /* 0x000fcc0000010000 */
[----:B------:R-:W2:Y:S01]  /*4f40*/  MUFU.EX2 R41, R41 ;  /* 0x0000002900297308 */ /* 0x000ea20000000800 */
[----:B0-----:R-:W-:-:S07]  /*4f50*/  FADD.FTZ R13, R39, R2 ;  /* 0x00000002270d7221 */ /* 0x001fce0000010000 */
[----:B------:R-:W0:Y:S01]  /*4f60*/  MUFU.EX2 R42, R42 ;  /* 0x0000002a002a7308 */ /* 0x000e220000000800 */
[----:B-1----:R-:W-:-:S01]  /*4f70*/  FADD.FTZ R2, R40, R13 ;  /* 0x0000000d28027221 */ /* 0x002fc20000010000 */
[----:B------:R-:W-:-:S04]  /*4f80*/  F2FP.SATFINITE.E4M3.F32.PACK_AB_MERGE_C R39, R40, R39, RZ ;  /* 0x000000272827723e */ /* 0x000fc800048070ff */
[----:B------:R-:W-:Y:S02]  /*4f90*/  F2FP.SATFINITE.E4M3.F32.PACK_AB_MERGE_C R193, R38, R37, R39 ;  /* 0x0000002526c1723e */ /* 0x000fe40004807027 */
        /* <DEDUP_REMOVED lines=8> */
[----:B------:R-:W-:Y:S02]  /*5020*/  F2FP.SATFINITE.E4M3.F32.PACK_AB_MERGE_C R13, R27, R28, RZ ;  /* 0x0000001c1b0d723e */ /* 0x000fe400048070ff */
[----:B------:R-:W-:Y:S02]  /*5030*/  F2FP.SATFINITE.E4M3.F32.PACK_AB_MERGE_C R43, R44, R43, RZ ;  /* 0x0000002b2c2b723e */ /* 0x000fe400048070ff */
[----:B------:R-:W-:Y:S01]  /*5040*/  F2FP.SATFINITE.E4M3.F32.PACK_AB_MERGE_C R190, R30, R79, R13 ;  /* 0x0000004f1ebe723e */ /* 0x000fe2000480700d */
[----:B------:R-:W-:-:S01]  /*5050*/  FADD.FTZ R79, R79, R32 ;  /* 0x000000204f4f7221 */ /* 0x000fc20000010000 */
[----:B------:R-:W2:Y:S01]  /*5060*/  MUFU.EX2 R47, R47 ;  /* 0x0000002f002f7308 */ /* 0x000ea20000000800 */
[----:B0-----:R-:W-:-:S01]  /*5070*/  FADD.FTZ R5, R45, R2 ;  /* 0x000000022d057221 */ /* 0x001fc20000010000 */
[----:B------:R-:W-:Y:S01]  /*5080*/  F2FP.SATFINITE.E4M3.F32.PACK_AB_MERGE_C R195, R42, R41, R43 ;  /* 0x000000292ac3723e */ /* 0x000fe2000480702b */
[----:B------:R-:W-:-:S04]  /*5090*/  FADD.FTZ R79, R30, R79 ;  /* 0x0000004f1e4f7221 */ /* 0x000fc80000010000 */
[----:B------:R-:W-:Y:S01]  /*50a0*/  FADD.FTZ R28, R28, R79 ;  /* 0x0000004f1c1c7221 */ /* 0x000fe20000010000 */
[----:B------:R-:W0:Y:S01]  /*50b0*/  MUFU.EX2 R48, R48 ;  /* 0x0000003000307308 */ /* 0x000e220000000800 */
[----:B-1----:R-:W-:-:S02]  /*50c0*/  FADD.FTZ R2, R46, R5 ;  /* 0x000000052e027221 */ /* 0x002fc40000010000 */
[----:B------:R-:W-:-:S05]  /*50d0*/  FADD.FTZ R27, R27, R28 ;  /* 0x0000001c1b1b7221 */ /* 0x000fca0000010000 */
[----:B------:R-:W1:Y:S01]  /*50e0*/  MUFU.EX2 R49, R49 ;  /* 0x0000003100317308 */ /* 0x000e620000000800 */
[----:B--2---:R-:W-:-:S07]  /*50f0*/  FADD.FTZ R5, R47, R2 ;  /* 0x000000022f057221 */ /* 0x004fce0000010000 */
[----:B------:R-:W2:Y:S01]  /*5100*/  MUFU.EX2 R50, R50 ;  /* 0x0000003200327308 */ /* 0x000ea20000000800 */
[----:B0-----:R-:W-:-:S01]  /*5110*/  FADD.FTZ R2, R48, R5 ;  /* 0x0000000530027221 */ /* 0x001fc20000010000 */
[----:B------:R-:W-:-:S04]  /*5120*/  F2FP.SATFINITE.E4M3.F32.PACK_AB_MERGE_C R47, R48, R47, RZ ;  /* 0x0000002f302f723e */ /* 0x000fc800048070ff */
[----:B------:R-:W-:Y:S02]  /*5130*/  F2FP.SATFINITE.E4M3.F32.PACK_AB_MERGE_C R189, R46, R45, R47 ;  /* 0x0000002d2ebd723e */ /* 0x000fe4000480702f */
[----:B------:R-:W0:Y:S01]  /*5140*/  MUFU.EX2 R51, R51 ;  /* 0x0000003300337308 */ /* 0x000e220000000800 */
[----:B-1----:R-:W-:-:S07]  /*5150*/  FADD.FTZ R5, R49, R2 ;  /* 0x0000000231057221 */ /* 0x002fce0000010000 */
[----:B------:R-:W-:Y:S01]  /*5160*/  MUFU.EX2 R15, R15 ;  /* 0x0000000f000f7308 */ /* 0x000fe20000000800 */
[----:B--2---:R-:W-:-:S07]  /*5170*/  FADD.FTZ R2, R50, R5 ;  /* 0x0000000532027221 */ /* 0x004fce0000010000 */
[----:B------:R-:W1:Y:S01]  /*5180*/  MUFU.EX2 R12, R12 ;  /* 0x0000000c000c7308 */ /* 0x000e620000000800 */
[----:B0-----:R-:W-:-:S07]  /*5190*/  FADD.FTZ R3, R51, R2 ;  /* 0x0000000233037221 */ /* 0x001fce0000010000 */
[----:B------:R-:W0:Y:S08]  /*51a0*/  MUFU.EX2 R52, R52 ;  /* 0x0000003400347308 */ /* 0x000e300000000800 */
[----:B------:R-:W-:Y:S01]  /*51b0*/  MUFU.EX2 R26, R26 ;  /* 0x0000001a001a7308 */ /* 0x000fe20000000800 */
[----:B-1----:R-:W-:-:S07]  /*51c0*/  F2FP.SATFINITE.E4M3.F32.PACK_AB_MERGE_C R13, R12, R15, RZ ;  /* 0x0000000f0c0d723e */ /* 0x002fce00048070ff */
[----:B------:R-:W1:Y:S01]  /*51d0*/  MUFU.EX2 R25, R25 ;  /* 0x0000001900197308 */ /* 0x000e620000000800 */
[C---:B0-----:R-:W-:Y:S01]  /*51e0*/  F2FP.SATFINITE.E4M3.F32.PACK_AB_MERGE_C R51, R52.reuse, R51, RZ ;  /* 0x000000333433723e */ /* 0x041fe200048070ff */
[----:B------:R-:W-:-:S03]  /*51f0*/  FADD.FTZ R52, R52, R3 ;  /* 0x0000000334347221 */ /* 0x000fc60000010000 */
[----:B------:R-:W-:-:S03]  /*5200*/  F2FP.SATFINITE.E4M3.F32.PACK_AB_MERGE_C R191, R50, R49, R51 ;  /* 0x0000003132bf723e */ /* 0x000fc60004807033 */
[----:B------:R-:W0:Y:S08]  /*5210*/  MUFU.EX2 R53, R53 ;  /* 0x0000003500357308 */ /* 0x000e300000000800 */
[----:B------:R-:W-:Y:S01]  /*5220*/  MUFU.EX2 R8, R8 ;  /* 0x0000000800087308 */ /* 0x000fe20000000800 */
[----:B-1----:R-:W-:Y:S01]  /*5230*/  F2FP.SATFINITE.E4M3.F32.PACK_AB_MERGE_C R184, R25, R26, R13 ;  /* 0x0000001a19b8723e */ /* 0x002fe2000480700d */
[----:B------:R-:W-:-:S04]  /*5240*/  FADD.FTZ R26, R26, R27 ;  /* 0x0000001b1a1a7221 */ /* 0x000fc80000010000 */
[----:B------:R-:W-:Y:S02]  /*5250*/  FADD.FTZ R26, R25, R26 ;  /* 0x0000001a191a7221 */ /* 0x000fe40000010000 */
[----:B------:R-:W1:Y:S01]  /*5260*/  MUFU.EX2 R11, R11 ;  /* 0x0000000b000b7308 */ /* 0x000e620000000800 */
[----:B0-----:R-:W-:-:S01]  /*5270*/  FADD.FTZ R3, R53, R52 ;  /* 0x0000003435037221 */ /* 0x001fc20000010000 */
[----:B------:R-:W-:-:S04]  /*5280*/  FADD.FTZ R15, R15, R26 ;  /* 0x0000001a0f0f7221 */ /* 0x000fc80000010000 */
[----:B------:R-:W-:Y:S02]  /*5290*/  FADD.FTZ R12, R12, R15 ;  /* 0x0000000f0c0c7221 */ /* 0x000fe40000010000 */
[----:B------:R-:W0:Y:S08]  /*52a0*/  MUFU.EX2 R54, R54 ;  /* 0x0000003600367308 */ /* 0x000e300000000800 */
[----:B------:R-:W-:Y:S01]  /*52b0*/  MUFU.EX2 R7, R7 ;  /* 0x0000000700077308 */ /* 0x000fe20000000800 */
[----:B-1----:R-:W-:-:S07]  /*52c0*/  F2FP.SATFINITE.E4M3.F32.PACK_AB_MERGE_C R2, R11, R8, RZ ;  /* 0x000000080b02723e */ /* 0x002fce00048070ff */
[----:B------:R-:W1:Y:S01]  /*52d0*/  MUFU.EX2 R6, R6 ;  /* 0x0000000600067308 */ /* 0x000e620000000800 */
[----:B0-----:R-:W-:-:S07]  /*52e0*/  FADD.FTZ R3, R54, R3 ;  /* 0x0000000336037221 */ /* 0x001fce0000010000 */
[----:B------:R-:W0:Y:S08]  /*52f0*/  MUFU.EX2 R64, R64 ;  /* 0x0000004000407308 */ /* 0x000e300000000800 */
[----:B------:R-:W2:Y:S01]  /*5300*/  MUFU.EX2 R65, R65 ;  /* 0x0000004100417308 */ /* 0x000ea20000000800 */
[----:B-1----:R-:W-:Y:S01]  /*5310*/  F2FP.SATFINITE.E4M3.F32.PACK_AB_MERGE_C R186, R6, R7, R2 ;  /* 0x0000000706ba723e */ /* 0x002fe20004807002 */
[----:B------:R-:W-:-:S04]  /*5320*/  FADD.FTZ R7, R7, R12 ;  /* 0x0000000c07077221 */ /* 0x000fc80000010000 */
[----:B------:R-:W-:Y:S01]  /*5330*/  FADD.FTZ R7, R6, R7 ;  /* 0x0000000706077221 */ /* 0x000fe20000010000 */
[----:B------:R-:W-:Y:S01]  /*5340*/  VIADD R6, R88, 0xfffffffe ;  /* 0xfffffffe58067836 */ /* 0x000fe20000000000 */
[----:B------:R-:W1:Y:S01]  /*5350*/  MUFU.EX2 R67, R67 ;  /* 0x0000004300437308 */ /* 0x000e620000000800 */
[----:B0-----:R-:W-:-:S01]  /*5360*/  FADD.FTZ R2, R64, R3 ;  /* 0x0000000340027221 */ /* 0x001fc20000010000 */
[----:B------:R-:W-:-:S06]  /*5370*/  FADD.FTZ R8, R8, R7 ;  /* 0x0000000708087221 */ /* 0x000fcc0000010000 */
[----:B------:R-:W0:Y:S01]  /*5380*/  MUFU.EX2 R68, R68 ;  /* 0x0000004400447308 */ /* 0x000e220000000800 */
[----:B--2---:R-:W-:-:S01]  /*5390*/  FADD.FTZ R2, R65, R2 ;  /* 0x0000000241027221 */ /* 0x004fc20000010000 */
[----:B------:R-:W-:-:S04]  /*53a0*/  F2FP.SATFINITE.E4M3.F32.PACK_AB_MERGE_C R64, R65, R64, RZ ;  /* 0x000000404140723e */ /* 0x000fc800048070ff */
[----:B------:R-:W-:Y:S02]  /*53b0*/  F2FP.SATFINITE.E4M3.F32.PACK_AB_MERGE_C R185, R54, R53, R64 ;  /* 0x0000003536b9723e */ /* 0x000fe40004807040 */
[----:B------:R-:W2:Y:S01]  /*53c0*/  MUFU.EX2 R66, R66 ;  /* 0x0000004200427308 */ /* 0x000ea20000000800 */
[----:B-1----:R-:W-:-:S07]  /*53d0*/  FADD.FTZ R3, R67, R2 ;  /* 0x0000000243037221 */ /* 0x002fce0000010000 */
[----:B------:R-:W1:Y:S01]  /*53e0*/  MUFU.EX2 R5, R14 ;  /* 0x0000000e00057308 */ /* 0x000e620000000800 */
[----:B0-----:R-:W-:-:S04]  /*53f0*/  FADD.FTZ R3, R68, R3 ;  /* 0x0000000344037221 */ /* 0x001fc80000010000 */
[----:B--2---:R-:W-:Y:S01]  /*5400*/  FADD.FTZ R2, R66, R3 ;  /* 0x0000000342027221 */ /* 0x004fe20000010000 */
[----:B------:R-:W-:-:S01]  /*5410*/  FADD.FTZ R3, R11, R8 ;  /* 0x000000080b037221 */ /* 0x000fc20000010000 */
[C---:B-1----:R-:W-:Y:S02]  /*5420*/  F2FP.SATFINITE.E4M3.F32.PACK_AB_MERGE_C R4, R5.reuse, R66, RZ ;  /* 0x000000420504723e */ /* 0x042fe400048070ff */
[----:B------:R-:W-:-:S02]  /*5430*/  FADD.FTZ R2, R5, R2 ;  /* 0x0000000205027221 */ /* 0x000fc40000010000 */
[----:B------:R-:W-:Y:S01]  /*5440*/  F2FP.SATFINITE.E4M3.F32.PACK_AB_MERGE_C R187, R68, R67, R4 ;  /* 0x0000004344bb723e */ /* 0x000fe20004807004 */
[----:B------:R-:W-:Y:S06]  /*5450*/  @P1 BRA `(.L_x_1031) ;  /* 0x00000000004c1947 */ /* 0x000fec0003800000 */
[----:B------:R-:W-:Y:S01]  /*5460*/  ISETP.LT.AND P1, PT, RZ, UR51, PT ;  /* 0x00000033ff007c0c */ /* 0x000fe2000bf21270 */
[----:B------:R-:W-:-:S12]  /*5470*/  UIADD3 UR15, UR51, -0x1, URZ ;  /* 0xffffffff330f7890 */ /* 0x000fd8000fffe03f */
[----:B------:R-:W-:Y:S05]  /*5480*/  @P1 BRA `(.L_x_1032) ;  /* 0x0000000000201947 */ /* 0x000fea0003800000 */
[----:B------:R-:W-:Y:S01]  /*5490*/  ULDC UR18, c[0x0][0x9e4] ;  /* 0x0002790000127ab9 */ /* 0x000fe20000000800 */
[----:B------:R-:W-:Y:S02]  /*54a0*/  UIADD3 UR15, -UR51, URZ, URZ ;  /* 0x0000003f330f7290 */ /* 0x000fe4000fffe13f */
[----:B------:R-:W-:-:S11]  /*54b0*/  UISETP.NE.AND UP0, UPT, UR18, 0x1, UPT ;  /* 0x000000011200788c */ /* 0x000fd6000bf05270 */
[----:B------:R-:W-:Y:S02]  /*54c0*/  @UP0 ULDC.64 UR6, c[0x0][0x9e8] ;  /* 0x00027a0000060ab9 */ /* 0x000fe40000000a00 */
[----:B------:R-:W-:-:S04]  /*54d0*/  UIMAD.WIDE.U32 UR10, UR15, UR6, URZ ;  /* 0x000000060f0a72a5 */ /* 0x000fc8000f8e003f */
[----:B------:R-:W-:-:S04]  /*54e0*/  @UP0 USHF.R.U32.HI UR15, URZ, UR7, UR11 ;  /* 0x000000073f0f0299 */ /* 0x000fc8000801160b */
[----:B------:R-:W-:Y:S01]  /*54f0*/  ULOP3.LUT UR15, URZ, UR15, URZ, 0x33, !UPT ;  /* 0x0000000f3f0f7292 */ /* 0x000fe2000f8e333f */
[----:B------:R-:W-:Y:S11]  /*5500*/  BRA `(.L_x_1033) ;  /* 0x0000000000147947 */ /* 0x000ff60003800000 */
.L_x_1032:
[----:B------:R-:W-:Y:S02]  /*5510*/  ULDC UR18, c[0x0][0x9e4] ;  /* 0x0002790000127ab9 */ /* 0x000fe40000000800 */
[----:B------:R-:W-:-:S11]  /*5520*/  UISETP.NE.AND UP0, UPT, UR18, 0x1, UPT ;  /* 0x000000011200788c */ /* 0x000fd6000bf05270 */
[----:B------:R-:W-:Y:S02]  /*5530*/  @UP0 ULDC.64 UR6, c[0x0][0x9e8] ;  /* 0x00027a0000060ab9 */ /* 0x000fe40000000a00 */
[----:B------:R-:W-:-:S04]  /*5540*/  UIMAD.WIDE.U32 UR10, UR15, UR6, URZ ;  /* 0x000000060f0a72a5 */ /* 0x000fc8000f8e003f */
[----:B------:R-:W-:-:S12]  /*5550*/  @UP0 USHF.R.U32.HI UR15, URZ, UR7, UR11 ;  /* 0x000000073f0f0299 */ /* 0x000fd8000801160b */
.L_x_1033:
[----:B------:R-:W-:-:S04]  /*5560*/  UIMAD UR15, UR15, UR18, UR18 ;  /* 0x000000120f0f72a4 */ /* 0x000fc8000f8e0212 */
[----:B------:R-:W-:-:S04]  /*5570*/  UISETP.LT.AND UP0, UPT, UR14, UR15, UPT ;  /* 0x0000000f0e00728c */ /* 0x000fc8000bf01270 */
[----:B------:R-:W-:-:S12]  /*5580*/  USEL UR14, UR14, UR15, UP0 ;  /* 0x0000000f0e0e7287 */ /* 0x000fd80008000000 */
.L_x_1031:
[----:B------:R-:W-:Y:S01]  /*5590*/  USHF.R.S32.HI UR6, URZ, 0x1f, UR14 ;  /* 0x0000001f3f067899 */ /* 0x000fe2000801140e */
[----:B------:R-:W-:Y:S02]  /*55a0*/  CS2R R118, SRZ ;  /* 0x0000000000767805 */ /* 0x000fe4000001ff00 */
[----:B------:R-:W-:Y:S02]  /*55b0*/  CS2R R116, SRZ ;  /* 0x0000000000747805 */ /* 0x000fe4000001ff00 */
[----:B------:R-:W-:Y:S01]  /*55c0*/  CS2R R114, SRZ ;  /* 0x0000000000727805 */ /* 0x000fe2000001ff00 */
[----:B------:R-:W-:Y:S01]  /*55d0*/  ULEA.HI UR6, UR6, UR14, URZ, 0x7 ;  /* 0x0000000e06067291 */ /* 0x000fe2000f8f383f */
[----:B------:R-:W-:Y:S02]  /*55e0*/  CS2R R112, SRZ ;  /* 0x0000000000707805 */ /* 0x000fe4000001ff00 */
[----:B------:R-:W-:Y:S02]  /*55f0*/  CS2R R110, SRZ ;  /* 0x00000000006e7805 */ /* 0x000fe4000001ff00 */
[----:B------:R-:W-:Y:S01]  /*5600*/  CS2R R108, SRZ ;  /* 0x00000000006c7805 */ /* 0x000fe2000001ff00 */
[----:B------:R-:W-:Y:S01]  /*5610*/  USHF.R.S32.HI UR6, URZ, 0x7, UR6 ;  /* 0x000000073f067899 */ /* 0x000fe20008011406 */
[----:B------:R-:W-:-:S02]  /*5620*/  CS2R R106, SRZ ;  /* 0x00000000006a7805 */ /* 0x000fc4000001ff00 */
[----:B------:R-:W-:Y:S02]  /*5630*/  CS2R R104, SRZ ;  /* 0x0000000000687805 */ /* 0x000fe4000001ff00 */
[----:B------:R-:W-:Y:S01]  /*5640*/  CS2R R102, SRZ ;  /* 0x0000000000667805 */ /* 0x000fe2000001ff00 */
[----:B------:R-:W-:Y:S01]  /*5650*/  UISETP.LT.AND UP0, UPT, UR39, UR6, UPT ;  /* 0x000000062700728c */ /* 0x000fe2000bf01270 */
[----:B------:R-:W-:Y:S02]  /*5660*/  CS2R R100, SRZ ;  /* 0x0000000000647805 */ /* 0x000fe4000001ff00 */
[----:B------:R-:W-:Y:S02]  /*5670*/  CS2R R98, SRZ ;  /* 0x0000000000627805 */ /* 0x000fe4000001ff00 */
[----:B------:R-:W-:Y:S01]  /*5680*/  CS2R R96, SRZ ;  /* 0x0000000000607805 */ /* 0x000fe2000001ff00 */
[----:B------:R-:W-:Y:S01]  /*5690*/  USEL UR33, UR39, UR6, !UP0 ;  /* 0x0000000627217287 */ /* 0x000fe2000c000000 */
[----:B------:R-:W-:-:S02]  /*56a0*/  CS2R R94, SRZ ;  /* 0x00000000005e7805 */ /* 0x000fc4000001ff00 */
[----:B------:R-:W-:Y:S02]  /*56b0*/  CS2R R92, SRZ ;  /* 0x00000000005c7805 */ /* 0x000fe4000001ff00 */
[----:B------:R-:W-:Y:S02]  /*56c0*/  CS2R R90, SRZ ;  /* 0x00000000005a7805 */ /* 0x000fe4000001ff00 */
[----:B------:R-:W-:Y:S02]  /*56d0*/  CS2R R88, SRZ ;  /* 0x0000000000587805 */ /* 0x000fe4000001ff00 */
[----:B------:R-:W-:Y:S02]  /*56e0*/  CS2R R86, SRZ ;  /* 0x0000000000567805 */ /* 0x000fe4000001ff00 */
[----:B------:R-:W-:Y:S02]  /*56f0*/  ISETP.GE.AND P1, PT, R6, UR33, PT ;  /* 0x0000002106007c0c */ /* 0x000fe4000bf26270 */
        /* <DEDUP_REMOVED lines=31> */
[----:B------:R-:W-:Y:S06]  /*58f0*/  @!P1 BRA `(.L_x_1034) ;  /* 0x0000003800889947 */ /* 0x000fec0003800000 */
[----:B------:R-:W-:Y:S01]  /*5900*/  IMAD.MOV.U32 R5, RZ, RZ, R10 ;  /* 0x000000ffff057224 */ /* 0x000fe200078e000a */
[----:B------:R-:W-:Y:S01]  /*5910*/  UMOV UR35, UR46 ;  /* 0x0000002e00237c82 */ /* 0x000fe20008000000 */
[----:B------:R-:W-:Y:S01]  /*5920*/  IMAD.MOV.U32 R4, RZ, RZ, R9 ;  /* 0x000000ffff047224 */ /* 0x000fe200078e0009 */
[----:B------:R-:W-:Y:S01]  /*5930*/  UMOV UR34, UR45 ;  /* 0x0000002d00227c82 */ /* 0x000fe20008000000 */
[----:B------:R-:W-:Y:S01]  /*5940*/  IMAD.MOV.U32 R119, RZ, RZ, RZ ;  /* 0x000000ffff777224 */ /* 0x000fe200078e00ff */
[----:B------:R-:W-:Y:S01]  /*5950*/  ULDC UR30, c[0x0][0x9e4] ;  /* 0x00027900001e7ab9 */ /* 0x000fe20000000800 */
[----:B------:R-:W-:Y:S01]  /*5960*/  ULDC UR31, c[0x0][0x9dc] ;  /* 0x00027700001f7ab9 */ /* 0x000fe20000000800 */
[----:B------:R-:W-:Y:S01]  /*5970*/  ULDC UR29, c[0x0][0x988] ;  /* 0x00026200001d7ab9 */ /* 0x000fe20000000800 */
[----:B------:R-:W-:-:S05]  /*5980*/  ULDC UR32, c[0x0][0x9e0] ;  /* 0x0002780000207ab9 */ /* 0x000fca0000000800 */
.L_x_1053:
[----:B------:R-:W-:Y:S01]  /*5990*/  ISETP.NE.AND P2, PT, RZ, UR37, PT ;  /* 0x00000025ff007c0c */ /* 0x000fe2000bf45270 */
[----:B------:R-:W-:-:S04]  /*59a0*/  UISETP.NE.AND UP0, UPT, UR34, 0x1, UPT ;  /* 0x000000012200788c */ /* 0x000fc8000bf05270 */
[----:B------:R-:W-:-:S04]  /*59b0*/  USEL UR46, URZ, 0x1, UP0 ;  /* 0x000000013f2e7887 */ /* 0x000fc80008000000 */
[----:B------:R-:W-:-:S04]  /*59c0*/  ULOP3.LUT UR46, UR35, UR46, URZ, 0x3c, !UPT ;  /* 0x0000002e232e7292 */ /* 0x000fc8000f8e3c3f */
[----:B------:R-:W-:Y:S08]  /*59d0*/  @P2 BRA `(.L_x_1035) ;  /* 0x0000000000382947 */ /* 0x000ff00003800000 */
[----:B------:R-:W-:Y:S05]  /*59e0*/  @!P0 BRA `(.L_x_1036) ;  /* 0x0000000000048947 */ /* 0x000fea0003800000 */
[----:B------:R-:W-:Y:S01]  /*59f0*/  BPT.TRAP 0x1 ;  /* 0x000000040000795c */ /* 0x000fe20000300000 */
.L_x_1036:
        /* <DEDUP_REMOVED lines=9> */
.L_x_1037:
[----:B-1----:R-:W-:Y:S05]  /*5a90*/  @P1 BRA `(.L_x_1035) ;  /* 0x0000000000081947 */ /* 0x002fea0003800000 */
[----:B------:R-:W1:Y:S02]  /*5aa0*/  SYNCS.PHASECHK.TRANS64.TRYWAIT P1, [UR6+0x2a830], R7 ;  /* 0x02a83007ff0075a7 */ /* 0x000e640008020146 */
[----:B-1----:R-:W-:Y:S05]  /*5ab0*/  @!P1 BRA `(.L_x_1038) ;  /* 0x0000012400909947 */ /* 0x002fea0003800000 */
.L_x_1035:
[----:B-1----:R-:W1:Y:S01]  /*5ac0*/  S2R R8, SR_TID.X ;  /* 0x0000000000087919 */ /* 0x002e620000002100 */
[----:B------:R-:W-:Y:S01]  /*5ad0*/  UIADD3 UR45, UR34, 0x1, URZ ;  /* 0x00000001222d7890 */ /* 0x000fe2000fffe03f */
[----:B------:R-:W-:Y:S01]  /*5ae0*/  UMOV UR27, 0x80000020 ;  /* 0x80000020001b7882 */ /* 0x000fe20000000000 */
[----:B------:R-:W-:Y:S02]  /*5af0*/  UMOV UR7, 0x80000020 ;  /* 0x8000002000077882 */ /* 0x000fe40000000000 */
[----:B------:R-:W-:Y:S01]  /*5b00*/  UISETP.NE.AND UP0, UPT, UR45, 0x2, UPT ;  /* 0x000000022d00788c */ /* 0x000fe2000bf05270 */
[----:B------:R-:W-:Y:S01]  /*5b10*/  UMOV UR11, 0x80000020 ;  /* 0x80000020000b7882 */ /* 0x000fe20000000000 */
[----:B------:R-:W-:Y:S02]  /*5b20*/  UMOV UR15, 0x80000020 ;  /* 0x80000020000f7882 */ /* 0x000fe40000000000 */
[----:B------:R-:W-:Y:S01]  /*5b30*/  USEL UR45, UR45, URZ, UP0 ;  /* 0x0000003f2d2d7287 */ /* 0x000fe20008000000 */
[----:B------:R-:W-:Y:S01]  /*5b40*/  UMOV UR19, 0x80000020 ;  /* 0x8000002000137882 */ /* 0x000fe20000000000 */
[----:B------:R-:W-:-:S02]  /*5b50*/  UMOV UR23, 0x80000020 ;  /* 0x8000002000177882 */ /* 0x000fc40000000000 */
[----:B------:R-:W-:-:S04]  /*5b60*/  UIMAD UR26, UR45, 0x600, UR28 ;  /* 0x000006002d1a78a4 */ /* 0x000fc8000f8e021c */
[----:B------:R-:W-:Y:S02]  /*5b70*/  UIADD3 UR6, UR26, 0x2, URZ ;  /* 0x000000021a067890 */ /* 0x000fe4000fffe03f */
[----:B------:R-:W-:Y:S02]  /*5b80*/  UIADD3 UR10, UR26, 0x200, URZ ;  /* 0x000002001a0a7890 */ /* 0x000fe4000fffe03f */
[----:B------:R-:W-:Y:S02]  /*5b90*/  UIADD3 UR14, UR26, 0x202, URZ ;  /* 0x000002021a0e7890 */ /* 0x000fe4000fffe03f */
[----:B------:R-:W-:Y:S02]  /*5ba0*/  UIADD3 UR18, UR26, 0x400, URZ ;  /* 0x000004001a127890 */ /* 0x000fe4000fffe03f */
[----:B------:R-:W-:Y:S01]  /*5bb0*/  UIADD3 UR22, UR26, 0x402, URZ ;  /* 0x000004021a167890 */ /* 0x000fe2000fffe03f */
[----:B-1----:R-:W-:-:S05]  /*5bc0*/  SHF.R.U32.HI R8, RZ, 0x7, R8 ;  /* 0x00000007ff087819 */ /* 0x002fca0000011608 */
[----:B0-----:R-:W-:-:S05]  /*5bd0*/  VIADD R7, R8, 0x8 ;  /* 0x0000000808077836 */ /* 0x001fca0000000000 */
[----:B------:R0:W-:Y:S06]  /*5be0*/  BAR.SYNC.DEFER_BLOCKING R7, 0x100 ;  /* 0x000400070000751d */ /* 0x0001ec0000010000 */
[----:B------:R-:W-:-:S06]  /*5bf0*/  WARPGROUP.ARRIVE ;  /* 0x00000000000079c5 */ /* 0x000fcc0000000000 */
[----:B------:R-:W-:Y:S03]  /*5c00*/  QGMMA.64x128x32.F32.E4M3.E4M3 R120, gdesc[UR24], RZ, !UPT, gsb0 ;  /* 0x01e00000187879f3 */ /* 0x000fe6000c0008ff */
        /* <DEDUP_REMOVED lines=16> */
[----:B0-----:R-:W-:Y:S05]  /*5d10*/  @P2 BRA `(.L_x_1039) ;  /* 0x00000000002c2947 */ /* 0x001fea0003800000 */
[----:B------:R-:W-:Y:S05]  /*5d20*/  @!P0 BRA `(.L_x_1040) ;  /* 0x0000000000048947 */ /* 0x000fea0003800000 */
[----:B------:R-:W-:Y:S01]  /*5d30*/  BPT.TRAP 0x1 ;  /* 0x000000040000795c */ /* 0x000fe20000300000 */
.L_x_1040:
[----:B------:R-:W-:Y:S01]  /*5d40*/  ULEA UR6, UR34, UR36, 0x3 ;  /* 0x0000002422067291 */ /* 0x000fe2000f8e183f */
[----:B------:R-:W-:-:S05]  /*5d50*/  IMAD.U32 R7, RZ, RZ, UR35 ;  /* 0x00000023ff077e24 */ /* 0x000fca000f8e00ff */
[----:B------:R-:W-:-:S04]  /*5d60*/  SHF.L.U32 R7, R7, 0x1f, RZ ;  /* 0x0000001f07077819 */ /* 0x000fc800000006ff */
[----:B------:R0:W1:Y:S01]  /*5d70*/  SYNCS.PHASECHK.TRANS64.TRYWAIT P1, [UR6+0x2a850], R7 ;  /* 0x02a85007ff0075a7 */ /* 0x0000620008020146 */
[----:B------:R-:W-:Y:S05]  /*5d80*/  @!P0 BRA `(.L_x_1041) ;  /* 0x0000000000048947 */ /* 0x000fea0003800000 */
[----:B------:R-:W-:Y:S01]  /*5d90*/  BPT.TRAP 0x1 ;  /* 0x000000040000795c */ /* 0x000fe20000300000 */
.L_x_1041:
[----:B-1----:R-:W-:Y:S05]  /*5da0*/  @P1 BRA `(.L_x_1039) ;  /* 0x0000000000081947 */ /* 0x002fea0003800000 */
[----:B------:R-:W1:Y:S02]  /*5db0*/  SYNCS.PHASECHK.TRANS64.TRYWAIT P1, [UR6+0x2a850], R7 ;  /* 0x02a85007ff0075a7 */ /* 0x000e640008020146 */
[----:B-1----:R-:W-:Y:S05]  /*5dc0*/  @!P1 BRA `(.L_x_1042) ;  /* 0x0000012000e49947 */ /* 0x002fea0003800000 */
.L_x_1039:
[----:B------:R-:W-:Y:S01]  /*5dd0*/  UIADD3 UR6, UR36, 0x400, URZ ;  /* 0x0000040024067890 */ /* 0x000fe2000fffe03f */
[----:B------:R-:W-:Y:S01]  /*5de0*/  WARPGROUP.ARRIVE ;  /* 0x00000000000079c5 */ /* 0x000fe20000000000 */
[----:B------:R-:W-:-:S05]  /*5df0*/  UMOV UR7, 0x40000040 ;  /* 0x4000004000077882 */ /* 0x000fca0000000000 */
[----:B-1----:R-:W1:Y:S01]  /*5e00*/  S2R R8, SR_TID.X ;  /* 0x0000000000087919 */ /* 0x002e620000002100 */
        /* <DEDUP_REMOVED lines=8> */
[----:B-1----:R-:W-:-:S04]  /*5e90*/  SHF.R.U32.HI R8, RZ, 0x7, R8 ;  /* 0x00000007ff087819 */ /* 0x002fc80000011608 */
[----:B0-----:R-:W-:Y:S01]  /*5ea0*/  IADD3 R7, -R8, 0xb, RZ ;  /* 0x0000000b08077810 */ /* 0x001fe20007ffe1ff */
        /* <DEDUP_REMOVED lines=17> */
.L_x_1043:
[----:B------:R-:W-:Y:S01]  /*5fc0*/  UISETP.NE.AND UP1, UPT, UR50, URZ, UPT ;  /* 0x0000003f3200728c */ /* 0x000fe2000bf25270 */
[C---:B------:R-:W-:Y:S01]  /*5fd0*/  FMUL.FTZ R189, R0.reuse, R141 ;  /* 0x0000008d00bd7220 */ /* 0x040fe20000410000 */
[C---:B------:R-:W-:Y:S01]  /*5fe0*/  FMUL.FTZ R141, R0.reuse, R167 ;  /* 0x000000a7008d7220 */ /* 0x040fe20000410000 */
[----:B------:R-:W-:Y:S02]  /*5ff0*/  VIADD R167, R17, UR42 ;  /* 0x0000002a11a77c36 */ /* 0x000fe40008000000 */
[C---:B------:R-:W-:Y:S01]  /*6000*/  FMUL.FTZ R187, R0.reuse, R137 ;  /* 0x0000008900bb7220 */ /* 0x040fe20000410000 */
[C---:B------:R-:W-:Y:S01]  /*6010*/  FMUL.FTZ R188, R0.reuse, R136 ;  /* 0x0000008800bc7220 */ /* 0x040fe20000410000 */
[----:B------:R-:W-:Y:S01]  /*6020*/  PLOP3.LUT P1, PT, PT, PT, UP1, 0x80, 0x0 ;  /* 0x000000000000781c */ /* 0x000fe20003f2f018 */
[----:B------:R-:W1:Y:S01]  /*6030*/  LDC R137, c[0x0][0x2f0] ;  /* 0x0000bc00ff897b82 */ /* 0x000e620000000800 */
[----:B------:R-:W-:Y:S01]  /*6040*/  PLOP3.LUT P2, PT, PT, PT, UP1, 0x80, 0x0 ;  /* 0x000000000000781c */ /* 0x000fe20003f4f018 */
[C---:B------:R-:W-:Y:S01]  /*6050*/  FMUL.FTZ R9, R0.reuse, R120 ;  /* 0x0000007800097220 */ /* 0x040fe20000410000 */
[C---:B------:R-:W-:Y:S01]  /*6060*/  FMUL.FTZ R120, R0.reuse, R131 ;  /* 0x0000008300787220 */ /* 0x040fe20000410000 */
[----:B------:R-:W-:Y:S01]  /*6070*/  @UP1 ULDC UR7, c[0x0][0x44c] ;  /* 0x0001130000071ab9 */ /* 0x000fe20000000800 */
[C---:B------:R-:W-:Y:S01]  /*6080*/  FMUL.FTZ R131, R0.reuse, R151 ;  /* 0x0000009700837220 */ /* 0x040fe20000410000 */
[C---:B------:R-:W-:Y:S01]  /*6090*/  FMUL.FTZ R20, R0.reuse, R130 ;  /* 0x0000008200147220 */ /* 0x040fe20000410000 */
[C---:B------:R-:W-:Y:S01]  /*60a0*/  FMUL.FTZ R151, R0.reuse, R152 ;  /* 0x0000009800977220 */ /* 0x040fe20000410000 */
[----:B------:R-:W2:Y:S01]  /*60b0*/  LDC R136, c[0x0][0x288] ;  /* 0x0000a200ff887b82 */ /* 0x000ea20000000800 */
[C---:B------:R-:W-:Y:S01]  /*60c0*/  FMUL.FTZ R130, R0.reuse, R150 ;  /* 0x0000009600827220 */ /* 0x040fe20000410000 */
[----:B------:R-:W-:Y:S01]  /*60d0*/  FMUL.FTZ R152, R0, R157 ;  /* 0x0000009d00987220 */ /* 0x000fe20000410000 */
[----:B------:R-:W-:Y:S01]  /*60e0*/  ULEA UR6, UR45, UR36, 0x3 ;  /* 0x000000242d067291 */ /* 0x000fe2000f8e183f */
[----:B------:R-:W-:Y:S01]  /*60f0*/  @P1 IMAD.HI.U32 R10, R167, UR7, RZ ;  /* 0x00000007a70a1c27 */ /* 0x000fe2000f8e00ff */
[----:B------:R-:W-:-:S03]  /*6100*/  @UP1 ULDC UR7, c[0x0][0x450] ;  /* 0x0001140000071ab9 */ /* 0x000fc60000000800 */
[C---:B------:R-:W-:Y:S01]  /*6110*/  FMUL.FTZ R150, R0.reuse, R153 ;  /* 0x0000009900967220 */ /* 0x040fe20000410000 */
[C---:B------:R-:W-:Y:S01]  /*6120*/  FMUL.FTZ R157, R0.reuse, R164 ;  /* 0x000000a4009d7220 */ /* 0x040fe20000410000 */
[----:B------:R-:W-:Y:S01]  /*6130*/  FMUL.FTZ R153, R0, R156 ;  /* 0x0000009c00997220 */ /* 0x000fe20000410000 */
[----:B------:R-:W-:Y:S01]  /*6140*/  @P2 SHF.R.U32.HI R167, RZ, UR7, R10 ;  /* 0x00000007ffa72c19 */ /* 0x000fe2000801160a */
[----:B------:R-:W-:Y:S02]  /*6150*/  IMAD.SHL.U32 R164, R6, 0x80, RZ ;  /* 0x0000008006a47824 */ /* 0x000fe400078e00ff */
[C---:B------:R-:W-:Y:S01]  /*6160*/  FMUL.FTZ R156, R0.reuse, R165 ;  /* 0x000000a5009c7220 */ /* 0x040fe20000410000 */
[----:B------:R-:W-:Y:S01]  /*6170*/  UIADD3 UR6, UR6, 0x2a840, URZ ;  /* 0x0002a84006067890 */ /* 0x000fe2000fffe03f */
[C---:B------:R-:W-:Y:S01]  /*6180*/  FMUL.FTZ R8, R0.reuse, R123 ;  /* 0x0000007b00087220 */ /* 0x040fe20000410000 */
[----:B------:R-:W3:Y:S01]  /*6190*/  SHFL.IDX PT, R165, R167, RZ, 0x1c1f ;  /* 0x001c1fffa7a57589 */ /* 0x000ee200000e0000 */
[----:B------:R-:W-:Y:S01]  /*61a0*/  UISETP.NE.AND UP0, UPT, UR49, URZ, UPT ;  /* 0x0000003f3100728c */ /* 0x000fe2000bf05270 */
[C---:B------:R-:W-:Y:S01]  /*61b0*/  FMUL.FTZ R13, R0.reuse, R121 ;  /* 0x00000079000d7220 */ /* 0x040fe20000410000 */
[C---:B0-----:R-:W-:Y:S01]  /*61c0*/  FMUL.FTZ R7, R0.reuse, R122 ;  /* 0x0000007a00077220 */ /* 0x041fe20000410000 */
[C---:B------:R-:W-:Y:S01]  /*61d0*/  FMUL.FTZ R15, R0.reuse, R124 ;  /* 0x0000007c000f7220 */ /* 0x040fe20000410000 */
[C---:B------:R-:W-:Y:S01]  /*61e0*/  FMUL.FTZ R21, R0.reuse, R125 ;  /* 0x0000007d00157220 */ /* 0x040fe20000410000 */
[C---:B------:R-:W-:Y:S01]  /*61f0*/  FMUL.FTZ R186, R0.reuse, R132 ;  /* 0x0000008400ba7220 */ /* 0x040fe20000410000 */
[C---:B------:R-:W-:Y:S01]  /*6200*/  FMUL.FTZ R185, R0.reuse, R133 ;  /* 0x0000008500b97220 */ /* 0x040fe20000410000 */
[----:B------:R-:W-:Y:S01]  /*6210*/  FMUL.FTZ R123, R0, R135 ;  /* 0x00000087007b7220 */ /* 0x000fe20000410000 */
[----:B------:R-:W-:Y:S01]  /*6220*/  IADD3 R11, -R164, 0x1, RZ ;  /* 0x00000001a40b7810 */ /* 0x000fe20007ffe1ff */
        /* <DEDUP_REMOVED lines=11> */
[----:B------:R-:W-:Y:S01]  /*62e0*/  UPRMT UR6, UR38, 0x654, UR6 ;  /* 0x0000065426067896 */ /* 0x000fe20008000006 */
        /* <DEDUP_REMOVED lines=29> */
[----:B------:R-:W-:Y:S01]  /*64c0*/  FMUL.FTZ R149, R0, R183 ;  /* 0x000000b700957220 */ /* 0x000fe20000410000 */
[----:B------:R-:W-:Y:S01]  /*64d0*/  IMAD R10, R16, -0x2, R11 ;  /* 0xfffffffe100a7824 */ /* 0x000fe200078e020b */
[----:B------:R-:W-:Y:S01]  /*64e0*/  PLOP3.LUT P1, PT, PT, PT, UP0, 0x40, 0x0 ;  /* 0x000000000000781c */ /* 0x000fe20003f2e808 */
[----:B------:R-:W0:Y:S01]  /*64f0*/  MUFU.TANH R9, R9 ;  /* 0x0000000900097308 */ /* 0x000e220000002400 */
[----:B------:R-:W-:Y:S01]  /*6500*/  SYNCS.ARRIVE.TRANS64.RED.A1T0 RZ, [UR6], RZ ;  /* 0x000000ffffff79a7 */ /* 0x000fe20008100406 */
[----:B-1----:R-:W-:Y:S01]  /*6510*/  IMAD R11, R137, UR41, R10 ;  /* 0x00000029890b7c24 */ /* 0x002fe2000f8e020a */
[----:B------:R-:W-:-:S03]  /*6520*/  ULOP3.LUT UR6, URZ, UR31, URZ, 0x33, !UPT ;  /* 0x0000001f3f067292 */ /* 0x000fc6000f8e333f */
[----:B--2---:R-:W-:Y:S02]  /*6530*/  IMAD.IADD R11, R11, 0x1, -R136 ;  /* 0x000000010b0b7824 */ /* 0x004fe400078e0a88 */
[----:B------:R-:W1:Y:S02]  /*6540*/  MUFU.TANH R13, R13 ;  /* 0x0000000d000d7308 */ /* 0x000e640000002400 */
[C---:B------:R-:W-:Y:S02]  /*6550*/  VIADD R170, R11.reuse, UR32 ;  /* 0x000000200baa7c36 */ /* 0x040fe40008000000 */
[----:B------:R-:W-:Y:S02]  /*6560*/  VIADD R172, R11, UR6 ;  /* 0x000000060bac7c36 */ /* 0x000fe40008000000 */
[--C-:B---3--:R-:W-:Y:S02]  /*6570*/  IMAD.IADD R174, R170, 0x1, R165.reuse ;  /* 0x00000001aaae7824 */ /* 0x108fe400078e02a5 */
[----:B------:R-:W2:Y:S01]  /*6580*/  MUFU.TANH R7, R7 ;  /* 0x0000000700077308 */ /* 0x000ea20000002400 */
[----:B------:R-:W-:-:S07]  /*6590*/  IMAD.IADD R176, R172, 0x1, R165 ;  /* 0x00000001acb07824 */ /* 0x000fce00078e02a5 */
[----:B------:R-:W3:Y:S08]  /*65a0*/  MUFU.TANH R8, R8 ;  /* 0x0000000800087308 */ /* 0x000ef00000002400 */
[----:B------:R-:W4:Y:S08]  /*65b0*/  MUFU.TANH R15, R15 ;  /* 0x0000000f000f7308 */ /* 0x000f300000002400 */
        /* <DEDUP_REMOVED lines=58> */
[----:B------:R-:W0:Y:S01]  /*6960*/  MUFU.TANH R149, R149 ;  /* 0x0000009500957308 */ /* 0x000e220000002400 */
[----:B-1234-:R-:W-:Y:S05]  /*6970*/  @P1 BRA `(.L_x_1044) ;  /* 0x00000000005c1947 */ /* 0x01efea0003800000 */
[----:B------:R-:W-:Y:S01]  /*6980*/  IMAD R11, R137, UR41, R165 ;  /* 0x00000029890b7c24 */ /* 0x000fe2000f8e02a5 */
[----:B------:R-:W-:Y:S03]  /*6990*/  BSSY B0, `(.L_x_1045) ;  /* 0x0000011000007945 */ /* 0x000fe60003800000 */
[----:B------:R-:W-:-:S05]  /*69a0*/  IMAD.IADD R165, R11, 0x1, -R136 ;  /* 0x000000010ba57824 */ /* 0x000fca00078e0a88 */
[----:B------:R-:W-:-:S13]  /*69b0*/  ISETP.GT.AND P1, PT, R165, -0x1, PT ;  /* 0xffffffffa500780c */ /* 0x000fda0003f24270 */
[----:B------:R-:W-:Y:S05]  /*69c0*/  @P1 BRA `(.L_x_1046) ;  /* 0x0000000000201947 */ /* 0x000fea0003800000 */
[----:B------:R-:W-:Y:S01]  /*69d0*/  IMAD.U32 R169, RZ, RZ, UR30 ;  /* 0x0000001effa97e24 */ /* 0x000fe2000f8e00ff */
[----:B------:R-:W-:-:S04]  /*69e0*/  LOP3.LUT R165, RZ, R165, RZ, 0x33, !PT ;  /* 0x000000a5ffa57212 */ /* 0x000fc800078e33ff */
[----:B------:R-:W-:-:S13]  /*69f0*/  ISETP.NE.AND P1, PT, R169, 0x1, PT ;  /* 0x00000001a900780c */ /* 0x000fda0003f25270 */
[----:B------:R-:W1:Y:S02]  /*6a00*/  @P1 LDC.64 R10, c[0x0][0x9e8] ;  /* 0x00027a00ff0a1b82 */ /* 0x000e640000000a00 */
[----:B-1----:R-:W-:-:S05]  /*6a10*/  @P1 IMAD.HI.U32 R10, R165, R10, RZ ;  /* 0x0000000aa50a1227 */ /* 0x002fca00078e00ff */
[----:B------:R-:W-:-:S04]  /*6a20*/  @P1 SHF.R.U32.HI R165, RZ, R11, R10 ;  /* 0x0000000bffa51219 */ /* 0x000fc8000001160a */
[----:B------:R-:W-:Y:S01]  /*6a30*/  LOP3.LUT R165, RZ, R165, RZ, 0x33, !PT ;  /* 0x000000a5ffa57212 */ /* 0x000fe200078e33ff */
[----:B------:R-:W-:Y:S06]  /*6a40*/  BRA `(.L_x_1047) ;  /* 0x0000000000147947 */ /* 0x000fec0003800000 */
.L_x_1046:
[----:B------:R-:W-:-:S05]  /*6a50*/  IMAD.U32 R169, RZ, RZ, UR30 ;  /* 0x0000001effa97e24 */ /* 0x000fca000f8e00ff */
[----:B------:R-:W-:-:S13]  /*6a60*/  ISETP.NE.AND P1, PT, R169, 0x1, PT ;  /* 0x00000001a900780c */ /* 0x000fda0003f25270 */
[----:B------:R-:W1:Y:S02]  /*6a70*/  @P1 LDC.64 R10, c[0x0][0x9e8] ;  /* 0x00027a00ff0a1b82 */ /* 0x000e640000000a00 */
[----:B-1----:R-:W-:-:S05]  /*6a80*/  @P1 IMAD.HI.U32 R10, R165, R10, RZ ;  /* 0x0000000aa50a1227 */ /* 0x002fca00078e00ff */
[----:B------:R-:W-:-:S07]  /*6a90*/  @P1 SHF.R.U32.HI R165, RZ, R11, R10 ;  /* 0x0000000bffa51219 */ /* 0x000fce000001160a */
.L_x_1047:
[----:B------:R-:W-:Y:S05]  /*6aa0*/  BSYNC B0 ;  /* 0x0000000000007941 */ /* 0x000fea0003800000 */
.L_x_1045:
[----:B------:R-:W-:-:S04]  /*6ab0*/  IMAD R165, R165, R169, -R164 ;  /* 0x000000a9a5a57224 */ /* 0x000fc800078e0aa4 */
[----:B------:R-:W-:-:S05]  /*6ac0*/  IMAD R165, R16, -0x2, R165 ;  /* 0xfffffffe10a57824 */ /* 0x000fca00078e02a5 */
[----:B------:R-:W-:Y:S02]  /*6ad0*/  VIADDMNMX R174, R165, R169, R174, PT ;  /* 0x000000a9a5ae7246 */ /* 0x000fe400038001ae */
[----:B------:R-:W-:-:S07]  /*6ae0*/  VIMNMX R176, R176, R165, !PT ;  /* 0x000000a5b0b07248 */ /* 0x000fce0007fe0100 */
.L_x_1044:
[----:B------:R-:W-:Y:S01]  /*6af0*/  ISETP.GT.AND P1, PT, R6, -0x1, PT ;  /* 0xffffffff0600780c */ /* 0x000fe20003f24270 */
[----:B------:R1:W2:Y:S01]  /*6b00*/  SHFL.IDX PT, R11, R167, 0x1, 0x1c1f ;  /* 0x003c1f00a70b7f89 */ /* 0x0002a200000e0000 */
[----:B------:R-:W-:Y:S02]  /*6b10*/  UISETP.NE.AND UP0, UPT, UR49, URZ, UPT ;  /* 0x0000003f3100728c */ /* 0x000fe4000bf05270 */
[C---:B------:R-:W-:Y:S02]  /*6b20*/  ISETP.GT.AND P3, PT, R176.reuse, 0x8, P1 ;  /* 0x00000008b000780c */ /* 0x040fe40000f64270 */
[----:B------:R-:W-:Y:S02]  /*6b30*/  ISETP.GT.AND P6, PT, R176, RZ, P1 ;  /* 0x000000ffb000720c */ /* 0x000fe40000fc4270 */
[----:B------:R-:W-:Y:S02]  /*6b40*/  ISETP.LT.OR P3, PT, R174, 0x9, P3 ;  /* 0x00000009ae00780c */ /* 0x000fe40001f61670 */
[----:B------:R-:W-:-:S02]  /*6b50*/  ISETP.GT.AND P2, PT, R176, 0x1, P1 ;  /* 0x00000001b000780c */ /* 0x000fc40000f44270 */
[C---:B------:R-:W-:Y:S02]  /*6b60*/  ISETP.GT.AND P4, PT, R176.reuse, 0x10, P1 ;  /* 0x00000010b000780c */ /* 0x040fe40000f84270 */
[----:B------:R-:W-:Y:S02]  /*6b70*/  FSEL R173, R15, -INF , !P3 ;  /* 0xff8000000fad7808 */ /* 0x000fe40005800000 */
[----:B------:R-:W-:Y:S02]  /*6b80*/  ISETP.GT.AND P3, PT, R176, 0x19, P1 ;  /* 0x00000019b000780c */ /* 0x000fe40000f64270 */
[C---:B------:R-:W-:Y:S02]  /*6b90*/  ISETP.LT.OR P6, PT, R174.reuse, 0x1, P6 ;  /* 0x00000001ae00780c */ /* 0x040fe400037c1670 */
[C---:B------:R-:W-:Y:S02]  /*6ba0*/  ISETP.LT.OR P2, PT, R174.reuse, 0x2, P2 ;  /* 0x00000002ae00780c */ /* 0x040fe40001741670 */
[----:B------:R-:W-:-:S02]  /*6bb0*/  ISETP.LT.OR P4, PT, R174, 0x11, P4 ;  /* 0x00000011ae00780c */ /* 0x000fc40002781670 */
[----:B------:R-:W-:Y:S02]  /*6bc0*/  ISETP.LT.OR P3, PT, R174, 0x1a, P3 ;  /* 0x0000001aae00780c */ /* 0x000fe40001f61670 */
[C---:B------:R-:W-:Y:S02]  /*6bd0*/  ISETP.GT.AND P5, PT, R176.reuse, 0x9, P1 ;  /* 0x00000009b000780c */ /* 0x040fe40000fa4270 */
[----:B0-----:R-:W-:Y:S02]  /*6be0*/  FSEL R175, R9, -INF , !P6 ;  /* 0xff80000009af7808 */ /* 0x001fe40007000000 */
[----:B------:R-:W-:Y:S02]  /*6bf0*/  FSEL R165, R13, -INF , !P2 ;  /* 0xff8000000da57808 */ /* 0x000fe40005000000 */
[C---:B------:R-:W-:Y:S02]  /*6c00*/  ISETP.GT.AND P6, PT, R176.reuse, 0x11, P1 ;  /* 0x00000011b000780c */ /* 0x040fe40000fc4270 */
[----:B------:R-:W-:-:S02]  /*6c10*/  ISETP.GT.AND P2, PT, R176, 0x18, P1 ;  /* 0x00000018b000780c */ /* 0x000fc40000f44270 */
[----:B------:R-:W-:Y:S02]  /*6c20*/  FSEL R169, R121, -INF , !P4 ;  /* 0xff80000079a97808 */ /* 0x000fe40006000000 */
[C---:B------:R-:W-:Y:S02]  /*6c30*/  ISETP.GT.AND P4, PT, R176.reuse, 0x21, P1 ;  /* 0x00000021b000780c */ /* 0x040fe40000f84270 */
[----:B------:R-:W-:Y:S02]  /*6c40*/  FSEL R185, R185, -INF , !P3 ;  /* 0xff800000b9b97808 */ /* 0x000fe40005800000 */
[----:B------:R-:W-:Y:S02]  /*6c50*/  ISETP.GT.AND P3, PT, R176, 0x30, P1 ;  /* 0x00000030b000780c */ /* 0x000fe40000f64270 */
[C---:B------:R-:W-:Y:S02]  /*6c60*/  ISETP.LT.OR P5, PT, R174.reuse, 0xa, P5 ;  /* 0x0000000aae00780c */ /* 0x040fe40002fa1670 */
[----:B------:R-:W-:-:S02]  /*6c70*/  ISETP.LT.OR P6, PT, R174, 0x12, P6 ;  /* 0x00000012ae00780c */ /* 0x000fc400037c1670 */
[C---:B------:R-:W-:Y:S02]  /*6c80*/  ISETP.LT.OR P2, PT, R174.reuse, 0x19, P2 ;  /* 0x00000019ae00780c */ /* 0x040fe40001741670 */
[C---:B------:R-:W-:Y:S02]  /*6c90*/  ISETP.LT.OR P4, PT, R174.reuse, 0x22, P4 ;  /* 0x00000022ae00780c */ /* 0x040fe40002781670 */
[----:B------:R-:W-:Y:S02]  /*6ca0*/  ISETP.LT.OR P3, PT, R174, 0x31, P3 ;  /* 0x00000031ae00780c */ /* 0x000fe40001f61670 */
[----:B------:R-:W-:Y:S02]  /*6cb0*/  FSEL R171, R21, -INF , !P5 ;  /* 0xff80000015ab7808 */ /* 0x000fe40006800000 */
[----:B------:R-:W-:Y:S02]  /*6cc0*/  ISETP.GT.AND P5, PT, R176, 0x20, P1 ;  /* 0x00000020b000780c */ /* 0x000fe40000fa4270 */
[----:B-1----:R-:W-:-:S02]  /*6cd0*/  FSEL R167, R184, -INF , !P6 ;  /* 0xff800000b8a77808 */ /* 0x002fc40007000000 */
[----:B------:R-:W-:Y:S02]  /*6ce0*/  FSEL R186, R186, -INF , !P2 ;  /* 0xff800000baba7808 */ /* 0x000fe40005000000 */
[C---:B------:R-:W-:Y:S02]  /*6cf0*/  ISETP.GT.AND P6, PT, R176.reuse, 0x28, P1 ;  /* 0x00000028b000780c */ /* 0x040fe40000fc4270 */
[C---:B------:R-:W-:Y:S02]  /*6d00*/  ISETP.GT.AND P2, PT, R176.reuse, 0x29, P1 ;  /* 0x00000029b000780c */ /* 0x040fe40000f44270 */
[----:B------:R-:W-:Y:S02]  /*6d10*/  FSEL R187, R187, -INF , !P4 ;  /* 0xff800000bbbb7808 */ /* 0x000fe40006000000 */
[----:B------:R-:W-:Y:S02]  /*6d20*/  ISETP.GT.AND P4, PT, R176, 0x38, P1 ;  /* 0x00000038b000780c */ /* 0x000fe40000f84270 */
[----:B------:R-:W-:-:S02]  /*6d30*/  FSEL R192, R192, -INF , !P3 ;  /* 0xff800000c0c07808 */ /* 0x000fc40005800000 */
[----:B------:R-:W-:Y:S02]  /*6d40*/  ISETP.GT.AND P3, PT, R176, 0x41, P1 ;  /* 0x00000041b000780c */ /* 0x000fe40000f64270 */
[C---:B------:R-:W-:Y:S02]  /*6d50*/  ISETP.LT.OR P5, PT, R174.reuse, 0x21, P5 ;  /* 0x00000021ae00780c */ /* 0x040fe40002fa1670 */
[C---:B------:R-:W-:Y:S02]  /*6d60*/  ISETP.LT.OR P6, PT, R174.reuse, 0x29, P6 ;  /* 0x00000029ae00780c */ /* 0x040fe400037c1670 */
[C---:B------:R-:W-:Y:S02]  /*6d70*/  ISETP.LT.OR P2, PT, R174.reuse, 0x2a, P2 ;  /* 0x0000002aae00780c */ /* 0x040fe40001741670 */
[C---:B------:R-:W-:Y:S02]  /*6d80*/  ISETP.LT.OR P4, PT, R174.reuse, 0x39, P4 ;  /* 0x00000039ae00780c */ /* 0x040fe40002781670 */
[----:B------:R-:W-:-:S02]  /*6d90*/  ISETP.LT.OR P3, PT, R174, 0x42, P3 ;  /* 0x00000042ae00780c */ /* 0x000fc40001f61670 */
[----:B------:R-:W-:Y:S02]  /*6da0*/  FSEL R188, R188, -INF , !P5 ;  /* 0xff800000bcbc7808 */ /* 0x000fe40006800000 */
[----:B------:R-:W-:Y:S02]  /*6db0*/  ISETP.GT.AND P5, PT, R176, 0x31, P1 ;  /* 0x00000031b000780c */ /* 0x000fe40000fa4270 */
[----:B------:R-:W-:Y:S02]  /*6dc0*/  FSEL R190, R190, -INF , !P6 ;  /* 0xff800000bebe7808 */ /* 0x000fe40007000000 */
[----:B------:R-:W-:Y:S02]  /*6dd0*/  FSEL R189, R189, -INF , !P2 ;  /* 0xff800000bdbd7808 */ /* 0x000fe40005000000 */
[C---:B------:R-:W-:Y:S02]  /*6de0*/  ISETP.GT.AND P6, PT, R176.reuse, 0x39, P1 ;  /* 0x00000039b000780c */ /* 0x040fe40000fc4270 */
[----:B------:R-:W-:-:S02]  /*6df0*/  ISETP.GT.AND P2, PT, R176, 0x40, P1 ;  /* 0x00000040b000780c */ /* 0x000fc40000f44270 */
[----:B------:R-:W-:Y:S02]  /*6e00*/  FSEL R194, R194, -INF , !P4 ;  /* 0xff800000c2c27808 */ /* 0x000fe40006000000 */
[----:B------:R-:W-:Y:S02]  /*6e10*/  ISETP.GT.AND P4, PT, R176, 0x49, P1 ;  /* 0x00000049b000780c */ /* 0x000fe40000f84270 */
        /* <DEDUP_REMOVED lines=9> */
[----:B------:R-:W-:-:S02]  /*6eb0*/  FSEL R193, R193, -INF , !P6 ;  /* 0xff800000c1c17808 */ /* 0x000fc40007000000 */
[----:B------:R-:W-:Y:S02]  /*6ec0*/  FSEL R151, R151, -INF , !P2 ;  /* 0xff80000097977808 */ /* 0x000fe40005000000 */
[C---:B------:R-:W-:Y:S02]  /*6ed0*/  ISETP.GT.AND P6, PT, R176.reuse, 0x50, P1 ;  /* 0x00000050b000780c */ /* 0x040fe40000fc4270 */
[----:B------:R-:W-:Y:S02]  /*6ee0*/  ISETP.GT.AND P2, PT, R176, 0x51, P1 ;  /* 0x00000051b000780c */ /* 0x000fe40000f44270 */
[----:B------:R-:W-:Y:S02]  /*6ef0*/  FSEL R15, R152, -INF , !P4 ;  /* 0xff800000980f7808 */ /* 0x000fe40006000000 */
[----:B------:R-:W-:Y:S02]  /*6f00*/  FSEL R152, R157, -INF , !P3 ;  /* 0xff8000009d987808 */ /* 0x000fe40005800000 */
[----:B------:R-:W-:-:S02]  /*6f10*/  ISETP.GT.AND P3, PT, R176, 0x69, P1 ;  /* 0x00000069b000780c */ /* 0x000fc40000f64270 */
[C---:B------:R-:W-:Y:S02]  /*6f20*/  ISETP.LT.OR P5, PT, R174.reuse, 0x49, P5 ;  /* 0x00000049ae00780c */ /* 0x040fe40002fa1670 */
[C---:B------:R-:W-:Y:S02]  /*6f30*/  ISETP.LT.OR P6, PT, R174.reuse, 0x51, P6 ;  /* 0x00000051ae00780c */ /* 0x040fe400037c1670 */
[C---:B------:R-:W-:Y:S02]  /*6f40*/  ISETP.LT.OR P2, PT, R174.reuse, 0x52, P2 ;  /* 0x00000052ae00780c */ /* 0x040fe40001741670 */
[----:B------:R-:W-:Y:S02]  /*6f50*/  ISETP.LT.OR P3, PT, R174, 0x6a, P3 ;  /* 0x0000006aae00780c */ /* 0x000fe40001f61670 */
[----:B------:R-:W-:Y:S02]  /*6f60*/  FSEL R13, R153, -INF , !P5 ;  /* 0xff800000990d7808 */ /* 0x000fe40006800000 */
[----:B------:R-:W-:-:S02]  /*6f70*/  ISETP.GT.AND P5, PT, R176, 0x59, P1 ;  /* 0x00000059b000780c */ /* 0x000fc40000fa4270 */
[----:B------:R-:W-:Y:S02]  /*6f80*/  FSEL R21, R155, -INF , !P6 ;  /* 0xff8000009b157808 */ /* 0x000fe40007000000 */
[----:B------:R-:W-:Y:S02]  /*6f90*/  FSEL R121, R154, -INF , !P2 ;  /* 0xff8000009a797808 */ /* 0x000fe40005000000 */
[C---:B------:R-:W-:Y:S02]  /*6fa0*/  ISETP.GT.AND P4, PT, R176.reuse, 0x60, P1 ;  /* 0x00000060b000780c */ /* 0x040fe40000f84270 */
[C---:B------:R-:W-:Y:S02]  /*6fb0*/  ISETP.GT.AND P6, PT, R176.reuse, 0x61, P1 ;  /* 0x00000061b000780c */ /* 0x040fe40000fc4270 */
[----:B------:R-:W-:Y:S02]  /*6fc0*/  ISETP.GT.AND P2, PT, R176, 0x68, P1 ;  /* 0x00000068b000780c */ /* 0x000fe40000f44270 */
[----:B------:R-:W-:Y:S01]  /*6fd0*/  FSEL R155, R162, -INF , !P3 ;  /* 0xff800000a29b7808 */ /* 0x000fe20005800000 */
[----:B--2---:R-:W-:Y:S01]  /*6fe0*/  IMAD.IADD R162, R172, 0x1, R11 ;  /* 0x00000001aca27824 */ /* 0x004fe200078e020b */
[----:B------:R-:W-:-:S02]  /*6ff0*/  PLOP3.LUT P3, PT, PT, PT, UP0, 0x40, 0x0 ;  /* 0x000000000000781c */ /* 0x000fc40003f6e808 */
        /* <DEDUP_REMOVED lines=8> */
[----:B------:R-:W-:Y:S01]  /*7080*/  FSEL R156, R163, -INF , !P2 ;  /* 0xff800000a39c7808 */ /* 0x000fe20005000000 */
[----:B------:R-:W-:Y:S01]  /*7090*/  IMAD.IADD R163, R170, 0x1, R11 ;  /* 0x00000001aaa37824 */ /* 0x000fe200078e020b */
[C---:B------:R-:W-:Y:S02]  /*70a0*/  ISETP.GT.AND P4, PT, R176.reuse, 0x71, P1 ;  /* 0x00000071b000780c */ /* 0x040fe40000f84270 */
[C---:B------:R-:W-:Y:S02]  /*70b0*/  ISETP.GT.AND P6, PT, R176.reuse, 0x78, P1 ;  /* 0x00000078b000780c */ /* 0x040fe40000fc4270 */
[----:B------:R-:W-:-:S02]  /*70c0*/  ISETP.GT.AND P2, PT, R176, 0x79, P1 ;  /* 0x00000079b000780c */ /* 0x000fc40000f44270 */
[C---:B------:R-:W-:Y:S02]  /*70d0*/  ISETP.LT.OR P5, PT, R174.reuse, 0x71, P5 ;  /* 0x00000071ae00780c */ /* 0x040fe40002fa1670 */
[C---:B------:R-:W-:Y:S02]  /*70e0*/  ISETP.LT.OR P4, PT, R174.reuse, 0x72, P4 ;  /* 0x00000072ae00780c */ /* 0x040fe40002781670 */
[C---:B------:R-:W-:Y:S02]  /*70f0*/  ISETP.LT.OR P6, PT, R174.reuse, 0x79, P6 ;  /* 0x00000079ae00780c */ /* 0x040fe400037c1670 */
[----:B------:R-:W-:Y:S02]  /*7100*/  ISETP.LT.OR P2, PT, R174, 0x7a, P2 ;  /* 0x0000007aae00780c */ /* 0x000fe40001741670 */
[----:B------:R-:W-:Y:S02]  /*7110*/  FSEL R159, R161, -INF , !P5 ;  /* 0xff800000a19f7808 */ /* 0x000fe40006800000 */
[----:B------:R-:W-:-:S02]  /*7120*/  FSEL R160, R160, -INF , !P4 ;  /* 0xff800000a0a07808 */ /* 0x000fc40006000000 */
[----:B------:R-:W-:Y:S02]  /*7130*/  FSEL R161, R166, -INF , !P6 ;  /* 0xff800000a6a17808 */ /* 0x000fe40007000000 */
[----:B------:R-:W-:Y:S01]  /*7140*/  FSEL R158, R168, -INF , !P2 ;  /* 0xff800000a89e7808 */ /* 0x000fe20005000000 */
[----:B------:R-:W-:Y:S06]  /*7150*/  @P3 BRA `(.L_x_1048) ;  /* 0x00000000005c3947 */ /* 0x000fec0003800000 */
        /* <DEDUP_REMOVED lines=8> */
[----:B------:R-:W0:Y:S02]  /*71e0*/  @P2 LDC.64 R10, c[0x0][0x9e8] ;  /* 0x00027a00ff0a2b82 */ /* 0x000e240000000a00 */
[----:B0-----:R-:W-:-:S05]  /*71f0*/  @P2 IMAD.HI.U32 R10, R9, R10, RZ ;  /* 0x0000000a090a2227 */ /* 0x001fca00078e00ff */
[----:B------:R-:W-:-:S04]  /*7200*/  @P2 SHF.R.U32.HI R9, RZ, R11, R10 ;  /* 0x0000000bff092219 */ /* 0x000fc8000001160a */
[----:B------:R-:W-:Y:S01]  /*7210*/  LOP3.LUT R9, RZ, R9, RZ, 0x33, !PT ;  /* 0x00000009ff097212 */ /* 0x000fe200078e33ff */
[----:B------:R-:W-:Y:S06]  /*7220*/  BRA `(.L_x_1051) ;  /* 0x0000000000147947 */ /* 0x000fec0003800000 */
.L_x_1050:
[----:B------:R-:W-:-:S05]  /*7230*/  IMAD.U32 R166, RZ, RZ, UR30 ;  /* 0x0000001effa67e24 */ /* 0x000fca000f8e00ff */
[----:B------:R-:W-:-:S13]  /*7240*/  ISETP.NE.AND P2, PT, R166, 0x1, PT ;  /* 0x00000001a600780c */ /* 0x000fda0003f45270 */
[----:B------:R-:W0:Y:S02]  /*7250*/  @P2 LDC.64 R10, c[0x0][0x9e8] ;  /* 0x00027a00ff0a2b82 */ /* 0x000e240000000a00 */
[----:B0-----:R-:W-:-:S05]  /*7260*/  @P2 IMAD.HI.U32 R10, R9, R10, RZ ;  /* 0x0000000a090a2227 */ /* 0x001fca00078e00ff */
[----:B------:R-:W-:-:S07]  /*7270*/  @P2 SHF.R.U32.HI R9, RZ, R11, R10 ;  /* 0x0000000bff092219 */ /* 0x000fce000001160a */
.L_x_1051:
[----:B------:R-:W-:Y:S05]  /*7280*/  BSYNC B0 ;  /* 0x0000000000007941 */ /* 0x000fea0003800000 */
.L_x_1049:
[----:B------:R-:W-:-:S04]  /*7290*/  IMAD R9, R9, R166, -R164 ;  /* 0x000000a609097224 */ /* 0x000fc800078e0aa4 */
[----:B------:R-:W-:-:S05]  /*72a0*/  IMAD R9, R16, -0x2, R9 ;  /* 0xfffffffe10097824 */ /* 0x000fca00078e0209 */
[----:B------:R-:W-:Y:S02]  /*72b0*/  VIADDMNMX R163, R9, R166, R163, PT ;  /* 0x000000a609a37246 */ /* 0x000fe400038001a3 */
[----:B------:R-:W-:-:S07]  /*72c0*/  VIMNMX R162, R162, R9, !PT ;  /* 0x00000009a2a27248 */ /* 0x000fce0007fe0100 */
.L_x_1048:
[----:B------:R-:W-:Y:S01]  /*72d0*/  FMNMX.FTZ R10, R175, R4, !PT ;  /* 0x00000004af0a7209 */ /* 0x000fe20007810000 */
[----:B------:R-:W-:Y:S01]  /*72e0*/  IMAD.U32 R166, RZ, RZ, UR29 ;  /* 0x0000001dffa67e24 */ /* 0x000fe2000f8e00ff */
[----:B------:R-:W-:Y:S02]  /*72f0*/  ISETP.GT.AND P5, PT, R162, 0x10, P1 ;  /* 0x00000010a200780c */ /* 0x000fe40000fa4270 */
[----:B------:R-:W-:Y:S02]  /*7300*/  FMNMX.FTZ R10, R165, R10, !PT ;  /* 0x0000000aa50a7209 */ /* 0x000fe40007810000 */
[----:B------:R-:W-:Y:S02]  /*7310*/  ISETP.LT.OR P5, PT, R163, 0x11, P5 ;  /* 0x00000011a300780c */ /* 0x000fe40002fa1670 */
[----:B------:R-:W-:Y:S02]  /*7320*/  FMNMX.FTZ R10, R173, R10, !PT ;  /* 0x0000000aad0a7209 */ /* 0x000fe40007810000 */
[----:B------:R-:W-:-:S02]  /*7330*/  FSEL R20, R20, -INF , !P5 ;  /* 0xff80000014147808 */ /* 0x000fc40006800000 */
[----:B------:R-:W-:Y:S02]  /*7340*/  FMNMX.FTZ R10, R171, R10, !PT ;  /* 0x0000000aab0a7209 */ /* 0x000fe40007810000 */
[----:B------:R-:W-:Y:S02]  /*7350*/  ISETP.GT.AND P5, PT, R162, 0x20, P1 ;  /* 0x00000020a200780c */ /* 0x000fe40000fa4270 */
[----:B------:R-:W-:Y:S02]  /*7360*/  FMNMX.FTZ R10, R169, R10, !PT ;  /* 0x0000000aa90a7209 */ /* 0x000fe40007810000 */
[----:B------:R-:W-:Y:S02]  /*7370*/  ISETP.LT.OR P5, PT, R163, 0x21, P5 ;  /* 0x00000021a300780c */ /* 0x000fe40002fa1670 */
[----:B------:R-:W-:Y:S02]  /*7380*/  FMNMX.FTZ R9, R167, R10, !PT ;  /* 0x0000000aa7097209 */ /* 0x000fe40007810000 */
[----:B------:R-:W-:-:S02]  /*7390*/  FSEL R124, R124, -INF , !P5 ;  /* 0xff8000007c7c7808 */ /* 0x000fc40006800000 */
[----:B------:R-:W-:Y:S02]  /*73a0*/  FMNMX.FTZ R10, R186, R9, !PT ;  /* 0x00000009ba0a7209 */ /* 0x000fe40007810000 */
[C---:B------:R-:W-:Y:S02]  /*73b0*/  ISETP.GT.AND P5, PT, R162.reuse, RZ, P1 ;  /* 0x000000ffa200720c */ /* 0x040fe40000fa4270 */
[----:B------:R-:W-:Y:S02]  /*73c0*/  FMNMX.FTZ R9, R185, R10, !PT ;  /* 0x0000000ab9097209 */ /* 0x000fe40007810000 */
[----:B------:R-:W-:Y:S02]  /*73d0*/  ISETP.GT.AND P2, PT, R162, 0x1, P1 ;  /* 0x00000001a200780c */ /* 0x000fe40000f44270 */
[----:B------:R-:W-:Y:S02]  /*73e0*/  FMNMX.FTZ R10, R188, R9, !PT ;  /* 0x00000009bc0a7209 */ /* 0x000fe40007810000 */
[----:B------:R-:W-:-:S02]  /*73f0*/  ISETP.LT.OR P5, PT, R163, 0x1, P5 ;  /* 0x00000001a300780c */ /* 0x000fc40002fa1670 */
[----:B------:R-:W-:Y:S02]  /*7400*/  FMNMX.FTZ R9, R187, R10, !PT ;  /* 0x0000000abb097209 */ /* 0x000fe40007810000 */
        /* <DEDUP_REMOVED lines=12> */
[----:B------:R-:W-:Y:S02]  /*74d0*/  ISETP.LT.OR P4, PT, R163, 0xa, P4 ;  /* 0x0000000aa300780c */ /* 0x000fe40002781670 */
[----:B------:R-:W-:Y:S02]  /*74e0*/  FMNMX.FTZ R9, R151, R10, !PT ;  /* 0x0000000a97097209 */ /* 0x000fe40007810000 */
[----:B------:R-:W-:Y:S02]  /*74f0*/  FSEL R12, R12, -INF , !P3 ;  /* 0xff8000000c0c7808 */ /* 0x000fe40005800000 */
[----:B------:R-:W-:Y:S02]  /*7500*/  FMNMX.FTZ R10, R150, R9, !PT ;  /* 0x00000009960a7209 */ /* 0x000fe40007810000 */
[----:B------:R-:W-:-:S02]  /*7510*/  ISETP.GT.AND P2, PT, R162, 0x11, P1 ;  /* 0x00000011a200780c */ /* 0x000fc40000f44270 */
[----:B------:R-:W-:Y:S02]  /*7520*/  FMNMX.FTZ R10, R13, R10, !PT ;  /* 0x0000000a0d0a7209 */ /* 0x000fe40007810000 */
[----:B------:R-:W-:Y:S02]  /*7530*/  ISETP.GT.AND P3, PT, R162, 0x18, P1 ;  /* 0x00000018a200780c */ /* 0x000fe40000f64270 */
[----:B------:R-:W-:Y:S02]  /*7540*/  FMNMX.FTZ R10, R15, R10, !PT ;  /* 0x0000000a0f0a7209 */ /* 0x000fe40007810000 */
[----:B------:R-:W-:Y:S02]  /*7550*/  ISETP.LT.OR P2, PT, R163, 0x12, P2 ;  /* 0x00000012a300780c */ /* 0x000fe40001741670 */
[----:B------:R-:W-:Y:S02]  /*7560*/  FMNMX.FTZ R10, R21, R10, !PT ;  /* 0x0000000a150a7209 */ /* 0x000fe40007810000 */
[----:B------:R-:W-:-:S02]  /*7570*/  ISETP.LT.OR P3, PT, R163, 0x19, P3 ;  /* 0x00000019a300780c */ /* 0x000fc40001f61670 */
[----:B------:R-:W-:Y:S02]  /*7580*/  FMNMX.FTZ R9, R121, R10, !PT ;  /* 0x0000000a79097209 */ /* 0x000fe40007810000 */
[----:B------:R-:W-:Y:S02]  /*7590*/  FSEL R120, R120, -INF , !P2 ;  /* 0xff80000078787808 */ /* 0x000fe40005000000 */
[----:B------:R-:W-:Y:S02]  /*75a0*/  FMNMX.FTZ R10, R152, R9, !PT ;  /* 0x00000009980a7209 */ /* 0x000fe40007810000 */
[----:B------:R-:W-:Y:S02]  /*75b0*/  FSEL R122, R122, -INF , !P3 ;  /* 0xff8000007a7a7808 */ /* 0x000fe40005800000 */
[----:B------:R-:W-:Y:S02]  /*75c0*/  FMNMX.FTZ R9, R153, R10, !PT ;  /* 0x0000000a99097209 */ /* 0x000fe40007810000 */
[----:B------:R-:W-:-:S02]  /*75d0*/  ISETP.GT.AND P2, PT, R162, 0x21, P1 ;  /* 0x00000021a200780c */ /* 0x000fc40000f44270 */
[----:B------:R-:W-:Y:S02]  /*75e0*/  FMNMX.FTZ R10, R154, R9, !PT ;  /* 0x000000099a0a7209 */ /* 0x000fe40007810000 */
[----:B------:R-:W-:Y:S02]  /*75f0*/  ISETP.GT.AND P3, PT, R162, 0x28, P1 ;  /* 0x00000028a200780c */ /* 0x000fe40000f64270 */
[----:B------:R-:W-:Y:S02]  /*7600*/  FMNMX.FTZ R9, R157, R10, !PT ;  /* 0x0000000a9d097209 */ /* 0x000fe40007810000 */
[C---:B------:R-:W-:Y:S02]  /*7610*/  ISETP.LT.OR P2, PT, R163.reuse, 0x22, P2 ;  /* 0x00000022a300780c */ /* 0x040fe40001741670 */
[----:B------:R-:W-:Y:S02]  /*7620*/  FMNMX.FTZ R10, R156, R9, !PT ;  /* 0x000000099c0a7209 */ /* 0x000fe40007810000 */
[----:B------:R-:W-:-:S02]  /*7630*/  ISETP.LT.OR P3, PT, R163, 0x29, P3 ;  /* 0x00000029a300780c */ /* 0x000fc40001f61670 */
[----:B------:R-:W-:Y:S02]  /*7640*/  FMNMX.FTZ R10, R155, R10, !PT ;  /* 0x0000000a9b0a7209 */ /* 0x000fe40007810000 */
[----:B------:R-:W-:Y:S02]  /*7650*/  FSEL R125, R125, -INF , !P2 ;  /* 0xff8000007d7d7808 */ /* 0x000fe40005000000 */
[----:B------:R-:W-:Y:S02]  /*7660*/  FMNMX.FTZ R9, R159, R10, !PT ;  /* 0x0000000a9f097209 */ /* 0x000fe40007810000 */
[----:B------:R-:W-:Y:S02]  /*7670*/  ISETP.GT.AND P2, PT, R162, 0x30, P1 ;  /* 0x00000030a200780c */ /* 0x000fe40000f44270 */
[----:B------:R-:W-:Y:S02]  /*7680*/  FMNMX.FTZ R10, R160, R9, !PT ;  /* 0x00000009a00a7209 */ /* 0x000fe40007810000 */
[----:B------:R-:W-:-:S02]  /*7690*/  FSEL R126, R126, -INF , !P3 ;  /* 0xff8000007e7e7808 */ /* 0x000fc40005800000 */
[----:B------:R-:W-:Y:S02]  /*76a0*/  FMNMX.FTZ R9, R161, R10, !PT ;  /* 0x0000000aa1097209 */ /* 0x000fe40007810000 */
[----:B------:R-:W-:Y:S02]  /*76b0*/  ISETP.GT.AND P3, PT, R162, 0x31, P1 ;  /* 0x00000031a200780c */ /* 0x000fe40000f64270 */
[----:B------:R-:W-:Y:S02]  /*76c0*/  FMNMX.FTZ R10, R158, R9, !PT ;  /* 0x000000099e0a7209 */ /* 0x000fe40007810000 */
[----:B------:R-:W-:Y:S02]  /*76d0*/  ISETP.LT.OR P2, PT, R163, 0x31, P2 ;  /* 0x00000031a300780c */ /* 0x000fe40001741670 */
[----:B------:R-:W-:Y:S01]  /*76e0*/  ISETP.GT.AND P5, PT, R162, 0x38, P1 ;  /* 0x00000038a200780c */ /* 0x000fe20000fa4270 */
[----:B------:R-:W0:Y:S01]  /*76f0*/  SHFL.BFLY PT, R9, R10, 0x2, 0x1f ;  /* 0x0c401f000a097f89 */ /* 0x000e2200000e0000 */
[----:B------:R-:W-:-:S02]  /*7700*/  FSEL R128, R128, -INF , !P2 ;  /* 0xff80000080807808 */ /* 0x000fc40005000000 */
[C---:B------:R-:W-:Y:S02]  /*7710*/  ISETP.LT.OR P3, PT, R163.reuse, 0x32, P3 ;  /* 0x00000032a300780c */ /* 0x040fe40001f61670 */
[----:B------:R-:W-:Y:S02]  /*7720*/  ISETP.LT.OR P5, PT, R163, 0x39, P5 ;  /* 0x00000039a300780c */ /* 0x000fe40002fa1670 */
[----:B------:R-:W-:Y:S02]  /*7730*/  FSEL R129, R129, -INF , !P3 ;  /* 0xff80000081817808 */ /* 0x000fe40005800000 */
[C---:B------:R-:W-:Y:S02]  /*7740*/  ISETP.GT.AND P2, PT, R162.reuse, 0x40, P1 ;  /* 0x00000040a200780c */ /* 0x040fe40000f44270 */
[----:B------:R-:W-:Y:S02]  /*7750*/  ISETP.GT.AND P3, PT, R162, 0x41, P1 ;  /* 0x00000041a200780c */ /* 0x000fe40000f64270 */
[----:B------:R-:W-:-:S02]  /*7760*/  ISETP.LT.OR P2, PT, R163, 0x41, P2 ;  /* 0x00000041a300780c */ /* 0x000fc40001741670 */
[----:B------:R-:W-:Y:S02]  /*7770*/  ISETP.LT.OR P3, PT, R163, 0x42, P3 ;  /* 0x00000042a300780c */ /* 0x000fe40001f61670 */
[----:B------:R-:W-:Y:S02]  /*7780*/  FSEL R132, R132, -INF , !P2 ;  /* 0xff80000084847808 */ /* 0x000fe40005000000 */
[----:B------:R-:W-:Y:S02]  /*7790*/  FSEL R133, R133, -INF , !P3 ;  /* 0xff80000085857808 */ /* 0x000fe40005800000 */
[C---:B------:R-:W-:Y:S02]  /*77a0*/  ISETP.GT.AND P2, PT, R162.reuse, 0x50, P1 ;  /* 0x00000050a200780c */ /* 0x040fe40000f44270 */
[----:B------:R-:W-:Y:S02]  /*77b0*/  ISETP.GT.AND P3, PT, R162, 0x51, P1 ;  /* 0x00000051a200780c */ /* 0x000fe40000f64270 */
[----:B0-----:R-:W-:-:S02]  /*77c0*/  FMNMX.FTZ R11, R10, R9, !PT ;  /* 0x000000090a0b7209 */ /* 0x001fc40007810000 */
[C---:B------:R-:W-:Y:S02]  /*77d0*/  ISETP.LT.OR P2, PT, R163.reuse, 0x51, P2 ;  /* 0x00000051a300780c */ /* 0x040fe40001741670 */
[----:B------:R-:W-:Y:S01]  /*77e0*/  ISETP.LT.OR P3, PT, R163, 0x52, P3 ;  /* 0x00000052a300780c */ /* 0x000fe20001f61670 */
[----:B------:R-:W0:Y:S01]  /*77f0*/  SHFL.BFLY PT, R164, R11, 0x1, 0x1f ;  /* 0x0c201f000ba47f89 */ /* 0x000e2200000e0000 */
[----:B------:R-:W-:Y:S02]  /*7800*/  FSEL R138, R138, -INF , !P2 ;  /* 0xff8000008a8a7808 */ /* 0x000fe40005000000 */
[----:B------:R-:W-:Y:S02]  /*7810*/  FSEL R139, R139, -INF , !P3 ;  /* 0xff8000008b8b7808 */ /* 0x000fe40005800000 */
[C---:B------:R-:W-:Y:S02]  /*7820*/  ISETP.GT.AND P2, PT, R162.reuse, 0x60, P1 ;  /* 0x00000060a200780c */ /* 0x040fe40000f44270 */
[----:B------:R-:W-:-:S02]  /*7830*/  ISETP.GT.AND P3, PT, R162, 0x61, P1 ;  /* 0x00000061a200780c */ /* 0x000fc40000f64270 */
[C---:B------:R-:W-:Y:S02]  /*7840*/  ISETP.LT.OR P2, PT, R163.reuse, 0x61, P2 ;  /* 0x00000061a300780c */ /* 0x040fe40001741670 */
[----:B------:R-:W-:Y:S02]  /*7850*/  ISETP.LT.OR P3, PT, R163, 0x62, P3 ;  /* 0x00000062a300780c */ /* 0x000fe40001f61670 */
[----:B------:R-:W-:Y:S02]  /*7860*/  FSEL R142, R142, -INF , !P2 ;  /* 0xff8000008e8e7808 */ /* 0x000fe40005000000 */
[----:B------:R-:W-:Y:S02]  /*7870*/  FSEL R143, R143, -INF , !P3 ;  /* 0xff8000008f8f7808 */ /* 0x000fe40005800000 */
[C---:B------:R-:W-:Y:S02]  /*7880*/  ISETP.GT.AND P2, PT, R162.reuse, 0x70, P1 ;  /* 0x00000070a200780c */ /* 0x040fe40000f44270 */
[----:B------:R-:W-:-:S02]  /*7890*/  ISETP.GT.AND P3, PT, R162, 0x71, P1 ;  /* 0x00000071a200780c */ /* 0x000fc40000f64270 */
[C---:B------:R-:W-:Y:S02]  /*78a0*/  ISETP.LT.OR P2, PT, R163.reuse, 0x71, P2 ;  /* 0x00000071a300780c */ /* 0x040fe40001741670 */
[----:B------:R-:W-:Y:S02]  /*78b0*/  ISETP.LT.OR P3, PT, R163, 0x72, P3 ;  /* 0x00000072a300780c */ /* 0x000fe40001f61670 */
[----:B0-----:R-:W-:Y:S02]  /*78c0*/  FMNMX.FTZ R9, R11, R164, !PT ;  /* 0x000000a40b097209 */ /* 0x001fe40007810000 */
[----:B------:R-:W-:Y:S02]  /*78d0*/  FSEL R11, R14, -INF , !P4 ;  /* 0xff8000000e0b7808 */ /* 0x000fe40006000000 */
[C---:B------:R-:W-:Y:S01]  /*78e0*/  FSETP.NEU.FTZ.AND P6, PT, R9.reuse, -INF , PT ;  /* 0xff8000000900780b */ /* 0x040fe20003fdd000 */
[----:B------:R-:W-:-:S01]  /*78f0*/  FFMA.FTZ R164, R9, R166, -8 ;  /* 0xc100000009a47423 */ /* 0x000fc200000100a6 */
[----:B------:R-:W-:-:S02]  /*7900*/  ISETP.GT.AND P4, PT, R162, 0x19, P1 ;  /* 0x00000019a200780c */ /* 0x000fc40000f84270 */
[----:B------:R-:W-:Y:S02]  /*7910*/  FSEL R146, R146, -INF , !P2 ;  /* 0xff80000092927808 */ /* 0x000fe40005000000 */
[----:B------:R-:W-:Y:S02]  /*7920*/  FSEL R10, R164, RZ, P6 ;  /* 0x000000ffa40a7208 */ /* 0x000fe40003000000 */
[----:B------:R-:W-:Y:S02]  /*7930*/  ISETP.LT.OR P4, PT, R163, 0x1a, P4 ;  /* 0x0000001aa300780c */ /* 0x000fe40002781670 */
[----:B------:R-:W-:Y:S01]  /*7940*/  FSEL R147, R147, -INF , !P3 ;  /* 0xff80000093937808 */ /* 0x000fe20005800000 */
[----:B------:R-:W-:-:S01]  /*7950*/  FFMA.FTZ R166, R171, UR29, -R10 ;  /* 0x0000001daba67c23 */ /* 0x000fc2000801080a */
[--C-:B------:R-:W-:Y:S01]  /*7960*/  FFMA.FTZ R171, R169, UR29, -R10.reuse ;  /* 0x0000001da9ab7c23 */ /* 0x100fe2000801080a */
[----:B------:R-:W-:Y:S01]  /*7970*/  FMNMX.FTZ R169, R168, R5, !PT ;  /* 0x00000005a8a97209 */ /* 0x000fe20007810000 */
[--C-:B------:R-:W-:Y:S01]  /*7980*/  FFMA.FTZ R173, R173, UR29, -R10.reuse ;  /* 0x0000001dadad7c23 */ /* 0x100fe2000801080a */
[----:B------:R-:W-:Y:S01]  /*7990*/  FSEL R164, R123, -INF , !P4 ;  /* 0xff8000007ba47808 */ /* 0x000fe20006000000 */
[----:B------:R0:W-:Y:S01]  /*79a0*/  MUFU.EX2 R7, R171 ;  /* 0x000000ab00077308 */ /* 0x0001e20000000800 */
[----:B------:R-:W-:Y:S01]  /*79b0*/  FMNMX.FTZ R169, R8, R169, !PT ;  /* 0x000000a908a97209 */ /* 0x000fe20007810000 */
[--C-:B------:R-:W-:Y:S01]  /*79c0*/  FFMA.FTZ R175, R175, UR29, -R10.reuse ;  /* 0x0000001dafaf7c23 */ /* 0x100fe2000801080a */
[----:B------:R-:W-:Y:S01]  /*79d0*/  ISETP.GT.AND P4, PT, R162, 0x29, P1 ;  /* 0x00000029a200780c */ /* 0x000fe20000f84270 */
[--C-:B------:R-:W-:Y:S01]  /*79e0*/  FFMA.FTZ R181, R151, UR29, -R10.reuse ;  /* 0x0000001d97b57c23 */ /* 0x100fe2000801080a */
[----:B------:R-:W-:Y:S01]  /*79f0*/  FMNMX.FTZ R172, R12, R169, !PT ;  /* 0x000000a90cac7209 */ /* 0x000fe20007810000 */
[--C-:B------:R-:W-:Y:S01]  /*7a00*/  FFMA.FTZ R182, R150, UR29, -R10.reuse ;  /* 0x0000001d96b67c23 */ /* 0x100fe2000801080a */
[----:B------:R-:W-:Y:S01]  /*7a10*/  ISETP.LT.OR P4, PT, R163, 0x2a, P4 ;  /* 0x0000002aa300780c */ /* 0x000fe20002781670 */
[----:B------:R1:W-:Y:S01]  /*7a20*/  MUFU.EX2 R123, R173 ;  /* 0x000000ad007b7308 */ /* 0x0003e20000000800 */
[----:B------:R-:W-:Y:S01]  /*7a30*/  FMNMX.FTZ R169, R11, R172, !PT ;  /* 0x000000ac0ba97209 */ /* 0x000fe20007810000 */
[--C-:B------:R-:W-:Y:S01]  /*7a40*/  FFMA.FTZ R170, R167, UR29, -R10.reuse ;  /* 0x0000001da7aa7c23 */ /* 0x100fe2000801080a */
[----:B------:R-:W-:Y:S01]  /*7a50*/  FSEL R127, R127, -INF , !P4 ;  /* 0xff8000007f7f7808 */ /* 0x000fe20006000000 */
[--C-:B------:R-:W-:Y:S01]  /*7a60*/  FFMA.FTZ R165, R165, UR29, -R10.reuse ;  /* 0x0000001da5a57c23 */ /* 0x100fe2000801080a */
[----:B------:R-:W-:Y:S01]  /*7a70*/  FMNMX.FTZ R169, R20, R169, !PT ;  /* 0x000000a914a97209 */ /* 0x000fe20007810000 */
[--C-:B------:R-:W-:Y:S01]  /*7a80*/  FFMA.FTZ R167, R186, UR29, -R10.reuse ;  /* 0x0000001dbaa77c23 */ /* 0x100fe2000801080a */
[----:B------:R-:W-:Y:S01]  /*7a90*/  ISETP.GT.AND P4, PT, R162, 0x39, P1 ;  /* 0x00000039a200780c */ /* 0x000fe20000f84270 */
[----:B------:R2:W-:Y:S01]  /*7aa0*/  MUFU.EX2 R14, R175 ;  /* 0x000000af000e7308 */ /* 0x0005e20000000800 */
[----:B0-----:R-:W-:Y:S01]  /*7ab0*/  FMNMX.FTZ R171, R120, R169, !PT ;  /* 0x000000a978ab7209 */ /* 0x001fe20007810000 */
[--C-:B------:R-:W-:Y:S01]  /*7ac0*/  FFMA.FTZ R185, R185, UR29, -R10.reuse ;  /* 0x0000001db9b97c23 */ /* 0x100fe2000801080a */
[----:B------:R-:W-:Y:S01]  /*7ad0*/  FSEL R169, R130, -INF , !P5 ;  /* 0xff80000082a97808 */ /* 0x000fe20006800000 */
[--C-:B------:R-:W-:Y:S01]  /*7ae0*/  FFMA.FTZ R188, R188, UR29, -R10.reuse ;  /* 0x0000001dbcbc7c23 */ /* 0x100fe2000801080a */
[----:B------:R-:W-:Y:S01]  /*7af0*/  FMNMX.FTZ R171, R122, R171, !PT ;  /* 0x000000ab7aab7209 */ /* 0x000fe20007810000 */
[--C-:B------:R-:W-:Y:S01]  /*7b00*/  FFMA.FTZ R187, R187, UR29, -R10.reuse ;  /* 0x0000001dbbbb7c23 */ /* 0x100fe2000801080a */
[----:B------:R-:W-:Y:S01]  /*7b10*/  ISETP.LT.OR P4, PT, R163, 0x3a, P4 ;  /* 0x0000003aa300780c */ /* 0x000fe20002781670 */
[--C-:B------:R-:W-:Y:S01]  /*7b20*/  FFMA.FTZ R190, R190, UR29, -R10.reuse ;  /* 0x0000001dbebe7c23 */ /* 0x100fe2000801080a */
[----:B-1----:R-:W-:Y:S01]  /*7b30*/  FMNMX.FTZ R173, R164, R171, !PT ;  /* 0x000000aba4ad7209 */ /* 0x002fe20007810000 */
[--C-:B------:R-:W-:Y:S01]  /*7b40*/  FFMA.FTZ R189, R189, UR29, -R10.reuse ;  /* 0x0000001dbdbd7c23 */ /* 0x100fe2000801080a */
[----:B------:R-:W-:Y:S01]  /*7b50*/  FSEL R171, R131, -INF , !P4 ;  /* 0xff80000083ab7808 */ /* 0x000fe20006000000 */
[--C-:B------:R-:W-:Y:S01]  /*7b60*/  FFMA.FTZ R191, R191, UR29, -R10.reuse ;  /* 0x0000001dbfbf7c23 */ /* 0x100fe2000801080a */
[----:B------:R-:W-:Y:S01]  /*7b70*/  FMNMX.FTZ R172, R124, R173, !PT ;  /* 0x000000ad7cac7209 */ /* 0x000fe20007810000 */
[--C-:B------:R-:W-:Y:S01]  /*7b80*/  FFMA.FTZ R194, R194, UR29, -R10.reuse ;  /* 0x0000001dc2c27c23 */ /* 0x100fe2000801080a */
[C---:B------:R-:W-:Y:S01]  /*7b90*/  ISETP.GT.AND P5, PT, R162.reuse, 0x48, P1 ;  /* 0x00000048a200780c */ /* 0x040fe20000fa4270 */
[--C-:B------:R-:W-:Y:S01]  /*7ba0*/  FFMA.FTZ R193, R193, UR29, -R10.reuse ;  /* 0x0000001dc1c17c23 */ /* 0x100fe2000801080a */
[----:B------:R-:W-:Y:S01]  /*7bb0*/  FMNMX.FTZ R173, R125, R172, !PT ;  /* 0x000000ac7dad7209 */ /* 0x000fe20007810000 */
[--C-:B------:R-:W-:Y:S01]  /*7bc0*/  FFMA.FTZ R13, R13, UR29, -R10.reuse ;  /* 0x0000001d0d0d7c23 */ /* 0x100fe2000801080a */
[----:B------:R-:W-:Y:S01]  /*7bd0*/  ISETP.GT.AND P4, PT, R162, 0x49, P1 ;  /* 0x00000049a200780c */ /* 0x000fe20000f84270 */
[--C-:B------:R-:W-:Y:S01]  /*7be0*/  FFMA.FTZ R160, R160, UR29, -R10.reuse ;  /* 0x0000001da0a07c23 */ /* 0x100fe2000801080a */
[----:B------:R-:W-:Y:S01]  /*7bf0*/  FMNMX.FTZ R174, R126, R173, !PT ;  /* 0x000000ad7eae7209 */ /* 0x000fe20007810000 */
[----:B------:R-:W-:Y:S01]  /*7c00*/  FFMA.FTZ R158, R158, UR29, -R10 ;  /* 0x0000001d9e9e7c23 */ /* 0x000fe2000801080a */
[----:B------:R-:W-:Y:S01]  /*7c10*/  ISETP.LT.OR P5, PT, R163, 0x49, P5 ;  /* 0x00000049a300780c */ /* 0x000fe20002fa1670 */
[----:B------:R-:W-:Y:S01]  /*7c20*/  MUFU.EX2 R165, R165 ;  /* 0x000000a500a57308 */ /* 0x000fe20000000800 */
[----:B--2---:R-:W-:-:S02]  /*7c30*/  FMNMX.FTZ R175, R127, R174, !PT ;  /* 0x000000ae7faf7209 */ /* 0x004fc40007810000 */
[----:B------:R-:W-:Y:S02]  /*7c40*/  FSEL R173, R134, -INF , !P5 ;  /* 0xff80000086ad7808 */ /* 0x000fe40006800000 */
[----:B------:R-:W-:Y:S01]  /*7c50*/  FMNMX.FTZ R174, R128, R175, !PT ;  /* 0x000000af80ae7209 */ /* 0x000fe20007810000 */
[----:B------:R-:W-:Y:S01]  /*7c60*/  FFMA.FTZ R175, R192, UR29, -R10 ;  /* 0x0000001dc0af7c23 */ /* 0x000fe2000801080a */
[----:B------:R-:W-:Y:S01]  /*7c70*/  ISETP.LT.OR P4, PT, R163, 0x4a, P4 ;  /* 0x0000004aa300780c */ /* 0x000fe20002781670 */
[----:B------:R-:W-:Y:S01]  /*7c80*/  MUFU.EX2 R166, R166 ;  /* 0x000000a600a67308 */ /* 0x000fe20000000800 */
[----:B------:R-:W-:Y:S02]  /*7c90*/  FMNMX.FTZ R176, R129, R174, !PT ;  /* 0x000000ae81b07209 */ /* 0x000fe40007810000 */
[----:B------:R-:W-:Y:S02]  /*7ca0*/  FSEL R174, R135, -INF , !P4 ;  /* 0xff80000087ae7808 */ /* 0x000fe40006000000 */
[----:B------:R-:W-:-:S02]  /*7cb0*/  FMNMX.FTZ R176, R169, R176, !PT ;  /* 0x000000b0a9b07209 */ /* 0x000fc40007810000 */
[C---:B------:R-:W-:Y:S01]  /*7cc0*/  ISETP.GT.AND P5, PT, R162.reuse, 0x58, P1 ;  /* 0x00000058a200780c */ /* 0x040fe20000fa4270 */
[----:B------:R-:W-:Y:S01]  /*7cd0*/  MUFU.EX2 R170, R170 ;  /* 0x000000aa00aa7308 */ /* 0x000fe20000000800 */
[----:B------:R-:W-:Y:S02]  /*7ce0*/  FMNMX.FTZ R177, R171, R176, !PT ;  /* 0x000000b0abb17209 */ /* 0x000fe40007810000 */
[----:B------:R-:W-:Y:S02]  /*7cf0*/  ISETP.GT.AND P4, PT, R162, 0x59, P1 ;  /* 0x00000059a200780c */ /* 0x000fe40000f84270 */
[----:B------:R-:W-:Y:S02]  /*7d00*/  FMNMX.FTZ R176, R132, R177, !PT ;  /* 0x000000b184b07209 */ /* 0x000fe40007810000 */
[----:B------:R-:W-:Y:S01]  /*7d10*/  ISETP.LT.OR P5, PT, R163, 0x59, P5 ;  /* 0x00000059a300780c */ /* 0x000fe20002fa1670 */
[----:B------:R-:W-:Y:S01]  /*7d20*/  MUFU.EX2 R167, R167 ;  /* 0x000000a700a77308 */ /* 0x000fe20000000800 */
[----:B------:R-:W-:-:S02]  /*7d30*/  FMNMX.FTZ R178, R133, R176, !PT ;  /* 0x000000b085b27209 */ /* 0x000fc40007810000 */
[----:B------:R-:W-:Y:S02]  /*7d40*/  FSEL R176, R140, -INF , !P5 ;  /* 0xff8000008cb07808 */ /* 0x000fe40006800000 */
[----:B------:R-:W-:Y:S02]  /*7d50*/  FMNMX.FTZ R177, R173, R178, !PT ;  /* 0x000000b2adb17209 */ /* 0x000fe40007810000 */
        /* <DEDUP_REMOVED lines=20> */
[----:B------:R-:W-:Y:S01]  /*7ea0*/  ISETP.GT.AND P5, PT, R162, 0x78, P1 ;  /* 0x00000078a200780c */ /* 0x000fe20000fa4270 */
[----:B------:R0:W-:Y:S01]  /*7eb0*/  MUFU.EX2 R145, R182 ;  /* 0x000000b600917308 */ /* 0x0001e20000000800 */
[----:B------:R-:W-:Y:S02]  /*7ec0*/  FMNMX.FTZ R179, R150, R179, !PT ;  /* 0x000000b396b37209 */ /* 0x000fe40007810000 */
[----:B------:R-:W-:Y:S02]  /*7ed0*/  ISETP.GT.AND P1, PT, R162, 0x79, P1 ;  /* 0x00000079a200780c */ /* 0x000fe40000f24270 */
[----:B------:R-:W-:Y:S02]  /*7ee0*/  ISETP.LT.OR P5, PT, R163, 0x79, P5 ;  /* 0x00000079a300780c */ /* 0x000fe40002fa1670 */
[----:B------:R-:W-:Y:S01]  /*7ef0*/  FMNMX.FTZ R162, R146, R179, !PT ;  /* 0x000000b392a27209 */ /* 0x000fe20007810000 */
[----:B------:R-:W-:-:S01]  /*7f00*/  FFMA.FTZ R179, R15, UR29, -R10 ;  /* 0x0000001d0fb37c23 */ /* 0x000fc2000801080a */
[----:B------:R-:W-:Y:S01]  /*7f10*/  ISETP.LT.OR P1, PT, R163, 0x7a, P1 ;  /* 0x0000007aa300780c */ /* 0x000fe20000f21670 */
[----:B------:R-:W-:Y:S01]  /*7f20*/  MUFU.EX2 R134, R190 ;  /* 0x000000be00867308 */ /* 0x000fe20000000800 */
[----:B------:R-:W-:-:S02]  /*7f30*/  FSEL R148, R148, -INF , !P5 ;  /* 0xff80000094947808 */ /* 0x000fc40006800000 */
[----:B------:R-:W-:Y:S02]  /*7f40*/  FMNMX.FTZ R15, R147, R162, !PT ;  /* 0x000000a2930f7209 */ /* 0x000fe40007810000 */
[----:B------:R-:W-:Y:S02]  /*7f50*/  FSEL R149, R149, -INF , !P1 ;  /* 0xff80000095957808 */ /* 0x000fe40004800000 */
        /* <DEDUP_REMOVED lines=8> */
[--C-:B------:R-:W-:Y:S01]  /*7fe0*/  FFMA.FTZ R154, R157, UR29, -R10.reuse ;  /* 0x0000001d9d9a7c23 */ /* 0x100fe2000801080a */
[----:B0-----:R-:W0:Y:S01]  /*7ff0*/  SHFL.BFLY PT, R182, R163, 0x2, 0x1f ;  /* 0x0c401f00a3b67f89 */ /* 0x001e2200000e0000 */
[----:B------:R-:W-:-:S01]  /*8000*/  FFMA.FTZ R156, R155, UR29, -R10 ;  /* 0x0000001d9b9c7c23 */ /* 0x000fc2000801080a */
[--C-:B------:R-:W-:Y:S01]  /*8010*/  FFMA.FTZ R155, R159, UR29, -R10.reuse ;  /* 0x0000001d9f9b7c23 */ /* 0x100fe2000801080a */
[----:B------:R-:W-:-:S01]  /*8020*/  FFMA.FTZ R157, R161, UR29, -R10 ;  /* 0x0000001da19d7c23 */ /* 0x000fc2000801080a */
[----:B------:R-:W-:Y:S01]  /*8030*/  FSEL R159, R9, RZ, P6 ;  /* 0x000000ff099f7208 */ /* 0x000fe20003000000 */
[----:B------:R1:W-:Y:S04]  /*8040*/  MUFU.EX2 R162, R179 ;  /* 0x000000b300a27308 */ /* 0x0003e80000000800 */
[----:B------:R-:W-:-:S04]  /*8050*/  FADD.FTZ R159, -R159, R4 ;  /* 0x000000049f9f7221 */ /* 0x000fc80000010100 */
[----:B------:R-:W-:Y:S01]  /*8060*/  FMUL.FTZ R161, R159, UR29 ;  /* 0x0000001d9fa17c20 */ /* 0x000fe20008410000 */
[----:B------:R-:W-:Y:S08]  /*8070*/  MUFU.EX2 R4, R158 ;  /* 0x0000009e00047308 */ /* 0x000ff00000000800 */
[----:B------:R-:W2:Y:S01]  /*8080*/  MUFU.EX2 R161, R161 ;  /* 0x000000a100a17308 */ /* 0x000ea20000000800 */
[----:B0-----:R-:W-:-:S05]  /*8090*/  FMNMX.FTZ R182, R163, R182, !PT ;  /* 0x000000b6a3b67209 */ /* 0x001fca0007810000 */
[----:B------:R-:W0:Y:S02]  /*80a0*/  SHFL.BFLY PT, R163, R182, 0x1, 0x1f ;  /* 0x0c201f00b6a37f89 */ /* 0x000e2400000e0000 */
[----:B------:R-:W-:Y:S08]  /*80b0*/  MUFU.EX2 R135, R189 ;  /* 0x000000bd00877308 */ /* 0x000ff00000000800 */
[----:B------:R-:W-:Y:S08]  /*80c0*/  MUFU.EX2 R175, R175 ;  /* 0x000000af00af7308 */ /* 0x000ff00000000800 */
[----:B------:R-:W-:Y:S01]  /*80d0*/  MUFU.EX2 R140, R191 ;  /* 0x000000bf008c7308 */ /* 0x000fe20000000800 */
[----:B0-----:R-:W-:Y:S01]  /*80e0*/  FMNMX.FTZ R10, R182, R163, !PT ;  /* 0x000000a3b60a7209 */ /* 0x001fe20007810000 */
[----:B------:R-:W-:-:S06]  /*80f0*/  IMAD.U32 R163, RZ, RZ, UR29 ;  /* 0x0000001dffa37e24 */ /* 0x000fcc000f8e00ff */
[----:B------:R-:W-:Y:S01]  /*8100*/  MUFU.EX2 R141, R194 ;  /* 0x000000c2008d7308 */ /* 0x000fe20000000800 */
[C---:B------:R-:W-:Y:S01]  /*8110*/  FSETP.NEU.FTZ.AND P1, PT, R10.reuse, -INF , PT ;  /* 0xff8000000a00780b */ /* 0x040fe20003f3d000 */
[----:B------:R-:W-:-:S05]  /*8120*/  FFMA.FTZ R163, R10, R163, -8 ;  /* 0xc10000000aa37423 */ /* 0x000fca00000100a3 */
[----:B------:R-:W-:Y:S01]  /*8130*/  FSEL R159, R163, RZ, P1 ;  /* 0x000000ffa39f7208 */ /* 0x000fe20000800000 */
[----:B------:R-:W-:Y:S04]  /*8140*/  MUFU.EX2 R178, R193 ;  /* 0x000000c100b27308 */ /* 0x000fe80000000800 */
[----:B-1----:R-:W-:-:S01]  /*8150*/  FFMA.FTZ R179, R120, UR29, -R159 ;  /* 0x0000001d78b37c23 */ /* 0x002fc2000801089f */
[--C-:B------:R-:W-:Y:S01]  /*8160*/  FFMA.FTZ R120, R122, UR29, -R159.reuse ;  /* 0x0000001d7a787c23 */ /* 0x100fe2000801089f */
[----:B------:R-:W-:-:S01]  /*8170*/  FFMA.FTZ R122, R124, UR29, -R159 ;  /* 0x0000001d7c7a7c23 */ /* 0x000fc2000801089f */
[--C-:B------:R-:W-:Y:S01]  /*8180*/  FFMA.FTZ R124, R126, UR29, -R159.reuse ;  /* 0x0000001d7e7c7c23 */ /* 0x100fe2000801089f */
[----:B------:R-:W-:-:S01]  /*8190*/  FFMA.FTZ R126, R128, UR29, -R159 ;  /* 0x0000001d807e7c23 */ /* 0x000fc2000801089f */
[----:B------:R-:W-:Y:S01]  /*81a0*/  FSEL R128, R10, RZ, P1 ;  /* 0x000000ff0a807208 */ /* 0x000fe20000800000 */
[----:B------:R-:W-:-:S01]  /*81b0*/  FFMA.FTZ R163, R168, UR29, -R159 ;  /* 0x0000001da8a37c23 */ /* 0x000fc2000801089f */
[--C-:B------:R-:W-:Y:S01]  /*81c0*/  FFMA.FTZ R8, R8, UR29, -R159.reuse ;  /* 0x0000001d08087c23 */ /* 0x100fe2000801089f */
[----:B------:R-:W-:-:S01]  /*81d0*/  FFMA.FTZ R12, R12, UR29, -R159 ;  /* 0x0000001d0c0c7c23 */ /* 0x000fc2000801089f */
[----:B------:R-:W-:Y:S01]  /*81e0*/  FFMA.FTZ R11, R11, UR29, -R159 ;  /* 0x0000001d0b0b7c23 */ /* 0x000fe2000801089f */
[----:B------:R-:W-:-:S01]  /*81f0*/  FADD.FTZ R128, -R128, R5 ;  /* 0x0000000580807221 */ /* 0x000fc20000010100 */
[----:B------:R-:W-:Y:S01]  /*8200*/  FFMA.FTZ R20, R20, UR29, -R159 ;  /* 0x0000001d14147c23 */ /* 0x000fe2000801089f */
[----:B------:R-:W-:Y:S01]  /*8210*/  MUFU.EX2 R163, R163 ;  /* 0x000000a300a37308 */ /* 0x000fe20000000800 */
[----:B--2---:R-:W-:-:S01]  /*8220*/  FFMA.FTZ R168, R161, R3, R14 ;  /* 0x00000003a1a87223 */ /* 0x004fc2000001000e */
[----:B------:R-:W-:Y:S01]  /*8230*/  FMUL.FTZ R128, R128, UR29 ;  /* 0x0000001d80807c20 */ /* 0x000fe20008410000 */
[----:B------:R-:W-:-:S01]  /*8240*/  FFMA.FTZ R181, R164, UR29, -R159 ;  /* 0x0000001da4b57c23 */ /* 0x000fc2000801089f */
[----:B------:R-:W-:Y:S01]  /*8250*/  FFMA.FTZ R158, R171, UR29, -R159 ;  /* 0x0000001dab9e7c23 */ /* 0x000fe2000801089f */
[----:B------:R-:W-:-:S01]  /*8260*/  FADD.FTZ R168, R165, R168 ;  /* 0x000000a8a5a87221 */ /* 0x000fc20000010000 */
[--C-:B------:R-:W-:Y:S01]  /*8270*/  FFMA.FTZ R125, R125, UR29, -R159.reuse ;  /* 0x0000001d7d7d7c23 */ /* 0x100fe2000801089f */
[----:B------:R-:W-:-:S01]  /*8280*/  FFMA.FTZ R127, R127, UR29, -R159 ;  /* 0x0000001d7f7f7c23 */ /* 0x000fc2000801089f */
[----:B------:R-:W0:Y:S01]  /*8290*/  MUFU.EX2 R128, R128 ;  /* 0x0000008000807308 */ /* 0x000e220000000800 */
[----:B------:R-:W-:-:S01]  /*82a0*/  FADD.FTZ R171, R123, R168 ;  /* 0x000000a87bab7221 */ /* 0x000fc20000010000 */
[--C-:B------:R-:W-:Y:S01]  /*82b0*/  FFMA.FTZ R169, R169, UR29, -R159.reuse ;  /* 0x0000001da9a97c23 */ /* 0x100fe2000801089f */
[----:B------:R-:W-:-:S01]  /*82c0*/  FFMA.FTZ R129, R129, UR29, -R159 ;  /* 0x0000001d81817c23 */ /* 0x000fc2000801089f */
[----:B------:R-:W-:Y:S01]  /*82d0*/  FFMA.FTZ R164, R173, UR29, -R159 ;  /* 0x0000001dada47c23 */ /* 0x000fe2000801089f */
[----:B------:R-:W-:-:S01]  /*82e0*/  FADD.FTZ R168, R166, R171 ;  /* 0x000000aba6a87221 */ /* 0x000fc20000010000 */
        /* <DEDUP_REMOVED lines=11> */
[----:B0-----:R-:W-:-:S01]  /*83a0*/  FFMA.FTZ R3, R128, R2, R163 ;  /* 0x0000000280037223 */ /* 0x001fc200000100a3 */
[----:B------:R-:W-:Y:S01]  /*83b0*/  FADD.FTZ R171, R167, R168 ;  /* 0x000000a8a7ab7221 */ /* 0x000fe20000010000 */
[----:B------:R-:W-:-:S01]  /*83c0*/  FFMA.FTZ R168, R176, UR29, -R159 ;  /* 0x0000001db0a87c23 */ /* 0x000fc2000801089f */
[--C-:B------:R-:W-:Y:S01]  /*83d0*/  FFMA.FTZ R150, R150, UR29, -R159.reuse ;  /* 0x0000001d96967c23 */ /* 0x100fe2000801089f */
[----:B------:R-:W-:-:S01]  /*83e0*/  FFMA.FTZ R146, R146, UR29, -R159 ;  /* 0x0000001d92927c23 */ /* 0x000fc2000801089f */
[--C-:B------:R-:W-:Y:S01]  /*83f0*/  FFMA.FTZ R147, R147, UR29, -R159.reuse ;  /* 0x0000001d93937c23 */ /* 0x100fe2000801089f */
[----:B------:R-:W-:-:S01]  /*8400*/  FFMA.FTZ R148, R148, UR29, -R159 ;  /* 0x0000001d94947c23 */ /* 0x000fc2000801089f */
[----:B------:R-:W0:Y:S01]  /*8410*/  MUFU.EX2 R11, R11 ;  /* 0x0000000b000b7308 */ /* 0x000e220000000800 */
[----:B-1----:R-:W-:-:S01]  /*8420*/  FADD.FTZ R3, R8, R3 ;  /* 0x0000000308037221 */ /* 0x002fc20000010000 */
[----:B------:R-:W-:-:S06]  /*8430*/  FFMA.FTZ R149, R149, UR29, -R159 ;  /* 0x0000001d95957c23 */ /* 0x000fcc000801089f */
        /* <DEDUP_REMOVED lines=14> */
[----:B------:R2:W-:Y:S01]  /*8520*/  MUFU.EX2 R5, R169 ;  /* 0x000000a900057308 */ /* 0x0005e20000000800 */
[----:B0-----:R-:W-:-:S07]  /*8530*/  FADD.FTZ R173, R125, R2 ;  /* 0x000000027dad7221 */ /* 0x001fce0000010000 */
[----:B------:R-:W0:Y:S01]  /*8540*/  MUFU.EX2 R127, R127 ;  /* 0x0000007f007f7308 */ /* 0x000e220000000800 */
[----:B--2---:R-:W-:-:S01]  /*8550*/  FFMA.FTZ R169, R174, UR29, -R159 ;  /* 0x0000001daea97c23 */ /* 0x004fc2000801089f */
[----:B------:R-:W-:-:S04]  /*8560*/  FADD.FTZ R174, R130, R171 ;  /* 0x000000ab82ae7221 */ /* 0x000fc80000010000 */
[----:B------:R-:W-:Y:S01]  /*8570*/  FADD.FTZ R171, R131, R174 ;  /* 0x000000ae83ab7221 */ /* 0x000fe20000010000 */
[----:B-1----:R-:W-:-:S01]  /*8580*/  FADD.FTZ R174, R124, R173 ;  /* 0x000000ad7cae7221 */ /* 0x002fc20000010000 */
[----:B------:R-:W1:Y:S02]  /*8590*/  MUFU.EX2 R126, R126 ;  /* 0x0000007e007e7308 */ /* 0x000e640000000800 */
[----:B------:R-:W-:-:S01]  /*85a0*/  FADD.FTZ R3, R172, R171 ;  /* 0x000000abac037221 */ /* 0x000fc20000010000 */
[----:B------:R-:W-:-:S03]  /*85b0*/  FFMA.FTZ R171, R177, UR29, -R159 ;  /* 0x0000001db1ab7c23 */ /* 0x000fc6000801089f */
[----:B------:R-:W-:Y:S02]  /*85c0*/  FADD.FTZ R2, R134, R3 ;  /* 0x0000000386027221 */ /* 0x000fe40000010000 */
[----:B------:R-:W2:Y:S01]  /*85d0*/  MUFU.EX2 R129, R129 ;  /* 0x0000008100817308 */ /* 0x000ea20000000800 */
[----:B0-----:R-:W-:-:S01]  /*85e0*/  FADD.FTZ R3, R127, R174 ;  /* 0x000000ae7f037221 */ /* 0x001fc20000010000 */
[----:B------:R-:W-:-:S04]  /*85f0*/  FADD.FTZ R2, R135, R2 ;  /* 0x0000000287027221 */ /* 0x000fc80000010000 */
[----:B------:R-:W-:Y:S02]  /*8600*/  FADD.FTZ R173, R175, R2 ;  /* 0x00000002afad7221 */ /* 0x000fe40000010000 */
[----:B------:R-:W0:Y:S01]  /*8610*/  MUFU.EX2 R158, R158 ;  /* 0x0000009e009e7308 */ /* 0x000e220000000800 */
[----:B-1----:R-:W-:-:S01]  /*8620*/  FADD.FTZ R2, R126, R3 ;  /* 0x000000037e027221 */ /* 0x002fc20000010000 */
[----:B------:R-:W-:-:S04]  /*8630*/  FADD.FTZ R174, R140, R173 ;  /* 0x000000ad8cae7221 */ /* 0x000fc80000010000 */
[----:B------:R-:W-:Y:S02]  /*8640*/  FADD.FTZ R3, R141, R174 ;  /* 0x000000ae8d037221 */ /* 0x000fe40000010000 */
[----:B------:R-:W1:Y:S01]  /*8650*/  MUFU.EX2 R132, R132 ;  /* 0x0000008400847308 */ /* 0x000e620000000800 */
[----:B--2---:R-:W-:-:S01]  /*8660*/  FADD.FTZ R2, R129, R2 ;  /* 0x0000000281027221 */ /* 0x004fc20000010000 */
[----:B------:R-:W-:-:S03]  /*8670*/  FADD.FTZ R3, R178, R3 ;  /* 0x00000003b2037221 */ /* 0x000fc60000010000 */
[----:B------:R-:W-:Y:S01]  /*8680*/  FADD.FTZ R173, R5, R2 ;  /* 0x0000000205ad7221 */ /* 0x000fe20000010000 */
[----:B------:R-:W-:-:S02]  /*8690*/  FADD.FTZ R2, R144, R3 ;  /* 0x0000000390027221 */ /* 0x000fc40000010000 */
[----:B------:R-:W2:Y:S01]  /*86a0*/  MUFU.EX2 R133, R133 ;  /* 0x0000008500857308 */ /* 0x000ea20000000800 */
[----:B0-----:R-:W-:-:S01]  /*86b0*/  FADD.FTZ R173, R158, R173 ;  /* 0x000000ad9ead7221 */ /* 0x001fc20000010000 */
[----:B------:R-:W-:-:S06]  /*86c0*/  FADD.FTZ R2, R145, R2 ;  /* 0x0000000291027221 */ /* 0x000fcc0000010000 */
[----:B------:R-:W0:Y:S01]  /*86d0*/  MUFU.EX2 R13, R13 ;  /* 0x0000000d000d7308 */ /* 0x000e220000000800 */
[----:B-1----:R-:W-:-:S07]  /*86e0*/  FADD.FTZ R174, R132, R173 ;  /* 0x000000ad84ae7221 */ /* 0x002fce0000010000 */
[----:B------:R-:W1:Y:S01]  /*86f0*/  MUFU.EX2 R164, R164 ;  /* 0x000000a400a47308 */ /* 0x000e620000000800 */
[----:B--2---:R-:W-:-:S07]  /*8700*/  FADD.FTZ R3, R133, R174 ;  /* 0x000000ae85037221 */ /* 0x004fce0000010000 */
[----:B------:R-:W2:Y:S01]  /*8710*/  MUFU.EX2 R169, R169 ;  /* 0x000000a900a97308 */ /* 0x000ea20000000800 */
[----:B0-----:R-:W-:-:S04]  /*8720*/  FADD.FTZ R173, R13, R2 ;  /* 0x000000020dad7221 */ /* 0x001fc80000010000 */
[----:B------:R-:W-:-:S03]  /*8730*/  FADD.FTZ R174, R162, R173 ;  /* 0x000000ada2ae7221 */ /* 0x000fc60000010000 */
        /* <DEDUP_REMOVED lines=36> */
[----:B------:R-:W-:Y:S01]  /*8980*/  MUFU.EX2 R160, R160 ;  /* 0x000000a000a07308 */ /* 0x000fe20000000800 */
[----:B-1----:R-:W-:-:S07]  /*8990*/  FADD.FTZ R3, R155, R2 ;  /* 0x000000029b037221 */ /* 0x002fce0000010000 */
[----:B------:R-:W0:Y:S01]  /*89a0*/  MUFU.EX2 R147, R147 ;  /* 0x0000009300937308 */ /* 0x000e220000000800 */
[----:B--2---:R-:W-:-:S07]  /*89b0*/  FADD.FTZ R2, R146, R159 ;  /* 0x0000009f92027221 */ /* 0x004fce0000010000 */
[----:B------:R-:W1:Y:S08]  /*89c0*/  MUFU.EX2 R157, R157 ;  /* 0x0000009d009d7308 */ /* 0x000e700000000800 */
[----:B------:R2:W3:Y:S01]  /*89d0*/  MUFU.EX2 R177, R148 ;  /* 0x0000009400b17308 */ /* 0x0004e20000000800 */
[----:B0-----:R-:W-:-:S07]  /*89e0*/  FADD.FTZ R2, R147, R2 ;  /* 0x0000000293027221 */ /* 0x001fce0000010000 */
[----:B------:R-:W0:Y:S01]  /*89f0*/  MUFU.EX2 R149, R149 ;  /* 0x0000009500957308 */ /* 0x000e220000000800 */
[----:B--2---:R-:W-:-:S04]  /*8a00*/  FADD.FTZ R148, R160, R3 ;  /* 0x00000003a0947221 */ /* 0x004fc80000010000 */
[----:B-1----:R-:W-:Y:S01]  /*8a10*/  FADD.FTZ R3, R157, R148 ;  /* 0x000000949d037221 */ /* 0x002fe20000010000 */
[----:B---3--:R-:W-:-:S03]  /*8a20*/  FADD.FTZ R2, R177, R2 ;  /* 0x00000002b1027221 */ /* 0x008fc60000010000 */
[----:B------:R-:W-:Y:S01]  /*8a30*/  FADD.FTZ R3, R4, R3 ;  /* 0x0000000304037221 */ /* 0x000fe20000010000 */
[----:B0-----:R-:W-:-:S01]  /*8a40*/  FADD.FTZ R2, R149, R2 ;  /* 0x0000000295027221 */ /* 0x001fc20000010000 */
[----:B------:R-:W-:Y:S06]  /*8a50*/  @!P0 BRA `(.L_x_1052) ;  /* 0x0000000000048947 */ /* 0x000fec0003800000 */
[----:B------:R-:W-:Y:S01]  /*8a60*/  BPT.TRAP 0x1 ;  /* 0x000000040000795c */ /* 0x000fe20000300000 */
.L_x_1052:
[----:B------:R-:W-:Y:S01]  /*8a70*/  ULEA UR6, UR34, UR36, 0x3 ;  /* 0x0000002422067291 */ /* 0x000fe2000f8e183f */
[----:B------:R-:W-:Y:S01]  /*8a80*/  ISETP.GT.AND P1, PT, R6, UR33, PT ;  /* 0x0000002106007c0c */ /* 0x000fe2000bf24270 */
[----:B------:R-:W-:Y:S01]  /*8a90*/  UMOV UR35, UR46 ;  /* 0x0000002e00237c82 */ /* 0x000fe20008000000 */
[----:B------:R-:W-:Y:S01]  /*8aa0*/  F2FP.SATFINITE.E4M3.F32.PACK_AB_MERGE_C R11, R11, R12, RZ ;  /* 0x0000000c0b0b723e */ /* 0x000fe200048070ff */
[----:B------:R-:W-:Y:S01]  /*8ab0*/  UIADD3 UR6, UR6, 0x2a860, URZ ;  /* 0x0002a86006067890 */ /* 0x000fe2000fffe03f */
[----:B------:R-:W-:Y:S01]  /*8ac0*/  F2FP.SATFINITE.E4M3.F32.PACK_AB_MERGE_C R5, R158, R5, RZ ;  /* 0x000000059e05723e */ /* 0x000fe200048070ff */
[----:B------:R-:W-:Y:S01]  /*8ad0*/  UMOV UR34, UR45 ;  /* 0x0000002d00227c82 */ /* 0x000fe20008000000 */
[----:B------:R-:W-:Y:S01]  /*8ae0*/  F2FP.SATFINITE.E4M3.F32.PACK_AB_MERGE_C R4, R4, R157, RZ ;  /* 0x0000009d0404723e */ /* 0x000fe200048070ff */
[----:B------:R-:W-:Y:S01]  /*8af0*/  UPRMT UR6, UR38, 0x654, UR6 ;  /* 0x0000065426067896 */ /* 0x000fe20008000006 */
[----:B------:R-:W-:Y:S01]  /*8b00*/  F2FP.SATFINITE.E4M3.F32.PACK_AB_MERGE_C R123, R166, R123, RZ ;  /* 0x0000007ba67b723e */ /* 0x000fe200048070ff */
[----:B------:R-:W-:Y:S01]  /*8b10*/  FMUL.FTZ R24, R24, R161 ;  /* 0x000000a118187220 */ /* 0x000fe20000410000 */
[----:B------:R-:W-:Y:S01]  /*8b20*/  F2FP.SATFINITE.E4M3.F32.PACK_AB_MERGE_C R130, R130, R167, RZ ;  /* 0x000000a78282723e */ /* 0x000fe200048070ff */
[-C--:B------:R-:W-:Y:S01]  /*8b30*/  FMUL.FTZ R25, R25, R161.reuse ;  /* 0x000000a119197220 */ /* 0x080fe20000410000 */
[----:B------:R-:W-:Y:S01]  /*8b40*/  F2FP.SATFINITE.E4M3.F32.PACK_AB_MERGE_C R120, R181, R120, RZ ;  /* 0x00000078b578723e */ /* 0x000fe200048070ff */
[-C--:B------:R-:W-:Y:S01]  /*8b50*/  FMUL.FTZ R28, R28, R161.reuse ;  /* 0x000000a11c1c7220 */ /* 0x080fe20000410000 */
[----:B------:R-:W-:Y:S01]  /*8b60*/  F2FP.SATFINITE.E4M3.F32.PACK_AB_MERGE_C R134, R135, R134, RZ ;  /* 0x000000868786723e */ /* 0x000fe200048070ff */
[----:B------:R-:W-:Y:S01]  /*8b70*/  FMUL.FTZ R29, R29, R161 ;  /* 0x000000a11d1d7220 */ /* 0x000fe20000410000 */
[----:B------:R-:W-:Y:S01]  /*8b80*/  F2FP.SATFINITE.E4M3.F32.PACK_AB_MERGE_C R124, R127, R124, RZ ;  /* 0x0000007c7f7c723e */ /* 0x000fe200048070ff */
[----:B------:R-:W-:Y:S01]  /*8b90*/  SYNCS.ARRIVE.TRANS64.RED.A1T0 RZ, [UR6], RZ ;  /* 0x000000ffffff79a7 */ /* 0x000fe20008100406 */
        /* <DEDUP_REMOVED lines=16> */
[----:B------:R-:W-:Y:S01]  /*8ca0*/  F2FP.SATFINITE.E4M3.F32.PACK_AB_MERGE_C R195, R129, R126, R5 ;  /* 0x0000007e81c3723e */ /* 0x000fe20004807005 */
[----:B------:R-:W-:Y:S01]  /*8cb0*/  FMUL.FTZ R48, R48, R161 ;  /* 0x000000a130307220 */ /* 0x000fe20000410000 */
[----:B------:R-:W-:Y:S01]  /*8cc0*/  F2FP.SATFINITE.E4M3.F32.PACK_AB_MERGE_C R186, R160, R155, R4 ;  /* 0x0000009ba0ba723e */ /* 0x000fe20004807004 */
[-C--:B------:R-:W-:Y:S01]  /*8cd0*/  FMUL.FTZ R49, R49, R161.reuse ;  /* 0x000000a131317220 */ /* 0x080fe20000410000 */
[----:B------:R-:W-:Y:S01]  /*8ce0*/  F2FP.SATFINITE.E4M3.F32.PACK_AB_MERGE_C R196, R165, R14, R123 ;  /* 0x0000000ea5c4723e */ /* 0x000fe2000480707b */
[----:B------:R-:W-:Y:S01]  /*8cf0*/  FMUL.FTZ R52, R52, R161 ;  /* 0x000000a134347220 */ /* 0x000fe20000410000 */
[----:B------:R-:W-:Y:S01]  /*8d00*/  F2FP.SATFINITE.E4M3.F32.PACK_AB_MERGE_C R197, R8, R163, R11 ;  /* 0x000000a308c5723e */ /* 0x000fe2000480700b */
[----:B------:R-:W-:Y:S01]  /*8d10*/  FMUL.FTZ R53, R53, R161 ;  /* 0x000000a135357220 */ /* 0x000fe20000410000 */
[----:B------:R-:W-:Y:S01]  /*8d20*/  F2FP.SATFINITE.E4M3.F32.PACK_AB_MERGE_C R198, R170, R7, R130 ;  /* 0x00000007aac6723e */ /* 0x000fe20004807082 */
        /* <DEDUP_REMOVED lines=91> */
[----:B------:R-:W-:-:S02]  /*92e0*/  VIADD R6, R6, 0xffffffff ;  /* 0xffffffff06067836 */ /* 0x000fc40000000000 */
[----:B------:R-:W-:Y:S02]  /*92f0*/  IMAD.MOV.U32 R5, RZ, RZ, R10 ;  /* 0x000000ffff057224 */ /* 0x000fe400078e000a */
[----:B------:R-:W-:Y:S01]  /*9300*/  IMAD.MOV.U32 R4, RZ, RZ, R9 ;  /* 0x000000ffff047224 */ /* 0x000fe200078e0009 */
[----:B------:R-:W-:Y:S06]  /*9310*/  @P1 BRA `(.L_x_1053) ;  /* 0xffffffc4009c1947 */ /* 0x000fec000383ffff */
.L_x_1034:
[----:B------:R-:W-:Y:S01]  /*9320*/  UISETP.NE.AND UP1, UPT, UR50, URZ, UPT ;  /* 0x0000003f3200728c */ /* 0x000fe2000bf25270 */
[----:B------:R-:W-:Y:S01]  /*9330*/  IADD3 R136, -R136, 0x1, RZ ;  /* 0x0000000188887810 */ /* 0x000fe20007ffe1ff */
[----:B------:R-:W-:Y:S02]  /*9340*/  UISETP.NE.AND UP0, UPT, UR49, URZ, UPT ;  /* 0x0000003f3100728c */ /* 0x000fe4000bf05270 */
[----:B------:R-:W-:Y:S02]  /*9350*/  UIADD3 UR10, UR42, 0x7f, URZ ;  /* 0x0000007f2a0a7890 */ /* 0x000fe4000fffe03f */
[----:B------:R-:W-:Y:S02]  /*9360*/  IMAD R4, R137, UR41, R136 ;  /* 0x0000002989047c24 */ /* 0x000fe4000f8e0288 */
[----:B------:R-:W-:-:S03]  /*9370*/  PLOP3.LUT P1, PT, PT, PT, UP0, 0x40, 0x0 ;  /* 0x000000000000781c */ /* 0x000fc60003f2e808 */
[----:B------:R-:W-:Y:S01]  /*9380*/  @UP1 ULDC UR6, c[0x0][0x44c] ;  /* 0x0001130000061ab9 */ /* 0x000fe20000000800 */
[----:B------:R-:W-:Y:S01]  /*9390*/  @UP1 ULDC UR11, c[0x0][0x450] ;  /* 0x00011400000b1ab9 */ /* 0x000fe20000000800 */
[----:B------:R-:W-:-:S04]  /*93a0*/  UIMAD.WIDE.U32 UR6, UR10, UR6, URZ ;  /* 0x000000060a0672a5 */ /* 0x000fc8000f8e003f */
[----:B------:R-:W-:-:S06]  /*93b0*/  @UP1 USHF.R.U32.HI UR10, URZ, UR11, UR7 ;  /* 0x0000000b3f0a1299 */ /* 0x000fcc0008011607 */
[----:B------:R-:W-:-:S04]  /*93c0*/  VIADD R4, R4, UR10 ;  /* 0x0000000a04047c36 */ /* 0x000fc80008000000 */
[----:B------:R-:W-:Y:S01]  /*93d0*/  VIADD R5, R4, -UR31 ;  /* 0x8000001f04057c36 */ /* 0x000fe20008000000 */
[----:B------:R-:W-:Y:S06]  /*93e0*/  @P1 BRA `(.L_x_1054) ;  /* 0x0000000000441947 */ /* 0x000fec0003800000 */
[----:B------:R-:W-:-:S13]  /*93f0*/  ISETP.GT.AND P1, PT, R4, -0x1, PT ;  /* 0xffffffff0400780c */ /* 0x000fda0003f24270 */
[----:B------:R-:W-:Y:S05]  /*9400*/  @P1 BRA `(.L_x_1055) ;  /* 0x0000000000201947 */ /* 0x000fea0003800000 */
[----:B------:R-:W0:Y:S01]  /*9410*/  LDC R11, c[0x0][0x9e4] ;  /* 0x00027900ff0b7b82 */ /* 0x000e220000000800 */
[----:B------:R-:W-:Y:S02]  /*9420*/  LOP3.LUT R7, RZ, R4, RZ, 0x33, !PT ;  /* 0x00000004ff077212 */ /* 0x000fe400078e33ff */
[----:B0-----:R-:W-:-:S13]  /*9430*/  ISETP.NE.AND P1, PT, R11, 0x1, PT ;  /* 0x000000010b00780c */ /* 0x001fda0003f25270 */
[----:B------:R-:W0:Y:S02]  /*9440*/  @P1 LDC.64 R12, c[0x0][0x9e8] ;  /* 0x00027a00ff0c1b82 */ /* 0x000e240000000a00 */
[----:B0-----:R-:W-:-:S05]  /*9450*/  @P1 IMAD.HI.U32 R4, R7, R12, RZ ;  /* 0x0000000c07041227 */ /* 0x001fca00078e00ff */
[----:B------:R-:W-:-:S04]  /*9460*/  @P1 SHF.R.U32.HI R7, RZ, R13, R4 ;  /* 0x0000000dff071219 */ /* 0x000fc80000011604 */
[----:B------:R-:W-:Y:S01]  /*9470*/  LOP3.LUT R4, RZ, R7, RZ, 0x33, !PT ;  /* 0x00000007ff047212 */ /* 0x000fe200078e33ff */
[----:B------:R-:W-:Y:S06]  /*9480*/  BRA `(.L_x_1056) ;  /* 0x0000000000147947 */ /* 0x000fec0003800000 */
.L_x_1055:
[----:B------:R-:W0:Y:S02]  /*9490*/  LDC R11, c[0x0][0x9e4] ;  /* 0x00027900ff0b7b82 */ /* 0x000e240000000800 */
[----:B0-----:R-:W-:-:S13]  /*94a0*/  ISETP.NE.AND P1, PT, R11, 0x1, PT ;  /* 0x000000010b00780c */ /* 0x001fda0003f25270 */
[----:B------:R-:W0:Y:S02]  /*94b0*/  @P1 LDC.64 R12, c[0x0][0x9e8] ;  /* 0x00027a00ff0c1b82 */ /* 0x000e240000000a00 */
[----:B0-----:R-:W-:-:S05]  /*94c0*/  @P1 IMAD.HI.U32 R8, R4, R12, RZ ;  /* 0x0000000c04081227 */ /* 0x001fca00078e00ff */
[----:B------:R-:W-:-:S07]  /*94d0*/  @P1 SHF.R.U32.HI R4, RZ, R13, R8 ;  /* 0x0000000dff041219 */ /* 0x000fce0000011608 */
.L_x_1056:
[----:B------:R-:W-:-:S05]  /*94e0*/  IMAD R4, R4, R11, RZ ;  /* 0x0000000b04047224 */ /* 0x000fca00078e02ff */
[----:B------:R-:W-:-:S07]  /*94f0*/  VIMNMX R5, R5, R4, !PT ;  /* 0x0000000405057248 */ /* 0x000fce0007fe0100 */
.L_x_1054:
[----:B------:R-:W-:-:S05]  /*9500*/  VIADD R5, R5, 0x7f ;  /* 0x0000007f05057836 */ /* 0x000fca0000000000 */
[----:B------:R-:W-:-:S04]  /*9510*/  SHF.R.S32.HI R4, RZ, 0x1f, R5 ;  /* 0x0000001fff047819 */ /* 0x000fc80000011405 */
[----:B------:R-:W-:-:S04]  /*9520*/  LEA.HI R4, R4, R5, RZ, 0x7 ;  /* 0x0000000504047211 */ /* 0x000fc800078f38ff */
[----:B------:R-:W-:-:S04]  /*9530*/  SHF.R.S32.HI R4, RZ, 0x7, R4 ;  /* 0x00000007ff047819 */ /* 0x000fc80000011404 */
[----:B------:R-:W-:-:S04]  /*9540*/  VIMNMX R5, R4, UR39, !PT ;  /* 0x0000002704057c48 */ /* 0x000fc8000ffe0100 */
[----:B------:R-:W-:-:S13]  /*9550*/  ISETP.GE.AND P1, PT, R6, R5, PT ;  /* 0x000000050600720c */ /* 0x000fda0003f26270 */
[----:B------:R-:W-:Y:S05]  /*9560*/  @!P1 BRA `(.L_x_1057) ;  /* 0x00000028002c9947 */ /* 0x000fea0003800000 */
[----:B------:R-:W-:Y:S01]  /*9570*/  IMAD.MOV.U32 R7, RZ, RZ, R10 ;  /* 0x000000ffff077224 */ /* 0x000fe200078e000a */
[----:B------:R-:W-:Y:S01]  /*9580*/  UMOV UR31, UR46 ;  /* 0x0000002e001f7c82 */ /* 0x000fe20008000000 */
[----:B------:R-:W-:Y:S01]  /*9590*/  IMAD.MOV.U32 R4, RZ, RZ, R9 ;  /* 0x000000ffff047224 */ /* 0x000fe200078e0009 */
[----:B------:R-:W-:Y:S01]  /*95a0*/  UMOV UR30, UR45 ;  /* 0x0000002d001e7c82 */ /* 0x000fe20008000000 */
[----:B------:R-:W-:-:S05]  /*95b0*/  ULDC UR29, c[0x0][0x988] ;  /* 0x00026200001d7ab9 */ /* 0x000fca0000000800 */
.L_x_1068:
[----:B------:R-:W-:Y:S01]  /*95c0*/  ISETP.NE.AND P2, PT, RZ, UR37, PT ;  /* 0x00000025ff007c0c */ /* 0x000fe2000bf45270 */
[----:B------:R-:W-:-:S04]  /*95d0*/  UISETP.NE.AND UP0, UPT, UR30, 0x1, UPT ;  /* 0x000000011e00788c */ /* 0x000fc8000bf05270 */
[----:B------:R-:W-:-:S04]  /*95e0*/  USEL UR46, URZ, 0x1, UP0 ;  /* 0x000000013f2e7887 */ /* 0x000fc80008000000 */
[----:B------:R-:W-:-:S04]  /*95f0*/  ULOP3.LUT UR46, UR31, UR46, URZ, 0x3c, !UPT ;  /* 0x0000002e1f2e7292 */ /* 0x000fc8000f8e3c3f */
[----:B------:R-:W-:Y:S08]  /*9600*/  @P2 BRA `(.L_x_1058) ;  /* 0x0000000000382947 */ /* 0x000ff00003800000 */
[----:B------:R-:W-:Y:S05]  /*9610*/  @!P0 BRA `(.L_x_1059) ;  /* 0x0000000000048947 */ /* 0x000fea0003800000 */
[----:B------:R-:W-:Y:S01]  /*9620*/  BPT.TRAP 0x1 ;  /* 0x000000040000795c */ /* 0x000fe20000300000 */
.L_x_1059:
        /* <DEDUP_REMOVED lines=9> */
.L_x_1060:
[----:B-1----:R-:W-:Y:S05]  /*96c0*/  @P1 BRA `(.L_x_1058) ;  /* 0x0000000000081947 */ /* 0x002fea0003800000 */
[----:B------:R-:W1:Y:S02]  /*96d0*/  SYNCS.PHASECHK.TRANS64.TRYWAIT P1, [UR6+0x2a830], R8 ;  /* 0x02a83008ff0075a7 */ /* 0x000e640008020146 */
[----:B-1----:R-:W-:Y:S05]  /*96e0*/  @!P1 BRA `(.L_x_1061) ;  /* 0x000000e800b49947 */ /* 0x002fea0003800000 */
.L_x_1058:
        /* <DEDUP_REMOVED lines=40> */
.L_x_1063:
[----:B------:R-:W-:Y:S01]  /*9970*/  ULEA UR6, UR30, UR36, 0x3 ;  /* 0x000000241e067291 */ /* 0x000fe2000f8e183f */
[----:B------:R-:W-:-:S05]  /*9980*/  IMAD.U32 R8, RZ, RZ, UR31 ;  /* 0x0000001fff087e24 */ /* 0x000fca000f8e00ff */
[----:B------:R-:W-:-:S04]  /*9990*/  SHF.L.U32 R8, R8, 0x1f, RZ ;  /* 0x0000001f08087819 */ /* 0x000fc800000006ff */
[----:B------:R0:W1:Y:S01]  /*99a0*/  SYNCS.PHASECHK.TRANS64.TRYWAIT P1, [UR6+0x2a850], R8 ;  /* 0x02a85008ff0075a7 */ /* 0x0000620008020146 */
[----:B------:R-:W-:Y:S05]  /*99b0*/  @!P0 BRA `(.L_x_1064) ;  /* 0x0000000000048947 */ /* 0x000fea0003800000 */
[----:B------:R-:W-:Y:S01]  /*99c0*/  BPT.TRAP 0x1 ;  /* 0x000000040000795c */ /* 0x000fe20000300000 */
.L_x_1064:
[----:B-1----:R-:W-:Y:S05]  /*99d0*/  @P1 BRA `(.L_x_1062) ;  /* 0x0000000000081947 */ /* 0x002fea0003800000 */
[----:B------:R-:W1:Y:S02]  /*99e0*/  SYNCS.PHASECHK.TRANS64.TRYWAIT P1, [UR6+0x2a850], R8 ;  /* 0x02a85008ff0075a7 */ /* 0x000e640008020146 */
[----:B-1----:R-:W-:Y:S05]  /*99f0*/  @!P1 BRA `(.L_x_1065) ;  /* 0x000000e800089947 */ /* 0x002fea0003800000 */
.L_x_1062:
        /* <DEDUP_REMOVED lines=31> */
.L_x_1066:
        /* <DEDUP_REMOVED lines=37> */
[----:B------:R-:W-:Y:S01]  /*9e40*/  FMUL.FTZ R139, R0, R147 ;  /* 0x00000093008b7220 */ /* 0x000fe20000410000 */
        /* <DEDUP_REMOVED lines=34> */
[----:B------:R-:W-:-:S04]  /*a070*/  ULEA UR6, UR45, UR36, 0x3 ;  /* 0x000000242d067291 */ /* 0x000fc8000f8e183f */
[----:B------:R-:W-:Y:S02]  /*a080*/  UIADD3 UR6, UR6, 0x2a840, URZ ;  /* 0x0002a84006067890 */ /* 0x000fe4000fffe03f */
[----:B------:R-:W0:Y:S01]  /*a090*/  MUFU.TANH R122, R122 ;  /* 0x0000007a007a7308 */ /* 0x000e220000002400 */
[----:B-1----:R-:W-:Y:S01]  /*a0a0*/  FMNMX.FTZ R163, R21, R162, !PT ;  /* 0x000000a215a37209 */ /* 0x002fe20007810000 */
[----:B------:R-:W-:-:S06]  /*a0b0*/  UPRMT UR6, UR38, 0x654, UR6 ;  /* 0x0000065426067896 */ /* 0x000fcc0008000006 */
[----:B------:R-:W1:Y:S01]  /*a0c0*/  MUFU.TANH R121, R121 ;  /* 0x0000007900797308 */ /* 0x000e620000002400 */
[----:B--2---:R-:W-:Y:S02]  /*a0d0*/  FMNMX.FTZ R10, R120, R9, !PT ;  /* 0x00000009780a7209 */ /* 0x004fe40007810000 */
[----:B------:R-:W-:Y:S05]  /*a0e0*/  SYNCS.ARRIVE.TRANS64.RED.A1T0 RZ, [UR6], RZ ;  /* 0x000000ffffff79a7 */ /* 0x000fea0008100406 */
        /* <DEDUP_REMOVED lines=13> */
[----:B0-----:R-:W-:Y:S01]  /*a1c0*/  FMNMX.FTZ R163, R127, R162, !PT ;  /* 0x000000a27fa37209 */ /* 0x001fe20007810000 */
[C---:B------:R-:W-:Y:S01]  /*a1d0*/  FMUL.FTZ R162, R0.reuse, R174 ;  /* 0x000000ae00a27220 */ /* 0x040fe20000410000 */
[----:B------:R-:W-:Y:S01]  /*a1e0*/  FMUL.FTZ R174, R0, R180 ;  /* 0x000000b400ae7220 */ /* 0x000fe20000410000 */
[----:B------:R-:W-:-:S04]  /*a1f0*/  IMAD.U32 R180, RZ, RZ, UR29 ;  /* 0x0000001dffb47e24 */ /* 0x000fc8000f8e00ff */
[----:B------:R-:W0:Y:S01]  /*a200*/  MUFU.TANH R129, R129 ;  /* 0x0000008100817308 */ /* 0x000e220000002400 */
[----:B-1----:R-:W-:-:S07]  /*a210*/  FMNMX.FTZ R10, R128, R9, !PT ;  /* 0x00000009800a7209 */ /* 0x002fce0007810000 */
[----:B------:R-:W1:Y:S01]  /*a220*/  MUFU.TANH R131, R131 ;  /* 0x0000008300837308 */ /* 0x000e620000002400 */
[----:B--2---:R-:W-:Y:S01]  /*a230*/  FMNMX.FTZ R164, R130, R163, !PT ;  /* 0x000000a382a47209 */ /* 0x004fe20007810000 */
[C---:B------:R-:W-:Y:S01]  /*a240*/  FMUL.FTZ R163, R0.reuse, R175 ;  /* 0x000000af00a37220 */ /* 0x040fe20000410000 */
[----:B------:R-:W-:-:S05]  /*a250*/  FMUL.FTZ R175, R0, R181 ;  /* 0x000000b500af7220 */ /* 0x000fca0000410000 */
        /* <DEDUP_REMOVED lines=27> */
[----:B-1----:R-:W-:Y:S01]  /*a410*/  FMNMX.FTZ R165, R141, R164, !PT ;  /* 0x000000a48da57209 */ /* 0x002fe20007810000 */
[----:B------:R-:W-:-:S06]  /*a420*/  FMUL.FTZ R164, R0, R178 ;  /* 0x000000b200a47220 */ /* 0x000fcc0000410000 */
[----:B------:R-:W1:Y:S01]  /*a430*/  MUFU.TANH R147, R147 ;  /* 0x0000009300937308 */ /* 0x000e620000002400 */
[----:B--2---:R-:W-:-:S07]  /*a440*/  FMNMX.FTZ R10, R146, R9, !PT ;  /* 0x00000009920a7209 */ /* 0x004fce0007810000 */
[----:B------:R-:W2:Y:S01]  /*a450*/  MUFU.TANH R145, R145 ;  /* 0x0000009100917308 */ /* 0x000ea20000002400 */
[----:B0-----:R-:W-:Y:S01]  /*a460*/  FMNMX.FTZ R166, R144, R165, !PT ;  /* 0x000000a590a67209 */ /* 0x001fe20007810000 */
[----:B------:R-:W-:-:S06]  /*a470*/  FMUL.FTZ R165, R0, R179 ;  /* 0x000000b300a57220 */ /* 0x000fcc0000410000 */
        /* <DEDUP_REMOVED lines=27> */
[----:B--2---:R-:W-:Y:S01]  /*a630*/  FMNMX.FTZ R167, R159, R166, !PT ;  /* 0x000000a69fa77209 */ /* 0x004fe20007810000 */
[----:B------:R-:W-:-:S06]  /*a640*/  FMUL.FTZ R166, R0, R182 ;  /* 0x000000b600a67220 */ /* 0x000fcc0000410000 */
        /* <DEDUP_REMOVED lines=28> */
[----:B-1----:R-:W-:Y:S02]  /*a810*/  FMNMX.FTZ R176, R166, R177, !PT ;  /* 0x000000b1a6b07209 */ /* 0x002fe40007810000 */
[----:B--2---:R-:W-:-:S05]  /*a820*/  FMNMX.FTZ R177, R175, R10, !PT ;  /* 0x0000000aafb17209 */ /* 0x004fca0007810000 */
[----:B------:R-:W1:Y:S01]  /*a830*/  SHFL.BFLY PT, R10, R177, 0x2, 0x1f ;  /* 0x0c401f00b10a7f89 */ /* 0x000e6200000e0000 */
[----:B0-----:R-:W-:-:S05]  /*a840*/  FMNMX.FTZ R176, R167, R176, !PT ;  /* 0x000000b0a7b07209 */ /* 0x001fca0007810000 */
[----:B------:R-:W0:Y:S01]  /*a850*/  SHFL.BFLY PT, R9, R176, 0x2, 0x1f ;  /* 0x0c401f00b0097f89 */ /* 0x000e2200000e0000 */
[----:B-1----:R-:W-:Y:S02]  /*a860*/  FMNMX.FTZ R178, R177, R10, !PT ;  /* 0x0000000ab1b27209 */ /* 0x002fe40007810000 */
[----:B0-----:R-:W-:-:S03]  /*a870*/  FMNMX.FTZ R179, R176, R9, !PT ;  /* 0x00000009b0b37209 */ /* 0x001fc60007810000 */
[----:B------:R-:W0:Y:S04]  /*a880*/  SHFL.BFLY PT, R9, R178, 0x1, 0x1f ;  /* 0x0c201f00b2097f89 */ /* 0x000e2800000e0000 */
[----:B------:R-:W1:Y:S01]  /*a890*/  SHFL.BFLY PT, R10, R179, 0x1, 0x1f ;  /* 0x0c201f00b30a7f89 */ /* 0x000e6200000e0000 */
[----:B0-----:R-:W-:Y:S02]  /*a8a0*/  FMNMX.FTZ R9, R178, R9, !PT ;  /* 0x00000009b2097209 */ /* 0x001fe40007810000 */
[----:B-1----:R-:W-:-:S03]  /*a8b0*/  FMNMX.FTZ R10, R179, R10, !PT ;  /* 0x0000000ab30a7209 */ /* 0x002fc60007810000 */
[C---:B------:R-:W-:Y:S01]  /*a8c0*/  FFMA.FTZ R176, R9.reuse, R180, -8 ;  /* 0xc100000009b07423 */ /* 0x040fe200000100b4 */
[----:B------:R-:W-:Y:S02]  /*a8d0*/  IMAD.U32 R179, RZ, RZ, UR29 ;  /* 0x0000001dffb37e24 */ /* 0x000fe4000f8e00ff */
[----:B------:R-:W-:Y:S01]  /*a8e0*/  FADD.FTZ R4, -R9, R4 ;  /* 0x0000000409047221 */ /* 0x000fe20000010100 */
[----:B------:R-:W-:-:S01]  /*a8f0*/  FFMA.FTZ R177, R175, UR29, -R176 ;  /* 0x0000001dafb17c23 */ /* 0x000fc200080108b0 */
[C---:B------:R-:W-:Y:S01]  /*a900*/  FADD.FTZ R7, -R10.reuse, R7 ;  /* 0x000000070a077221 */ /* 0x040fe20000010100 */
[----:B------:R-:W-:-:S01]  /*a910*/  FFMA.FTZ R175, R10, R179, -8 ;  /* 0xc10000000aaf7423 */ /* 0x000fc200000100b3 */
[----:B------:R-:W-:Y:S01]  /*a920*/  FMUL.FTZ R4, R4, UR29 ;  /* 0x0000001d04047c20 */ /* 0x000fe20008410000 */
[----:B------:R-:W-:-:S01]  /*a930*/  FFMA.FTZ R11, R11, UR29, -R176 ;  /* 0x0000001d0b0b7c23 */ /* 0x000fc200080108b0 */
[----:B------:R-:W-:Y:S01]  /*a940*/  FMUL.FTZ R7, R7, UR29 ;  /* 0x0000001d07077c20 */ /* 0x000fe20008410000 */
        /* <DEDUP_REMOVED lines=15> */
[----:B------:R-:W-:Y:S01]  /*aa40*/  FFMA.FTZ R125, R125, UR29, -R176 ;  /* 0x0000001d7d7d7c23 */ /* 0x000fe200080108b0 */
        /* <DEDUP_REMOVED lines=28> */
[----:B-1----:R-:W-:-:S01]  /*ac10*/  FFMA.FTZ R2, R7, R2, R12 ;  /* 0x0000000207027223 */ /* 0x002fc2000001000c */
[----:B------:R-:W-:Y:S01]  /*ac20*/  FFMA.FTZ R174, R174, UR29, -R176 ;  /* 0x0000001daeae7c23 */ /* 0x000fe200080108b0 */
[----:B------:R-:W-:-:S01]  /*ac30*/  FFMA.FTZ R130, R130, UR29, -R175 ;  /* 0x0000001d82827c23 */ /* 0x000fc200080108af */
[--C-:B------:R-:W-:Y:S01]  /*ac40*/  FFMA.FTZ R131, R131, UR29, -R175.reuse ;  /* 0x0000001d83837c23 */ /* 0x100fe200080108af */
[----:B------:R-:W-:-:S01]  /*ac50*/  FFMA.FTZ R134, R134, UR29, -R175 ;  /* 0x0000001d86867c23 */ /* 0x000fc200080108af */
[--C-:B------:R-:W-:Y:S01]  /*ac60*/  FFMA.FTZ R135, R135, UR29, -R175.reuse ;  /* 0x0000001d87877c23 */ /* 0x100fe200080108af */
[----:B------:R-:W-:-:S01]  /*ac70*/  FFMA.FTZ R138, R138, UR29, -R175 ;  /* 0x0000001d8a8a7c23 */ /* 0x000fc200080108af */
[----:B------:R-:W1:Y:S01]  /*ac80*/  MUFU.EX2 R14, R14 ;  /* 0x0000000e000e7308 */ /* 0x000e620000000800 */
        /* <DEDUP_REMOVED lines=16> */
[----:B-1----:R-:W-:-:S01]  /*ad90*/  FADD.FTZ R2, R14, R3 ;  /* 0x000000030e027221 */ /* 0x002fc20000010000 */
[--C-:B------:R-:W-:Y:S01]  /*ada0*/  FFMA.FTZ R161, R161, UR29, -R175.reuse ;  /* 0x0000001da1a17c23 */ /* 0x100fe200080108af */
[----:B------:R-:W-:-:S01]  /*adb0*/  FFMA.FTZ R162, R162, UR29, -R175 ;  /* 0x0000001da2a27c23 */ /* 0x000fc200080108af */
[--C-:B------:R-:W-:Y:S01]  /*adc0*/  FFMA.FTZ R166, R166, UR29, -R175.reuse ;  /* 0x0000001da6a67c23 */ /* 0x100fe200080108af */
[----:B------:R-:W-:-:S03]  /*add0*/  FFMA.FTZ R167, R167, UR29, -R175 ;  /* 0x0000001da7a77c23 */ /* 0x000fc600080108af */
[----:B------:R-:W1:Y:S01]  /*ade0*/  MUFU.EX2 R21, R21 ;  /* 0x0000001500157308 */ /* 0x000e620000000800 */
[----:B0-----:R-:W-:-:S07]  /*adf0*/  FADD.FTZ R176, R20, R179 ;  /* 0x000000b314b07221 */ /* 0x001fce0000010000 */
[----:B------:R-:W0:Y:S01]  /*ae00*/  MUFU.EX2 R120, R120 ;  /* 0x0000007800787308 */ /* 0x000e220000000800 */
[----:B--2---:R-:W-:-:S07]  /*ae10*/  FADD.FTZ R3, R15, R2 ;  /* 0x000000020f037221 */ /* 0x004fce0000010000 */
[----:B------:R-:W2:Y:S01]  /*ae20*/  MUFU.EX2 R122, R122 ;  /* 0x0000007a007a7308 */ /* 0x000ea20000000800 */
[----:B-1----:R-:W-:-:S07]  /*ae30*/  FADD.FTZ R179, R21, R176 ;  /* 0x000000b015b37221 */ /* 0x002fce0000010000 */
        /* <DEDUP_REMOVED lines=51> */
[----:B--2---:R-:W-:-:S01]  /*b170*/  FADD.FTZ R176, R144, R179 ;  /* 0x000000b390b07221 */ /* 0x004fc20000010000 */
[--C-:B------:R-:W-:Y:S01]  /*b180*/  FFMA.FTZ R179, R163, UR29, -R175.reuse ;  /* 0x0000001da3b37c23 */ /* 0x100fe200080108af */
[----:B------:R-:W-:-:S05]  /*b190*/  FFMA.FTZ R163, R164, UR29, -R175 ;  /* 0x0000001da4a37c23 */ /* 0x000fca00080108af */
        /* <DEDUP_REMOVED lines=19> */
[----:B-1----:R-:W-:-:S01]  /*b2d0*/  FADD.FTZ R181, R155, R164 ;  /* 0x000000a49bb57221 */ /* 0x002fc20000010000 */
[----:B------:R-:W-:-:S06]  /*b2e0*/  FFMA.FTZ R164, R165, UR29, -R175 ;  /* 0x0000001da5a47c23 */ /* 0x000fcc00080108af */
        /* <DEDUP_REMOVED lines=36> */
[----:B0-----:R-:W-:-:S03]  /*b530*/  FADD.FTZ R3, R177, R2 ;  /* 0x00000002b1037221 */ /* 0x001fc60000010000 */
[----:B--2---:R-:W-:Y:S01]  /*b540*/  FADD.FTZ R2, R167, R165 ;  /* 0x000000a5a7027221 */ /* 0x004fe20000010000 */
[----:B------:R-:W-:Y:S06]  /*b550*/  @!P0 BRA `(.L_x_1067) ;  /* 0x0000000000048947 */ /* 0x000fec0003800000 */
[----:B------:R-:W-:Y:S01]  /*b560*/  BPT.TRAP 0x1 ;  /* 0x000000040000795c */ /* 0x000fe20000300000 */
.L_x_1067:
[----:B------:R-:W-:Y:S01]  /*b570*/  ULEA UR6, UR30, UR36, 0x3 ;  /* 0x000000241e067291 */ /* 0x000fe2000f8e183f */
[----:B------:R-:W-:Y:S01]  /*b580*/  ISETP.GT.AND P1, PT, R6, R5, PT ;  /* 0x000000050600720c */ /* 0x000fe20003f24270 */
        /* <DEDUP_REMOVED lines=16> */
[----:B------:R-:W-:Y:S01]  /*b690*/  SYNCS.ARRIVE.TRANS64.RED.A1T0 RZ, [UR6], RZ ;  /* 0x000000ffffff79a7 */ /* 0x000fe20008100406 */
        /* <DEDUP_REMOVED lines=101> */
[----:B------:R-:W-:Y:S01]  /*bcf0*/  VIADD R6, R6, 0xffffffff ;  /* 0xffffffff06067836 */ /* 0x000fe20000000000 */
        /* <DEDUP_REMOVED lines=16> */
[----:B------:R-:W-:Y:S01]  /*be00*/  F2FP.SATFINITE.E4M3.F32.PACK_AB_MERGE_C R187, R164, R163, R15 ;  /* 0x000000a3a4bb723e */ /* 0x000fe2000480700f */
[----:B------:R-:W-:Y:S06]  /*be10*/  @P1 BRA `(.L_x_1068) ;  /* 0xffffffd400e81947 */ /* 0x000fec000383ffff */
.L_x_1057:
[----:B------:R-:W-:-:S13]  /*be20*/  ISETP.GE.AND P1, PT, R6, UR39, PT ;  /* 0x0000002706007c0c */ /* 0x000fda000bf26270 */
[----:B------:R-:W-:Y:S05]  /*be30*/  @!P1 BRA `(.L_x_1069) ;  /* 0x0000003800749947 */ /* 0x000fea0003800000 */
[----:B------:R-:W-:Y:S01]  /*be40*/  IMAD.MOV.U32 R5, RZ, RZ, R10 ;  /* 0x000000ffff057224 */ /* 0x000fe200078e000a */
[----:B------:R-:W-:Y:S01]  /*be50*/  UMOV UR35, UR46 ;  /* 0x0000002e00237c82 */ /* 0x000fe20008000000 */
[----:B------:R-:W-:Y:S01]  /*be60*/  IMAD.MOV.U32 R4, RZ, RZ, R9 ;  /* 0x000000ffff047224 */ /* 0x000fe200078e0009 */
[----:B------:R-:W-:Y:S01]  /*be70*/  UMOV UR34, UR45 ;  /* 0x0000002d00227c82 */ /* 0x000fe20008000000 */
[----:B------:R-:W-:Y:S01]  /*be80*/  ULDC UR30, c[0x0][0x9e4] ;  /* 0x00027900001e7ab9 */ /* 0x000fe20000000800 */
[----:B------:R-:W-:Y:S01]  /*be90*/  ULDC UR33, c[0x0][0x9dc] ;  /* 0x0002770000217ab9 */ /* 0x000fe20000000800 */
[----:B------:R-:W-:Y:S01]  /*bea0*/  ULDC UR32, c[0x0][0x288] ;  /* 0x0000a20000207ab9 */ /* 0x000fe20000000800 */
[----:B------:R-:W-:Y:S01]  /*beb0*/  ULDC UR29, c[0x0][0x988] ;  /* 0x00026200001d7ab9 */ /* 0x000fe20000000800 */
[----:B------:R-:W-:-:S05]  /*bec0*/  ULDC UR31, c[0x0][0x9e0] ;  /* 0x00027800001f7ab9 */ /* 0x000fca0000000800 */
.L_x_1088:
[----:B------:R-:W-:Y:S01]  /*bed0*/  UIADD3 UR45, UR34, 0x1, URZ ;  /* 0x00000001222d7890 */ /* 0x000fe2000fffe03f */
[----:B------:R-:W-:-:S03]  /*bee0*/  ISETP.NE.AND P2, PT, RZ, UR37, PT ;  /* 0x00000025ff007c0c */ /* 0x000fc6000bf45270 */
[----:B------:R-:W-:-:S04]  /*bef0*/  UISETP.NE.AND UP0, UPT, UR45, 0x2, UPT ;  /* 0x000000022d00788c */ /* 0x000fc8000bf05270 */
[----:B------:R-:W-:Y:S02]  /*bf00*/  USEL UR46, URZ, 0x1, UP0 ;  /* 0x000000013f2e7887 */ /* 0x000fe40008000000 */
[----:B------:R-:W-:Y:S02]  /*bf10*/  USEL UR45, UR45, URZ, UP0 ;  /* 0x0000003f2d2d7287 */ /* 0x000fe40008000000 */
[----:B------:R-:W-:Y:S02]  /*bf20*/  ULOP3.LUT UR46, UR35, UR46, URZ, 0x3c, !UPT ;  /* 0x0000002e232e7292 */ /* 0x000fe4000f8e3c3f */
[----:B------:R-:W-:Y:S10]  /*bf30*/  @P2 BRA `(.L_x_1070) ;  /* 0x00000000002c2947 */ /* 0x000ff40003800000 */
[----:B------:R-:W-:Y:S05]  /*bf40*/  @!P0 BRA `(.L_x_1071) ;  /* 0x0000000000048947 */ /* 0x000fea0003800000 */
[----:B------:R-:W-:Y:S01]  /*bf50*/  BPT.TRAP 0x1 ;  /* 0x000000040000795c */ /* 0x000fe20000300000 */
.L_x_1071:
[----:B------:R-:W-:Y:S01]  /*bf60*/  ULEA UR6, UR45, UR36, 0x3 ;  /* 0x000000242d067291 */ /* 0x000fe2000f8e183f */
[----:B------:R-:W-:-:S05]  /*bf70*/  IMAD.U32 R7, RZ, RZ, UR46 ;  /* 0x0000002eff077e24 */ /* 0x000fca000f8e00ff */
[----:B------:R-:W-:-:S04]  /*bf80*/  SHF.L.U32 R7, R7, 0x1f, RZ ;  /* 0x0000001f07077819 */ /* 0x000fc800000006ff */
[----:B------:R0:W1:Y:S01]  /*bf90*/  SYNCS.PHASECHK.TRANS64.TRYWAIT P1, [UR6+0x2a830], R7 ;  /* 0x02a83007ff0075a7 */ /* 0x0000620008020146 */
[----:B------:R-:W-:Y:S05]  /*bfa0*/  @!P0 BRA `(.L_x_1072) ;  /* 0x0000000000048947 */ /* 0x000fea0003800000 */
[----:B------:R-:W-:Y:S01]  /*bfb0*/  BPT.TRAP 0x1 ;  /* 0x000000040000795c */ /* 0x000fe20000300000 */
.L_x_1072:
[----:B-1----:R-:W-:Y:S05]  /*bfc0*/  @P1 BRA `(.L_x_1070) ;  /* 0x0000000000081947 */ /* 0x002fea0003800000 */
[----:B------:R-:W1:Y:S02]  /*bfd0*/  SYNCS.PHASECHK.TRANS64.TRYWAIT P1, [UR6+0x2a830], R7 ;  /* 0x02a83007ff0075a7 */ /* 0x000e640008020146 */
[----:B-1----:R-:W-:Y:S05]  /*bfe0*/  @!P1 BRA `(.L_x_1073) ;  /* 0x000000c000a49947 */ /* 0x002fea0003800000 */
.L_x_1070:
[----:B-1----:R-:W1:Y:S01]  /*bff0*/  S2R R8, SR_TID.X ;  /* 0x0000000000087919 */ /* 0x002e620000002100 */
[----:B------:R-:W-:Y:S01]  /*c000*/  UIMAD UR26, UR45, 0x600, UR28 ;  /* 0x000006002d1a78a4 */ /* 0x000fe2000f8e021c */
[----:B------:R-:W-:Y:S01]  /*c010*/  UMOV UR27, 0x80000020 ;  /* 0x80000020001b7882 */ /* 0x000fe20000000000 */
[----:B------:R-:W-:Y:S02]  /*c020*/  UMOV UR7, 0x80000020 ;  /* 0x8000002000077882 */ /* 0x000fe40000000000 */
[----:B------:R-:W-:Y:S02]  /*c030*/  UIADD3 UR6, UR26, 0x2, URZ ;  /* 0x000000021a067890 */ /* 0x000fe4000fffe03f */
[----:B------:R-:W-:Y:S01]  /*c040*/  UIADD3 UR10, UR26, 0x200, URZ ;  /* 0x000002001a0a7890 */ /* 0x000fe2000fffe03f */
[----:B------:R-:W-:Y:S01]  /*c050*/  UMOV UR11, 0x80000020 ;  /* 0x80000020000b7882 */ /* 0x000fe20000000000 */
[----:B------:R-:W-:Y:S01]  /*c060*/  UIADD3 UR14, UR26, 0x202, URZ ;  /* 0x000002021a0e7890 */ /* 0x000fe2000fffe03f */
[----:B------:R-:W-:Y:S01]  /*c070*/  UMOV UR15, 0x80000020 ;  /* 0x80000020000f7882 */ /* 0x000fe20000000000 */
[----:B------:R-:W-:Y:S01]  /*c080*/  UIADD3 UR18, UR26, 0x400, URZ ;  /* 0x000004001a127890 */ /* 0x000fe2000fffe03f */
[----:B------:R-:W-:Y:S01]  /*c090*/  UMOV UR19, 0x80000020 ;  /* 0x8000002000137882 */ /* 0x000fe20000000000 */
[----:B------:R-:W-:Y:S01]  /*c0a0*/  UIADD3 UR22, UR26, 0x402, URZ ;  /* 0x000004021a167890 */ /* 0x000fe2000fffe03f */
[----:B------:R-:W-:Y:S01]  /*c0b0*/  UMOV UR23, 0x80000020 ;  /* 0x8000002000177882 */ /* 0x000fe20000000000 */
        /* <DEDUP_REMOVED lines=24> */
.L_x_1075:
[----:B------:R-:W-:Y:S01]  /*c240*/  ULEA UR6, UR34, UR36, 0x3 ;  /* 0x0000002422067291 */ /* 0x000fe2000f8e183f */
[----:B------:R-:W-:-:S05]  /*c250*/  IMAD.U32 R7, RZ, RZ, UR35 ;  /* 0x00000023ff077e24 */ /* 0x000fca000f8e00ff */
[----:B------:R-:W-:-:S04]  /*c260*/  SHF.L.U32 R7, R7, 0x1f, RZ ;  /* 0x0000001f07077819 */ /* 0x000fc800000006ff */
[----:B------:R0:W1:Y:S01]  /*c270*/  SYNCS.PHASECHK.TRANS64.TRYWAIT P1, [UR6+0x2a850], R7 ;  /* 0x02a85007ff0075a7 */ /* 0x0000620008020146 */
[----:B------:R-:W-:Y:S05]  /*c280*/  @!P0 BRA `(.L_x_1076) ;  /* 0x0000000000048947 */ /* 0x000fea0003800000 */
[----:B------:R-:W-:Y:S01]  /*c290*/  BPT.TRAP 0x1 ;  /* 0x000000040000795c */ /* 0x000fe20000300000 */
.L_x_1076:
[----:B-1----:R-:W-:Y:S05]  /*c2a0*/  @P1 BRA `(.L_x_1074) ;  /* 0x0000000000081947 */ /* 0x002fea0003800000 */
[----:B------:R-:W1:Y:S02]  /*c2b0*/  SYNCS.PHASECHK.TRANS64.TRYWAIT P1, [UR6+0x2a850], R7 ;  /* 0x02a85007ff0075a7 */ /* 0x000e640008020146 */
[----:B-1----:R-:W-:Y:S05]  /*c2c0*/  @!P1 BRA `(.L_x_1077) ;  /* 0x000000c000049947 */ /* 0x002fea0003800000 */
.L_x_1074:
        /* <DEDUP_REMOVED lines=31> */
.L_x_1078:
[----:B------:R-:W-:Y:S01]  /*c4c0*/  UISETP.NE.AND UP1, UPT, UR50, URZ, UPT ;  /* 0x0000003f3200728c */ /* 0x000fe2000bf25270 */
[C---:B------:R-:W-:Y:S01]  /*c4d0*/  FMUL.FTZ R189, R0.reuse, R137 ;  /* 0x0000008900bd7220 */ /* 0x040fe20000410000 */
[C---:B------:R-:W-:Y:S01]  /*c4e0*/  FMUL.FTZ R137, R0.reuse, R167 ;  /* 0x000000a700897220 */ /* 0x040fe20000410000 */
[C---:B------:R-:W-:Y:S01]  /*c4f0*/  FMUL.FTZ R190, R0.reuse, R136 ;  /* 0x0000008800be7220 */ /* 0x040fe20000410000 */
[----:B------:R-:W-:Y:S02]  /*c500*/  VIADD R167, R17, UR42 ;  /* 0x0000002a11a77c36 */ /* 0x000fe40008000000 */
[C---:B------:R-:W-:Y:S01]  /*c510*/  FMUL.FTZ R136, R0.reuse, R166 ;  /* 0x000000a600887220 */ /* 0x040fe20000410000 */
[----:B------:R-:W-:Y:S01]  /*c520*/  PLOP3.LUT P1, PT, PT, PT, UP1, 0x80, 0x0 ;  /* 0x000000000000781c */ /* 0x000fe20003f2f018 */
[----:B------:R-:W1:Y:S01]  /*c530*/  LDC R166, c[0x0][0x2f0] ;  /* 0x0000bc00ffa67b82 */ /* 0x000e620000000800 */
[----:B------:R-:W-:Y:S01]  /*c540*/  PLOP3.LUT P2, PT, PT, PT, UP1, 0x80, 0x0 ;  /* 0x000000000000781c */ /* 0x000fe20003f4f018 */
[C---:B------:R-:W-:Y:S01]  /*c550*/  FMUL.FTZ R21, R0.reuse, R131 ;  /* 0x0000008300157220 */ /* 0x040fe20000410000 */
[C---:B------:R-:W-:Y:S01]  /*c560*/  FMUL.FTZ R131, R0.reuse, R155 ;  /* 0x0000009b00837220 */ /* 0x040fe20000410000 */
[----:B------:R-:W-:Y:S01]  /*c570*/  @UP1 ULDC UR7, c[0x0][0x44c] ;  /* 0x0001130000071ab9 */ /* 0x000fe20000000800 */
[----:B------:R-:W-:Y:S01]  /*c580*/  ULEA UR6, UR45, UR36, 0x3 ;  /* 0x000000242d067291 */ /* 0x000fe2000f8e183f */
[C---:B------:R-:W-:Y:S01]  /*c590*/  FMUL.FTZ R188, R0.reuse, R132 ;  /* 0x0000008400bc7220 */ /* 0x040fe20000410000 */
[C---:B------:R-:W-:Y:S01]  /*c5a0*/  FMUL.FTZ R155, R0.reuse, R165 ;  /* 0x000000a5009b7220 */ /* 0x040fe20000410000 */
[----:B------:R-:W-:Y:S01]  /*c5b0*/  FMUL.FTZ R132, R0, R158 ;  /* 0x0000009e00847220 */ /* 0x000fe20000410000 */
[----:B------:R-:W-:-:S02]  /*c5c0*/  IMAD.SHL.U32 R165, R6, 0x80, RZ ;  /* 0x0000008006a57824 */ /* 0x000fc400078e00ff */
[----:B------:R-:W-:Y:S01]  /*c5d0*/  FMUL.FTZ R158, R0, R169 ;  /* 0x000000a9009e7220 */ /* 0x000fe20000410000 */
[----:B------:R-:W-:Y:S01]  /*c5e0*/  UIADD3 UR6, UR6, 0x2a840, URZ ;  /* 0x0002a84006067890 */ /* 0x000fe2000fffe03f */
[----:B------:R-:W-:Y:S01]  /*c5f0*/  @P1 IMAD.HI.U32 R10, R167, UR7, RZ ;  /* 0x00000007a70a1c27 */ /* 0x000fe2000f8e00ff */
[----:B------:R-:W-:-:S03]  /*c600*/  @UP1 ULDC UR7, c[0x0][0x450] ;  /* 0x0001140000071ab9 */ /* 0x000fc60000000800 */
[C---:B------:R-:W-:Y:S01]  /*c610*/  FMUL.FTZ R14, R0.reuse, R127 ;  /* 0x0000007f000e7220 */ /* 0x040fe20000410000 */
[C---:B------:R-:W-:Y:S01]  /*c620*/  FMUL.FTZ R185, R0.reuse, R128 ;  /* 0x0000008000b97220 */ /* 0x040fe20000410000 */
[C---:B------:R-:W-:Y:S01]  /*c630*/  FMUL.FTZ R186, R0.reuse, R129 ;  /* 0x0000008100ba7220 */ /* 0x040fe20000410000 */
[----:B------:R-:W-:Y:S01]  /*c640*/  @P2 SHF.R.U32.HI R167, RZ, UR7, R10 ;  /* 0x00000007ffa72c19 */ /* 0x000fe2000801160a */
[C---:B------:R-:W-:Y:S01]  /*c650*/  FMUL.FTZ R127, R0.reuse, R147 ;  /* 0x00000093007f7220 */ /* 0x040fe20000410000 */
[----:B------:R-:W-:Y:S01]  /*c660*/  UISETP.NE.AND UP0, UPT, UR49, URZ, UPT ;  /* 0x0000003f3100728c */ /* 0x000fe2000bf05270 */
[C---:B------:R-:W-:Y:S01]  /*c670*/  FMUL.FTZ R9, R0.reuse, R120 ;  /* 0x0000007800097220 */ /* 0x040fe20000410000 */
[C---:B0-----:R-:W-:Y:S01]  /*c680*/  FMUL.FTZ R7, R0.reuse, R122 ;  /* 0x0000007a00077220 */ /* 0x041fe20000410000 */
[----:B------:R-:W0:Y:S01]  /*c690*/  SHFL.IDX PT, R169, R167, RZ, 0x1c1f ;  /* 0x001c1fffa7a97589 */ /* 0x000e2200000e0000 */
[C---:B------:R-:W-:Y:S01]  /*c6a0*/  FMUL.FTZ R20, R0.reuse, R130 ;  /* 0x0000008200147220 */ /* 0x040fe20000410000 */
[C---:B------:R-:W-:Y:S01]  /*c6b0*/  FMUL.FTZ R147, R0.reuse, R149 ;  /* 0x0000009500937220 */ /* 0x040fe20000410000 */
[C---:B------:R-:W-:Y:S01]  /*c6c0*/  FMUL.FTZ R128, R0.reuse, R150 ;  /* 0x0000009600807220 */ /* 0x040fe20000410000 */
[C---:B------:R-:W-:Y:S01]  /*c6d0*/  FMUL.FTZ R129, R0.reuse, R151 ;  /* 0x0000009700817220 */ /* 0x040fe20000410000 */
        /* <DEDUP_REMOVED lines=48> */
[----:B------:R-:W2:Y:S01]  /*c9e0*/  MUFU.TANH R9, R9 ;  /* 0x0000000900097308 */ /* 0x000ea20000002400 */
[----:B------:R-:W-:Y:S01]  /*c9f0*/  SYNCS.ARRIVE.TRANS64.RED.A1T0 RZ, [UR6], RZ ;  /* 0x000000ffffff79a7 */ /* 0x000fe20008100406 */
[----:B-1----:R-:W-:Y:S01]  /*ca00*/  IMAD R11, R166, UR41, R11 ;  /* 0x00000029a60b7c24 */ /* 0x002fe2000f8e020b */
[----:B------:R-:W-:-:S03]  /*ca10*/  ULOP3.LUT UR6, URZ, UR33, URZ, 0x33, !UPT ;  /* 0x000000213f067292 */ /* 0x000fc6000f8e333f */
[----:B------:R-:W-:Y:S02]  /*ca20*/  VIADD R11, R11, -UR32 ;  /* 0x800000200b0b7c36 */ /* 0x000fe40008000000 */
[----:B------:R-:W1:Y:S02]  /*ca30*/  MUFU.TANH R13, R13 ;  /* 0x0000000d000d7308 */ /* 0x000e640000002400 */
[C---:B------:R-:W-:Y:S02]  /*ca40*/  VIADD R164, R11.reuse, UR31 ;  /* 0x0000001f0ba47c36 */ /* 0x040fe40008000000 */
[----:B------:R-:W-:Y:S02]  /*ca50*/  VIADD R163, R11, UR6 ;  /* 0x000000060ba37c36 */ /* 0x000fe40008000000 */
[--C-:B0-----:R-:W-:Y:S02]  /*ca60*/  IMAD.IADD R174, R164, 0x1, R169.reuse ;  /* 0x00000001a4ae7824 */ /* 0x101fe400078e02a9 */
[----:B------:R-:W0:Y:S01]  /*ca70*/  MUFU.TANH R7, R7 ;  /* 0x0000000700077308 */ /* 0x000e220000002400 */
        /* <DEDUP_REMOVED lines=65> */
[----:B------:R-:W-:-:S05]  /*ce90*/  VIADD R169, R10, -UR32 ;  /* 0x800000200aa97c36 */ /* 0x000fca0008000000 */
        /* <DEDUP_REMOVED lines=10> */
.L_x_1081:
[----:B------:R-:W-:-:S05]  /*cf40*/  IMAD.U32 R176, RZ, RZ, UR30 ;  /* 0x0000001effb07e24 */ /* 0x000fca000f8e00ff */
[----:B------:R-:W-:-:S13]  /*cf50*/  ISETP.NE.AND P1, PT, R176, 0x1, PT ;  /* 0x00000001b000780c */ /* 0x000fda0003f25270 */
[----:B------:R-:W1:Y:S02]  /*cf60*/  @P1 LDC.64 R10, c[0x0][0x9e8] ;  /* 0x00027a00ff0a1b82 */ /* 0x000e640000000a00 */
[----:B-1----:R-:W-:-:S05]  /*cf70*/  @P1 IMAD.HI.U32 R10, R169, R10, RZ ;  /* 0x0000000aa90a1227 */ /* 0x002fca00078e00ff */
[----:B------:R-:W-:-:S07]  /*cf80*/  @P1 SHF.R.U32.HI R169, RZ, R11, R10 ;  /* 0x0000000bffa91219 */ /* 0x000fce000001160a */
.L_x_1082:
[----:B------:R-:W-:Y:S05]  /*cf90*/  BSYNC B0 ;  /* 0x0000000000007941 */ /* 0x000fea0003800000 */
.L_x_1080:
[----:B------:R-:W-:-:S04]  /*cfa0*/  IMAD R169, R169, R176, -R165 ;  /* 0x000000b0a9a97224 */ /* 0x000fc800078e0aa5 */
[----:B------:R-:W-:-:S05]  /*cfb0*/  IMAD R169, R16, -0x2, R169 ;  /* 0xfffffffe10a97824 */ /* 0x000fca00078e02a9 */
[----:B------:R-:W-:Y:S02]  /*cfc0*/  VIADDMNMX R174, R169, R176, R174, PT ;  /* 0x000000b0a9ae7246 */ /* 0x000fe400038001ae */
[----:B------:R-:W-:-:S07]  /*cfd0*/  VIMNMX R172, R172, R169, !PT ;  /* 0x000000a9acac7248 */ /* 0x000fce0007fe0100 */
.L_x_1079:
[----:B------:R-:W-:Y:S01]  /*cfe0*/  ISETP.GT.AND P1, PT, R6, -0x1, PT ;  /* 0xffffffff0600780c */ /* 0x000fe20003f24270 */
[----:B------:R-:W1:Y:S01]  /*cff0*/  SHFL.IDX PT, R11, R167, 0x1, 0x1c1f ;  /* 0x003c1f00a70b7f89 */ /* 0x000e6200000e0000 */
[----:B------:R-:W-:Y:S02]  /*d000*/  UISETP.NE.AND UP0, UPT, UR49, URZ, UPT ;  /* 0x0000003f3100728c */ /* 0x000fe4000bf05270 */
[C---:B------:R-:W-:Y:S02]  /*d010*/  ISETP.GT.AND P2, PT, R172.reuse, 0x1, P1 ;  /* 0x00000001ac00780c */ /* 0x040fe40000f44270 */
[----:B------:R-:W-:Y:S02]  /*d020*/  ISETP.GT.AND P3, PT, R172, 0x8, P1 ;  /* 0x00000008ac00780c */ /* 0x000fe40000f64270 */
[C---:B------:R-:W-:Y:S02]  /*d030*/  ISETP.LT.OR P2, PT, R174.reuse, 0x2, P2 ;  /* 0x00000002ae00780c */ /* 0x040fe40001741670 */
[----:B------:R-:W-:-:S02]  /*d040*/  ISETP.LT.OR P3, PT, R174, 0x9, P3 ;  /* 0x00000009ae00780c */ /* 0x000fc40001f61670 */
[C---:B------:R-:W-:Y:S02]  /*d050*/  ISETP.GT.AND P6, PT, R172.reuse, RZ, P1 ;  /* 0x000000ffac00720c */ /* 0x040fe40000fc4270 */
[C---:B------:R-:W-:Y:S02]  /*d060*/  ISETP.GT.AND P5, PT, R172.reuse, 0x9, P1 ;  /* 0x00000009ac00780c */ /* 0x040fe40000fa4270 */
[----:B------:R-:W-:Y:S02]  /*d070*/  FSEL R175, R13, -INF , !P2 ;  /* 0xff8000000daf7808 */ /* 0x000fe40005000000 */
[C---:B------:R-:W-:Y:S02]  /*d080*/  ISETP.GT.AND P2, PT, R172.reuse, 0x18, P1 ;  /* 0x00000018ac00780c */ /* 0x040fe40000f44270 */
[----:B------:R-:W-:Y:S02]  /*d090*/  FSEL R173, R15, -INF , !P3 ;  /* 0xff8000000fad7808 */ /* 0x000fe40005800000 */
[----:B------:R-:W-:-:S02]  /*d0a0*/  ISETP.GT.AND P3, PT, R172, 0x19, P1 ;  /* 0x00000019ac00780c */ /* 0x000fc40000f64270 */
[----:B------:R-:W-:Y:S01]  /*d0b0*/  ISETP.LT.OR P6, PT, R174, 0x1, P6 ;  /* 0x00000001ae00780c */ /* 0x000fe200037c1670 */
[--C-:B-1----:R-:W-:Y:S01]  /*d0c0*/  IMAD.IADD R164, R164, 0x1, R11.reuse ;  /* 0x00000001a4a47824 */ /* 0x102fe200078e020b */
[C---:B------:R-:W-:Y:S01]  /*d0d0*/  ISETP.LT.OR P5, PT, R174.reuse, 0xa, P5 ;  /* 0x0000000aae00780c */ /* 0x040fe20002fa1670 */
[----:B------:R-:W-:Y:S01]  /*d0e0*/  IMAD.IADD R163, R163, 0x1, R11 ;  /* 0x00000001a3a37824 */ /* 0x000fe200078e020b */
[C---:B------:R-:W-:Y:S02]  /*d0f0*/  ISETP.LT.OR P2, PT, R174.reuse, 0x19, P2 ;  /* 0x00000019ae00780c */ /* 0x040fe40001741670 */
[----:B------:R-:W-:Y:S02]  /*d100*/  ISETP.LT.OR P3, PT, R174, 0x1a, P3 ;  /* 0x0000001aae00780c */ /* 0x000fe40001f61670 */
[----:B------:R-:W-:Y:S02]  /*d110*/  ISETP.GT.AND P4, PT, R172, 0x10, P1 ;  /* 0x00000010ac00780c */ /* 0x000fe40000f84270 */
[----:B------:R-:W-:-:S02]  /*d120*/  FSEL R177, R9, -INF , !P6 ;  /* 0xff80000009b17808 */ /* 0x000fc40007000000 */
[----:B0-----:R-:W-:Y:S02]  /*d130*/  FSEL R171, R184, -INF , !P5 ;  /* 0xff800000b8ab7808 */ /* 0x001fe40006800000 */
[C---:B------:R-:W-:Y:S02]  /*d140*/  ISETP.GT.AND P6, PT, R172.reuse, 0x11, P1 ;  /* 0x00000011ac00780c */ /* 0x040fe40000fc4270 */
[----:B------:R-:W-:Y:S02]  /*d150*/  ISETP.GT.AND P5, PT, R172, 0x20, P1 ;  /* 0x00000020ac00780c */ /* 0x000fe40000fa4270 */
        /* <DEDUP_REMOVED lines=43> */
[----:B------:R-:W-:Y:S02]  /*d410*/  ISETP.GT.AND P6, PT, R172, 0x50, P1 ;  /* 0x00000050ac00780c */ /* 0x000fe40000fc4270 */
[----:B------:R-:W-:-:S02]  /*d420*/  FSEL R152, R153, -INF , !P2 ;  /* 0xff80000099987808 */ /* 0x000fc40005000000 */
[----:B------:R-:W-:Y:S02]  /*d430*/  FSEL R153, R156, -INF , !P3 ;  /* 0xff8000009c997808 */ /* 0x000fe40005800000 */
[----:B------:R-:W-:Y:S02]  /*d440*/  ISETP.GT.AND P3, PT, R172, 0x69, P1 ;  /* 0x00000069ac00780c */ /* 0x000fe40000f64270 */
[C---:B------:R-:W-:Y:S02]  /*d450*/  ISETP.LT.OR P4, PT, R174.reuse, 0x4a, P4 ;  /* 0x0000004aae00780c */ /* 0x040fe40002781670 */
[C---:B------:R-:W-:Y:S02]  /*d460*/  ISETP.LT.OR P6, PT, R174.reuse, 0x51, P6 ;  /* 0x00000051ae00780c */ /* 0x040fe400037c1670 */
[----:B------:R-:W-:Y:S02]  /*d470*/  ISETP.LT.OR P3, PT, R174, 0x6a, P3 ;  /* 0x0000006aae00780c */ /* 0x000fe40001f61670 */
[----:B------:R-:W-:-:S02]  /*d480*/  ISETP.GT.AND P5, PT, R172, 0x59, P1 ;  /* 0x00000059ac00780c */ /* 0x000fc40000fa4270 */
[----:B------:R-:W-:Y:S02]  /*d490*/  FSEL R150, R151, -INF , !P4 ;  /* 0xff80000097967808 */ /* 0x000fe40006000000 */
[----:B------:R-:W-:Y:S02]  /*d4a0*/  ISETP.GT.AND P4, PT, R172, 0x60, P1 ;  /* 0x00000060ac00780c */ /* 0x000fe40000f84270 */
[----:B------:R-:W-:Y:S02]  /*d4b0*/  FSEL R151, R154, -INF , !P6 ;  /* 0xff8000009a977808 */ /* 0x000fe40007000000 */
[C---:B------:R-:W-:Y:S02]  /*d4c0*/  ISETP.GT.AND P6, PT, R172.reuse, 0x61, P1 ;  /* 0x00000061ac00780c */ /* 0x040fe40000fc4270 */
[----:B------:R-:W-:Y:S02]  /*d4d0*/  ISETP.GT.AND P2, PT, R172, 0x68, P1 ;  /* 0x00000068ac00780c */ /* 0x000fe40000f44270 */
[----:B------:R-:W-:-:S02]  /*d4e0*/  FSEL R156, R159, -INF , !P3 ;  /* 0xff8000009f9c7808 */ /* 0x000fc40005800000 */
[C---:B------:R-:W-:Y:S02]  /*d4f0*/  ISETP.LT.OR P5, PT, R174.reuse, 0x5a, P5 ;  /* 0x0000005aae00780c */ /* 0x040fe40002fa1670 */
[----:B------:R-:W-:Y:S02]  /*d500*/  PLOP3.LUT P3, PT, PT, PT, UP0, 0x40, 0x0 ;  /* 0x000000000000781c */ /* 0x000fe40003f6e808 */
[C---:B------:R-:W-:Y:S02]  /*d510*/  ISETP.LT.OR P4, PT, R174.reuse, 0x61, P4 ;  /* 0x00000061ae00780c */ /* 0x040fe40002781670 */
[C---:B------:R-:W-:Y:S02]  /*d520*/  ISETP.LT.OR P6, PT, R174.reuse, 0x62, P6 ;  /* 0x00000062ae00780c */ /* 0x040fe400037c1670 */
[----:B------:R-:W-:Y:S02]  /*d530*/  ISETP.LT.OR P2, PT, R174, 0x69, P2 ;  /* 0x00000069ae00780c */ /* 0x000fe40001741670 */
[----:B------:R-:W-:-:S02]  /*d540*/  FSEL R154, R155, -INF , !P5 ;  /* 0xff8000009b9a7808 */ /* 0x000fc40006800000 */
[----:B------:R-:W-:Y:S02]  /*d550*/  FSEL R155, R157, -INF , !P4 ;  /* 0xff8000009d9b7808 */ /* 0x000fe40006000000 */
[----:B------:R-:W-:Y:S02]  /*d560*/  FSEL R158, R158, -INF , !P6 ;  /* 0xff8000009e9e7808 */ /* 0x000fe40007000000 */
[----:B------:R-:W-:Y:S02]  /*d570*/  FSEL R157, R162, -INF , !P2 ;  /* 0xff800000a29d7808 */ /* 0x000fe40005000000 */
[C---:B------:R-:W-:Y:S02]  /*d580*/  ISETP.GT.AND P5, PT, R172.reuse, 0x70, P1 ;  /* 0x00000070ac00780c */ /* 0x040fe40000fa4270 */
[C---:B------:R-:W-:Y:S02]  /*d590*/  ISETP.GT.AND P4, PT, R172.reuse, 0x71, P1 ;  /* 0x00000071ac00780c */ /* 0x040fe40000f84270 */
[----:B------:R-:W-:-:S02]  /*d5a0*/  ISETP.GT.AND P6, PT, R172, 0x78, P1 ;  /* 0x00000078ac00780c */ /* 0x000fc40000fc4270 */
[----:B------:R-:W-:Y:S02]  /*d5b0*/  ISETP.GT.AND P2, PT, R172, 0x79, P1 ;  /* 0x00000079ac00780c */ /* 0x000fe40000f44270 */
[C---:B------:R-:W-:Y:S02]  /*d5c0*/  ISETP.LT.OR P5, PT, R174.reuse, 0x71, P5 ;  /* 0x00000071ae00780c */ /* 0x040fe40002fa1670 */
[C---:B------:R-:W-:Y:S02]  /*d5d0*/  ISETP.LT.OR P4, PT, R174.reuse, 0x72, P4 ;  /* 0x00000072ae00780c */ /* 0x040fe40002781670 */
[C---:B------:R-:W-:Y:S02]  /*d5e0*/  ISETP.LT.OR P6, PT, R174.reuse, 0x79, P6 ;  /* 0x00000079ae00780c */ /* 0x040fe400037c1670 */
[----:B------:R-:W-:Y:S02]  /*d5f0*/  ISETP.LT.OR P2, PT, R174, 0x7a, P2 ;  /* 0x0000007aae00780c */ /* 0x000fe40001741670 */
[----:B------:R-:W-:-:S02]  /*d600*/  FSEL R160, R160, -INF , !P5 ;  /* 0xff800000a0a07808 */ /* 0x000fc40006800000 */
[----:B------:R-:W-:Y:S02]  /*d610*/  FSEL R161, R161, -INF , !P4 ;  /* 0xff800000a1a17808 */ /* 0x000fe40006000000 */
[----:B------:R-:W-:Y:S02]  /*d620*/  FSEL R162, R168, -INF , !P6 ;  /* 0xff800000a8a27808 */ /* 0x000fe40007000000 */
[----:B------:R-:W-:Y:S01]  /*d630*/  FSEL R159, R170, -INF , !P2 ;  /* 0xff800000aa9f7808 */ /* 0x000fe20005000000 */
[----:B------:R-:W-:Y:S06]  /*d640*/  @P3 BRA `(.L_x_1083) ;  /* 0x00000000005c3947 */ /* 0x000fec0003800000 */
        /* <DEDUP_REMOVED lines=13> */
.L_x_1085:
[----:B------:R-:W-:-:S05]  /*d720*/  IMAD.U32 R168, RZ, RZ, UR30 ;  /* 0x0000001effa87e24 */ /* 0x000fca000f8e00ff */
[----:B------:R-:W-:-:S13]  /*d730*/  ISETP.NE.AND P2, PT, R168, 0x1, PT ;  /* 0x00000001a800780c */ /* 0x000fda0003f45270 */
[----:B------:R-:W0:Y:S02]  /*d740*/  @P2 LDC.64 R10, c[0x0][0x9e8] ;  /* 0x00027a00ff0a2b82 */ /* 0x000e240000000a00 */
[----:B0-----:R-:W-:-:S05]  /*d750*/  @P2 IMAD.HI.U32 R10, R166, R10, RZ ;  /* 0x0000000aa60a2227 */ /* 0x001fca00078e00ff */
[----:B------:R-:W-:-:S07]  /*d760*/  @P2 SHF.R.U32.HI R166, RZ, R11, R10 ;  /* 0x0000000bffa62219 */ /* 0x000fce000001160a */
.L_x_1086:
[----:B------:R-:W-:Y:S05]  /*d770*/  BSYNC B0 ;  /* 0x0000000000007941 */ /* 0x000fea0003800000 */
.L_x_1084:
[----:B------:R-:W-:-:S04]  /*d780*/  IMAD R165, R166, R168, -R165 ;  /* 0x000000a8a6a57224 */ /* 0x000fc800078e0aa5 */
[----:B------:R-:W-:-:S05]  /*d790*/  IMAD R165, R16, -0x2, R165 ;  /* 0xfffffffe10a57824 */ /* 0x000fca00078e02a5 */
[----:B------:R-:W-:Y:S02]  /*d7a0*/  VIADDMNMX R164, R165, R168, R164, PT ;  /* 0x000000a8a5a47246 */ /* 0x000fe400038001a4 */
[----:B------:R-:W-:-:S07]  /*d7b0*/  VIMNMX R163, R163, R165, !PT ;  /* 0x000000a5a3a37248 */ /* 0x000fce0007fe0100 */
.L_x_1083:
        /* <DEDUP_REMOVED lines=14> */
[----:B------:R-:W-:Y:S02]  /*d8a0*/  ISETP.GT.AND P5, PT, R163, RZ, P1 ;  /* 0x000000ffa300720c */ /* 0x000fe40000fa4270 */
        /* <DEDUP_REMOVED lines=33> */
[----:B------:R-:W-:-:S02]  /*dac0*/  ISETP.LT.OR P3, PT, R164, 0x29, P3 ;  /* 0x00000029a400780c */ /* 0x000fc40001f61670 */
[----:B------:R-:W-:Y:S02]  /*dad0*/  FMNMX.FTZ R9, R155, R10, !PT ;  /* 0x0000000a9b097209 */ /* 0x000fe40007810000 */
[----:B------:R-:W-:Y:S02]  /*dae0*/  FSEL R124, R124, -INF , !P3 ;  /* 0xff8000007c7c7808 */ /* 0x000fe40005800000 */
[----:B------:R-:W-:Y:S02]  /*daf0*/  FMNMX.FTZ R10, R158, R9, !PT ;  /* 0x000000099e0a7209 */ /* 0x000fe40007810000 */
[----:B------:R-:W-:Y:S02]  /*db00*/  ISETP.GT.AND P3, PT, R163, 0x31, P1 ;  /* 0x00000031a300780c */ /* 0x000fe40000f64270 */
[----:B------:R-:W-:Y:S02]  /*db10*/  FMNMX.FTZ R9, R157, R10, !PT ;  /* 0x0000000a9d097209 */ /* 0x000fe40007810000 */
[----:B------:R-:W-:-:S02]  /*db20*/  ISETP.GT.AND P5, PT, R163, 0x38, P1 ;  /* 0x00000038a300780c */ /* 0x000fc40000fa4270 */
[----:B------:R-:W-:Y:S02]  /*db30*/  FMNMX.FTZ R9, R156, R9, !PT ;  /* 0x000000099c097209 */ /* 0x000fe40007810000 */
[----:B------:R-:W-:Y:S02]  /*db40*/  ISETP.LT.OR P3, PT, R164, 0x32, P3 ;  /* 0x00000032a400780c */ /* 0x000fe40001f61670 */
[----:B------:R-:W-:Y:S02]  /*db50*/  FMNMX.FTZ R10, R160, R9, !PT ;  /* 0x00000009a00a7209 */ /* 0x000fe40007810000 */
[----:B------:R-:W-:Y:S02]  /*db60*/  ISETP.LT.OR P5, PT, R164, 0x39, P5 ;  /* 0x00000039a400780c */ /* 0x000fe40002fa1670 */
[----:B------:R-:W-:Y:S02]  /*db70*/  FMNMX.FTZ R9, R161, R10, !PT ;  /* 0x0000000aa1097209 */ /* 0x000fe40007810000 */
[----:B------:R-:W-:-:S02]  /*db80*/  FSEL R127, R127, -INF , !P3 ;  /* 0xff8000007f7f7808 */ /* 0x000fc40005800000 */
[----:B------:R-:W-:Y:S02]  /*db90*/  FMNMX.FTZ R10, R162, R9, !PT ;  /* 0x00000009a20a7209 */ /* 0x000fe40007810000 */
[----:B------:R-:W-:Y:S02]  /*dba0*/  ISETP.GT.AND P3, PT, R163, 0x41, P1 ;  /* 0x00000041a300780c */ /* 0x000fe40000f64270 */
[----:B------:R-:W-:Y:S02]  /*dbb0*/  FMNMX.FTZ R10, R159, R10, !PT ;  /* 0x0000000a9f0a7209 */ /* 0x000fe40007810000 */
[----:B------:R-:W-:-:S03]  /*dbc0*/  ISETP.LT.OR P3, PT, R164, 0x42, P3 ;  /* 0x00000042a400780c */ /* 0x000fc60001f61670 */
[----:B------:R-:W0:Y:S01]  /*dbd0*/  SHFL.BFLY PT, R9, R10, 0x2, 0x1f ;  /* 0x0c401f000a097f89 */ /* 0x000e2200000e0000 */
[----:B------:R-:W-:Y:S02]  /*dbe0*/  FSEL R131, R131, -INF , !P3 ;  /* 0xff80000083837808 */ /* 0x000fe40005800000 */
[----:B------:R-:W-:-:S04]  /*dbf0*/  ISETP.GT.AND P3, PT, R163, 0x51, P1 ;  /* 0x00000051a300780c */ /* 0x000fc80000f64270 */
[----:B------:R-:W-:-:S04]  /*dc00*/  ISETP.LT.OR P3, PT, R164, 0x52, P3 ;  /* 0x00000052a400780c */ /* 0x000fc80001f61670 */
[----:B------:R-:W-:Y:S02]  /*dc10*/  FSEL R135, R135, -INF , !P3 ;  /* 0xff80000087877808 */ /* 0x000fe40005800000 */
[----:B------:R-:W-:-:S04]  /*dc20*/  ISETP.GT.AND P3, PT, R163, 0x61, P1 ;  /* 0x00000061a300780c */ /* 0x000fc80000f64270 */
[----:B------:R-:W-:-:S04]  /*dc30*/  ISETP.LT.OR P3, PT, R164, 0x62, P3 ;  /* 0x00000062a400780c */ /* 0x000fc80001f61670 */
[----:B------:R-:W-:Y:S02]  /*dc40*/  FSEL R139, R139, -INF , !P3 ;  /* 0xff8000008b8b7808 */ /* 0x000fe40005800000 */
[----:B------:R-:W-:Y:S02]  /*dc50*/  ISETP.GT.AND P3, PT, R163, 0x71, P1 ;  /* 0x00000071a300780c */ /* 0x000fe40000f64270 */
[----:B0-----:R-:W-:Y:S02]  /*dc60*/  FMNMX.FTZ R11, R10, R9, !PT ;  /* 0x000000090a0b7209 */ /* 0x001fe40007810000 */
[----:B------:R-:W-:-:S03]  /*dc70*/  ISETP.LT.OR P3, PT, R164, 0x72, P3 ;  /* 0x00000072a400780c */ /* 0x000fc60001f61670 */
[----:B------:R-:W0:Y:S01]  /*dc80*/  SHFL.BFLY PT, R166, R11, 0x1, 0x1f ;  /* 0x0c201f000ba67f89 */ /* 0x000e2200000e0000 */
[----:B------:R-:W-:Y:S02]  /*dc90*/  FSEL R143, R143, -INF , !P3 ;  /* 0xff8000008f8f7808 */ /* 0x000fe40005800000 */
[----:B0-----:R-:W-:Y:S02]  /*dca0*/  FMNMX.FTZ R9, R11, R166, !PT ;  /* 0x000000a60b097209 */ /* 0x001fe40007810000 */
[----:B------:R-:W-:Y:S02]  /*dcb0*/  FSEL R11, R14, -INF , !P4 ;  /* 0xff8000000e0b7808 */ /* 0x000fe40006000000 */
[C---:B------:R-:W-:Y:S01]  /*dcc0*/  FSETP.NEU.FTZ.AND P6, PT, R9.reuse, -INF , PT ;  /* 0xff8000000900780b */ /* 0x040fe20003fdd000 */
[----:B------:R-:W-:-:S01]  /*dcd0*/  FFMA.FTZ R165, R9, R168, -8 ;  /* 0xc100000009a57423 */ /* 0x000fc200000100a8 */
[----:B------:R-:W-:-:S04]  /*dce0*/  ISETP.GT.AND P4, PT, R163, 0x19, P1 ;  /* 0x00000019a300780c */ /* 0x000fc80000f84270 */
[----:B------:R-:W-:Y:S02]  /*dcf0*/  FSEL R10, R165, RZ, P6 ;  /* 0x000000ffa50a7208 */ /* 0x000fe40003000000 */
[----:B------:R-:W-:Y:S02]  /*dd00*/  FSEL R165, R21, -INF , !P2 ;  /* 0xff80000015a57808 */ /* 0x000fe40005000000 */
[----:B------:R-:W-:Y:S01]  /*dd10*/  ISETP.LT.OR P4, PT, R164, 0x1a, P4 ;  /* 0x0000001aa400780c */ /* 0x000fe20002781670 */
[----:B------:R-:W-:-:S01]  /*dd20*/  FFMA.FTZ R168, R171, UR29, -R10 ;  /* 0x0000001daba87c23 */ /* 0x000fc2000801080a */
[----:B------:R-:W-:Y:S01]  /*dd30*/  FMNMX.FTZ R171, R170, R5, !PT ;  /* 0x00000005aaab7209 */ /* 0x000fe20007810000 */
[----:B------:R-:W-:-:S01]  /*dd40*/  FFMA.FTZ R172, R169, UR29, -R10 ;  /* 0x0000001da9ac7c23 */ /* 0x000fc2000801080a */
[--C-:B------:R-:W-:Y:S01]  /*dd50*/  FFMA.FTZ R173, R173, UR29, -R10.reuse ;  /* 0x0000001dadad7c23 */ /* 0x100fe2000801080a */
[----:B------:R-:W-:Y:S01]  /*dd60*/  ISETP.GT.AND P2, PT, R163, 0x21, P1 ;  /* 0x00000021a300780c */ /* 0x000fe20000f44270 */
[--C-:B------:R-:W-:Y:S01]  /*dd70*/  FFMA.FTZ R175, R175, UR29, -R10.reuse ;  /* 0x0000001dafaf7c23 */ /* 0x100fe2000801080a */
[----:B------:R-:W-:Y:S01]  /*dd80*/  FMNMX.FTZ R171, R8, R171, !PT ;  /* 0x000000ab08ab7209 */ /* 0x000fe20007810000 */
[--C-:B------:R-:W-:Y:S01]  /*dd90*/  FFMA.FTZ R177, R177, UR29, -R10.reuse ;  /* 0x0000001db1b17c23 */ /* 0x100fe2000801080a */
[----:B------:R-:W-:Y:S01]  /*dda0*/  FSEL R166, R121, -INF , !P4 ;  /* 0xff80000079a67808 */ /* 0x000fe20006000000 */
[----:B------:R-:W-:Y:S01]  /*ddb0*/  MUFU.EX2 R21, R175 ;  /* 0x000000af00157308 */ /* 0x000fe20000000800 */
[----:B------:R-:W-:Y:S01]  /*ddc0*/  FMNMX.FTZ R174, R12, R171, !PT ;  /* 0x000000ab0cae7209 */ /* 0x000fe20007810000 */
[--C-:B------:R-:W-:Y:S01]  /*ddd0*/  FFMA.FTZ R179, R148, UR29, -R10.reuse ;  /* 0x0000001d94b37c23 */ /* 0x100fe2000801080a */
[----:B------:R-:W-:Y:S01]  /*dde0*/  ISETP.LT.OR P2, PT, R164, 0x22, P2 ;  /* 0x00000022a400780c */ /* 0x000fe20001741670 */
[--C-:B------:R-:W-:Y:S01]  /*ddf0*/  FFMA.FTZ R185, R185, UR29, -R10.reuse ;  /* 0x0000001db9b97c23 */ /* 0x100fe2000801080a */
[----:B------:R-:W-:Y:S01]  /*de00*/  FMNMX.FTZ R169, R11, R174, !PT ;  /* 0x000000ae0ba97209 */ /* 0x000fe20007810000 */
[--C-:B------:R-:W-:Y:S01]  /*de10*/  FFMA.FTZ R167, R167, UR29, -R10.reuse ;  /* 0x0000001da7a77c23 */ /* 0x100fe2000801080a */
[----:B------:R-:W-:Y:S01]  /*de20*/  ISETP.GT.AND P4, PT, R163, 0x29, P1 ;  /* 0x00000029a300780c */ /* 0x000fe20000f84270 */
        /* <DEDUP_REMOVED lines=9> */
[----:B------:R-:W-:Y:S01]  /*dec0*/  FMNMX.FTZ R171, R120, R171, !PT ;  /* 0x000000ab78ab7209 */ /* 0x000fe20007810000 */
[--C-:B------:R-:W-:Y:S01]  /*ded0*/  FFMA.FTZ R192, R192, UR29, -R10.reuse ;  /* 0x0000001dc0c07c23 */ /* 0x100fe2000801080a */
[----:B------:R-:W-:Y:S01]  /*dee0*/  ISETP.LT.OR P4, PT, R164, 0x2a, P4 ;  /* 0x0000002aa400780c */ /* 0x000fe20002781670 */
[--C-:B------:R-:W-:Y:S01]  /*def0*/  FFMA.FTZ R191, R191, UR29, -R10.reuse ;  /* 0x0000001dbfbf7c23 */ /* 0x100fe2000801080a */
[----:B0-----:R-:W-:Y:S01]  /*df00*/  FMNMX.FTZ R173, R166, R171, !PT ;  /* 0x000000aba6ad7209 */ /* 0x001fe20007810000 */
[--C-:B------:R-:W-:Y:S01]  /*df10*/  FFMA.FTZ R193, R193, UR29, -R10.reuse ;  /* 0x0000001dc1c17c23 */ /* 0x100fe2000801080a */
[----:B------:R-:W-:Y:S01]  /*df20*/  ISETP.LT.OR P2, PT, R164, 0x31, P2 ;  /* 0x00000031a400780c */ /* 0x000fe20001741670 */
[--C-:B------:R-:W-:Y:S01]  /*df30*/  FFMA.FTZ R145, R145, UR29, -R10.reuse ;  /* 0x0000001d91917c23 */ /* 0x100fe2000801080a */
[----:B------:R-:W-:Y:S01]  /*df40*/  FMNMX.FTZ R174, R122, R173, !PT ;  /* 0x000000ad7aae7209 */ /* 0x000fe20007810000 */
[--C-:B------:R-:W-:Y:S01]  /*df50*/  FFMA.FTZ R13, R13, UR29, -R10.reuse ;  /* 0x0000001d0d0d7c23 */ /* 0x100fe2000801080a */
[----:B------:R-:W-:Y:S01]  /*df60*/  FSEL R125, R125, -INF , !P4 ;  /* 0xff8000007d7d7808 */ /* 0x000fe20006000000 */
[----:B------:R-:W-:Y:S01]  /*df70*/  FFMA.FTZ R156, R156, UR29, -R10 ;  /* 0x0000001d9c9c7c23 */ /* 0x000fe2000801080a */
[----:B------:R-:W-:Y:S01]  /*df80*/  FMNMX.FTZ R173, R123, R174, !PT ;  /* 0x000000ae7bad7209 */ /* 0x000fe20007810000 */
[----:B------:R-:W-:Y:S01]  /*df90*/  MUFU.EX2 R168, R168 ;  /* 0x000000a800a87308 */ /* 0x000fe20000000800 */
[----:B------:R-:W-:-:S02]  /*dfa0*/  FSEL R126, R126, -INF , !P2 ;  /* 0xff8000007e7e7808 */ /* 0x000fc40005000000 */
[----:B------:R-:W-:Y:S02]  /*dfb0*/  FMNMX.FTZ R176, R124, R173, !PT ;  /* 0x000000ad7cb07209 */ /* 0x000fe40007810000 */
[----:B------:R-:W-:Y:S02]  /*dfc0*/  ISETP.GT.AND P4, PT, R163, 0x39, P1 ;  /* 0x00000039a300780c */ /* 0x000fe40000f84270 */
[----:B------:R-:W-:Y:S01]  /*dfd0*/  FMNMX.FTZ R175, R125, R176, !PT ;  /* 0x000000b07daf7209 */ /* 0x000fe20007810000 */
[----:B------:R-:W-:Y:S01]  /*dfe0*/  MUFU.EX2 R7, R185 ;  /* 0x000000b900077308 */ /* 0x000fe20000000800 */
[----:B------:R-:W-:Y:S02]  /*dff0*/  ISETP.GT.AND P2, PT, R163, 0x40, P1 ;  /* 0x00000040a300780c */ /* 0x000fe40000f44270 */
[----:B------:R-:W-:Y:S02]  /*e000*/  FMNMX.FTZ R176, R126, R175, !PT ;  /* 0x000000af7eb07209 */ /* 0x000fe40007810000 */
[----:B------:R-:W-:-:S02]  /*e010*/  FSEL R169, R128, -INF , !P5 ;  /* 0xff80000080a97808 */ /* 0x000fc40006800000 */
[C---:B------:R-:W-:Y:S01]  /*e020*/  ISETP.LT.OR P4, PT, R164.reuse, 0x3a, P4 ;  /* 0x0000003aa400780c */ /* 0x040fe20002781670 */
[----:B------:R-:W-:Y:S01]  /*e030*/  MUFU.EX2 R172, R172 ;  /* 0x000000ac00ac7308 */ /* 0x000fe20000000800 */
[----:B------:R-:W-:Y:S02]  /*e040*/  FMNMX.FTZ R176, R127, R176, !PT ;  /* 0x000000b07fb07209 */ /* 0x000fe40007810000 */
[----:B------:R-:W-:Y:S02]  /*e050*/  ISETP.LT.OR P2, PT, R164, 0x41, P2 ;  /* 0x00000041a400780c */ /* 0x000fe40001741670 */
[----:B------:R-:W-:Y:S02]  /*e060*/  FSEL R171, R129, -INF , !P4 ;  /* 0xff80000081ab7808 */ /* 0x000fe40006000000 */
[----:B------:R-:W-:Y:S01]  /*e070*/  FMNMX.FTZ R176, R169, R176, !PT ;  /* 0x000000b0a9b07209 */ /* 0x000fe20007810000 */
[----:B------:R-:W-:Y:S01]  /*e080*/  MUFU.EX2 R167, R167 ;  /* 0x000000a700a77308 */ /* 0x000fe20000000800 */
[----:B------:R-:W-:-:S02]  /*e090*/  ISETP.GT.AND P5, PT, R163, 0x48, P1 ;  /* 0x00000048a300780c */ /* 0x000fc40000fa4270 */
[----:B------:R-:W-:Y:S02]  /*e0a0*/  FSEL R130, R130, -INF , !P2 ;  /* 0xff80000082827808 */ /* 0x000fe40005000000 */
[----:B-1----:R-:W-:Y:S02]  /*e0b0*/  FMNMX.FTZ R177, R171, R176, !PT ;  /* 0x000000b0abb17209 */ /* 0x002fe40007810000 */
[C---:B------:R-:W-:Y:S01]  /*e0c0*/  ISETP.GT.AND P4, PT, R163.reuse, 0x49, P1 ;  /* 0x00000049a300780c */ /* 0x040fe20000f84270 */
[----:B------:R-:W-:Y:S01]  /*e0d0*/  MUFU.EX2 R128, R187 ;  /* 0x000000bb00807308 */ /* 0x000fe20000000800 */
[----:B------:R-:W-:Y:S02]  /*e0e0*/  ISETP.LT.OR P5, PT, R164, 0x49, P5 ;  /* 0x00000049a400780c */ /* 0x000fe40002fa1670 */
[----:B------:R-:W-:Y:S02]  /*e0f0*/  FMNMX.FTZ R178, R130, R177, !PT ;  /* 0x000000b182b27209 */ /* 0x000fe40007810000 */
[----:B------:R-:W-:-:S02]  /*e100*/  ISETP.GT.AND P2, PT, R163, 0x50, P1 ;  /* 0x00000050a300780c */ /* 0x000fc40000f44270 */
[----:B------:R-:W-:Y:S01]  /*e110*/  FSEL R173, R132, -INF , !P5 ;  /* 0xff80000084ad7808 */ /* 0x000fe20006800000 */
[----:B------:R-:W-:Y:S01]  /*e120*/  MUFU.EX2 R129, R190 ;  /* 0x000000be00817308 */ /* 0x000fe20000000800 */
[C---:B------:R-:W-:Y:S02]  /*e130*/  ISETP.LT.OR P4, PT, R164.reuse, 0x4a, P4 ;  /* 0x0000004aa400780c */ /* 0x040fe40002781670 */
[----:B------:R-:W-:Y:S02]  /*e140*/  FMNMX.FTZ R178, R131, R178, !PT ;  /* 0x000000b283b27209 */ /* 0x000fe40007810000 */
[----:B------:R-:W-:Y:S02]  /*e150*/  ISETP.LT.OR P2, PT, R164, 0x51, P2 ;  /* 0x00000051a400780c */ /* 0x000fe40001741670 */
[----:B------:R-:W-:Y:S01]  /*e160*/  FSEL R175, R133, -INF , !P4 ;  /* 0xff80000085af7808 */ /* 0x000fe20006000000 */
[----:B------:R-:W-:Y:S01]  /*e170*/  MUFU.EX2 R174, R189 ;  /* 0x000000bd00ae7308 */ /* 0x000fe20000000800 */
[----:B------:R-:W-:-:S02]  /*e180*/  FMNMX.FTZ R178, R173, R178, !PT ;  /* 0x000000b2adb27209 */ /* 0x000fc40007810000 */
[----:B------:R-:W-:Y:S02]  /*e190*/  ISETP.GT.AND P5, PT, R163, 0x58, P1 ;  /* 0x00000058a300780c */ /* 0x000fe40000fa4270 */
[----:B------:R-:W-:Y:S02]  /*e1a0*/  FSEL R134, R134, -INF , !P2 ;  /* 0xff80000086867808 */ /* 0x000fe40005000000 */
[----:B------:R-:W-:Y:S01]  /*e1b0*/  FMNMX.FTZ R177, R175, R178, !PT ;  /* 0x000000b2afb17209 */ /* 0x000fe20007810000 */
[----:B------:R-:W-:Y:S01]  /*e1c0*/  MUFU.EX2 R132, R192 ;  /* 0x000000c000847308 */ /* 0x000fe20000000800 */
[----:B------:R-:W-:Y:S02]  /*e1d0*/  ISETP.GT.AND P4, PT, R163, 0x59, P1 ;  /* 0x00000059a300780c */ /* 0x000fe40000f84270 */
[----:B------:R-:W-:Y:S02]  /*e1e0*/  ISETP.LT.OR P5, PT, R164, 0x59, P5 ;  /* 0x00000059a400780c */ /* 0x000fe40002fa1670 */
[----:B------:R-:W-:Y:S01]  /*e1f0*/  FMNMX.FTZ R178, R134, R177, !PT ;  /* 0x000000b186b27209 */ /* 0x000fe20007810000 */
[----:B------:R-:W-:Y:S01]  /*e200*/  FFMA.FTZ R177, R147, UR29, -R10 ;  /* 0x0000001d93b17c23 */ /* 0x000fe2000801080a */
[----:B------:R-:W-:Y:S01]  /*e210*/  ISETP.GT.AND P2, PT, R163, 0x60, P1 ;  /* 0x00000060a300780c */ /* 0x000fe20000f44270 */
[----:B------:R-:W-:Y:S01]  /*e220*/  MUFU.EX2 R133, R191 ;  /* 0x000000bf00857308 */ /* 0x000fe20000000800 */
[----:B------:R-:W-:-:S02]  /*e230*/  FSEL R136, R136, -INF , !P5 ;  /* 0xff80000088887808 */ /* 0x000fc40006800000 */
[C---:B------:R-:W-:Y:S02]  /*e240*/  ISETP.LT.OR P4, PT, R164.reuse, 0x5a, P4 ;  /* 0x0000005aa400780c */ /* 0x040fe40002781670 */
[----:B------:R-:W-:Y:S02]  /*e250*/  FMNMX.FTZ R147, R135, R178, !PT ;  /* 0x000000b287937209 */ /* 0x000fe40007810000 */
[----:B------:R-:W-:Y:S01]  /*e260*/  ISETP.GT.AND P5, PT, R163, 0x68, P1 ;  /* 0x00000068a300780c */ /* 0x000fe20000fa4270 */
[----:B------:R0:W-:Y:S01]  /*e270*/  MUFU.EX2 R178, R177 ;  /* 0x000000b100b27308 */ /* 0x0001e20000000800 */
[----:B------:R-:W-:Y:S02]  /*e280*/  ISETP.LT.OR P2, PT, R164, 0x61, P2 ;  /* 0x00000061a400780c */ /* 0x000fe40001741670 */
[----:B------:R-:W-:Y:S02]  /*e290*/  FSEL R148, R137, -INF , !P4 ;  /* 0xff80000089947808 */ /* 0x000fe40006000000 */
[----:B------:R-:W-:-:S02]  /*e2a0*/  FMNMX.FTZ R147, R136, R147, !PT ;  /* 0x0000009388937209 */ /* 0x000fc40007810000 */
[----:B------:R-:W-:Y:S01]  /*e2b0*/  FSEL R138, R138, -INF , !P2 ;  /* 0xff8000008a8a7808 */ /* 0x000fe20005000000 */
[----:B------:R-:W-:Y:S01]  /*e2c0*/  MUFU.EX2 R137, R179 ;  /* 0x000000b300897308 */ /* 0x000fe20000000800 */
[----:B------:R-:W-:Y:S01]  /*e2d0*/  ISETP.LT.OR P5, PT, R164, 0x69, P5 ;  /* 0x00000069a400780c */ /* 0x000fe20002fa1670 */
[----:B0-----:R-:W-:Y:S01]  /*e2e0*/  FFMA.FTZ R177, R150, UR29, -R10 ;  /* 0x0000001d96b17c23 */ /* 0x001fe2000801080a */
[----:B------:R-:W-:Y:S02]  /*e2f0*/  FMNMX.FTZ R147, R148, R147, !PT ;  /* 0x0000009394937209 */ /* 0x000fe40007810000 */
[----:B------:R-:W-:Y:S02]  /*e300*/  ISETP.GT.AND P4, PT, R163, 0x69, P1 ;  /* 0x00000069a300780c */ /* 0x000fe40000f84270 */
[----:B------:R-:W-:Y:S01]  /*e310*/  FSEL R140, R140, -INF , !P5 ;  /* 0xff8000008c8c7808 */ /* 0x000fe20006800000 */
[----:B------:R-:W-:Y:S01]  /*e320*/  MUFU.EX2 R176, R193 ;  /* 0x000000c100b07308 */ /* 0x000fe20000000800 */
[----:B------:R-:W-:-:S02]  /*e330*/  FMNMX.FTZ R180, R138, R147, !PT ;  /* 0x000000938ab47209 */ /* 0x000fc40007810000 */
[C---:B------:R-:W-:Y:S02]  /*e340*/  ISETP.GT.AND P2, PT, R163.reuse, 0x70, P1 ;  /* 0x00000070a300780c */ /* 0x040fe40000f44270 */
[C---:B------:R-:W-:Y:S02]  /*e350*/  ISETP.GT.AND P5, PT, R163.reuse, 0x78, P1 ;  /* 0x00000078a300780c */ /* 0x040fe40000fa4270 */
[----:B------:R-:W-:Y:S01]  /*e360*/  ISETP.GT.AND P1, PT, R163, 0x79, P1 ;  /* 0x00000079a300780c */ /* 0x000fe20000f24270 */
[----:B------:R-:W-:-:S01]  /*e370*/  FFMA.FTZ R163, R15, UR29, -R10 ;  /* 0x0000001d0fa37c23 */ /* 0x000fc2000801080a */
[C---:B------:R-:W-:Y:S01]  /*e380*/  ISETP.LT.OR P4, PT, R164.reuse, 0x6a, P4 ;  /* 0x0000006aa400780c */ /* 0x040fe20002781670 */
[----:B------:R-:W-:Y:S01]  /*e390*/  MUFU.EX2 R145, R145 ;  /* 0x0000009100917308 */ /* 0x000fe20000000800 */
[----:B------:R-:W-:Y:S02]  /*e3a0*/  FMNMX.FTZ R15, R139, R180, !PT ;  /* 0x000000b48b0f7209 */ /* 0x000fe40007810000 */
[----:B------:R-:W-:-:S02]  /*e3b0*/  ISETP.LT.OR P2, PT, R164, 0x71, P2 ;  /* 0x00000071a400780c */ /* 0x000fc40001741670 */
[----:B------:R-:W-:Y:S02]  /*e3c0*/  FSEL R141, R141, -INF , !P4 ;  /* 0xff8000008d8d7808 */ /* 0x000fe40006000000 */
[----:B------:R-:W-:Y:S01]  /*e3d0*/  FMNMX.FTZ R182, R140, R15, !PT ;  /* 0x0000000f8cb67209 */ /* 0x000fe20007810000 */
[----:B------:R-:W-:-:S01]  /*e3e0*/  FFMA.FTZ R15, R149, UR29, -R10 ;  /* 0x0000001d950f7c23 */ /* 0x000fc2000801080a */
[----:B------:R-:W-:Y:S01]  /*e3f0*/  FSEL R142, R142, -INF , !P2 ;  /* 0xff8000008e8e7808 */ /* 0x000fe20005000000 */
[----:B------:R0:W-:Y:S01]  /*e400*/  MUFU.EX2 R180, R163 ;  /* 0x000000a300b47308 */ /* 0x0001e20000000800 */
[----:B------:R-:W-:Y:S02]  /*e410*/  FMNMX.FTZ R147, R141, R182, !PT ;  /* 0x000000b68d937209 */ /* 0x000fe40007810000 */
[----:B------:R-:W-:Y:S02]  /*e420*/  ISETP.LT.OR P5, PT, R164, 0x79, P5 ;  /* 0x00000079a400780c */ /* 0x000fe40002fa1670 */
[----:B------:R-:W-:-:S02]  /*e430*/  FMNMX.FTZ R182, R142, R147, !PT ;  /* 0x000000938eb67209 */ /* 0x000fc40007810000 */
[----:B------:R-:W-:Y:S01]  /*e440*/  ISETP.LT.OR P1, PT, R164, 0x7a, P1 ;  /* 0x0000007aa400780c */ /* 0x000fe20000f21670 */
[----:B------:R-:W-:Y:S01]  /*e450*/  MUFU.EX2 R13, R13 ;  /* 0x0000000d000d7308 */ /* 0x000fe20000000800 */
[----:B------:R-:W-:Y:S02]  /*e460*/  FSEL R144, R144, -INF , !P5 ;  /* 0xff80000090907808 */ /* 0x000fe40006800000 */
[----:B------:R-:W-:Y:S02]  /*e470*/  FMNMX.FTZ R149, R143, R182, !PT ;  /* 0x000000b68f957209 */ /* 0x000fe40007810000 */
[----:B------:R-:W-:Y:S02]  /*e480*/  FSEL R147, R146, -INF , !P1 ;  /* 0xff80000092937808 */ /* 0x000fe40004800000 */
[----:B------:R-:W-:Y:S01]  /*e490*/  FMNMX.FTZ R150, R144, R149, !PT ;  /* 0x0000009590967209 */ /* 0x000fe20007810000 */
[----:B------:R-:W-:-:S01]  /*e4a0*/  FFMA.FTZ R149, R151, UR29, -R10 ;  /* 0x0000001d97957c23 */ /* 0x000fc2000801080a */
[--C-:B------:R-:W-:Y:S01]  /*e4b0*/  FFMA.FTZ R151, R153, UR29, -R10.reuse ;  /* 0x0000001d99977c23 */ /* 0x100fe2000801080a */
[----:B------:R-:W-:-:S01]  /*e4c0*/  FFMA.FTZ R153, R155, UR29, -R10 ;  /* 0x0000001d9b997c23 */ /* 0x000fc2000801080a */
[----:B0-----:R-:W-:Y:S01]  /*e4d0*/  FMNMX.FTZ R163, R147, R150, !PT ;  /* 0x0000009693a37209 */ /* 0x001fe20007810000 */
[----:B------:R-:W-:-:S01]  /*e4e0*/  FFMA.FTZ R150, R152, UR29, -R10 ;  /* 0x0000001d98967c23 */ /* 0x000fc2000801080a */
[--C-:B------:R-:W-:Y:S01]  /*e4f0*/  FFMA.FTZ R155, R157, UR29, -R10.reuse ;  /* 0x0000001d9d9b7c23 */ /* 0x100fe2000801080a */
[----:B------:R-:W-:-:S01]  /*e500*/  FFMA.FTZ R152, R154, UR29, -R10 ;  /* 0x0000001d9a987c23 */ /* 0x000fc2000801080a */
[--C-:B------:R-:W-:Y:S01]  /*e510*/  FFMA.FTZ R157, R160, UR29, -R10.reuse ;  /* 0x0000001da09d7c23 */ /* 0x100fe2000801080a */
[----:B------:R-:W0:Y:S01]  /*e520*/  SHFL.BFLY PT, R164, R163, 0x2, 0x1f ;  /* 0x0c401f00a3a47f89 */ /* 0x000e2200000e0000 */
[----:B------:R-:W-:-:S01]  /*e530*/  FFMA.FTZ R154, R158, UR29, -R10 ;  /* 0x0000001d9e9a7c23 */ /* 0x000fc2000801080a */
[--C-:B------:R-:W-:Y:S01]  /*e540*/  FFMA.FTZ R160, R162, UR29, -R10.reuse ;  /* 0x0000001da2a07c23 */ /* 0x100fe2000801080a */
[----:B------:R-:W-:-:S01]  /*e550*/  FFMA.FTZ R158, R161, UR29, -R10 ;  /* 0x0000001da19e7c23 */ /* 0x000fc2000801080a */
[----:B------:R-:W-:Y:S01]  /*e560*/  FFMA.FTZ R162, R159, UR29, -R10 ;  /* 0x0000001d9fa27c23 */ /* 0x000fe2000801080a */
[----:B------:R-:W-:Y:S01]  /*e570*/  IMAD.U32 R161, RZ, RZ, UR29 ;  /* 0x0000001dffa17e24 */ /* 0x000fe2000f8e00ff */
[----:B------:R-:W-:Y:S01]  /*e580*/  FSEL R159, R9, RZ, P6 ;  /* 0x000000ff099f7208 */ /* 0x000fe20003000000 */
[----:B------:R1:W-:Y:S04]  /*e590*/  MUFU.EX2 R146, R177 ;  /* 0x000000b100927308 */ /* 0x0003e80000000800 */
[----:B------:R-:W-:-:S04]  /*e5a0*/  FADD.FTZ R4, -R159, R4 ;  /* 0x000000049f047221 */ /* 0x000fc80000010100 */
[----:B------:R-:W-:Y:S08]  /*e5b0*/  MUFU.EX2 R159, R162 ;  /* 0x000000a2009f7308 */ /* 0x000ff00000000800 */
[----:B------:R-:W-:Y:S01]  /*e5c0*/  MUFU.EX2 R15, R15 ;  /* 0x0000000f000f7308 */ /* 0x000fe20000000800 */
[----:B0-----:R-:W-:-:S05]  /*e5d0*/  FMNMX.FTZ R164, R163, R164, !PT ;  /* 0x000000a4a3a47209 */ /* 0x001fca0007810000 */
[----:B------:R-:W0:Y:S02]  /*e5e0*/  SHFL.BFLY PT, R163, R164, 0x1, 0x1f ;  /* 0x0c201f00a4a37f89 */ /* 0x000e2400000e0000 */
[----:B------:R-:W-:Y:S08]  /*e5f0*/  MUFU.EX2 R149, R149 ;  /* 0x0000009500957308 */ /* 0x000ff00000000800 */
[----:B------:R-:W-:Y:S08]  /*e600*/  MUFU.EX2 R150, R150 ;  /* 0x0000009600967308 */ /* 0x000ff00000000800 */
[----:B------:R-:W-:Y:S01]  /*e610*/  MUFU.EX2 R151, R151 ;  /* 0x0000009700977308 */ /* 0x000fe20000000800 */
[----:B0-----:R-:W-:Y:S01]  /*e620*/  FMNMX.FTZ R10, R164, R163, !PT ;  /* 0x000000a3a40a7209 */ /* 0x001fe20007810000 */
[----:B------:R-:W-:-:S06]  /*e630*/  FMUL.FTZ R163, R4, UR29 ;  /* 0x0000001d04a37c20 */ /* 0x000fcc0008410000 */
[----:B------:R-:W-:Y:S01]  /*e640*/  MUFU.EX2 R152, R152 ;  /* 0x0000009800987308 */ /* 0x000fe20000000800 */
[C---:B------:R-:W-:Y:S01]  /*e650*/  FSETP.NEU.FTZ.AND P1, PT, R10.reuse, -INF , PT ;  /* 0xff8000000a00780b */ /* 0x040fe20003f3d000 */
[----:B------:R-:W-:-:S05]  /*e660*/  FFMA.FTZ R161, R10, R161, -8 ;  /* 0xc10000000aa17423 */ /* 0x000fca00000100a1 */
[----:B------:R-:W-:Y:S01]  /*e670*/  FSEL R161, R161, RZ, P1 ;  /* 0x000000ffa1a17208 */ /* 0x000fe20000800000 */
[----:B------:R-:W0:Y:S04]  /*e680*/  MUFU.EX2 R163, R163 ;  /* 0x000000a300a37308 */ /* 0x000e280000000800 */
[----:B------:R-:W-:-:S01]  /*e690*/  FFMA.FTZ R4, R8, UR29, -R161 ;  /* 0x0000001d08047c23 */ /* 0x000fc200080108a1 */
[--C-:B------:R-:W-:Y:S01]  /*e6a0*/  FFMA.FTZ R8, R12, UR29, -R161.reuse ;  /* 0x0000001d0c087c23 */ /* 0x100fe200080108a1 */
[----:B------:R-:W-:-:S01]  /*e6b0*/  FFMA.FTZ R12, R20, UR29, -R161 ;  /* 0x0000001d140c7c23 */ /* 0x000fc200080108a1 */
[--C-:B------:R-:W-:Y:S01]  /*e6c0*/  FFMA.FTZ R20, R120, UR29, -R161.reuse ;  /* 0x0000001d78147c23 */ /* 0x100fe200080108a1 */
[----:B------:R-:W-:-:S01]  /*e6d0*/  FFMA.FTZ R120, R122, UR29, -R161 ;  /* 0x0000001d7a787c23 */ /* 0x000fc200080108a1 */
[--C-:B------:R-:W-:Y:S01]  /*e6e0*/  FFMA.FTZ R122, R124, UR29, -R161.reuse ;  /* 0x0000001d7c7a7c23 */ /* 0x100fe200080108a1 */
[----:B------:R-:W-:-:S01]  /*e6f0*/  FFMA.FTZ R124, R126, UR29, -R161 ;  /* 0x0000001d7e7c7c23 */ /* 0x000fc200080108a1 */
[----:B------:R-:W-:Y:S01]  /*e700*/  FSEL R126, R10, RZ, P1 ;  /* 0x000000ff0a7e7208 */ /* 0x000fe20000800000 */
[----:B-1----:R-:W-:-:S01]  /*e710*/  FFMA.FTZ R177, R170, UR29, -R161 ;  /* 0x0000001daab17c23 */ /* 0x002fc200080108a1 */
[----:B------:R-:W-:Y:S01]  /*e720*/  MUFU.EX2 R4, R4 ;  /* 0x0000000400047308 */ /* 0x000fe20000000800 */
[----:B------:R-:W-:-:S01]  /*e730*/  FFMA.FTZ R11, R11, UR29, -R161 ;  /* 0x0000001d0b0b7c23 */ /* 0x000fc200080108a1 */
[----:B------:R-:W-:Y:S01]  /*e740*/  FFMA.FTZ R165, R165, UR29, -R161 ;  /* 0x0000001da5a57c23 */ /* 0x000fe200080108a1 */
[----:B------:R-:W-:-:S01]  /*e750*/  FADD.FTZ R126, -R126, R5 ;  /* 0x000000057e7e7221 */ /* 0x000fc20000010100 */
[----:B------:R-:W-:Y:S01]  /*e760*/  FFMA.FTZ R179, R166, UR29, -R161 ;  /* 0x0000001da6b37c23 */ /* 0x000fe200080108a1 */
[----:B0-----:R-:W-:-:S01]  /*e770*/  FFMA.FTZ R166, R163, R3, R14 ;  /* 0x00000003a3a67223 */ /* 0x001fc2000001000e */
[----:B------:R-:W-:Y:S01]  /*e780*/  FFMA.FTZ R162, R171, UR29, -R161 ;  /* 0x0000001daba27c23 */ /* 0x000fe200080108a1 */
[----:B------:R-:W-:Y:S01]  /*e790*/  FMUL.FTZ R126, R126, UR29 ;  /* 0x0000001d7e7e7c20 */ /* 0x000fe20008410000 */
[----:B------:R-:W-:Y:S01]  /*e7a0*/  MUFU.EX2 R177, R177 ;  /* 0x000000b100b17308 */ /* 0x000fe20000000800 */
[----:B------:R-:W-:-:S01]  /*e7b0*/  FADD.FTZ R166, R21, R166 ;  /* 0x000000a615a67221 */ /* 0x000fc20000010000 */
[--C-:B------:R-:W-:Y:S01]  /*e7c0*/  FFMA.FTZ R123, R123, UR29, -R161.reuse ;  /* 0x0000001d7b7b7c23 */ /* 0x100fe200080108a1 */
        /* <DEDUP_REMOVED lines=23> */
[----:B------:R-:W-:-:S03]  /*e940*/  FADD.FTZ R166, R128, R171 ;  /* 0x000000ab80a67221 */ /* 0x000fc60000010000 */
[----:B------:R-:W-:Y:S01]  /*e950*/  FADD.FTZ R3, R4, R3 ;  /* 0x0000000304037221 */ /* 0x000fe20000010000 */
[----:B------:R-:W-:-:S02]  /*e960*/  FADD.FTZ R171, R129, R166 ;  /* 0x000000a681ab7221 */ /* 0x000fc40000010000 */
        /* <DEDUP_REMOVED lines=14> */
[----:B------:R-:W-:Y:S01]  /*ea50*/  FADD.FTZ R3, R174, R171 ;  /* 0x000000abae037221 */ /* 0x000fe20000010000 */
[----:B------:R-:W-:-:S05]  /*ea60*/  FFMA.FTZ R171, R148, UR29, -R161 ;  /* 0x0000001d94ab7c23 */ /* 0x000fca00080108a1 */
[----:B------:R-:W1:Y:S01]  /*ea70*/  MUFU.EX2 R125, R125 ;  /* 0x0000007d007d7308 */ /* 0x000e620000000800 */
[----:B--2---:R-:W-:-:S01]  /*ea80*/  FADD.FTZ R173, R123, R2 ;  /* 0x000000027bad7221 */ /* 0x004fc20000010000 */
[----:B------:R-:W-:-:S04]  /*ea90*/  FADD.FTZ R2, R132, R3 ;  /* 0x0000000384027221 */ /* 0x000fc80000010000 */
        /* <DEDUP_REMOVED lines=9> */
[----:B------:R1:W3:Y:S01]  /*eb30*/  MUFU.EX2 R5, R169 ;  /* 0x000000a900057308 */ /* 0x0002e20000000800 */
[----:B--2---:R-:W-:-:S01]  /*eb40*/  FADD.FTZ R148, R124, R173 ;  /* 0x000000ad7c947221 */ /* 0x004fc20000010000 */
[----:B------:R-:W-:-:S06]  /*eb50*/  FADD.FTZ R3, R13, R2 ;  /* 0x000000020d037221 */ /* 0x000fcc0000010000 */
[----:B------:R-:W2:Y:S01]  /*eb60*/  MUFU.EX2 R162, R162 ;  /* 0x000000a200a27308 */ /* 0x000ea20000000800 */
[----:B0-----:R-:W-:-:S01]  /*eb70*/  FADD.FTZ R148, R127, R148 ;  /* 0x000000947f947221 */ /* 0x001fc20000010000 */
[----:B-1----:R-:W-:-:S06]  /*eb80*/  FFMA.FTZ R169, R175, UR29, -R161 ;  /* 0x0000001dafa97c23 */ /* 0x002fcc00080108a1 */
[----:B------:R-:W0:Y:S01]  /*eb90*/  MUFU.EX2 R130, R130 ;  /* 0x0000008200827308 */ /* 0x000e220000000800 */
[----:B---3--:R-:W-:-:S01]  /*eba0*/  FADD.FTZ R173, R5, R148 ;  /* 0x0000009405ad7221 */ /* 0x008fc20000010000 */
[----:B------:R-:W-:-:S06]  /*ebb0*/  FADD.FTZ R148, R180, R3 ;  /* 0x00000003b4947221 */ /* 0x000fcc0000010000 */
[----:B------:R-:W1:Y:S01]  /*ebc0*/  MUFU.EX2 R131, R131 ;  /* 0x0000008300837308 */ /* 0x000e620000000800 */
[----:B--2---:R-:W-:-:S07]  /*ebd0*/  FADD.FTZ R173, R162, R173 ;  /* 0x000000ada2ad7221 */ /* 0x004fce0000010000 */
[----:B------:R-:W2:Y:S01]  /*ebe0*/  MUFU.EX2 R164, R164 ;  /* 0x000000a400a47308 */ /* 0x000ea20000000800 */
[----:B0-----:R-:W-:-:S01]  /*ebf0*/  FADD.FTZ R2, R130, R173 ;  /* 0x000000ad82027221 */ /* 0x001fc20000010000 */
[----:B------:R-:W-:Y:S01]  /*ec00*/  FFMA.FTZ R173, R141, UR29, -R161 ;  /* 0x0000001d8dad7c23 */ /* 0x000fe200080108a1 */
[----:B------:R-:W-:-:S04]  /*ec10*/  FADD.FTZ R141, R15, R148 ;  /* 0x000000940f8d7221 */ /* 0x000fc80000010000 */
[----:B------:R-:W-:Y:S01]  /*ec20*/  FADD.FTZ R148, R146, R141 ;  /* 0x0000008d92947221 */ /* 0x000fe20000010000 */
[----:B------:R-:W0:Y:S01]  /*ec30*/  MUFU.EX2 R169, R169 ;  /* 0x000000a900a97308 */ /* 0x000e220000000800 */
[----:B-1----:R-:W-:-:S01]  /*ec40*/  FADD.FTZ R3, R131, R2 ;  /* 0x0000000283037221 */ /* 0x002fc20000010000 */
[----:B------:R-:W-:Y:S01]  /*ec50*/  FFMA.FTZ R141, R142, UR29, -R161 ;  /* 0x0000001d8e8d7c23 */ /* 0x000fe200080108a1 */
[----:B------:R-:W-:-:S01]  /*ec60*/  FADD.FTZ R175, R149, R148 ;  /* 0x0000009495af7221 */ /* 0x000fc20000010000 */
[----:B------:R-:W-:-:S03]  /*ec70*/  FFMA.FTZ R142, R143, UR29, -R161 ;  /* 0x0000001d8f8e7c23 */ /* 0x000fc600080108a1 */
[----:B------:R-:W-:Y:S01]  /*ec80*/  FADD.FTZ R148, R150, R175 ;  /* 0x000000af96947221 */ /* 0x000fe20000010000 */
[----:B------:R-:W1:Y:S01]  /*ec90*/  MUFU.EX2 R134, R134 ;  /* 0x0000008600867308 */ /* 0x000e620000000800 */
[----:B--2---:R-:W-:-:S02]  /*eca0*/  FADD.FTZ R2, R164, R3 ;  /* 0x00000003a4027221 */ /* 0x004fc40000010000 */
[----:B------:R-:W-:-:S04]  /*ecb0*/  FADD.FTZ R143, R151, R148 ;  /* 0x00000094978f7221 */ /* 0x000fc80000010000 */
[----:B------:R-:W-:Y:S01]  /*ecc0*/  FADD.FTZ R148, R152, R143 ;  /* 0x0000008f98947221 */ /* 0x000fe20000010000 */
        /* <DEDUP_REMOVED lines=35> */
[----:B--2---:R-:W-:-:S04]  /*ef00*/  FADD.FTZ R2, R160, R3 ;  /* 0x00000003a0027221 */ /* 0x004fc80000010000 */
[----:B------:R-:W-:Y:S01]  /*ef10*/  FADD.FTZ R3, R159, R2 ;  /* 0x000000029f037221 */ /* 0x000fe20000010000 */
[----:B0-----:R-:W-:-:S04]  /*ef20*/  FADD.FTZ R143, R144, R143 ;  /* 0x0000008f908f7221 */ /* 0x001fc80000010000 */
[----:B-1----:R-:W-:Y:S01]  /*ef30*/  FADD.FTZ R2, R147, R143 ;  /* 0x0000008f93027221 */ /* 0x002fe20000010000 */
[----:B------:R-:W-:Y:S06]  /*ef40*/  @!P0 BRA `(.L_x_1087) ;  /* 0x0000000000048947 */ /* 0x000fec0003800000 */
[----:B------:R-:W-:Y:S01]  /*ef50*/  BPT.TRAP 0x1 ;  /* 0x000000040000795c */ /* 0x000fe20000300000 */
.L_x_1087:
        /* <DEDUP_REMOVED lines=139> */
.L_x_1069:
[----:B------:R-:W-:Y:S06]  /*f810*/  BAR.ARV 0x8, 0x180 ;  /* 0x0206000000007b1d */ /* 0x000fec0000002000 */
[----:B------:R-:W-:Y:S05]  /*f820*/  @!P0 BRA `(.L_x_1089) ;  /* 0x0000000000048947 */ /* 0x000fea0003800000 */
[----:B------:R-:W-:Y:S01]  /*f830*/  BPT.TRAP 0x1 ;  /* 0x000000040000795c */ /* 0x000fe20000300000 */
.L_x_1089:
[----:B------:R-:W-:Y:S01]  /*f840*/  ULEA UR9, UR45, UR36, 0x3 ;  /* 0x000000242d097291 */ /* 0x000fe2000f8e183f */
[----:B------:R-:W-:-:S05]  /*f850*/  IMAD.U32 R0, RZ, RZ, UR46 ;  /* 0x0000002eff007e24 */ /* 0x000fca000f8e00ff */
[----:B------:R-:W-:-:S04]  /*f860*/  SHF.L.U32 R0, R0, 0x1f, RZ ;  /* 0x0000001f00007819 */ /* 0x000fc800000006ff */
[----:B------:R0:W1:Y:S01]  /*f870*/  SYNCS.PHASECHK.TRANS64.TRYWAIT P1, [UR9+0x2a850], R0 ;  /* 0x02a85000ff0075a7 */ /* 0x0000620008020149 */
[----:B------:R-:W-:Y:S05]  /*f880*/  @!P0 BRA `(.L_x_1090) ;  /* 0x0000000000048947 */ /* 0x000fea0003800000 */
[----:B------:R-:W-:Y:S01]  /*f890*/  BPT.TRAP 0x1 ;  /* 0x000000040000795c */ /* 0x000fe20000300000 */
.L_x_1090:
[----:B-1----:R-:W-:Y:S05]  /*f8a0*/  @P1 BRA `(.L_x_1091) ;  /* 0x0000000000081947 */ /* 0x002fea0003800000 */
[----:B------:R-:W1:Y:S02]  /*f8b0*/  SYNCS.PHASECHK.TRANS64.TRYWAIT P1, [UR9+0x2a850], R0 ;  /* 0x02a85000ff0075a7 */ /* 0x000e640008020149 */
[----:B-1----:R-:W-:Y:S05]  /*f8c0*/  @!P1 BRA `(.L_x_1092) ;  /* 0x00000088009c9947 */ /* 0x002fea0003800000 */
.L_x_1091:
        /* <DEDUP_REMOVED lines=11> */
[----:B------:R-:W-:-:S03]  /*f980*/  PLOP3.LUT P1, PT, PT, PT, UP0, 0x80, 0x0 ;  /* 0x000000000000781c */ /* 0x000fc60003f2f008 */
[----:B------:R-:W-:Y:S01]  /*f990*/  UIADD3 UR4, UR8, 0x2, URZ ;  /* 0x0000000208047890 */ /* 0x000fe2000fffe03f */
[----:B------:R-:W-:Y:S02]  /*f9a0*/  @UP0 ULDC.64 UR12, c[0x0][0x9c8] ;  /* 0x00027200000c0ab9 */ /* 0x000fe40000000a00 */
[----:B------:R-:W-:-:S06]  /*f9b0*/  UMOV UR6, UR8 ;  /* 0x0000000800067c82 */ /* 0x000fcc0008000000 */
[----:B------:R-:W-:Y:S01]  /*f9c0*/  QGMMA.64x192x32.F32.E4M3.E4M3 R24, R196, gdesc[UR4], R24, gsb0 ;  /* 0x02e00004c4187df3 */ /* 0x000fe20008000818 */
[----:B------:R-:W-:Y:S01]  /*f9d0*/  UMOV UR7, 0x40000040 ;  /* 0x4000004000077882 */ /* 0x000fe20000000000 */
[----:B------:R-:W-:Y:S01]  /*f9e0*/  UMOV UR6, UR4 ;  /* 0x0000000400067c82 */ /* 0x000fe20008000000 */
[----:B------:R-:W-:Y:S01]  /*f9f0*/  @UP0 UIMAD.WIDE.U32 UR4, UR44, UR12, URZ ;  /* 0x0000000c2c0402a5 */ /* 0x000fe2000f8e003f */
[----:B------:R-:W-:Y:S02]  /*fa00*/  WARPGROUP.DEPBAR.LE gsb0, 0x0 ;  /* 0x00008000000079c5 */ /* 0x000fe40000010000 */
[----:B------:R-:W-:-:S14]  /*fa10*/  WARPGROUP.ARRIVE ;  /* 0x00000000000079c5 */ /* 0x000fdc0000000000 */
[----:B------:R-:W-:Y:S01]  /*fa20*/  QGMMA.64x192x32.F32.E4M3.E4M3 R24, R192, gdesc[UR4], R24, gsb0 ;  /* 0x02e00004c0187df3 */ /* 0x000fe20008000818 */
[----:B------:R-:W-:Y:S02]  /*fa30*/  @UP0 USHF.R.S32.HI UR6, URZ, 0x1f, UR44 ;  /* 0x0000001f3f060899 */ /* 0x000fe4000801142c */
[----:B------:R-:W-:Y:S02]  /*fa40*/  @UP0 USHF.R.S32.HI UR7, URZ, 0x1f, UR40 ;  /* 0x0000001f3f070899 */ /* 0x000fe40008011428 */
[----:B------:R-:W-:-:S04]  /*fa50*/  @UP0 UIMAD UR6, UR6, UR12, URZ ;  /* 0x0000000c060602a4 */ /* 0x000fc8000f8e023f */
[----:B------:R-:W-:-:S03]  /*fa60*/  @UP0 UIMAD UR6, UR44, UR13, UR6 ;  /* 0x0000000d2c0602a4 */ /* 0x000fc6000f8e0206 */
[----:B------:R-:W-:Y:S01]  /*fa70*/  @UP0 ULDC.64 UR12, c[0x0][0x9d0] ;  /* 0x00027400000c0ab9 */ /* 0x000fe20000000a00 */
[----:B------:R-:W-:Y:S02]  /*fa80*/  @UP0 UIADD3 UR5, UR5, UR6, URZ ;  /* 0x0000000605050290 */ /* 0x000fe4000fffe03f */
[----:B------:R-:W-:Y:S02]  /*fa90*/  @UP0 UIMAD UR6, UR7, UR12, URZ ;  /* 0x0000000c070602a4 */ /* 0x000fe4000f8e023f */
[----:B------:R-:W-:Y:S02]  /*faa0*/  @UP0 UIMAD.WIDE.U32 UR4, UR40, UR12, UR4 ;  /* 0x0000000c280402a5 */ /* 0x000fe4000f8e0004 */
[----:B------:R-:W-:-:S04]  /*fab0*/  @UP0 UIMAD UR6, UR40, UR13, UR6 ;  /* 0x0000000d280602a4 */ /* 0x000fc8000f8e0206 */
[----:B------:R-:W-:Y:S02]  /*fac0*/  @UP0 UIADD3 UR5, UR5, UR6, URZ ;  /* 0x0000000605050290 */ /* 0x000fe4000fffe03f */
[----:B------:R-:W-:-:S04]  /*fad0*/  @UP0 ULEA UR6, UP1, UR4, UR10, 0x2 ;  /* 0x0000000a04060291 */ /* 0x000fc8000f82103f */
[----:B------:R-:W-:Y:S02]  /*fae0*/  @UP0 ULEA.HI.X UR7, UR4, UR11, UR5, 0x2, UP1 ;  /* 0x0000000b04070291 */ /* 0x000fe400088f1405 */
[----:B------:R-:W-:-:S04]  /*faf0*/  IMAD.U32 R4, RZ, RZ, UR6 ;  /* 0x00000006ff047e24 */ /* 0x000fc8000f8e00ff */
[----:B-1----:R-:W-:-:S05]  /*fb00*/  IMAD.U32 R5, RZ, RZ, UR7 ;  /* 0x00000007ff057e24 */ /* 0x002fca000f8e00ff */
[----:B------:R1:W2:Y:S01]  /*fb10*/  @P1 LDG.E R6, desc[UR52][R4.64] ;  /* 0x0000003404061981 */ /* 0x0002a2000c1e1900 */
[----:B------:R-:W-:Y:S01]  /*fb20*/  UIADD3 UR4, UR8, 0x4, URZ ;  /* 0x0000000408047890 */ /* 0x000fe2000fffe03f */
[----:B------:R-:W-:-:S06]  /*fb30*/  UMOV UR7, 0x40000040 ;  /* 0x4000004000077882 */ /* 0x000fcc0000000000 */
[----:B------:R-:W-:Y:S01]  /*fb40*/  UMOV UR6, UR4 ;  /* 0x0000000400067c82 */ /* 0x000fe20008000000 */
[----:B------:R-:W-:Y:S01]  /*fb50*/  UIADD3 UR8, UR8, 0x6, URZ ;  /* 0x0000000608087890 */ /* 0x000fe2000fffe03f */
[----:B------:R-:W-:Y:S02]  /*fb60*/  WARPGROUP.DEPBAR.LE gsb0, 0x0 ;  /* 0x00008000000079c5 */ /* 0x000fe40000010000 */
[----:B------:R-:W-:-:S06]  /*fb70*/  WARPGROUP.ARRIVE ;  /* 0x00000000000079c5 */ /* 0x000fcc0000000000 */
[----:B------:R-:W-:Y:S01]  /*fb80*/  QGMMA.64x192x32.F32.E4M3.E4M3 R24, R188, gdesc[UR4], R24, gsb0 ;  /* 0x02e00004bc187df3 */ /* 0x000fe20008000818 */
[----:B------:R-:W-:Y:S01]  /*fb90*/  UMOV UR6, UR8 ;  /* 0x0000000800067c82 */ /* 0x000fe20008000000 */
[----:B------:R-:W-:Y:S01]  /*fba0*/  UMOV UR7, 0x40000040 ;  /* 0x4000004000077882 */ /* 0x000fe20000000000 */
[----:B0-----:R-:W0:Y:S04]  /*fbb0*/  SHFL.BFLY PT, R0, R3, 0x2, 0x1f ;  /* 0x0c401f0003007f89 */ /* 0x001e2800000e0000 */
[----:B------:R-:W3:Y:S01]  /*fbc0*/  SHFL.BFLY PT, R11, R2, 0x2, 0x1f ;  /* 0x0c401f00020b7f89 */ /* 0x000ee200000e0000 */
[----:B0-----:R-:W-:-:S01]  /*fbd0*/  FADD.FTZ R0, R0, R3 ;  /* 0x0000000300007221 */ /* 0x001fc20000010000 */
[----:B---3--:R-:W-:-:S04]  /*fbe0*/  FADD.FTZ R11, R11, R2 ;  /* 0x000000020b0b7221 */ /* 0x008fc80000010000 */
[----:B------:R-:W0:Y:S04]  /*fbf0*/  SHFL.BFLY PT, R7, R0, 0x1, 0x1f ;  /* 0x0c201f0000077f89 */ /* 0x000e2800000e0000 */
[----:B-1----:R-:W1:Y:S01]  /*fc00*/  SHFL.BFLY PT, R4, R11, 0x1, 0x1f ;  /* 0x0c201f000b047f89 */ /* 0x002e6200000e0000 */
        /* <DEDUP_REMOVED lines=16> */
[----:B------:R-:W3:Y:S01]  /*fd10*/  @P1 MUFU.RCP R7, R13 ;  /* 0x0000000d00071308 */ /* 0x000ee20000001000 */
        /* <DEDUP_REMOVED lines=10> */
[-C--:B--2---:R-:W-:Y:S01]  /*fdc0*/  FMUL.FTZ R3, R3, R6.reuse ;  /* 0x0000000603037220 */ /* 0x084fe20000410000 */
[----:B---3--:R-:W-:Y:S01]  /*fdd0*/  FMUL.FTZ R4, R7, R6 ;  /* 0x0000000607047220 */ /* 0x008fe20000410000 */
[----:B------:R-:W-:-:S02]  /*fde0*/  WARPGROUP.DEPBAR.LE gsb0, 0x0 ;  /* 0x00008000000079c5 */ /* 0x000fc40000010000 */
[----:B------:R-:W-:Y:S05]  /*fdf0*/  @!P0 BRA `(.L_x_1093) ;  /* 0x0000000000048947 */ /* 0x000fea0003800000 */
[----:B------:R-:W-:Y:S01]  /*fe00*/  BPT.TRAP 0x1 ;  /* 0x000000040000795c */ /* 0x000fe20000300000 */
.L_x_1093:
        /* <DEDUP_REMOVED lines=39> */
[----:B------:R-:W-:Y:S01]  /*10080*/  USEL UR4, URZ, 0x1, UP0 ;  /* 0x000000013f047887 */ /* 0x000fe20008000000 */
        /* <DEDUP_REMOVED lines=66> */
.L_x_1015:
[----:B------:R-:W0:Y:S01]  /*104b0*/  S2R R4, SR_CgaCtaId ;  /* 0x0000000000047919 */ /* 0x000e220000008800 */
[----:B------:R-:W-:Y:S01]  /*104c0*/  MOV R3, 0x400 ;  /* 0x0000040000037802 */ /* 0x000fe20000000f00 */
[----:B------:R-:W-:Y:S01]  /*104d0*/  BSSY B0, `(.L_x_1094) ;  /* 0x00002c3000007945 */ /* 0x000fe20003800000 */
[----:B------:R-:W-:Y:S02]  /*104e0*/  BAR.SYNC.DEFER_BLOCKING 0x5, 0x180 ;  /* 0x0146000000007b1d */ /* 0x000fe40000010000 */
[----:B0-----:R-:W-:-:S05]  /*104f0*/  LEA R3, R4, R3, 0x18 ;  /* 0x0000000304037211 */ /* 0x001fca00078ec0ff */
[----:B------:R-:W0:Y:S02]  /*10500*/  LDS R4, [R3+0x2a8d0] ;  /* 0x02a8d00003047984 */ /* 0x000e240000000800 */
[----:B0-----:R-:W-:Y:S01]  /*10510*/  R2UR UR4, R4 ;  /* 0x00000000040472ca */ /* 0x001fe200000e0000 */
[----:B------:R-:W-:Y:S06]  /*10520*/  BAR.ARV 0x4, 0x180 ;  /* 0x0106000000007b1d */ /* 0x000fec0000002000 */
[----:B------:R-:W-:Y:S08]  /*10530*/  @P0 BRA `(.L_x_1095) ;  /* 0x00000020005c0947 */ /* 0x000ff00003800000 */
[----:B------:R-:W0:Y:S01]  /*10540*/  S2R R50, SR_TID.X ;  /* 0x0000000000327919 */ /* 0x000e220000002100 */
[----:B------:R-:W-:Y:S01]  /*10550*/  ULDC.64 UR6, c[0x4][0x38] ;  /* 0x01000e0000067ab9 */ /* 0x000fe20000000a00 */
        /* <DEDUP_REMOVED lines=15> */
[----:B------:R-:W-:Y:S01]  /*10650*/  F2FP.BF16.F32.PACK_AB R40, R69, R40 ;  /* 0x000000284528723e */ /* 0x000fe200000010ff */
[----:B0-----:R-:W-:Y:S01]  /*10660*/  IMAD.SHL.U32 R4, R50, 0x4, RZ ;  /* 0x0000000432047824 */ /* 0x001fe200078e00ff */
        /* <DEDUP_REMOVED lines=28> */
[----:B------:R-:W-:Y:S01]  /*10830*/  F2FP.BF16.F32.PACK_AB R131, R128, R131 ;  /* 0x000000838083723e */ /* 0x000fe200000010ff */
[----:B------:R-:W-:Y:S01]  /*10840*/  USHF.R.S32.HI UR10, URZ, 0x1f, UR40 ;  /* 0x0000001f3f0a7899 */ /* 0x000fe20008011428 */
[----:B------:R-:W-:Y:S01]  /*10850*/  LOP3.LUT R4, R4, 0xc, RZ, 0xc0, !PT ;  /* 0x0000000c04047812 */ /* 0x000fe200078ec0ff */
[----:B------:R-:W-:Y:S01]  /*10860*/  ULDC.64 UR8, c[0x0][0xb90] ;  /* 0x0002e40000087ab9 */ /* 0x000fe20000000a00 */
[----:B------:R-:W-:Y:S02]  /*10870*/  BAR.SYNC.DEFER_BLOCKING 0x1, 0x100 ;  /* 0x0044000000007b1d */ /* 0x000fe40000010000 */
[----:B------:R-:W-:-:S05]  /*10880*/  IADD3 R4, P0, R4, UR6, RZ ;  /* 0x0000000604047c10 */ /* 0x000fca000ff1e0ff */
[----:B------:R-:W-:-:S05]  /*10890*/  IMAD.X R5, RZ, RZ, UR7, P0 ;  /* 0x00000007ff057e24 */ /* 0x000fca00080e06ff */
[----:B------:R0:W2:Y:S01]  /*108a0*/  LDG.E.CONSTANT R34, desc[UR52][R4.64] ;  /* 0x0000003404227981 */ /* 0x0000a2000c1e9900 */
[----:B------:R-:W-:Y:S01]  /*108b0*/  F2FP.BF16.F32.PACK_AB R31, R78, R31 ;  /* 0x0000001f4e1f723e */ /* 0x000fe200000010ff */
[----:B------:R-:W-:Y:S01]  /*108c0*/  UIMAD UR5, UR10, UR8, URZ ;  /* 0x000000080a0572a4 */ /* 0x000fe2000f8e023f */
[----:B------:R-:W-:Y:S01]  /*108d0*/  F2FP.BF16.F32.PACK_AB R27, R86, R27 ;  /* 0x0000001b561b723e */ /* 0x000fe200000010ff */
[----:B------:R-:W1:Y:S01]  /*108e0*/  S2R R48, SR_SWINHI ;  /* 0x0000000000307919 */ /* 0x000e620000002f00 */
[----:B------:R-:W-:Y:S02]  /*108f0*/  UIMAD.WIDE.U32 UR6, UR40, UR8, URZ ;  /* 0x00000008280672a5 */ /* 0x000fe4000f8e003f */
[----:B------:R-:W-:Y:S02]  /*10900*/  UIMAD UR5, UR40, UR9, UR5 ;  /* 0x00000009280572a4 */ /* 0x000fe4000f8e0205 */
[----:B------:R-:W-:Y:S01]  /*10910*/  USHF.R.S32.HI UR12, URZ, 0x1f, UR44 ;  /* 0x0000001f3f0c7899 */ /* 0x000fe2000801142c */
[----:B0-----:R-:W-:Y:S01]  /*10920*/  LOP3.LUT P0, R5, R50, 0x3, RZ, 0xc0, !PT ;  /* 0x0000000332057812 */ /* 0x001fe2000780c0ff */
[----:B------:R-:W-:Y:S01]  /*10930*/  ULDC.64 UR8, c[0x0][0xb98] ;  /* 0x0002e60000087ab9 */ /* 0x000fe20000000a00 */
[----:B------:R-:W-:Y:S01]  /*10940*/  F2FP.BF16.F32.PACK_AB R4, R47, R56 ;  /* 0x000000382f04723e */ /* 0x000fe200000010ff */
[----:B------:R-:W-:Y:S01]  /*10950*/  UIADD3 UR7, UR7, UR5, URZ ;  /* 0x0000000507077290 */ /* 0x000fe2000fffe03f */
[----:B------:R-:W-:Y:S01]  /*10960*/  ISETP.EQ.OR P0, PT, R5, 0x3, !P0 ;  /* 0x000000030500780c */ /* 0x000fe20004702670 */
[----:B------:R-:W-:Y:S01]  /*10970*/  IMAD R5, R200, 0x40, R18 ;  /* 0x00000040c8057824 */ /* 0x000fe200078e0212 */
[----:B------:R-:W-:-:S02]  /*10980*/  UIMAD UR5, UR12, UR8, URZ ;  /* 0x000000080c0572a4 */ /* 0x000fc4000f8e023f */
[----:B------:R-:W-:Y:S01]  /*10990*/  SEL R97, R33, R32, P0 ;  /* 0x0000002021617207 */ /* 0x000fe20000000000 */
[----:B------:R-:W-:Y:S01]  /*109a0*/  UIMAD.WIDE.U32 UR6, UR44, UR8, UR6 ;  /* 0x000000082c0672a5 */ /* 0x000fe2000f8e0006 */
[----:B------:R-:W-:Y:S01]  /*109b0*/  SEL R67, R32, R33, P0 ;  /* 0x0000002120437207 */ /* 0x000fe20000000000 */
[----:B------:R-:W-:Y:S01]  /*109c0*/  UIMAD UR5, UR44, UR9, UR5 ;  /* 0x000000092c0572a4 */ /* 0x000fe2000f8e0205 */
[----:B------:R-:W-:Y:S02]  /*109d0*/  SEL R89, R52, R53, P0 ;  /* 0x0000003534597207 */ /* 0x000fe40000000000 */
[----:B------:R-:W-:Y:S01]  /*109e0*/  SEL R57, R53, R52, P0 ;  /* 0x0000003435397207 */ /* 0x000fe20000000000 */
[----:B------:R-:W-:Y:S01]  /*109f0*/  ULDC.64 UR8, c[0x0][0xae8] ;  /* 0x0002ba0000087ab9 */ /* 0x000fe20000000a00 */
[----:B------:R-:W-:Y:S02]  /*10a00*/  SEL R85, R126, R127, P0 ;  /* 0x0000007f7e557207 */ /* 0x000fe40000000000 */
[----:B------:R-:W-:-:S02]  /*10a10*/  SEL R55, R127, R126, P0 ;  /* 0x0000007e7f377207 */ /* 0x000fc40000000000 */
[----:B------:R-:W-:Y:S02]  /*10a20*/  SEL R107, R81, R96, P0 ;  /* 0x00000060516b7207 */ /* 0x000fe40000000000 */
[----:B------:R-:W-:Y:S02]  /*10a30*/  SEL R80, R96, R81, P0 ;  /* 0x0000005160507207 */ /* 0x000fe40000000000 */
[----:B------:R-:W-:Y:S02]  /*10a40*/  SEL R101, R21, R20, P0 ;  /* 0x0000001415657207 */ /* 0x000fe40000000000 */
[----:B------:R-:W-:Y:S02]  /*10a50*/  MOV R32, R3 ;  /* 0x0000000300207202 */ /* 0x000fe40000000f00 */
[----:B-1----:R-:W-:Y:S02]  /*10a60*/  MOV R33, R48 ;  /* 0x0000003000217202 */ /* 0x002fe40000000f00 */
[----:B------:R-:W-:-:S02]  /*10a70*/  SEL R69, R20, R21, P0 ;  /* 0x0000001514457207 */ /* 0x000fc40000000000 */
[----:B------:R-:W-:Y:S01]  /*10a80*/  SEL R127, R15, R14, P0 ;  /* 0x0000000e0f7f7207 */ /* 0x000fe20000000000 */
[--C-:B------:R-:W-:Y:S01]  /*10a90*/  IMAD.WIDE R52, R204, 0x2, R32.reuse ;  /* 0x00000002cc347825 */ /* 0x100fe200078e0220 */
[----:B------:R-:W-:Y:S02]  /*10aa0*/  SEL R81, R14, R15, P0 ;  /* 0x0000000f0e517207 */ /* 0x000fe40000000000 */
[----:B------:R-:W-:Y:S01]  /*10ab0*/  SEL R103, R13, R12, P0 ;  /* 0x0000000c0d677207 */ /* 0x000fe20000000000 */
[----:B------:R-:W-:Y:S01]  /*10ac0*/  IMAD.WIDE R32, R5, 0x2, R32 ;  /* 0x0000000205207825 */ /* 0x000fe200078e0220 */
[C---:B------:R-:W-:Y:S02]  /*10ad0*/  IADD3 R21, P6, R52.reuse, 0x8020, RZ ;  /* 0x0000802034157810 */ /* 0x040fe40007fde0ff */
[----:B------:R-:W-:Y:S02]  /*10ae0*/  IADD3 R15, P2, R52, 0x4060, RZ ;  /* 0x00004060340f7810 */ /* 0x000fe40007f5e0ff */
[----:B------:R-:W-:Y:S01]  /*10af0*/  SEL R70, R12, R13, P0 ;  /* 0x0000000d0c467207 */ /* 0x000fe20000000000 */
[--C-:B------:R-:W-:Y:S01]  /*10b00*/  IMAD.X R61, RZ, RZ, R53.reuse, P6 ;  /* 0x000000ffff3d7224 */ /* 0x100fe200030e0635 */
[----:B------:R-:W-:Y:S01]  /*10b10*/  SEL R111, R49, R4, P0 ;  /* 0x00000004316f7207 */ /* 0x000fe20000000000 */
[----:B------:R-:W-:Y:S01]  /*10b20*/  IMAD.X R63, RZ, RZ, R53, P2 ;  /* 0x000000ffff3f7224 */ /* 0x000fe200010e0635 */
[----:B------:R-:W-:-:S02]  /*10b30*/  SEL R73, R4, R49, P0 ;  /* 0x0000003104497207 */ /* 0x000fc40000000000 */
[----:B------:R-:W-:Y:S02]  /*10b40*/  LOP3.LUT R12, R21, 0x380, RZ, 0xc0, !PT ;  /* 0x00000380150c7812 */ /* 0x000fe400078ec0ff */
[----:B------:R-:W-:Y:S02]  /*10b50*/  LOP3.LUT R4, R15, 0x380, RZ, 0xc0, !PT ;  /* 0x000003800f047812 */ /* 0x000fe400078ec0ff */
[----:B------:R-:W-:Y:S02]  /*10b60*/  SEL R105, R9, R8, P0 ;  /* 0x0000000809697207 */ /* 0x000fe40000000000 */
[----:B------:R-:W-:Y:S02]  /*10b70*/  SEL R71, R8, R9, P0 ;  /* 0x0000000908477207 */ /* 0x000fe40000000000 */
[----:B------:R-:W-:Y:S02]  /*10b80*/  IADD3 R9, P2, R52, 0x40, RZ ;  /* 0x0000004034097810 */ /* 0x000fe40007f5e0ff */
[----:B------:R-:W-:-:S02]  /*10b90*/  SEL R129, R7, R6, P0 ;  /* 0x0000000607817207 */ /* 0x000fc40000000000 */
[----:B------:R-:W-:Y:S02]  /*10ba0*/  SEL R84, R6, R7, P0 ;  /* 0x0000000706547207 */ /* 0x000fe40000000000 */
[----:B------:R-:W-:Y:S02]  /*10bb0*/  SHF.R.U64 R12, R12, 0x3, RZ ;  /* 0x000000030c0c7819 */ /* 0x000fe400000012ff */
[----:B------:R-:W-:Y:S02]  /*10bc0*/  SHF.R.U64 R4, R4, 0x3, RZ ;  /* 0x0000000304047819 */ /* 0x000fe400000012ff */
[----:B------:R-:W-:Y:S02]  /*10bd0*/  SEL R109, R65, R72, P0 ;  /* 0x00000048416d7207 */ /* 0x000fe40000000000 */
[----:B------:R-:W-:Y:S02]  /*10be0*/  IADD3 R7, P1, R52, 0x20, RZ ;  /* 0x0000002034077810 */ /* 0x000fe40007f3e0ff */
[----:B------:R-:W-:-:S02]  /*10bf0*/  SEL R72, R72, R65, P0 ;  /* 0x0000004148487207 */ /* 0x000fc40000000000 */
[----:B------:R-:W-:Y:S01]  /*10c00*/  SEL R95, R37, R36, P0 ;  /* 0x00000024255f7207 */ /* 0x000fe20000000000 */
[--C-:B------:R-:W-:Y:S01]  /*10c10*/  IMAD.X R47, RZ, RZ, R53.reuse, P1 ;  /* 0x000000ffff2f7224 */ /* 0x100fe200008e0635 */
[----:B------:R-:W-:Y:S01]  /*10c20*/  SEL R66, R36, R37, P0 ;  /* 0x0000002524427207 */ /* 0x000fe20000000000 */
[----:B------:R-:W-:Y:S01]  /*10c30*/  IMAD.X R37, RZ, RZ, R53, P2 ;  /* 0x000000ffff257224 */ /* 0x000fe200010e0635 */
[----:B------:R-:W-:Y:S02]  /*10c40*/  IADD3 R65, P4, R52, 0x8060, RZ ;  /* 0x0000806034417810 */ /* 0x000fe40007f9e0ff */
[----:B------:R-:W-:Y:S02]  /*10c50*/  LOP3.LUT R60, R12, R21, RZ, 0x3c, !PT ;  /* 0x000000150c3c7212 */ /* 0x000fe400078e3cff */
[----:B------:R-:W-:Y:S02]  /*10c60*/  LOP3.LUT R62, R4, R15, RZ, 0x3c, !PT ;  /* 0x0000000f043e7212 */ /* 0x000fe400078e3cff */
[----:B------:R-:W-:-:S02]  /*10c70*/  LOP3.LUT R4, R7, 0x380, RZ, 0xc0, !PT ;  /* 0x0000038007047812 */ /* 0x000fc400078ec0ff */
[----:B------:R-:W-:Y:S02]  /*10c80*/  IADD3 R21, P2, R32, 0x5000, RZ ;  /* 0x0000500020157810 */ /* 0x000fe40007f5e0ff */
[----:B------:R-:W-:Y:S02]  /*10c90*/  LOP3.LUT R64, R65, 0x380, RZ, 0xc0, !PT ;  /* 0x0000038041407812 */ /* 0x000fe400078ec0ff */
[----:B------:R-:W-:Y:S02]  /*10ca0*/  SEL R87, R122, R123, P0 ;  /* 0x0000007b7a577207 */ /* 0x000fe40000000000 */
[----:B------:R-:W-:Y:S02]  /*10cb0*/  SEL R56, R123, R122, P0 ;  /* 0x0000007a7b387207 */ /* 0x000fe40000000000 */
[----:B------:R-:W-:Y:S02]  /*10cc0*/  SHF.R.U64 R4, R4, 0x3, RZ ;  /* 0x0000000304047819 */ /* 0x000fe400000012ff */
[----:B------:R-:W-:-:S02]  /*10cd0*/  LOP3.LUT R20, R21, 0x380, RZ, 0xc0, !PT ;  /* 0x0000038015147812 */ /* 0x000fc400078ec0ff */
[----:B------:R-:W-:Y:S02]  /*10ce0*/  SEL R123, R25, R24, P0 ;  /* 0x00000018197b7207 */ /* 0x000fe40000000000 */
[----:B------:R-:W-:Y:S02]  /*10cf0*/  SEL R79, R24, R25, P0 ;  /* 0x00000019184f7207 */ /* 0x000fe40000000000 */
[----:B------:R-:W-:Y:S02]  /*10d00*/  SEL R125, R11, R10, P0 ;  /* 0x0000000a0b7d7207 */ /* 0x000fe40000000000 */
[----:B------:R-:W-:Y:S02]  /*10d10*/  SEL R82, R10, R11, P0 ;  /* 0x0000000b0a527207 */ /* 0x000fe40000000000 */
[----:B------:R-:W-:Y:S02]  /*10d20*/  LOP3.LUT R5, R52, 0x380, RZ, 0xc0, !PT ;  /* 0x0000038034057812 */ /* 0x000fe400078ec0ff */
[----:B------:R-:W-:-:S02]  /*10d30*/  SHF.R.U64 R64, R64, 0x3, RZ ;  /* 0x0000000340407819 */ /* 0x000fc400000012ff */
[C---:B------:R-:W-:Y:S02]  /*10d40*/  IADD3 R25, P3, R52.reuse, 0x8040, RZ ;  /* 0x0000804034197810 */ /* 0x040fe40007f7e0ff */
[----:B------:R-:W-:Y:S02]  /*10d50*/  IADD3 R10, P5, R52, 0x8000, RZ ;  /* 0x00008000340a7810 */ /* 0x000fe40007fbe0ff */
[----:B------:R-:W-:Y:S01]  /*10d60*/  SEL R113, R43, R46, P0 ;  /* 0x0000002e2b717207 */ /* 0x000fe20000000000 */
[--C-:B------:R-:W-:Y:S01]  /*10d70*/  IMAD.X R51, RZ, RZ, R53.reuse, P3 ;  /* 0x000000ffff337224 */ /* 0x100fe200018e0635 */
[----:B------:R-:W-:Y:S01]  /*10d80*/  SEL R74, R46, R43, P0 ;  /* 0x0000002b2e4a7207 */ /* 0x000fe20000000000 */
[----:B------:R-:W-:Y:S01]  /*10d90*/  IMAD.X R49, RZ, RZ, R53, P5 ;  /* 0x000000ffff317224 */ /* 0x000fe200028e0635 */
[----:B------:R-:W-:Y:S02]  /*10da0*/  LOP3.LUT R46, R4, R7, RZ, 0x3c, !PT ;  /* 0x00000007042e7212 */ /* 0x000fe400078e3cff */
[----:B------:R-:W-:-:S02]  /*10db0*/  SHF.R.U64 R20, R20, 0x3, RZ ;  /* 0x0000000314147819 */ /* 0x000fc400000012ff */
[----:B------:R-:W-:Y:S02]  /*10dc0*/  SHF.R.U64 R5, R5, 0x3, RZ ;  /* 0x0000000305057819 */ /* 0x000fe400000012ff */
[----:B------:R-:W-:Y:S02]  /*10dd0*/  LOP3.LUT R4, R9, 0x380, RZ, 0xc0, !PT ;  /* 0x0000038009047812 */ /* 0x000fe400078ec0ff */
[----:B------:R-:W-:Y:S01]  /*10de0*/  LOP3.LUT R64, R64, R65, RZ, 0x3c, !PT ;  /* 0x0000004140407212 */ /* 0x000fe200078e3cff */
[----:B------:R-:W-:Y:S01]  /*10df0*/  IMAD.X R65, RZ, RZ, R53, P4 ;  /* 0x000000ffff417224 */ /* 0x000fe200020e0635 */
[C---:B------:R-:W-:Y:S02]  /*10e00*/  IADD3 R13, P4, R52.reuse, 0x4040, RZ ;  /* 0x00004040340d7810 */ /* 0x040fe40007f9e0ff */
[C---:B------:R-:W-:Y:S02]  /*10e10*/  IADD3 R11, P3, R52.reuse, 0x4020, RZ ;  /* 0x00004020340b7810 */ /* 0x040fe40007f7e0ff */
[----:B------:R-:W-:-:S02]  /*10e20*/  IADD3 R8, P6, R52, 0x4000, RZ ;  /* 0x0000400034087810 */ /* 0x000fc40007fde0ff */
[----:B------:R-:W-:Y:S01]  /*10e30*/  IADD3 R6, P5, R52, 0x60, RZ ;  /* 0x0000006034067810 */ /* 0x000fe20007fbe0ff */
[----:B------:R-:W-:Y:S01]  /*10e40*/  IMAD.X R43, RZ, RZ, R53, P3 ;  /* 0x000000ffff2b7224 */ /* 0x000fe200018e0635 */
[----:B------:R-:W-:Y:S01]  /*10e50*/  LOP3.LUT R20, R20, R21, RZ, 0x3c, !PT ;  /* 0x0000001514147212 */ /* 0x000fe200078e3cff */
[----:B------:R-:W-:Y:S01]  /*10e60*/  IMAD.X R21, RZ, RZ, R33, P2 ;  /* 0x000000ffff157224 */ /* 0x000fe200010e0621 */
[----:B------:R-:W-:Y:S02]  /*10e70*/  SEL R117, R35, R38, P0 ;  /* 0x0000002623757207 */ /* 0x000fe40000000000 */
[----:B------:R-:W-:Y:S02]  /*10e80*/  SEL R76, R38, R35, P0 ;  /* 0x00000023264c7207 */ /* 0x000fe40000000000 */
[----:B------:R-:W-:Y:S02]  /*10e90*/  LOP3.LUT R52, R5, R52, RZ, 0x3c, !PT ;  /* 0x0000003405347212 */ /* 0x000fe400078e3cff */
[----:B------:R-:W-:-:S02]  /*10ea0*/  SHF.R.U64 R4, R4, 0x3, RZ ;  /* 0x0000000304047819 */ /* 0x000fc400000012ff */
[----:B------:R-:W-:Y:S02]  /*10eb0*/  LOP3.LUT R5, R10, 0x380, RZ, 0xc0, !PT ;  /* 0x000003800a057812 */ /* 0x000fe400078ec0ff */
[----:B------:R-:W-:Y:S02]  /*10ec0*/  IADD3 R35, P2, R32, 0xb000, RZ ;  /* 0x0000b00020237810 */ /* 0x000fe40007f5e0ff */
[----:B------:R-:W-:Y:S02]  /*10ed0*/  LOP3.LUT R36, R4, R9, RZ, 0x3c, !PT ;  /* 0x0000000904247212 */ /* 0x000fe400078e3cff */
[----:B------:R-:W-:Y:S02]  /*10ee0*/  SHF.R.U64 R5, R5, 0x3, RZ ;  /* 0x0000000305057819 */ /* 0x000fe400000012ff */
[----:B------:R-:W-:Y:S02]  /*10ef0*/  LOP3.LUT R4, R35, 0x380, RZ, 0xc0, !PT ;  /* 0x0000038023047812 */ /* 0x000fe400078ec0ff */
[----:B------:R-:W-:-:S02]  /*10f00*/  SEL R99, R29, R28, P0 ;  /* 0x0000001c1d637207 */ /* 0x000fc40000000000 */
[----:B------:R-:W-:Y:S02]  /*10f10*/  SEL R68, R28, R29, P0 ;  /* 0x0000001d1c447207 */ /* 0x000fe40000000000 */
[----:B------:R-:W-:Y:S02]  /*10f20*/  LOP3.LUT R48, R5, R10, RZ, 0x3c, !PT ;  /* 0x0000000a05307212 */ /* 0x000fe400078e3cff */
[----:B------:R-:W-:Y:S02]  /*10f30*/  SHF.R.U64 R4, R4, 0x3, RZ ;  /* 0x0000000304047819 */ /* 0x000fe400000012ff */
[----:B------:R-:W-:Y:S02]  /*10f40*/  LOP3.LUT R5, R8, 0x380, RZ, 0xc0, !PT ;  /* 0x0000038008057812 */ /* 0x000fe400078ec0ff */
[----:B------:R-:W-:Y:S02]  /*10f50*/  IADD3 R29, P3, R32, 0x2000, RZ ;  /* 0x00002000201d7810 */ /* 0x000fe40007f7e0ff */
[----:B------:R-:W-:-:S02]  /*10f60*/  LOP3.LUT R4, R4, R35, RZ, 0x3c, !PT ;  /* 0x0000002304047212 */ /* 0x000fc400078e3cff */
[----:B------:R-:W-:Y:S01]  /*10f70*/  SHF.R.U64 R5, R5, 0x3, RZ ;  /* 0x0000000305057819 */ /* 0x000fe200000012ff */
[----:B------:R-:W0:Y:S01]  /*10f80*/  LDC R35, c[0x0][0xbe8] ;  /* 0x0002fa00ff237b82 */ /* 0x000e220000000800 */
[----:B------:R-:W-:Y:S02]  /*10f90*/  LOP3.LUT R28, R29, 0x380, RZ, 0xc0, !PT ;  /* 0x000003801d1c7812 */ /* 0x000fe400078ec0ff */
[----:B------:R-:W-:Y:S02]  /*10fa0*/  SEL R93, R41, R40, P0 ;  /* 0x00000028295d7207 */ /* 0x000fe40000000000 */
[----:B------:R-:W-:Y:S01]  /*10fb0*/  SEL R59, R40, R41, P0 ;  /* 0x00000029283b7207 */ /* 0x000fe20000000000 */
[----:B------:R-:W-:Y:S01]  /*10fc0*/  IMAD.X R41, RZ, RZ, R53, P6 ;  /* 0x000000ffff297224 */ /* 0x000fe200030e0635 */
[----:B------:R-:W-:Y:S02]  /*10fd0*/  LOP3.LUT R40, R5, R8, RZ, 0x3c, !PT ;  /* 0x0000000805287212 */ /* 0x000fe400078e3cff */
[----:B------:R-:W-:-:S02]  /*10fe0*/  SHF.R.U64 R28, R28, 0x3, RZ ;  /* 0x000000031c1c7819 */ /* 0x000fc400000012ff */
[----:B------:R-:W-:Y:S02]  /*10ff0*/  LOP3.LUT R5, R6, 0x380, RZ, 0xc0, !PT ;  /* 0x0000038006057812 */ /* 0x000fe400078ec0ff */
[----:B------:R-:W-:Y:S01]  /*11000*/  LOP3.LUT R28, R28, R29, RZ, 0x3c, !PT ;  /* 0x0000001d1c1c7212 */ /* 0x000fe200078e3cff */
[----:B------:R-:W-:Y:S01]  /*11010*/  IMAD.X R29, RZ, RZ, R33, P3 ;  /* 0x000000ffff1d7224 */ /* 0x000fe200018e0621 */
[----:B------:R-:W-:Y:S02]  /*11020*/  SHF.R.U64 R5, R5, 0x3, RZ ;  /* 0x0000000305057819 */ /* 0x000fe400000012ff */
[----:B------:R-:W-:Y:S02]  /*11030*/  IADD3 R7, P3, R32, 0x8000, RZ ;  /* 0x0000800020077810 */ /* 0x000fe40007f7e0ff */
[----:B------:R-:W-:Y:S02]  /*11040*/  LOP3.LUT R38, R5, R6, RZ, 0x3c, !PT ;  /* 0x0000000605267212 */ /* 0x000fe400078e3cff */
[----:B------:R-:W-:-:S02]  /*11050*/  LOP3.LUT R6, R7, 0x380, RZ, 0xc0, !PT ;  /* 0x0000038007067812 */ /* 0x000fc400078ec0ff */
[----:B------:R-:W-:Y:S02]  /*11060*/  LOP3.LUT R10, R11, 0x380, RZ, 0xc0, !PT ;  /* 0x000003800b0a7812 */ /* 0x000fe400078ec0ff */
[----:B------:R-:W-:Y:S02]  /*11070*/  SHF.R.U64 R6, R6, 0x3, RZ ;  /* 0x0000000306067819 */ /* 0x000fe400000012ff */
[----:B------:R-:W-:Y:S02]  /*11080*/  LOP3.LUT R14, R25, 0x380, RZ, 0xc0, !PT ;  /* 0x00000380190e7812 */ /* 0x000fe400078ec0ff */
[----:B------:R-:W-:Y:S01]  /*11090*/  LOP3.LUT R6, R6, R7, RZ, 0x3c, !PT ;  /* 0x0000000706067212 */ /* 0x000fe200078e3cff */
[----:B------:R-:W-:Y:S01]  /*110a0*/  IMAD.X R7, RZ, RZ, R33, P3 ;  /* 0x000000ffff077224 */ /* 0x000fe200018e0621 */
[----:B0-----:R-:W-:Y:S02]  /*110b0*/  ISETP.NE.AND P3, PT, R35, 0x1, PT ;  /* 0x000000012300780c */ /* 0x001fe40003f65270 */
[----:B------:R-:W-:-:S02]  /*110c0*/  SHF.R.U64 R10, R10, 0x3, RZ ;  /* 0x000000030a0a7819 */ /* 0x000fc400000012ff */
[----:B------:R-:W-:Y:S02]  /*110d0*/  SEL R83, R130, R131, P0 ;  /* 0x0000008382537207 */ /* 0x000fe40000000000 */
[----:B------:R-:W-:Y:S02]  /*110e0*/  SEL R54, R131, R130, P0 ;  /* 0x0000008283367207 */ /* 0x000fe40000000000 */
[----:B------:R-:W-:Y:S02]  /*110f0*/  MOV R100, R40 ;  /* 0x0000002800647202 */ /* 0x000fe40000000f00 */
[----:B------:R-:W-:Y:S02]  /*11100*/  SEL R115, R39, R42, P0 ;  /* 0x0000002a27737207 */ /* 0x000fe40000000000 */
[----:B------:R-:W-:Y:S01]  /*11110*/  SEL R75, R42, R39, P0 ;  /* 0x000000272a4b7207 */ /* 0x000fe20000000000 */
[----:B------:R-:W0:Y:S01]  /*11120*/  @P3 LDC R40, c[0x0][0xbec] ;  /* 0x0002fb00ff283b82 */ /* 0x000e220000000800 */
[----:B------:R-:W-:Y:S01]  /*11130*/  SHF.R.U64 R14, R14, 0x3, RZ ;  /* 0x000000030e0e7819 */ /* 0x000fe200000012ff */
[----:B------:R-:W-:Y:S01]  /*11140*/  IMAD.X R39, RZ, RZ, R53, P5 ;  /* 0x000000ffff277224 */ /* 0x000fe200028e0635 */
[----:B------:R-:W-:-:S02]  /*11150*/  LOP3.LUT R42, R10, R11, RZ, 0x3c, !PT ;  /* 0x0000000b0a2a7212 */ /* 0x000fc400078e3cff */
[----:B------:R-:W-:Y:S02]  /*11160*/  LOP3.LUT R50, R14, R25, RZ, 0x3c, !PT ;  /* 0x000000190e327212 */ /* 0x000fe400078e3cff */
[----:B------:R-:W-:Y:S02]  /*11170*/  MOV R98, R42 ;  /* 0x0000002a00627202 */ /* 0x000fe40000000f00 */
[----:B------:R-:W1:Y:S01]  /*11180*/  @P3 LDC R43, c[0x0][0xbf0] ;  /* 0x0002fc00ff2b3b82 */ /* 0x000e620000000800 */
[----:B------:R-:W-:Y:S02]  /*11190*/  MOV R60, R60 ;  /* 0x0000003c003c7202 */ /* 0x000fe40000000f00 */
[----:B------:R-:W-:Y:S02]  /*111a0*/  MOV R64, R64 ;  /* 0x0000004000407202 */ /* 0x000fe40000000f00 */
[----:B------:R-:W-:Y:S01]  /*111b0*/  MOV R61, R48 ;  /* 0x00000030003d7202 */ /* 0x000fe20000000f00 */
[----:B------:R-:W-:Y:S01]  /*111c0*/  VIADD R49, R17, UR42 ;  /* 0x0000002a11317c36 */ /* 0x000fe20008000000 */
[----:B------:R-:W-:-:S02]  /*111d0*/  MOV R65, R50 ;  /* 0x0000003200417202 */ /* 0x000fc40000000f00 */
[----:B------:R-:W-:Y:S02]  /*111e0*/  SEL R91, R45, R44, P0 ;  /* 0x0000002c2d5b7207 */ /* 0x000fe40000000000 */
[----:B------:R-:W-:Y:S01]  /*111f0*/  SEL R58, R44, R45, P0 ;  /* 0x0000002d2c3a7207 */ /* 0x000fe20000000000 */
[----:B------:R-:W-:Y:S01]  /*11200*/  IMAD.X R45, RZ, RZ, R53, P4 ;  /* 0x000000ffff2d7224 */ /* 0x000fe200020e0635 */
[----:B------:R-:W-:Y:S01]  /*11210*/  LOP3.LUT R12, R13, 0x380, RZ, 0xc0, !PT ;  /* 0x000003800d0c7812 */ /* 0x000fe200078ec0ff */
[----:B0-----:R-:W-:Y:S01]  /*11220*/  @P3 IMAD.HI.U32 R40, R49, R40, RZ ;  /* 0x0000002831283227 */ /* 0x001fe200078e00ff */
[----:B------:R-:W-:Y:S02]  /*11230*/  SEL R119, R31, R30, P0 ;  /* 0x0000001e1f777207 */ /* 0x000fe40000000000 */
[----:B------:R-:W-:Y:S02]  /*11240*/  SEL R121, R27, R26, P0 ;  /* 0x0000001a1b797207 */ /* 0x000fe40000000000 */
[----:B------:R-:W-:-:S02]  /*11250*/  SHF.R.U64 R12, R12, 0x3, RZ ;  /* 0x000000030c0c7819 */ /* 0x000fc400000012ff */
[----:B------:R-:W-:Y:S02]  /*11260*/  SEL R78, R26, R27, P0 ;  /* 0x0000001b1a4e7207 */ /* 0x000fe40000000000 */
[----:B------:R-:W-:Y:S02]  /*11270*/  MOV R102, R38 ;  /* 0x0000002600667202 */ /* 0x000fe40000000f00 */
[----:B------:R-:W-:Y:S02]  /*11280*/  MOV R104, R36 ;  /* 0x0000002400687202 */ /* 0x000fe40000000f00 */
[----:B------:R-:W-:Y:S02]  /*11290*/  SEL R77, R30, R31, P0 ;  /* 0x0000001f1e4d7207 */ /* 0x000fe40000000000 */
[----:B------:R-:W-:Y:S02]  /*112a0*/  IADD3 R15, P1, R32, 0x6000, RZ ;  /* 0x00006000200f7810 */ /* 0x000fe40007f3e0ff */
[----:B------:R-:W-:Y:S01]  /*112b0*/  MOV R106, R52 ;  /* 0x00000034006a7202 */ /* 0x000fe20000000f00 */
[----:B------:R-:W-:Y:S01]  /*112c0*/  IMAD.MOV.U32 R53, RZ, RZ, R49 ;  /* 0x000000ffff357224 */ /* 0x000fe200078e0031 */
[----:B------:R-:W-:-:S02]  /*112d0*/  LOP3.LUT R44, R12, R13, RZ, 0x3c, !PT ;  /* 0x0000000d0c2c7212 */ /* 0x000fc400078e3cff */
[----:B------:R-:W-:Y:S02]  /*112e0*/  IADD3 R31, P4, R32, 0x1000, RZ ;  /* 0x00001000201f7810 */ /* 0x000fe40007f9e0ff */
[----:B-1----:R-:W-:Y:S02]  /*112f0*/  @P3 SHF.R.U32.HI R53, RZ, R43, R40 ;  /* 0x0000002bff353219 */ /* 0x002fe40000011628 */
[----:B------:R-:W-:Y:S02]  /*11300*/  LOP3.LUT R14, R15, 0x380, RZ, 0xc0, !PT ;  /* 0x000003800f0e7812 */ /* 0x000fe400078ec0ff */
[----:B------:R-:W-:Y:S02]  /*11310*/  MOV R62, R62 ;  /* 0x0000003e003e7202 */ /* 0x000fe40000000f00 */
[----:B------:R-:W-:Y:S02]  /*11320*/  LOP3.LUT R30, R31, 0x380, RZ, 0xc0, !PT ;  /* 0x000003801f1e7812 */ /* 0x000fe400078ec0ff */
[----:B------:R-:W-:-:S02]  /*11330*/  MOV R51, R46 ;  /* 0x0000002e00337202 */ /* 0x000fc40000000f00 */
[----:B------:R-:W-:Y:S02]  /*11340*/  MOV R63, R44 ;  /* 0x0000002c003f7202 */ /* 0x000fe40000000f00 */
[----:B------:R-:W-:Y:S02]  /*11350*/  SHF.R.U64 R14, R14, 0x3, RZ ;  /* 0x000000030e0e7819 */ /* 0x000fe400000012ff */
[----:B------:R-:W-:Y:S02]  /*11360*/  SHF.R.U64 R30, R30, 0x3, RZ ;  /* 0x000000031e1e7819 */ /* 0x000fe400000012ff */
[----:B------:R-:W-:Y:S01]  /*11370*/  LOP3.LUT R14, R14, R15, RZ, 0x3c, !PT ;  /* 0x0000000f0e0e7212 */ /* 0x000fe200078e3cff */
[--C-:B------:R-:W-:Y:S01]  /*11380*/  IMAD.X R15, RZ, RZ, R33.reuse, P1 ;  /* 0x000000ffff0f7224 */ /* 0x100fe200008e0621 */
[----:B------:R-:W-:Y:S01]  /*11390*/  LOP3.LUT R30, R30, R31, RZ, 0x3c, !PT ;  /* 0x0000001f1e1e7212 */ /* 0x000fe200078e3cff */
[----:B------:R-:W-:Y:S01]  /*113a0*/  IMAD.X R31, RZ, RZ, R33, P4 ;  /* 0x000000ffff1f7224 */ /* 0x000fe200020e0621 */
[----:B------:R-:W-:-:S02]  /*113b0*/  IADD3 R13, P4, R32, 0x7000, RZ ;  /* 0x00007000200d7810 */ /* 0x000fc40007f9e0ff */
[C---:B------:R-:W-:Y:S02]  /*113c0*/  IADD3 R27, P6, R32.reuse, 0x3000, RZ ;  /* 0x00003000201b7810 */ /* 0x040fe40007fde0ff */
[----:B------:R-:W-:Y:S02]  /*113d0*/  LOP3.LUT R12, R13, 0x380, RZ, 0xc0, !PT ;  /* 0x000003800d0c7812 */ /* 0x000fe400078ec0ff */
[----:B------:R-:W-:Y:S02]  /*113e0*/  IADD3 R25, P5, R32, 0x4000, RZ ;  /* 0x0000400020197810 */ /* 0x000fe40007fbe0ff */
[----:B------:R-:W-:Y:S02]  /*113f0*/  SHF.R.U64 R12, R12, 0x3, RZ ;  /* 0x000000030c0c7819 */ /* 0x000fe400000012ff */
[----:B------:R-:W-:Y:S02]  /*11400*/  LOP3.LUT R26, R27, 0x380, RZ, 0xc0, !PT ;  /* 0x000003801b1a7812 */ /* 0x000fe400078ec0ff */
[----:B--2---:R-:W-:Y:S01]  /*11410*/  LOP3.LUT R41, R34, 0x2, RZ, 0x3c, !PT ;  /* 0x0000000222297812 */ /* 0x004fe200078e3cff */
[----:B------:R-:W-:Y:S01]  /*11420*/  SHFL.IDX PT, R83, R83, R34, 0x1c1f ;  /* 0x001c1f2253537589 */ /* 0x000fe200000e0000 */
[----:B------:R-:W-:-:S02]  /*11430*/  LOP3.LUT R24, R25, 0x380, RZ, 0xc0, !PT ;  /* 0x0000038019187812 */ /* 0x000fc400078ec0ff */
[----:B------:R-:W-:Y:S01]  /*11440*/  LOP3.LUT R12, R12, R13, RZ, 0x3c, !PT ;  /* 0x0000000d0c0c7212 */ /* 0x000fe200078e3cff */
[----:B------:R-:W-:Y:S01]  /*11450*/  SHFL.IDX PT, R107, R107, R34, 0x1c1f ;  /* 0x001c1f226b6b7589 */ /* 0x000fe200000e0000 */
[----:B------:R-:W-:Y:S01]  /*11460*/  LOP3.LUT R5, R32, 0x380, RZ, 0xc0, !PT ;  /* 0x0000038020057812 */ /* 0x000fe200078ec0ff */
[--C-:B------:R-:W-:Y:S01]  /*11470*/  IMAD.X R13, RZ, RZ, R33.reuse, P4 ;  /* 0x000000ffff0d7224 */ /* 0x100fe200020e0621 */
[----:B------:R-:W-:Y:S01]  /*11480*/  SHF.R.U64 R26, R26, 0x3, RZ ;  /* 0x000000031a1a7819 */ /* 0x000fe200000012ff */
[----:B------:R-:W0:Y:S01]  /*11490*/  SHFL.IDX PT, R54, R54, R41, 0x1c1f ;  /* 0x001c1f2936367589 */ /* 0x000e2200000e0000 */
[----:B------:R-:W-:Y:S02]  /*114a0*/  SHF.R.U64 R24, R24, 0x3, RZ ;  /* 0x0000000318187819 */ /* 0x000fe400000012ff */
[----:B------:R-:W-:Y:S01]  /*114b0*/  SHF.R.U64 R5, R5, 0x3, RZ ;  /* 0x0000000305057819 */ /* 0x000fe200000012ff */
[----:B------:R-:W1:Y:S01]  /*114c0*/  SHFL.IDX PT, R80, R80, R41, 0x1c1f ;  /* 0x001c1f2950507589 */ /* 0x000e6200000e0000 */
[----:B------:R-:W-:Y:S01]  /*114d0*/  LOP3.LUT R26, R26, R27, RZ, 0x3c, !PT ;  /* 0x0000001b1a1a7212 */ /* 0x000fe200078e3cff */
[--C-:B------:R-:W-:Y:S01]  /*114e0*/  IMAD.X R27, RZ, RZ, R33.reuse, P6 ;  /* 0x000000ffff1b7224 */ /* 0x100fe200030e0621 */
[----:B------:R-:W-:Y:S01]  /*114f0*/  LOP3.LUT R24, R24, R25, RZ, 0x3c, !PT ;  /* 0x0000001918187212 */ /* 0x000fe200078e3cff */
[----:B------:R-:W-:Y:S01]  /*11500*/  SHFL.IDX PT, R85, R85, R34, 0x1c1f ;  /* 0x001c1f2255557589 */ /* 0x000fe200000e0000 */
[----:B------:R-:W-:Y:S01]  /*11510*/  IMAD.X R25, RZ, RZ, R33, P5 ;  /* 0x000000ffff197224 */ /* 0x000fe200028e0621 */
[----:B------:R-:W-:-:S02]  /*11520*/  IADD3 R9, P6, R32, 0x9000, RZ ;  /* 0x0000900020097810 */ /* 0x000fc40007fde0ff */
[----:B------:R-:W2:Y:S01]  /*11530*/  SHFL.IDX PT, R42, R55, R41, 0x1c1f ;  /* 0x001c1f29372a7589 */ /* 0x000ea200000e0000 */
[----:B------:R-:W-:Y:S02]  /*11540*/  IADD3 R11, P5, R32, 0xa000, RZ ;  /* 0x0000a000200b7810 */ /* 0x000fe40007fbe0ff */
[----:B------:R-:W-:Y:S01]  /*11550*/  LOP3.LUT R32, R5, R32, RZ, 0x3c, !PT ;  /* 0x0000002005207212 */ /* 0x000fe200078e3cff */
[----:B------:R-:W-:Y:S01]  /*11560*/  SHFL.IDX PT, R89, R89, R34, 0x1c1f ;  /* 0x001c1f2259597589 */ /* 0x000fe200000e0000 */
[----:B------:R-:W-:Y:S01]  /*11570*/  IMAD.X R5, RZ, RZ, R33, P2 ;  /* 0x000000ffff057224 */ /* 0x000fe200010e0621 */
[----:B------:R-:W-:Y:S02]  /*11580*/  LOP3.LUT R8, R9, 0x380, RZ, 0xc0, !PT ;  /* 0x0000038009087812 */ /* 0x000fe400078ec0ff */
[----:B------:R-:W-:Y:S01]  /*11590*/  SHFL.IDX PT, R109, R109, R34, 0x1c1f ;  /* 0x001c1f226d6d7589 */ /* 0x000fe200000e0000 */
[----:B------:R-:W-:Y:S02]  /*115a0*/  LOP3.LUT R10, R11, 0x380, RZ, 0xc0, !PT ;  /* 0x000003800b0a7812 */ /* 0x000fe400078ec0ff */
[----:B------:R-:W-:Y:S01]  /*115b0*/  SHF.R.U64 R8, R8, 0x3, RZ ;  /* 0x0000000308087819 */ /* 0x000fe200000012ff */
[----:B------:R-:W-:Y:S01]  /*115c0*/  SHFL.IDX PT, R48, R57, R41, 0x1c1f ;  /* 0x001c1f2939307589 */ /* 0x000fe200000e0000 */
[----:B0-----:R-:W-:-:S02]  /*115d0*/  SEL R36, R83, R54, P0 ;  /* 0x0000003653247207 */ /* 0x001fc40000000000 */
[----:B------:R-:W-:Y:S01]  /*115e0*/  SEL R38, R54, R83, P0 ;  /* 0x0000005336267207 */ /* 0x000fe20000000000 */
[----:B------:R-:W0:Y:S01]  /*115f0*/  SHFL.IDX PT, R72, R72, R41, 0x1c1f ;  /* 0x001c1f2948487589 */ /* 0x000e2200000e0000 */
[----:B-1----:R-:W-:Y:S02]  /*11600*/  SEL R37, R107, R80, P0 ;  /* 0x000000506b257207 */ /* 0x002fe40000000000 */
[----:B------:R-:W-:Y:S01]  /*11610*/  SEL R39, R80, R107, P0 ;  /* 0x0000006b50277207 */ /* 0x000fe20000000000 */
[----:B------:R-:W-:Y:S01]  /*11620*/  SHFL.IDX PT, R87, R87, R34, 0x1c1f ;  /* 0x001c1f2257577589 */ /* 0x000fe200000e0000 */
[----:B------:R-:W-:Y:S02]  /*11630*/  SHF.R.U64 R10, R10, 0x3, RZ ;  /* 0x000000030a0a7819 */ /* 0x000fe400000012ff */
[----:B------:R-:W-:Y:S01]  /*11640*/  LOP3.LUT R8, R8, R9, RZ, 0x3c, !PT ;  /* 0x0000000908087212 */ /* 0x000fe200078e3cff */
[----:B------:R-:W-:Y:S01]  /*11650*/  SHFL.IDX PT, R111, R111, R34, 0x1c1f ;  /* 0x001c1f226f6f7589 */ /* 0x000fe200000e0000 */
[----:B--2---:R-:W-:Y:S01]  /*11660*/  SEL R40, R85, R42, P0 ;  /* 0x0000002a55287207 */ /* 0x004fe20000000000 */
[--C-:B------:R-:W-:Y:S01]  /*11670*/  IMAD.X R9, RZ, RZ, R33.reuse, P6 ;  /* 0x000000ffff097224 */ /* 0x100fe200030e0621 */
[----:B------:R-:W-:Y:S01]  /*11680*/  SEL R42, R42, R85, P0 ;  /* 0x000000552a2a7207 */ /* 0x000fe20000000000 */
[----:B------:R-:W1:Y:S01]  /*11690*/  SHFL.IDX PT, R56, R56, R41, 0x1c1f ;  /* 0x001c1f2938387589 */ /* 0x000e6200000e0000 */
[----:B------:R-:W-:Y:S01]  /*116a0*/  LOP3.LUT R10, R10, R11, RZ, 0x3c, !PT ;  /* 0x0000000b0a0a7212 */ /* 0x000fe200078e3cff */
[----:B------:R-:W-:-:S02]  /*116b0*/  IMAD.X R11, RZ, RZ, R33, P5 ;  /* 0x000000ffff0b7224 */ /* 0x000fc400028e0621 */
[----:B------:R-:W2:Y:S04]  /*116c0*/  SHFL.IDX PT, R50, R73, R41, 0x1c1f ;  /* 0x001c1f2949327589 */ /* 0x000ea800000e0000 */
[----:B------:R-:W-:Y:S04]  /*116d0*/  SHFL.IDX PT, R113, R113, R34, 0x1c1f ;  /* 0x001c1f2271717589 */ /* 0x000fe800000e0000 */
[----:B------:R-:W-:Y:S01]  /*116e0*/  SHFL.IDX PT, R74, R74, R41, 0x1c1f ;  /* 0x001c1f294a4a7589 */ /* 0x000fe200000e0000 */
[----:B0-----:R-:W-:-:S03]  /*116f0*/  SEL R43, R72, R109, P0 ;  /* 0x0000006d482b7207 */ /* 0x001fc60000000000 */
[----:B------:R-:W-:Y:S04]  /*11700*/  SHFL.IDX PT, R91, R91, R34, 0x1c1f ;  /* 0x001c1f225b5b7589 */ /* 0x000fe800000e0000 */
[----:B------:R-:W-:Y:S04]  /*11710*/  SHFL.IDX PT, R115, R115, R34, 0x1c1f ;  /* 0x001c1f2273737589 */ /* 0x000fe800000e0000 */
[----:B------:R-:W0:Y:S01]  /*11720*/  SHFL.IDX PT, R58, R58, R41, 0x1c1f ;  /* 0x001c1f293a3a7589 */ /* 0x000e2200000e0000 */
[----:B-1----:R-:W-:Y:S02]  /*11730*/  SEL R44, R87, R56, P0 ;  /* 0x00000038572c7207 */ /* 0x002fe40000000000 */
[----:B------:R-:W-:Y:S01]  /*11740*/  SEL R46, R56, R87, P0 ;  /* 0x00000057382e7207 */ /* 0x000fe20000000000 */
[----:B------:R-:W-:Y:S01]  /*11750*/  SHFL.IDX PT, R90, R75, R41, 0x1c1f ;  /* 0x001c1f294b5a7589 */ /* 0x000fe200000e0000 */
[----:B--2---:R-:W-:-:S02]  /*11760*/  SEL R45, R111, R50, P0 ;  /* 0x000000326f2d7207 */ /* 0x004fc40000000000 */
[----:B------:R-:W-:Y:S01]  /*11770*/  SEL R47, R50, R111, P0 ;  /* 0x0000006f322f7207 */ /* 0x000fe20000000000 */
[----:B------:R-:W-:Y:S04]  /*11780*/  SHFL.IDX PT, R93, R93, R34, 0x1c1f ;  /* 0x001c1f225d5d7589 */ /* 0x000fe800000e0000 */
[----:B------:R-:W-:Y:S04]  /*11790*/  SHFL.IDX PT, R95, R95, R34, 0x1c1f ;  /* 0x001c1f225f5f7589 */ /* 0x000fe800000e0000 */
[----:B------:R-:W-:Y:S04]  /*117a0*/  SHFL.IDX PT, R97, R97, R34, 0x1c1f ;  /* 0x001c1f2261617589 */ /* 0x000fe800000e0000 */
[----:B------:R-:W-:Y:S04]  /*117b0*/  SHFL.IDX PT, R99, R99, R34, 0x1c1f ;  /* 0x001c1f2263637589 */ /* 0x000fe800000e0000 */
[----:B------:R-:W-:Y:S01]  /*117c0*/  SHFL.IDX PT, R101, R101, R34, 0x1c1f ;  /* 0x001c1f2265657589 */ /* 0x000fe200000e0000 */
[----:B0-----:R-:W-:-:S03]  /*117d0*/  SEL R50, R58, R91, P0 ;  /* 0x0000005b3a327207 */ /* 0x001fc60000000000 */
[----:B------:R-:W-:Y:S04]  /*117e0*/  SHFL.IDX PT, R103, R103, R34, 0x1c1f ;  /* 0x001c1f2267677589 */ /* 0x000fe800000e0000 */
        /* <DEDUP_REMOVED lines=19> */
[----:B------:R-:W0:Y:S04]  /*11920*/  SHFL.IDX PT, R96, R81, R41, 0x1c1f ;  /* 0x001c1f2951607589 */ /* 0x000e2800000e0000 */
[----:B------:R-:W-:Y:S04]  /*11930*/  SHFL.IDX PT, R82, R82, R41, 0x1c1f ;  /* 0x001c1f2952527589 */ /* 0x000fe800000e0000 */
[----:B------:R1:W2:Y:S04]  /*11940*/  SHFL.IDX PT, R84, R84, R41, 0x1c1f ;  /* 0x001c1f2954547589 */ /* 0x0002a800000e0000 */
[----:B------:R3:W-:Y:S01]  /*11950*/  STSM.16.M88.4 [R106], R36 ;  /* 0x000000246a007844 */ /* 0x0007e20000000200 */
[----:B-1----:R-:W-:-:S05]  /*11960*/  SEL R41, R109, R72, P0 ;  /* 0x000000486d297207 */ /* 0x002fca0000000000 */
[----:B------:R1:W-:Y:S01]  /*11970*/  STSM.16.M88.4 [R51], R40 ;  /* 0x0000002833007844 */ /* 0x0003e20000000200 */
[----:B0-----:R-:W-:Y:S02]  /*11980*/  SEL R85, R127, R96, P0 ;  /* 0x000000607f557207 */ /* 0x001fe40000000000 */
[----:B------:R-:W-:Y:S01]  /*11990*/  SEL R87, R96, R127, P0 ;  /* 0x0000007f60577207 */ /* 0x000fe20000000000 */
[----:B------:R0:W-:Y:S01]  /*119a0*/  STSM.16.M88.4 [R104], R44 ;  /* 0x0000002c68007844 */ /* 0x0001e20000000200 */
[----:B---3--:R-:W-:Y:S02]  /*119b0*/  SEL R36, R89, R48, P0 ;  /* 0x0000003059247207 */ /* 0x008fe40000000000 */
[----:B------:R-:W-:Y:S01]  /*119c0*/  SEL R38, R48, R89, P0 ;  /* 0x0000005930267207 */ /* 0x000fe20000000000 */
[----:B------:R-:W-:Y:S01]  /*119d0*/  IMAD.MOV R48, RZ, RZ, -R53 ;  /* 0x000000ffff307224 */ /* 0x000fe200078e0a35 */
[----:B------:R-:W-:Y:S02]  /*119e0*/  SEL R37, R113, R74, P0 ;  /* 0x0000004a71257207 */ /* 0x000fe40000000000 */
[----:B------:R-:W-:Y:S01]  /*119f0*/  SEL R39, R74, R113, P0 ;  /* 0x000000714a277207 */ /* 0x000fe20000000000 */
[----:B------:R-:W-:Y:S01]  /*11a00*/  IMAD R55, R35, R48, R49 ;  /* 0x0000003023377224 */ /* 0x000fe200078e0231 */
[----:B------:R-:W-:-:S02]  /*11a10*/  SEL R48, R91, R58, P0 ;  /* 0x0000003a5b307207 */ /* 0x000fc40000000000 */
[----:B------:R-:W-:Y:S01]  /*11a20*/  SEL R49, R115, R90, P0 ;  /* 0x0000005a73317207 */ /* 0x000fe20000000000 */
[----:B------:R3:W-:Y:S01]  /*11a30*/  STSM.16.M88.4 [R102], R36 ;  /* 0x0000002466007844 */ /* 0x0007e20000000200 */
[----:B-1----:R-:W-:Y:S02]  /*11a40*/  SEL R51, R90, R115, P0 ;  /* 0x000000735a337207 */ /* 0x002fe40000000000 */
[----:B------:R-:W-:Y:S01]  /*11a50*/  SEL R40, R93, R52, P0 ;  /* 0x000000345d287207 */ /* 0x000fe20000000000 */
[----:B0-----:R-:W-:Y:S01]  /*11a60*/  IMAD.U32 R44, RZ, RZ, UR5 ;  /* 0x00000005ff2c7e24 */ /* 0x001fe2000f8e00ff */
[----:B------:R-:W-:Y:S01]  /*11a70*/  SEL R42, R52, R93, P0 ;  /* 0x0000005d342a7207 */ /* 0x000fe20000000000 */
[----:B------:R-:W-:Y:S01]  /*11a80*/  STSM.16.M88.4 [R100], R48 ;  /* 0x0000003064007844 */ /* 0x000fe20000000200 */
[----:B------:R-:W-:Y:S01]  /*11a90*/  SEL R41, R117, R76, P0 ;  /* 0x0000004c75297207 */ /* 0x000fe20000000000 */
[----:B------:R-:W-:Y:S01]  /*11aa0*/  VIADD R52, R203, UR42 ;  /* 0x0000002acb347c36 */ /* 0x000fe20008000000 */
[----:B------:R-:W-:Y:S01]  /*11ab0*/  SEL R43, R76, R117, P0 ;  /* 0x000000754c2b7207 */ /* 0x000fe20000000000 */
[----:B------:R-:W-:Y:S01]  /*11ac0*/  ULDC UR5, c[0x0][0xa88] ;  /* 0x0002a20000057ab9 */ /* 0x000fe20000000800 */
[----:B------:R-:W-:Y:S01]  /*11ad0*/  SEL R46, R66, R95, P0 ;  /* 0x0000005f422e7207 */ /* 0x000fe20000000000 */
[----:B------:R-:W-:Y:S01]  /*11ae0*/  IMAD R89, R35, UR5, RZ ;  /* 0x0000000523597c24 */ /* 0x000fe2000f8e02ff */
[----:B------:R-:W-:Y:S01]  /*11af0*/  SEL R45, R119, R92, P0 ;  /* 0x0000005c772d7207 */ /* 0x000fe20000000000 */
[----:B------:R0:W-:Y:S01]  /*11b00*/  STSM.16.M88.4 [R98], R40 ;  /* 0x0000002862007844 */ /* 0x0001e20000000200 */
[----:B------:R-:W-:-:S02]  /*11b10*/  SEL R47, R92, R119, P0 ;  /* 0x000000775c2f7207 */ /* 0x000fc40000000000 */
[----:B---3--:R-:W-:Y:S02]  /*11b20*/  SHF.R.S32.HI R37, RZ, 0x1f, R53 ;  /* 0x0000001fff257819 */ /* 0x008fe40000011435 */
[----:B------:R-:W-:Y:S02]  /*11b30*/  IADD3 R36, P1, R53, UR6, RZ ;  /* 0x0000000635247c10 */ /* 0x000fe4000ff3e0ff */
[----:B------:R-:W-:Y:S02]  /*11b40*/  SHF.R.S32.HI R38, RZ, 0x1f, R55 ;  /* 0x0000001fff267819 */ /* 0x000fe40000011437 */
[----:B------:R-:W-:Y:S01]  /*11b50*/  IADD3.X R37, R37, UR7, R44, P1, !PT ;  /* 0x0000000725257c10 */ /* 0x000fe20008ffe42c */
[----:B------:R-:W-:Y:S01]  /*11b60*/  ULDC.64 UR6, c[0x0][0xb88] ;  /* 0x0002e20000067ab9 */ /* 0x000fe20000000a00 */
[----:B------:R-:W-:Y:S01]  /*11b70*/  SEL R44, R95, R66, P0 ;  /* 0x000000425f2c7207 */ /* 0x000fe20000000000 */
[----:B------:R-:W-:Y:S01]  /*11b80*/  IMAD R38, R38, UR6, RZ ;  /* 0x0000000626267c24 */ /* 0x000fe2000f8e02ff */
[----:B------:R-:W-:Y:S01]  /*11b90*/  LOP3.LUT P1, RZ, R201, 0x3, RZ, 0xc0, !PT ;  /* 0x00000003c9ff7812 */ /* 0x000fe2000782c0ff */
[----:B------:R-:W-:Y:S01]  /*11ba0*/  IMAD.WIDE.U32 R36, R55, UR6, R36 ;  /* 0x0000000637247c25 */ /* 0x000fe2000f8e0024 */
[----:B--2---:R-:W-:Y:S01]  /*11bb0*/  SEL R39, R84, R129, P0 ;  /* 0x0000008154277207 */ /* 0x004fe20000000000 */
[----:B------:R1:W-:Y:S01]  /*11bc0*/  STSM.16.M88.4 [R63], R44 ;  /* 0x0000002c3f007844 */ /* 0x0003e20000000200 */
[----:B0-----:R-:W-:Y:S01]  /*11bd0*/  SEL R40, R97, R34, P0 ;  /* 0x0000002261287207 */ /* 0x001fe20000000000 */
[----:B------:R-:W-:Y:S01]  /*11be0*/  IMAD R55, R55, UR7, R38 ;  /* 0x0000000737377c24 */ /* 0x000fe2000f8e0226 */
[----:B------:R-:W-:Y:S01]  /*11bf0*/  ULDC.64 UR6, c[0x0][0xb50] ;  /* 0x0002d40000067ab9 */ /* 0x000fe20000000a00 */
[----:B------:R-:W-:Y:S01]  /*11c00*/  VIADD R38, R52, 0x8 ;  /* 0x0000000834267836 */ /* 0x000fe20000000000 */
[----:B------:R-:W-:Y:S01]  /*11c10*/  LEA R48, P4, R36, UR6, 0x2 ;  /* 0x0000000624307c11 */ /* 0x000fe2000f8810ff */
[----:B------:R-:W-:Y:S01]  /*11c20*/  IMAD.IADD R37, R37, 0x1, R55 ;  /* 0x0000000125257824 */ /* 0x000fe200078e0237 */
[----:B------:R-:W-:-:S02]  /*11c30*/  SEL R42, R34, R97, P0 ;  /* 0x00000061222a7207 */ /* 0x000fc40000000000 */
[----:B------:R-:W-:Y:S01]  /*11c40*/  SEL R41, R121, R78, P0 ;  /* 0x0000004e79297207 */ /* 0x000fe20000000000 */
[----:B------:R-:W-:Y:S01]  /*11c50*/  SHFL.IDX PT, R66, R48, RZ, 0x1c1f ;  /* 0x001c1fff30427589 */ /* 0x000fe200000e0000 */
[----:B------:R-:W-:Y:S02]  /*11c60*/  LEA.HI.X R36, R36, UR7, R37, 0x2, P4 ;  /* 0x0000000724247c11 */ /* 0x000fe4000a0f1425 */
[----:B------:R-:W-:Y:S01]  /*11c70*/  SEL R37, R129, R84, P0 ;  /* 0x0000005481257207 */ /* 0x000fe20000000000 */
[----:B------:R-:W-:Y:S01]  /*11c80*/  SHFL.IDX PT, R72, R48, 0x1, 0x1c1f ;  /* 0x003c1f0030487f89 */ /* 0x000fe200000e0000 */
[----:B------:R-:W-:Y:S02]  /*11c90*/  SEL R43, R78, R121, P0 ;  /* 0x000000794e2b7207 */ /* 0x000fe40000000000 */
[----:B-1----:R-:W-:Y:S01]  /*11ca0*/  SEL R44, R99, R68, P0 ;  /* 0x00000044632c7207 */ /* 0x002fe20000000000 */
[----:B------:R-:W0:Y:S01]  /*11cb0*/  SHFL.IDX PT, R67, R36, RZ, 0x1c1f ;  /* 0x001c1fff24437589 */ /* 0x000e2200000e0000 */
[----:B------:R-:W-:-:S02]  /*11cc0*/  SEL R46, R68, R99, P0 ;  /* 0x00000063442e7207 */ /* 0x000fc40000000000 */
[----:B------:R-:W-:Y:S01]  /*11cd0*/  SEL R45, R123, R94, P0 ;  /* 0x0000005e7b2d7207 */ /* 0x000fe20000000000 */
[----:B------:R1:W2:Y:S01]  /*11ce0*/  SHFL.IDX PT, R73, R36, 0x1, 0x1c1f ;  /* 0x003c1f0024497f89 */ /* 0x0002a200000e0000 */
[----:B------:R-:W-:Y:S02]  /*11cf0*/  SEL R47, R94, R123, P0 ;  /* 0x0000007b5e2f7207 */ /* 0x000fe40000000000 */
[----:B------:R-:W-:Y:S01]  /*11d00*/  SEL R84, R101, R86, P0 ;  /* 0x0000005665547207 */ /* 0x000fe20000000000 */
[----:B------:R-:W-:Y:S01]  /*11d10*/  STSM.16.M88.4 [R62], R40 ;  /* 0x000000283e007844 */ /* 0x000fe20000000200 */
[----:B------:R-:W-:Y:S02]  /*11d20*/  ISETP.GE.OR P2, PT, R52, R89, P1 ;  /* 0x000000593400720c */ /* 0x000fe40000f46670 */
[----:B------:R-:W-:Y:S01]  /*11d30*/  SEL R86, R86, R101, P0 ;  /* 0x0000006556567207 */ /* 0x000fe20000000000 */
[----:B------:R-:W-:Y:S01]  /*11d40*/  STSM.16.M88.4 [R61], R44 ;  /* 0x0000002c3d007844 */ /* 0x000fe20000000200 */
[----:B------:R-:W-:-:S02]  /*11d50*/  ISETP.GE.OR P1, PT, R38, R89, P1 ;  /* 0x000000592600720c */ /* 0x000fc40000f26670 */
[----:B------:R-:W-:Y:S01]  /*11d60*/  SEL R76, R103, R70, P0 ;  /* 0x00000046674c7207 */ /* 0x000fe20000000000 */
[----:B------:R-:W-:Y:S01]  /*11d70*/  STSM.16.M88.4 [R60], R84 ;  /* 0x000000543c007844 */ /* 0x000fe20000000200 */
[----:B------:R-:W-:Y:S02]  /*11d80*/  SEL R78, R70, R103, P0 ;  /* 0x00000067464e7207 */ /* 0x000fe40000000000 */
[----:B------:R-:W-:Y:S02]  /*11d90*/  SEL R77, R125, R82, P0 ;  /* 0x000000527d4d7207 */ /* 0x000fe40000000000 */
[----:B------:R-:W-:Y:S02]  /*11da0*/  SEL R79, R82, R125, P0 ;  /* 0x0000007d524f7207 */ /* 0x000fe40000000000 */
[----:B-1----:R-:W-:Y:S02]  /*11db0*/  SEL R36, R105, R88, P0 ;  /* 0x0000005869247207 */ /* 0x002fe40000000000 */
[----:B------:R-:W-:Y:S01]  /*11dc0*/  SEL R38, R88, R105, P0 ;  /* 0x0000006958267207 */ /* 0x000fe20000000000 */
[----:B------:R-:W-:Y:S04]  /*11dd0*/  STSM.16.M88.4 [R65], R76 ;  /* 0x0000004c41007844 */ /* 0x000fe80000000200 */
[----:B------:R-:W-:Y:S01]  /*11de0*/  STSM.16.M88.4 [R64], R36 ;  /* 0x0000002440007844 */ /* 0x000fe20000000200 */
[----:B------:R-:W-:Y:S01]  /*11df0*/  BAR.SYNC.DEFER_BLOCKING 0x1, 0x100 ;  /* 0x0044000000007b1d */ /* 0x000fe20000010000 */
[----:B------:R-:W-:-:S05]  /*11e00*/  UIMAD UR5, UR10, UR8, URZ ;  /* 0x000000080a0572a4 */ /* 0x000fca000f8e023f */
[----:B0-----:R-:W-:Y:S01]  /*11e10*/  @!P2 ST.E desc[UR52][R66.64], R2 ;  /* 0x000000024200a985 */ /* 0x001fe2000c101934 */
[----:B------:R-:W-:Y:S01]  /*11e20*/  UIMAD.WIDE.U32 UR6, UR40, UR8, URZ ;  /* 0x00000008280672a5 */ /* 0x000fe2000f8e003f */
[----:B------:R-:W-:Y:S02]  /*11e30*/  ULDC.64 UR10, c[0x0][0xaf0] ;  /* 0x0002bc00000a7ab9 */ /* 0x000fe40000000a00 */
[----:B--2---:R0:W-:Y:S04]  /*11e40*/  @!P1 ST.E desc[UR52][R72.64], R0 ;  /* 0x0000000048009985 */ /* 0x0041e8000c101934 */
[----:B------:R1:W5:Y:S04]  /*11e50*/  LD.E.128 R52, desc[UR52][R30.64] ;  /* 0x000000341e347980 */ /* 0x000368000c101d00 */
[----:B------:R2:W5:Y:S01]  /*11e60*/  LD.E.128 R48, desc[UR52][R28.64] ;  /* 0x000000341c307980 */ /* 0x000562000c101d00 */
[----:B0-----:R-:W-:-:S03]  /*11e70*/  IMAD R0, R23, 0x20, R200 ;  /* 0x0000002017007824 */ /* 0x001fc600078e02c8 */
[----:B------:R0:W5:Y:S01]  /*11e80*/  LD.E.128 R80, desc[UR52][R6.64] ;  /* 0x0000003406507980 */ /* 0x000162000c101d00 */
[----:B-1----:R-:W1:Y:S01]  /*11e90*/  @P3 LDC R31, c[0x0][0xbec] ;  /* 0x0002fb00ff1f3b82 */ /* 0x002e620000000800 */
[----:B------:R-:W-:Y:S02]  /*11ea0*/  UIMAD UR5, UR40, UR9, UR5 ;  /* 0x00000009280572a4 */ /* 0x000fe4000f8e0205 */
[----:B------:R-:W-:Y:S01]  /*11eb0*/  UIMAD UR8, UR12, UR10, URZ ;  /* 0x0000000a0c0872a4 */ /* 0x000fe2000f8e023f */
[----:B------:R3:W5:Y:S04]  /*11ec0*/  LD.E.128 R64, desc[UR52][R4.64] ;  /* 0x0000003404407980 */ /* 0x000768000c101d00 */
[----:B--2---:R-:W2:Y:S01]  /*11ed0*/  @P3 LDC R29, c[0x0][0xbf0] ;  /* 0x0002fc00ff1d3b82 */ /* 0x004ea20000000800 */
[----:B0-----:R-:W-:Y:S01]  /*11ee0*/  VIADD R6, R0, UR42 ;  /* 0x0000002a00067c36 */ /* 0x001fe20008000000 */
[----:B------:R-:W-:Y:S01]  /*11ef0*/  UIADD3 UR7, UR7, UR5, URZ ;  /* 0x0000000507077290 */ /* 0x000fe2000fffe03f */
[----:B------:R-:W5:Y:S02]  /*11f00*/  LD.E.128 R56, desc[UR52][R32.64] ;  /* 0x0000003420387980 */ /* 0x000f64000c101d00 */
[----:B------:R-:W-:Y:S01]  /*11f10*/  IMAD.MOV.U32 R7, RZ, RZ, R6 ;  /* 0x000000ffff077224 */ /* 0x000fe200078e0006 */
[----:B------:R-:W-:Y:S01]  /*11f20*/  UIMAD UR5, UR44, UR11, UR8 ;  /* 0x0000000b2c0572a4 */ /* 0x000fe2000f8e0208 */
[----:B------:R-:W5:Y:S01]  /*11f30*/  LD.E.128 R40, desc[UR52][R26.64] ;  /* 0x000000341a287980 */ /* 0x000f62000c101d00 */
[----:B------:R-:W-:Y:S01]  /*11f40*/  UIMAD.WIDE.U32 UR6, UR44, UR10, UR6 ;  /* 0x0000000a2c0672a5 */ /* 0x000fe2000f8e0006 */
[----:B------:R-:W-:-:S02]  /*11f50*/  ULDC.64 UR8, c[0x0][0xae0] ;  /* 0x0002b80000087ab9 */ /* 0x000fc40000000a00 */
[----:B------:R-:W5:Y:S04]  /*11f60*/  LD.E.128 R68, desc[UR52][R24.64] ;  /* 0x0000003418447980 */ /* 0x000f68000c101d00 */
[----:B------:R-:W5:Y:S01]  /*11f70*/  LD.E.128 R60, desc[UR52][R20.64] ;  /* 0x00000034143c7980 */ /* 0x000f62000c101d00 */
[----:B-1----:R-:W-:Y:S01]  /*11f80*/  @P3 IMAD.HI.U32 R0, R6, R31, RZ ;  /* 0x0000001f06003227 */ /* 0x002fe200078e00ff */
[----:B------:R-:W-:Y:S02]  /*11f90*/  UIADD3 UR5, UR7, UR5, URZ ;  /* 0x0000000507057290 */ /* 0x000fe4000fffe03f */
[----:B------:R-:W5:Y:S04]  /*11fa0*/  LD.E.128 R44, desc[UR52][R14.64] ;  /* 0x000000340e2c7980 */ /* 0x000f68000c101d00 */
[----:B------:R-:W5:Y:S01]  /*11fb0*/  LD.E.128 R36, desc[UR52][R12.64] ;  /* 0x000000340c247980 */ /* 0x000f62000c101d00 */
[----:B--2---:R-:W-:-:S03]  /*11fc0*/  @P3 SHF.R.U32.HI R7, RZ, R29, R0 ;  /* 0x0000001dff073219 */ /* 0x004fc60000011600 */
[----:B------:R0:W5:Y:S01]  /*11fd0*/  LD.E.128 R76, desc[UR52][R8.64] ;  /* 0x00000034084c7980 */ /* 0x000162000c101d00 */
[--C-:B------:R-:W-:Y:S01]  /*11fe0*/  SHF.R.S32.HI R0, RZ, 0x1f, R7.reuse ;  /* 0x0000001fff007819 */ /* 0x100fe20000011407 */
[----:B------:R-:W-:Y:S02]  /*11ff0*/  IMAD.MOV R2, RZ, RZ, -R7 ;  /* 0x000000ffff027224 */ /* 0x000fe400078e0a07 */
[----:B---3--:R-:W-:Y:S01]  /*12000*/  IMAD.U32 R5, RZ, RZ, UR7 ;  /* 0x00000007ff057e24 */ /* 0x008fe2000f8e00ff */
[----:B------:R1:W5:Y:S01]  /*12010*/  LD.E.128 R72, desc[UR52][R10.64] ;  /* 0x000000340a487980 */ /* 0x000362000c101d00 */
[----:B------:R-:W-:Y:S02]  /*12020*/  IMAD R0, R0, UR8, RZ ;  /* 0x0000000800007c24 */ /* 0x000fe4000f8e02ff */
[----:B------:R-:W-:Y:S01]  /*12030*/  IMAD R35, R35, R2, R6 ;  /* 0x0000000223237224 */ /* 0x000fe200078e0206 */
[----:B------:R-:W-:Y:S01]  /*12040*/  @!PT LDS RZ, [RZ] ;  /* 0x00000000fffff984 */ /* 0x000fe20000000800 */
[----:B------:R-:W-:Y:S01]  /*12050*/  @!PT LDS RZ, [RZ] ;  /* 0x00000000fffff984 */ /* 0x000fe20000000800 */
[----:B------:R-:W-:Y:S01]  /*12060*/  @!PT LDS RZ, [RZ] ;  /* 0x00000000fffff984 */ /* 0x000fe20000000800 */
[----:B------:R-:W-:Y:S01]  /*12070*/  @!PT LDS RZ, [RZ] ;  /* 0x00000000fffff984 */ /* 0x000fe20000000800 */
[----:B------:R2:W-:Y:S06]  /*12080*/  MEMBAR.ALL.CTA ;  /* 0x0000000000007992 */ /* 0x0005ec0000008000 */
[----:B--2---:R-:W2:Y:S01]  /*12090*/  FENCE.VIEW.ASYNC.S ;  /* 0x00000000000073c6 */ /* 0x004ea20000000000 */
[----:B------:R-:W-:Y:S01]  /*120a0*/  IMAD.U32 R4, RZ, RZ, UR6 ;  /* 0x00000006ff047e24 */ /* 0x000fe2000f8e00ff */
[----:B------:R-:W-:Y:S01]  /*120b0*/  ULDC.64 UR6, c[0x0][0xad8] ;  /* 0x0002b60000067ab9 */ /* 0x000fe20000000a00 */
[----:B------:R-:W-:-:S02]  /*120c0*/  IMAD.U32 R5, RZ, RZ, UR5 ;  /* 0x00000005ff057e24 */ /* 0x000fc4000f8e00ff */
[C---:B0-----:R-:W-:Y:S01]  /*120d0*/  IMAD R9, R7.reuse, UR9, R0 ;  /* 0x0000000907097c24 */ /* 0x041fe2000f8e0200 */
[----:B------:R-:W-:Y:S01]  /*120e0*/  SHF.R.S32.HI R0, RZ, 0x1f, R35 ;  /* 0x0000001fff007819 */ /* 0x000fe20000011423 */
[----:B------:R-:W-:-:S04]  /*120f0*/  IMAD.WIDE.U32 R4, R7, UR8, R4 ;  /* 0x0000000807047c25 */ /* 0x000fc8000f8e0004 */
[----:B------:R-:W-:Y:S02]  /*12100*/  IMAD.IADD R5, R5, 0x1, R9 ;  /* 0x0000000105057824 */ /* 0x000fe400078e0209 */
[----:B------:R-:W-:Y:S02]  /*12110*/  IMAD R2, R0, UR6, RZ ;  /* 0x0000000600027c24 */ /* 0x000fe4000f8e02ff */
[----:B-1----:R-:W-:Y:S02]  /*12120*/  VIADD R10, R200, UR42 ;  /* 0x0000002ac80a7c36 */ /* 0x002fe40008000000 */
[C---:B------:R-:W-:Y:S02]  /*12130*/  IMAD R7, R35.reuse, UR7, R2 ;  /* 0x0000000723077c24 */ /* 0x040fe4000f8e0202 */
[----:B------:R-:W-:Y:S01]  /*12140*/  IMAD.WIDE.U32 R4, R35, UR6, R4 ;  /* 0x0000000623047c25 */ /* 0x000fe2000f8e0004 */
[----:B------:R-:W-:Y:S01]  /*12150*/  ISETP.GE.AND P2, PT, R10, R89, PT ;  /* 0x000000590a00720c */ /* 0x000fe20003f46270 */
[----:B------:R-:W-:-:S02]  /*12160*/  ULDC.64 UR6, c[0x0][0xa80] ;  /* 0x0002a00000067ab9 */ /* 0x000fc40000000a00 */
[----:B------:R-:W-:Y:S01]  /*12170*/  VIADD R0, R10, 0x20 ;  /* 0x000000200a007836 */ /* 0x000fe20000000000 */
[----:B------:R-:W-:Y:S01]  /*12180*/  LEA R8, P3, R4, UR6, 0x1 ;  /* 0x0000000604087c11 */ /* 0x000fe2000f8608ff */
[----:B------:R-:W-:Y:S02]  /*12190*/  IMAD.IADD R5, R5, 0x1, R7 ;  /* 0x0000000105057824 */ /* 0x000fe400078e0207 */
[----:B------:R-:W-:Y:S01]  /*121a0*/  VIADD R3, R3, 0x2a820 ;  /* 0x0002a82003037836 */ /* 0x000fe20000000000 */
[-C--:B------:R-:W-:Y:S01]  /*121b0*/  ISETP.GE.AND P1, PT, R0, R89.reuse, PT ;  /* 0x000000590000720c */ /* 0x080fe20003f26270 */
[----:B------:R-:W-:Y:S01]  /*121c0*/  VIADD R0, R10, 0x40 ;  /* 0x000000400a007836 */ /* 0x000fe20000000000 */
[----:B------:R-:W-:Y:S02]  /*121d0*/  LEA.HI.X R9, R4, UR7, R5, 0x1, P3 ;  /* 0x0000000704097c11 */ /* 0x000fe400098f0c05 */
[----:B------:R-:W-:Y:S01]  /*121e0*/  PRMT R3, RZ, 0x654, R3 ;  /* 0x00000654ff037816 */ /* 0x000fe20000000003 */
[----:B--2---:R0:W1:Y:S01]  /*121f0*/  SHFL.IDX PT, R7, R8, RZ, 0x181f ;  /* 0x00181fff08077589 */ /* 0x00406200000e0000 */
        /* <DEDUP_REMOVED lines=9> */
[CC--:B-1----:R-:W-:Y:S02]  /*12290*/  @!P4 LEA R2, P6, R18.reuse, R7.reuse, 0x1 ;  /* 0x000000071202c211 */ /* 0x0c2fe400078c08ff */
[CC--:B------:R-:W-:Y:S02]  /*122a0*/  @!P3 LEA R4, P5, R19.reuse, R7.reuse, 0x1 ;  /* 0x000000071304b211 */ /* 0x0c0fe400078a08ff */
[-C--:B0-2---:R-:W-:Y:S02]  /*122b0*/  @!P4 LEA.HI.X R3, R18, R0.reuse, R207, 0x1, P6 ;  /* 0x000000001203c211 */ /* 0x085fe400030f0ccf */
[C---:B------:R-:W-:Y:S02]  /*122c0*/  @!P2 LEA R6, P6, R22.reuse, R7, 0x1 ;  /* 0x000000071606a211 */ /* 0x040fe400078c08ff */
[-C--:B------:R-:W-:Y:S01]  /*122d0*/  @!P3 LEA.HI.X R5, R19, R0.reuse, R206, 0x1, P5 ;  /* 0x000000001305b211 */ /* 0x080fe200028f0cce */
[----:B-----5:R3:W-:Y:S01]  /*122e0*/  @!P4 ST.E.128 desc[UR52][R2.64], R56 ;  /* 0x000000380200c985 */ /* 0x0207e2000c101d34 */
[----:B------:R-:W-:-:S03]  /*122f0*/  @!P2 LEA.HI.X R7, R22, R0, R205, 0x1, P6 ;  /* 0x000000001607a211 */ /* 0x000fc600030f0ccd */
[----:B------:R3:W-:Y:S04]  /*12300*/  @!P3 ST.E.128 desc[UR52][R4.64], R68 ;  /* 0x000000440400b985 */ /* 0x0007e8000c101d34 */
[----:B------:R3:W-:Y:S02]  /*12310*/  @!P2 ST.E.128 desc[UR52][R6.64], R80 ;  /* 0x000000500600a985 */ /* 0x0007e4000c101d34 */
.L_x_1097:
[----:B------:R-:W-:Y:S05]  /*12320*/  BSYNC B1 ;  /* 0x0000000000017941 */ /* 0x000fea0003800000 */
.L_x_1096:
        /* <DEDUP_REMOVED lines=9> */
[CC--:B------:R-:W-:Y:S02]  /*123c0*/  @!P5 LEA R4, P2, R19.reuse, R7.reuse, 0x1 ;  /* 0x000000071304d211 */ /* 0x0c0fe400078408ff */
[----:B------:R-:W-:Y:S02]  /*123d0*/  @!P6 LEA R6, P3, R22, R7, 0x1 ;  /* 0x000000071606e211 */ /* 0x000fe400078608ff */
[-C--:B0---4-:R-:W-:Y:S02]  /*123e0*/  @!P4 LEA.HI.X R3, R18, R0.reuse, R207, 0x1, P1 ;  /* 0x000000001203c211 */ /* 0x091fe400008f0ccf */
[-C--:B------:R-:W-:Y:S02]  /*123f0*/  @!P5 LEA.HI.X R5, R19, R0.reuse, R206, 0x1, P2 ;  /* 0x000000001305d211 */ /* 0x080fe400010f0cce */
[----:B------:R-:W-:Y:S01]  /*12400*/  @!P6 LEA.HI.X R7, R22, R0, R205, 0x1, P3 ;  /* 0x000000001607e211 */ /* 0x000fe200018f0ccd */
[----:B-----5:R3:W-:Y:S04]  /*12410*/  @!P4 ST.E.128 desc[UR52][R2.64], R52 ;  /* 0x000000340200c985 */ /* 0x0207e8000c101d34 */
[----:B------:R3:W-:Y:S04]  /*12420*/  @!P5 ST.E.128 desc[UR52][R4.64], R60 ;  /* 0x0000003c0400d985 */ /* 0x0007e8000c101d34 */
[----:B------:R3:W-:Y:S02]  /*12430*/  @!P6 ST.E.128 desc[UR52][R6.64], R76 ;  /* 0x0000004c0600e985 */ /* 0x0007e4000c101d34 */
.L_x_1099:
[----:B------:R-:W-:Y:S05]  /*12440*/  BSYNC B1 ;  /* 0x0000000000017941 */ /* 0x000fea0003800000 */
.L_x_1098:
        /* <DEDUP_REMOVED lines=11> */
[-C--:B0-----:R-:W-:Y:S02]  /*12500*/  @!P3 LEA.HI.X R3, R18, R0.reuse, R207, 0x1, P0 ;  /* 0x000000001203b211 */ /* 0x081fe400000f0ccf */
[-C--:B------:R-:W-:Y:S02]  /*12510*/  @!P4 LEA.HI.X R5, R19, R0.reuse, R206, 0x1, P1 ;  /* 0x000000001305c211 */ /* 0x080fe400008f0cce */
[----:B------:R-:W-:Y:S01]  /*12520*/  @!P5 LEA.HI.X R7, R22, R0, R205, 0x1, P2 ;  /* 0x000000001607d211 */ /* 0x000fe200010f0ccd */
[----:B-----5:R3:W-:Y:S04]  /*12530*/  @!P3 ST.E.128 desc[UR52][R2.64], R48 ;  /* 0x000000300200b985 */ /* 0x0207e8000c101d34 */
[----:B------:R3:W-:Y:S04]  /*12540*/  @!P4 ST.E.128 desc[UR52][R4.64], R44 ;  /* 0x0000002c0400c985 */ /* 0x0007e8000c101d34 */
[----:B------:R3:W-:Y:S02]  /*12550*/  @!P5 ST.E.128 desc[UR52][R6.64], R72 ;  /* 0x000000480600d985 */ /* 0x0007e4000c101d34 */
.L_x_1101:
[----:B------:R-:W-:Y:S05]  /*12560*/  BSYNC B1 ;  /* 0x0000000000017941 */ /* 0x000fea0003800000 */
.L_x_1100:
[----:B0-----:R-:W-:Y:S01]  /*12570*/  VIADD R0, R10, 0x60 ;  /* 0x000000600a007836 */ /* 0x001fe20000000000 */
[----:B--2-4-:R-:W0:Y:S04]  /*12580*/  SHFL.IDX PT, R9, R9, 0x3, 0x181f ;  /* 0x00781f0009097f89 */ /* 0x014e2800000e0000 */
[----:B------:R-:W-:Y:S01]  /*12590*/  ISETP.GE.AND P0, PT, R0, R89, PT ;  /* 0x000000590000720c */ /* 0x000fe20003f06270 */
[----:B-1-3--:R1:W2:-:S12]  /*125a0*/  SHFL.IDX PT, R7, R8, 0x3, 0x181f ;  /* 0x00781f0008077f89 */ /* 0x00a29800000e0000 */
[----:B-1----:R-:W-:Y:S05]  /*125b0*/  @P0 BRA `(.L_x_1102) ;  /* 0x0000000800d00947 */ /* 0x002fea0003800000 */
[----:B------:R-:W-:Y:S02]  /*125c0*/  ULDC UR5, c[0x0][0xac8] ;  /* 0x0002b20000057ab9 */ /* 0x000fe40000000800 */
[----:B------:R-:W-:Y:S02]  /*125d0*/  ISETP.GE.AND P2, PT, R18, UR5, PT ;  /* 0x0000000512007c0c */ /* 0x000fe4000bf46270 */
[----:B------:R-:W-:-:S11]  /*125e0*/  ISETP.GE.AND P3, PT, R19, UR5, PT ;  /* 0x0000000513007c0c */ /* 0x000fd6000bf66270 */
[CC--:B--2---:R-:W-:Y:S02]  /*125f0*/  @!P2 LEA R2, P0, R18.reuse, R7.reuse, 0x1 ;  /* 0x000000071202a211 */ /* 0x0c4fe400078008ff */
[C---:B------:R-:W-:Y:S02]  /*12600*/  @!P3 LEA R4, P1, R19.reuse, R7, 0x1 ;  /* 0x000000071304b211 */ /* 0x040fe400078208ff */
[-C--:B0-----:R-:W-:Y:S02]  /*12610*/  @!P2 LEA.HI.X R3, R18, R9.reuse, R207, 0x1, P0 ;  /* 0x000000091203a211 */ /* 0x081fe400000f0ccf */
[----:B------:R-:W-:Y:S02]  /*12620*/  @!P3 LEA.HI.X R5, R19, R9, R206, 0x1, P1 ;  /* 0x000000091305b211 */ /* 0x000fe400008f0cce */
[----:B------:R-:W-:Y:S01]  /*12630*/  ISETP.GE.AND P0, PT, R22, UR5, PT ;  /* 0x0000000516007c0c */ /* 0x000fe2000bf06270 */
[----:B-----5:R1:W-:Y:S04]  /*12640*/  @!P2 ST.E.128 desc[UR52][R2.64], R40 ;  /* 0x000000280200a985 */ /* 0x0203e8000c101d34 */
[----:B------:R1:W-:Y:S08]  /*12650*/  @!P3 ST.E.128 desc[UR52][R4.64], R36 ;  /* 0x000000240400b985 */ /* 0x0003f0000c101d34 */
[----:B------:R-:W-:Y:S05]  /*12660*/  @P0 BRA `(.L_x_1102) ;  /* 0x0000000800a40947 */ /* 0x000fea0003800000 */
[----:B-1----:R-:W-:-:S04]  /*12670*/  LEA R2, P0, R22, R7, 0x1 ;  /* 0x0000000716027211 */ /* 0x002fc800078008ff */
[----:B------:R-:W-:-:S05]  /*12680*/  LEA.HI.X R3, R22, R9, R205, 0x1, P0 ;  /* 0x0000000916037211 */ /* 0x000fca00000f0ccd */
[----:B------:R3:W-:Y:S01]  /*12690*/  ST.E.128 desc[UR52][R2.64], R64 ;  /* 0x0000004002007985 */ /* 0x0007e2000c101d34 */
[----:B------:R-:W-:Y:S05]  /*126a0*/  BRA `(.L_x_1102) ;  /* 0x0000000800947947 */ /* 0x000fea0003800000 */
.L_x_1095:
[----:B------:R-:W0:Y:S01]  /*126b0*/  LDC R8, c[0x0][0xbe8] ;  /* 0x0002fa00ff087b82 */ /* 0x000e220000000800 */
[----:B------:R-:W-:Y:S01]  /*126c0*/  ISETP.GE.AND P0, PT, R208, 0x80, PT ;  /* 0x00000080d000780c */ /* 0x000fe20003f06270 */
[----:B------:R-:W-:Y:S01]  /*126d0*/  USHF.R.S32.HI UR8, URZ, 0x1f, UR40 ;  /* 0x0000001f3f087899 */ /* 0x000fe20008011428 */
[----:B------:R-:W-:Y:S01]  /*126e0*/  BSSY B1, `(.L_x_1103) ;  /* 0x000002f000017945 */ /* 0x000fe20003800000 */
[----:B------:R-:W-:Y:S01]  /*126f0*/  USHF.R.S32.HI UR9, URZ, 0x1f, UR44 ;  /* 0x0000001f3f097899 */ /* 0x000fe2000801142c */
[----:B------:R-:W-:Y:S01]  /*12700*/  IMAD R6, R23, 0x20, R200 ;  /* 0x0000002017067824 */ /* 0x000fe200078e02c8 */
[----:B0-----:R-:W-:-:S13]  /*12710*/  ISETP.NE.AND P1, PT, R8, 0x1, PT ;  /* 0x000000010800780c */ /* 0x001fda0003f25270 */
[----:B------:R-:W0:Y:S08]  /*12720*/  @P1 LDC R9, c[0x0][0xbec] ;  /* 0x0002fb00ff091b82 */ /* 0x000e300000000800 */
[----:B------:R-:W1:Y:S01]  /*12730*/  @P1 LDC R11, c[0x0][0xbf0] ;  /* 0x0002fc00ff0b1b82 */ /* 0x000e620000000800 */
[----:B------:R-:W-:Y:S05]  /*12740*/  @P0 BRA `(.L_x_1104) ;  /* 0x0000000000a00947 */ /* 0x000fea0003800000 */
[----:B------:R-:W2:Y:S01]  /*12750*/  S2R R0, SR_TID.X ;  /* 0x0000000000007919 */ /* 0x000ea20000002100 */
[----:B------:R-:W3:Y:S01]  /*12760*/  LDC R3, c[0x0][0xbe8] ;  /* 0x0002fa00ff037b82 */ /* 0x000ee20000000800 */
[----:B------:R-:W-:Y:S01]  /*12770*/  IMAD.U32 R4, RZ, RZ, UR42 ;  /* 0x0000002aff047e24 */ /* 0x000fe2000f8e00ff */
[----:B------:R-:W-:Y:S02]  /*12780*/  ULDC UR5, c[0x0][0xa88] ;  /* 0x0002a20000057ab9 */ /* 0x000fe40000000800 */
[----:B---3--:R-:W-:Y:S02]  /*12790*/  IMAD R5, R3, UR5, RZ ;  /* 0x0000000503057c24 */ /* 0x008fe4000f8e02ff */
[----:B--2---:R-:W-:-:S04]  /*127a0*/  IADD3 R4, R4, -0x80, R0 ;  /* 0xffffff8004047810 */ /* 0x004fc80007ffe000 */
[----:B------:R-:W-:-:S13]  /*127b0*/  ISETP.GE.AND P0, PT, R4, R5, PT ;  /* 0x000000050400720c */ /* 0x000fda0003f06270 */
[----:B------:R-:W-:Y:S05]  /*127c0*/  @P0 BRA `(.L_x_1104) ;  /* 0x0000000000800947 */ /* 0x000fea0003800000 */
[----:B------:R-:W-:Y:S01]  /*127d0*/  ISETP.NE.AND P0, PT, R3, 0x1, PT ;  /* 0x000000010300780c */ /* 0x000fe20003f05270 */
[----:B------:R-:W-:Y:S01]  /*127e0*/  ULDC.64 UR10, c[0x0][0xb90] ;  /* 0x0002e400000a7ab9 */ /* 0x000fe20000000a00 */
[----:B------:R-:W-:Y:S01]  /*127f0*/  IMAD.MOV.U32 R2, RZ, RZ, R4 ;  /* 0x000000ffff027224 */ /* 0x000fe200078e0004 */
[----:B------:R-:W-:Y:S02]  /*12800*/  UIMAD UR5, UR8, UR10, URZ ;  /* 0x0000000a080572a4 */ /* 0x000fe4000f8e023f */
[----:B------:R-:W-:Y:S02]  /*12810*/  UIMAD.WIDE.U32 UR6, UR40, UR10, URZ ;  /* 0x0000000a280672a5 */ /* 0x000fe4000f8e003f */
[----:B------:R-:W-:-:S03]  /*12820*/  UIMAD UR5, UR40, UR11, UR5 ;  /* 0x0000000b280572a4 */ /* 0x000fc6000f8e0205 */
[----:B------:R-:W-:Y:S01]  /*12830*/  ULDC.64 UR10, c[0x0][0xb98] ;  /* 0x0002e600000a7ab9 */ /* 0x000fe20000000a00 */
[----:B------:R-:W-:Y:S02]  /*12840*/  UIADD3 UR7, UR7, UR5, URZ ;  /* 0x0000000507077290 */ /* 0x000fe4000fffe03f */
[----:B------:R-:W2:Y:S01]  /*12850*/  @P0 LDC R5, c[0x0][0xbec] ;  /* 0x0002fb00ff050b82 */ /* 0x000ea20000000800 */
[----:B------:R-:W-:Y:S02]  /*12860*/  UIMAD UR5, UR9, UR10, URZ ;  /* 0x0000000a090572a4 */ /* 0x000fe4000f8e023f */
[----:B------:R-:W-:Y:S02]  /*12870*/  UIMAD.WIDE.U32 UR6, UR44, UR10, UR6 ;  /* 0x0000000a2c0672a5 */ /* 0x000fe4000f8e0006 */
[----:B------:R-:W-:-:S03]  /*12880*/  UIMAD UR5, UR44, UR11, UR5 ;  /* 0x0000000b2c0572a4 */ /* 0x000fc6000f8e0205 */
[----:B------:R-:W3:Y:S01]  /*12890*/  @P0 LDC R7, c[0x0][0xbf0] ;  /* 0x0002fc00ff070b82 */ /* 0x000ee20000000800 */
[----:B------:R-:W-:Y:S01]  /*128a0*/  ULDC.64 UR10, c[0x0][0xb88] ;  /* 0x0002e200000a7ab9 */ /* 0x000fe20000000a00 */
[----:B--2---:R-:W-:-:S05]  /*128b0*/  @P0 IMAD.HI.U32 R0, R4, R5, RZ ;  /* 0x0000000504000227 */ /* 0x004fca00078e00ff */
[----:B---3--:R-:W-:-:S05]  /*128c0*/  @P0 SHF.R.U32.HI R2, RZ, R7, R0 ;  /* 0x00000007ff020219 */ /* 0x008fca0000011600 */
[----:B------:R-:W-:-:S04]  /*128d0*/  IMAD.MOV R5, RZ, RZ, -R2 ;  /* 0x000000ffff057224 */ /* 0x000fc800078e0a02 */
[----:B------:R-:W-:Y:S01]  /*128e0*/  IMAD R5, R3, R5, R4 ;  /* 0x0000000503057224 */ /* 0x000fe200078e0204 */
[----:B------:R-:W-:Y:S01]  /*128f0*/  SHF.R.S32.HI R3, RZ, 0x1f, R2 ;  /* 0x0000001fff037819 */ /* 0x000fe20000011402 */
[----:B------:R-:W-:Y:S01]  /*12900*/  IMAD.U32 R4, RZ, RZ, UR5 ;  /* 0x00000005ff047e24 */ /* 0x000fe2000f8e00ff */
        /* <DEDUP_REMOVED lines=12> */
.L_x_1104:
[----:B------:R-:W-:Y:S05]  /*129d0*/  BSYNC B1 ;  /* 0x0000000000017941 */ /* 0x000fea0003800000 */
.L_x_1103:
[----:B------:R-:W-:Y:S01]  /*129e0*/  ULDC.64 UR10, c[0x0][0xae8] ;  /* 0x0002ba00000a7ab9 */ /* 0x000fe20000000a00 */
[----:B------:R-:W-:Y:S01]  /*129f0*/  VIADD R6, R6, UR42 ;  /* 0x0000002a06067c36 */ /* 0x000fe20008000000 */
[----:B------:R-:W-:Y:S01]  /*12a00*/  UIMAD UR5, UR8, UR10, URZ ;  /* 0x0000000a080572a4 */ /* 0x000fe2000f8e023f */
[----:B------:R-:W-:Y:S01]  /*12a10*/  BSSY B1, `(.L_x_1105) ;  /* 0x0000038000017945 */ /* 0x000fe20003800000 */
[----:B------:R-:W-:Y:S01]  /*12a20*/  UIMAD.WIDE.U32 UR6, UR40, UR10, URZ ;  /* 0x0000000a280672a5 */ /* 0x000fe2000f8e003f */
[----:B0-----:R-:W-:Y:S01]  /*12a30*/  @P1 IMAD.HI.U32 R0, R6, R9, RZ ;  /* 0x0000000906001227 */ /* 0x001fe200078e00ff */
[----:B------:R-:W-:-:S03]  /*12a40*/  UIMAD UR5, UR40, UR11, UR5 ;  /* 0x0000000b280572a4 */ /* 0x000fc6000f8e0205 */
[----:B------:R-:W-:Y:S01]  /*12a50*/  ULDC.64 UR10, c[0x0][0xaf0] ;  /* 0x0002bc00000a7ab9 */ /* 0x000fe20000000a00 */
[----:B------:R-:W-:Y:S01]  /*12a60*/  UIADD3 UR7, UR7, UR5, URZ ;  /* 0x0000000507077290 */ /* 0x000fe2000fffe03f */
[----:B--2---:R-:W-:Y:S01]  /*12a70*/  IMAD.MOV.U32 R5, RZ, RZ, R6 ;  /* 0x000000ffff057224 */ /* 0x004fe200078e0006 */
        /* <DEDUP_REMOVED lines=10> */
[----:B------:R-:W-:Y:S02]  /*12b20*/  IMAD R7, R8, R7, R6 ;  /* 0x0000000708077224 */ /* 0x000fe400078e0206 */
[----:B------:R-:W-:Y:S01]  /*12b30*/  IMAD.U32 R2, RZ, RZ, UR6 ;  /* 0x00000006ff027e24 */ /* 0x000fe2000f8e00ff */
[----:B------:R-:W-:Y:S01]  /*12b40*/  ULDC.64 UR6, c[0x0][0xad8] ;  /* 0x0002b60000067ab9 */ /* 0x000fe20000000a00 */
[----:B------:R-:W-:Y:S01]  /*12b50*/  IMAD.U32 R3, RZ, RZ, UR5 ;  /* 0x00000005ff037e24 */ /* 0x000fe2000f8e00ff */
[----:B------:R-:W-:Y:S01]  /*12b60*/  ULDC UR5, c[0x0][0xa88] ;  /* 0x0002a20000057ab9 */ /* 0x000fe20000000800 */
[C---:B------:R-:W-:Y:S01]  /*12b70*/  IMAD R9, R5.reuse, UR9, R0 ;  /* 0x0000000905097c24 */ /* 0x040fe2000f8e0200 */
[----:B------:R-:W-:Y:S01]  /*12b80*/  SHF.R.S32.HI R0, RZ, 0x1f, R7 ;  /* 0x0000001fff007819 */ /* 0x000fe20000011407 */
[----:B------:R-:W-:-:S04]  /*12b90*/  IMAD.WIDE.U32 R2, R5, UR8, R2 ;  /* 0x0000000805027c25 */ /* 0x000fc8000f8e0002 */
[----:B------:R-:W-:Y:S02]  /*12ba0*/  IMAD.IADD R3, R3, 0x1, R9 ;  /* 0x0000000103037824 */ /* 0x000fe400078e0209 */
[----:B------:R-:W-:Y:S02]  /*12bb0*/  IMAD R4, R0, UR6, RZ ;  /* 0x0000000600047c24 */ /* 0x000fe4000f8e02ff */
[----:B------:R-:W-:Y:S02]  /*12bc0*/  VIADD R6, R200, UR42 ;  /* 0x0000002ac8067c36 */ /* 0x000fe40008000000 */
[----:B------:R-:W-:Y:S02]  /*12bd0*/  IMAD R9, R8, UR5, RZ ;  /* 0x0000000508097c24 */ /* 0x000fe4000f8e02ff */
[C---:B------:R-:W-:Y:S02]  /*12be0*/  IMAD R5, R7.reuse, UR7, R4 ;  /* 0x0000000707057c24 */ /* 0x040fe4000f8e0204 */
[----:B------:R-:W-:Y:S01]  /*12bf0*/  IMAD.WIDE.U32 R2, R7, UR6, R2 ;  /* 0x0000000607027c25 */ /* 0x000fe2000f8e0002 */
[----:B------:R-:W-:Y:S01]  /*12c00*/  ISETP.GE.AND P2, PT, R6, R9, PT ;  /* 0x000000090600720c */ /* 0x000fe20003f46270 */
[----:B------:R-:W-:-:S02]  /*12c10*/  ULDC.64 UR6, c[0x0][0xa80] ;  /* 0x0002a00000067ab9 */ /* 0x000fc40000000a00 */
[----:B------:R-:W-:Y:S01]  /*12c20*/  VIADD R0, R6, 0x20 ;  /* 0x0000002006007836 */ /* 0x000fe20000000000 */
[----:B------:R-:W-:Y:S01]  /*12c30*/  LEA R4, P3, R2, UR6, 0x1 ;  /* 0x0000000602047c11 */ /* 0x000fe2000f8608ff */
[----:B------:R-:W-:-:S03]  /*12c40*/  IMAD.IADD R3, R3, 0x1, R5 ;  /* 0x0000000103037824 */ /* 0x000fc600078e0205 */
[-C--:B------:R-:W-:Y:S01]  /*12c50*/  ISETP.GE.AND P1, PT, R0, R9.reuse, PT ;  /* 0x000000090000720c */ /* 0x080fe20003f26270 */
[----:B------:R-:W-:Y:S01]  /*12c60*/  VIADD R0, R6, 0x40 ;  /* 0x0000004006007836 */ /* 0x000fe20000000000 */
[----:B------:R-:W-:Y:S02]  /*12c70*/  LEA.HI.X R5, R2, UR7, R3, 0x1, P3 ;  /* 0x0000000702057c11 */ /* 0x000fe400098f0c03 */
[----:B------:R0:W1:Y:S02]  /*12c80*/  SHFL.IDX PT, R3, R4, RZ, 0x181f ;  /* 0x00181fff04037589 */ /* 0x00006400000e0000 */
[----:B------:R-:W-:Y:S02]  /*12c90*/  ISETP.GE.AND P0, PT, R0, R9, PT ;  /* 0x000000090000720c */ /* 0x000fe40003f06270 */
[----:B------:R0:W2:Y:S01]  /*12ca0*/  SHFL.IDX PT, R0, R5, RZ, 0x181f ;  /* 0x00181fff05007589 */ /* 0x0000a200000e0000 */
[----:B------:R-:W-:Y:S10]  /*12cb0*/  @P2 BRA `(.L_x_1106) ;  /* 0x0000000000342947 */ /* 0x000ff40003800000 */
[----:B------:R-:W-:Y:S02]  /*12cc0*/  ULDC UR5, c[0x0][0xac8] ;  /* 0x0002b20000057ab9 */ /* 0x000fe40000000800 */
[----:B------:R-:W-:Y:S02]  /*12cd0*/  ISETP.GE.AND P4, PT, R18, UR5, PT ;  /* 0x0000000512007c0c */ /* 0x000fe4000bf86270 */
[----:B------:R-:W-:Y:S02]  /*12ce0*/  ISETP.GE.AND P3, PT, R19, UR5, PT ;  /* 0x0000000513007c0c */ /* 0x000fe4000bf66270 */
[----:B------:R-:W-:-:S09]  /*12cf0*/  ISETP.GE.AND P2, PT, R22, UR5, PT ;  /* 0x0000000516007c0c */ /* 0x000fd2000bf46270 */
[CC--:B-1----:R-:W-:Y:S02]  /*12d00*/  @!P4 LEA R10, P6, R18.reuse, R3.reuse, 0x1 ;  /* 0x00000003120ac211 */ /* 0x0c2fe400078c08ff */
[CC--:B------:R-:W-:Y:S02]  /*12d10*/  @!P3 LEA R12, P5, R19.reuse, R3.reuse, 0x1 ;  /* 0x00000003130cb211 */ /* 0x0c0fe400078a08ff */
[-C--:B--2---:R-:W-:Y:S02]  /*12d20*/  @!P4 LEA.HI.X R11, R18, R0.reuse, R207, 0x1, P6 ;  /* 0x00000000120bc211 */ /* 0x084fe400030f0ccf */
[C---:B------:R-:W-:Y:S02]  /*12d30*/  @!P2 LEA R2, P6, R22.reuse, R3, 0x1 ;  /* 0x000000031602a211 */ /* 0x040fe400078c08ff */
[-C--:B------:R-:W-:Y:S01]  /*12d40*/  @!P3 LEA.HI.X R13, R19, R0.reuse, R206, 0x1, P5 ;  /* 0x00000000130db211 */ /* 0x080fe200028f0cce */
[----:B------:R3:W-:Y:S01]  /*12d50*/  @!P4 ST.E.128 desc[UR52][R10.64], RZ ;  /* 0x000000ff0a00c985 */ /* 0x0007e2000c101d34 */
[----:B------:R-:W-:-:S03]  /*12d60*/  @!P2 LEA.HI.X R3, R22, R0, R205, 0x1, P6 ;  /* 0x000000001603a211 */ /* 0x000fc600030f0ccd */
[----:B------:R3:W-:Y:S04]  /*12d70*/  @!P3 ST.E.128 desc[UR52][R12.64], RZ ;  /* 0x000000ff0c00b985 */ /* 0x0007e8000c101d34 */
[----:B------:R3:W-:Y:S02]  /*12d80*/  @!P2 ST.E.128 desc[UR52][R2.64], RZ ;  /* 0x000000ff0200a985 */ /* 0x0007e4000c101d34 */
.L_x_1106:
[----:B------:R-:W-:Y:S05]  /*12d90*/  BSYNC B1 ;  /* 0x0000000000017941 */ /* 0x000fea0003800000 */
.L_x_1105:
        /* <DEDUP_REMOVED lines=11> */
[-C--:B----4-:R-:W-:Y:S02]  /*12e50*/  @!P4 LEA.HI.X R11, R18, R0.reuse, R207, 0x1, P1 ;  /* 0x00000000120bc211 */ /* 0x090fe400008f0ccf */
[-C--:B------:R-:W-:Y:S02]  /*12e60*/  @!P5 LEA.HI.X R13, R19, R0.reuse, R206, 0x1, P2 ;  /* 0x00000000130dd211 */ /* 0x080fe400010f0cce */
[----:B------:R-:W-:Y:S01]  /*12e70*/  @!P6 LEA.HI.X R3, R22, R0, R205, 0x1, P3 ;  /* 0x000000001603e211 */ /* 0x000fe200018f0ccd */
[----:B------:R3:W-:Y:S04]  /*12e80*/  @!P4 ST.E.128 desc[UR52][R10.64], RZ ;  /* 0x000000ff0a00c985 */ /* 0x0007e8000c101d34 */
[----:B------:R3:W-:Y:S04]  /*12e90*/  @!P5 ST.E.128 desc[UR52][R12.64], RZ ;  /* 0x000000ff0c00d985 */ /* 0x0007e8000c101d34 */
[----:B------:R3:W-:Y:S02]  /*12ea0*/  @!P6 ST.E.128 desc[UR52][R2.64], RZ ;  /* 0x000000ff0200e985 */ /* 0x0007e4000c101d34 */
.L_x_1108:
[----:B------:R-:W-:Y:S05]  /*12eb0*/  BSYNC B1 ;  /* 0x0000000000017941 */ /* 0x000fea0003800000 */
.L_x_1107:
        /* <DEDUP_REMOVED lines=14> */
[----:B------:R3:W-:Y:S04]  /*12fa0*/  @!P3 ST.E.128 desc[UR52][R10.64], RZ ;  /* 0x000000ff0a00b985 */ /* 0x0007e8000c101d34 */
[----:B------:R3:W-:Y:S04]  /*12fb0*/  @!P4 ST.E.128 desc[UR52][R12.64], RZ ;  /* 0x000000ff0c00c985 */ /* 0x0007e8000c101d34 */
[----:B------:R3:W-:Y:S02]  /*12fc0*/  @!P5 ST.E.128 desc[UR52][R2.64], RZ ;  /* 0x000000ff0200d985 */ /* 0x0007e4000c101d34 */
.L_x_1110:
[----:B------:R-:W-:Y:S05]  /*12fd0*/  BSYNC B1 ;  /* 0x0000000000017941 */ /* 0x000fea0003800000 */
.L_x_1109:
[----:B---3--:R-:W-:Y:S01]  /*12fe0*/  VIADD R2, R6, 0x60 ;  /* 0x0000006006027836 */ /* 0x008fe20000000000 */
[----:B0-----:R0:W3:Y:S04]  /*12ff0*/  SHFL.IDX PT, R0, R5, 0x3, 0x181f ;  /* 0x00781f0005007f89 */ /* 0x0010e800000e0000 */
[----:B------:R-:W-:Y:S01]  /*13000*/  ISETP.GE.AND P0, PT, R2, R9, PT ;  /* 0x000000090200720c */ /* 0x000fe20003f06270 */
[----:B-1----:R0:W1:-:S12]  /*13010*/  SHFL.IDX PT, R3, R4, 0x3, 0x181f ;  /* 0x00781f0004037f89 */ /* 0x00205800000e0000 */
[----:B0-----:R-:W-:Y:S05]  /*13020*/  @P0 BRA `(.L_x_1102) ;  /* 0x0000000000340947 */ /* 0x001fea0003800000 */
[----:B------:R-:W-:Y:S02]  /*13030*/  ULDC UR5, c[0x0][0xac8] ;  /* 0x0002b20000057ab9 */ /* 0x000fe40000000800 */
[----:B------:R-:W-:Y:S02]  /*13040*/  ISETP.GE.AND P3, PT, R18, UR5, PT ;  /* 0x0000000512007c0c */ /* 0x000fe4000bf66270 */
[----:B------:R-:W-:Y:S02]  /*13050*/  ISETP.GE.AND P4, PT, R19, UR5, PT ;  /* 0x0000000513007c0c */ /* 0x000fe4000bf86270 */
[----:B------:R-:W-:-:S09]  /*13060*/  ISETP.GE.AND P5, PT, R22, UR5, PT ;  /* 0x0000000516007c0c */ /* 0x000fd2000bfa6270 */
[-C--:B-12-4-:R-:W-:Y:S02]  /*13070*/  @!P3 LEA R4, P0, R18, R3.reuse, 0x1 ;  /* 0x000000031204b211 */ /* 0x096fe400078008ff */
[CC--:B------:R-:W-:Y:S02]  /*13080*/  @!P4 LEA R6, P1, R19.reuse, R3.reuse, 0x1 ;  /* 0x000000031306c211 */ /* 0x0c0fe400078208ff */
[----:B------:R-:W-:Y:S02]  /*13090*/  @!P5 LEA R2, P2, R22, R3, 0x1 ;  /* 0x000000031602d211 */ /* 0x000fe400078408ff */
[-C--:B---3--:R-:W-:Y:S02]  /*130a0*/  @!P3 LEA.HI.X R5, R18, R0.reuse, R207, 0x1, P0 ;  /* 0x000000001205b211 */ /* 0x088fe400000f0ccf */
[-C--:B------:R-:W-:Y:S02]  /*130b0*/  @!P4 LEA.HI.X R7, R19, R0.reuse, R206, 0x1, P1 ;  /* 0x000000001307c211 */ /* 0x080fe400008f0cce */
[----:B------:R-:W-:Y:S01]  /*130c0*/  @!P5 LEA.HI.X R3, R22, R0, R205, 0x1, P2 ;  /* 0x000000001603d211 */ /* 0x000fe200010f0ccd */
[----:B------:R0:W-:Y:S04]  /*130d0*/  @!P3 ST.E.128 desc[UR52][R4.64], RZ ;  /* 0x000000ff0400b985 */ /* 0x0001e8000c101d34 */
[----:B------:R0:W-:Y:S04]  /*130e0*/  @!P4 ST.E.128 desc[UR52][R6.64], RZ ;  /* 0x000000ff0600c985 */ /* 0x0001e8000c101d34 */
[----:B------:R0:W-:Y:S02]  /*130f0*/  @!P5 ST.E.128 desc[UR52][R2.64], RZ ;  /* 0x000000ff0200d985 */ /* 0x0001e4000c101d34 */
.L_x_1102:
[----:B------:R-:W-:Y:S05]  /*13100*/  BSYNC B0 ;  /* 0x0000000000007941 */ /* 0x000fea0003800000 */
.L_x_1094:
[----:B------:R-:W-:Y:S02]  /*13110*/  ULDC UR5, c[0x0][0xc38] ;  /* 0x00030e0000057ab9 */ /* 0x000fe40000000800 */
[----:B------:R-:W-:-:S06]  /*13120*/  UISETP.GE.AND UP0, UPT, UR4, UR5, UPT ;  /* 0x000000050400728c */ /* 0x000fcc000bf06270 */
[----:B------:R-:W-:-:S13]  /*13130*/  PLOP3.LUT P0, PT, PT, PT, UP0, 0x80, 0x0 ;  /* 0x000000000000781c */ /* 0x000fda0003f0f008 */
[----:B------:R-:W-:Y:S05]  /*13140*/  @!P0 BRA `(.L_x_1111) ;  /* 0xfffffed800f08947 */ /* 0x000fea000383ffff */
[----:B------:R-:W-:Y:S05]  /*13150*/  EXIT ;  /* 0x000000000000794d */ /* 0x000fea0003800000 */
.L_x_1005:
[----:B------:R-:W-:-:S08]  /*13160*/  NOP ;  /* 0x0000000000007918 */ /* 0x000fd00000000000 */
[----:B------:R-:W0:-:S00]  /*13170*/  USETMAXREG.DEALLOC.CTAPOOL 0x28 ;  /* 0x00000028000079c8 */ /* 0x000e0000080e0500 */
[----:B0-----:R-:W-:-:S06]  /*13180*/  LOP3.LUT R0, R0, 0x3, RZ, 0xc0, !PT ;  /* 0x0000000300007812 */ /* 0x001fcc00078ec0ff */
[----:B------:R-:W0:Y:S01]  /*13190*/  S2UR UR5, SR_CTAID.X ;  /* 0x00000000000579c3 */ /* 0x000e220000002500 */
[----:B------:R-:W-:Y:S01]  /*131a0*/  LOP3.LUT R16, R16, 0xfffff7ff, RZ, 0xc0, !PT ;  /* 0xfffff7ff10107812 */ /* 0x000fe200078ec0ff */
[----:B------:R-:W-:Y:S01]  /*131b0*/  STL [R1+0x4], RZ ;  /* 0x000004ff01007387 */ /* 0x000fe20000100800 */
[----:B------:R-:W-:Y:S02]  /*131c0*/  IMAD.MOV.U32 R22, RZ, RZ, RZ ;  /* 0x000000ffff167224 */ /* 0x000fe400078e00ff */
[----:B------:R-:W-:Y:S01]  /*131d0*/  IMAD.MOV.U32 R23, RZ, RZ, 0x1 ;  /* 0x00000001ff177424 */ /* 0x000fe200078e00ff */
[----:B------:R1:W2:Y:S02]  /*131e0*/  SHFL.IDX PT, R2, R0, RZ, 0x1f ;  /* 0x00001fff00027589 */ /* 0x0002a400000e0000 */
[----:B-1----:R-:W0:Y:S01]  /*131f0*/  LDC R0, c[0x0][0xc38] ;  /* 0x00030e00ff007b82 */ /* 0x002e220000000800 */
[----:B--2---:R-:W-:-:S13]  /*13200*/  ISETP.NE.AND P0, PT, R2, RZ, PT ;  /* 0x000000ff0200720c */ /* 0x004fda0003f05270 */
[----:B------:R-:W-:Y:S01]  /*13210*/  @P0 LOP3.LUT R16, R16, 0x800, RZ, 0xfc, !PT ;  /* 0x0000080010100812 */ /* 0x000fe200078efcff */
[----:B------:R-:W-:Y:S06]  /*13220*/  @P0 BAR.ARV 0x4, 0x180 ;  /* 0x0106000000000b1d */ /* 0x000fec0000002000 */
[----:B0-----:R-:W-:-:S13]  /*13230*/  ISETP.LE.AND P0, PT, R0, UR5, PT ;  /* 0x0000000500007c0c */ /* 0x001fda000bf03270 */
[----:B------:R-:W-:Y:S05]  /*13240*/  @P0 BRA `(.L_x_1112) ;  /* 0x0000004800780947 */ /* 0x000fea0003800000 */
[----:B------:R-:W0:Y:S01]  /*13250*/  S2R R10, SR_TID.X ;  /* 0x00000000000a7919 */ /* 0x000e220000002100 */
[----:B------:R-:W-:Y:S01]  /*13260*/  ULDC.64 UR6, c[0x0][0x2f0] ;  /* 0x0000bc0000067ab9 */ /* 0x000fe20000000a00 */
[----:B------:R-:W-:Y:S01]  /*13270*/  LOP3.LUT R16, R16, 0xfffffffd, RZ, 0xc0, !PT ;  /* 0xfffffffd10107812 */ /* 0x000fe200078ec0ff */
[----:B------:R-:W-:Y:S01]  /*13280*/  ULDC UR8, c[0x0][0x2b8] ;  /* 0x0000ae0000087ab9 */ /* 0x000fe20000000800 */
[----:B------:R-:W-:Y:S01]  /*13290*/  IMAD.MOV.U32 R34, RZ, RZ, 0x40 ;  /* 0x00000040ff227424 */ /* 0x000fe200078e00ff */
[----:B------:R-:W-:Y:S01]  /*132a0*/  ULDC.64 UR10, c[0x0][0x418] ;  /* 0x00010600000a7ab9 */ /* 0x000fe20000000a00 */
[----:B------:R-:W-:Y:S01]  /*132b0*/  IMAD.MOV.U32 R26, RZ, RZ, 0x20 ;  /* 0x00000020ff1a7424 */ /* 0x000fe200078e00ff */
[----:B------:R-:W-:Y:S01]  /*132c0*/  UISETP.NE.U32.AND UP0, UPT, UR10, URZ, UPT ;  /* 0x0000003f0a00728c */ /* 0x000fe2000bf05070 */
[----:B------:R-:W-:Y:S01]  /*132d0*/  IMAD.MOV.U32 R23, RZ, RZ, 0x1 ;  /* 0x00000001ff177424 */ /* 0x000fe200078e00ff */
[----:B------:R-:W-:Y:S01]  /*132e0*/  ULDC UR4, c[0x0][0x424] ;  /* 0x0001090000047ab9 */ /* 0x000fe20000000800 */
[----:B------:R-:W-:Y:S01]  /*132f0*/  ULDC UR39, c[0x0][0x288] ;  /* 0x0000a20000277ab9 */ /* 0x000fe20000000800 */
[----:B------:R-:W-:Y:S01]  /*13300*/  UISETP.NE.AND.EX UP0, UPT, UR11, URZ, UPT, UP0 ;  /* 0x0000003f0b00728c */ /* 0x000fe2000bf05300 */
[----:B------:R-:W-:Y:S01]  /*13310*/  IMAD.MOV.U32 R22, RZ, RZ, RZ ;  /* 0x000000ffff167224 */ /* 0x000fe200078e00ff */
[----:B------:R-:W-:Y:S01]  /*13320*/  ULDC UR40, c[0x0][0x448] ;  /* 0x0001120000287ab9 */ /* 0x000fe20000000800 */
[----:B------:R-:W-:Y:S01]  /*13330*/  ULDC UR49, c[0x0][0xc] ;  /* 0x0000030000317ab9 */ /* 0x000fe20000000800 */
[----:B------:R-:W-:-:S02]  /*13340*/  USEL UR4, UR4, 0x1, UP0 ;  /* 0x0000000104047887 */ /* 0x000fc40008000000 */
[----:B------:R-:W-:Y:S02]  /*13350*/  UIMAD UR40, UR40, UR39, URZ ;  /* 0x00000027282872a4 */ /* 0x000fe4000f8e023f */
[----:B------:R-:W-:Y:S02]  /*13360*/  UIMAD UR41, UR4, UR6, URZ ;  /* 0x00000006042972a4 */ /* 0x000fe4000f8e023f */
[----:B------:R-:W-:Y:S02]  /*13370*/  ULOP3.LUT UR48, UR43, 0x2, URZ, 0xfc, !UPT ;  /* 0x000000022b307892 */ /* 0x000fe4000f8efc3f */
[----:B------:R-:W-:Y:S02]  /*13380*/  UIADD3 UR4, UR41, 0x7f, URZ ;  /* 0x0000007f29047890 */ /* 0x000fe4000fffe03f */
[----:B------:R-:W-:Y:S02]  /*13390*/  UIADD3 UR46, UR41, 0x1, -UR39 ;  /* 0x00000001292e7890 */ /* 0x000fe4000fffe827 */
[----:B------:R-:W-:-:S02]  /*133a0*/  ULOP3.LUT UR47, UR43, 0x1, URZ, 0xfc, !UPT ;  /* 0x000000012b2f7892 */ /* 0x000fc4000f8efc3f */
[----:B------:R-:W-:Y:S01]  /*133b0*/  UIADD3 UR39, UR41, -UR39, URZ ;  /* 0x8000002729277290 */ /* 0x000fe2000fffe03f */
[C---:B0-----:R-:W-:Y:S01]  /*133c0*/  IMAD.SHL.U32 R7, R10.reuse, 0x10, RZ ;  /* 0x000000100a077824 */ /* 0x041fe200078e00ff */
[C---:B------:R-:W-:Y:S01]  /*133d0*/  LOP3.LUT R8, R10.reuse, 0x7f, RZ, 0xc0, !PT ;  /* 0x0000007f0a087812 */ /* 0x040fe200078ec0ff */
[C---:B------:R-:W-:Y:S02]  /*133e0*/  IMAD.SHL.U32 R3, R10.reuse, 0x2, RZ ;  /* 0x000000020a037824 */ /* 0x040fe400078e00ff */
[C---:B------:R-:W-:Y:S01]  /*133f0*/  IMAD.SHL.U32 R0, R10.reuse, 0x80, RZ ;  /* 0x000000800a007824 */ /* 0x040fe200078e00ff */
[C---:B------:R-:W-:Y:S01]  /*13400*/  LOP3.LUT R2, R7.reuse, 0x1b0, RZ, 0xc0, !PT ;  /* 0x000001b007027812 */ /* 0x040fe200078ec0ff */
[----:B------:R-:W-:Y:S01]  /*13410*/  IMAD.SHL.U32 R36, R10, 0x40, RZ ;  /* 0x000000400a247824 */ /* 0x000fe200078e00ff */
[----:B------:R-:W-:Y:S02]  /*13420*/  LOP3.LUT R28, R7, 0x30, RZ, 0xc0, !PT ;  /* 0x00000030071c7812 */ /* 0x000fe400078ec0ff */
[----:B------:R-:W-:-:S02]  /*13430*/  LOP3.LUT R32, R2, 0x30, R3, 0x78, !PT ;  /* 0x0000003002207812 */ /* 0x000fc400078e7803 */
[C---:B------:R-:W-:Y:S02]  /*13440*/  LOP3.LUT R2, R0.reuse, 0x380, RZ, 0xc0, !PT ;  /* 0x0000038000027812 */ /* 0x040fe400078ec0ff */
[----:B------:R-:W-:Y:S02]  /*13450*/  LOP3.LUT R4, R0, 0x400, RZ, 0xc0, !PT ;  /* 0x0000040000047812 */ /* 0x000fe400078ec0ff */
[--C-:B------:R-:W-:Y:S02]  /*13460*/  LOP3.LUT R2, R2, 0x10, R10.reuse, 0xf8, !PT ;  /* 0x0000001002027812 */ /* 0x100fe400078ef80a */
[----:B------:R-:W-:Y:S02]  /*13470*/  SHF.R.U32.HI R3, RZ, 0x1, R10 ;  /* 0x00000001ff037819 */ /* 0x000fe4000001160a */
[----:B------:R-:W-:Y:S02]  /*13480*/  LOP3.LUT R33, R2, 0x70, R7, 0x78, !PT ;  /* 0x0000007002217812 */ /* 0x000fe400078e7807 */
[----:B------:R-:W-:-:S02]  /*13490*/  LOP3.LUT R2, R28, 0x40, RZ, 0xfc, !PT ;  /* 0x000000401c027812 */ /* 0x000fc400078efcff */
[----:B------:R-:W-:Y:S02]  /*134a0*/  LOP3.LUT R0, R36, 0x180, RZ, 0xc0, !PT ;  /* 0x0000018024007812 */ /* 0x000fe400078ec0ff */
[C---:B------:R-:W-:Y:S02]  /*134b0*/  ISETP.GE.AND P2, PT, R2.reuse, UR7, PT ;  /* 0x0000000702007c0c */ /* 0x040fe4000bf46270 */
[----:B------:R-:W-:Y:S02]  /*134c0*/  ISETP.GE.AND P1, PT, R2, UR7, PT ;  /* 0x0000000702007c0c */ /* 0x000fe4000bf26270 */
[----:B------:R-:W-:Y:S01]  /*134d0*/  LOP3.LUT R0, R0, 0x30, R3, 0xf8, !PT ;  /* 0x0000003000007812 */ /* 0x000fe200078ef803 */
[----:B------:R-:W-:Y:S01]  /*134e0*/  IMAD.SHL.U32 R3, R10, 0x8, RZ ;  /* 0x000000080a037824 */ /* 0x000fe200078e00ff */
[----:B------:R-:W-:Y:S02]  /*134f0*/  ISETP.GE.AND P0, PT, R2, UR8, PT ;  /* 0x0000000802007c0c */ /* 0x000fe4000bf06270 */
[----:B------:R-:W-:-:S02]  /*13500*/  SHF.R.U32.HI R5, RZ, 0x5, R8 ;  /* 0x00000005ff057819 */ /* 0x000fc40000011608 */
[----:B------:R-:W-:Y:S02]  /*13510*/  LOP3.LUT R3, R0, 0x30, R3, 0x78, !PT ;  /* 0x0000003000037812 */ /* 0x000fe400078e7803 */
[----:B------:R-:W-:Y:S01]  /*13520*/  LOP3.LUT R0, R28, 0x80, RZ, 0xfc, !PT ;  /* 0x000000801c007812 */ /* 0x000fe200078efcff */
[----:B------:R-:W-:Y:S01]  /*13530*/  IMAD R4, R5, 0x800, R4 ;  /* 0x0000080005047824 */ /* 0x000fe200078e0204 */
[----:B------:R-:W-:Y:S02]  /*13540*/  @P2 LOP3.LUT R16, R16, 0x2, RZ, 0xfc, !PT ;  /* 0x0000000210102812 */ /* 0x000fe400078efcff */
[----:B------:R-:W-:Y:S01]  /*13550*/  LOP3.LUT R36, R3, 0x640, R36, 0xf8, !PT ;  /* 0x0000064003247812 */ /* 0x000fe200078ef824 */
[----:B------:R-:W-:Y:S01]  /*13560*/  IMAD.U32 R3, RZ, RZ, UR5 ;  /* 0x00000005ff037e24 */ /* 0x000fe2000f8e00ff */
[----:B------:R-:W-:Y:S01]  /*13570*/  LOP3.LUT R16, R16, 0xffffffbf, RZ, 0xc0, !PT ;  /* 0xffffffbf10107812 */ /* 0x000fe200078ec0ff */
[----:B------:R-:W-:Y:S01]  /*13580*/  USHF.R.S32.HI UR5, URZ, 0x1f, UR4 ;  /* 0x0000001f3f057899 */ /* 0x000fe20008011404 */
[----:B------:R-:W-:Y:S01]  /*13590*/  LOP3.LUT R6, R7, 0x40, RZ, 0xc0, !PT ;  /* 0x0000004007067812 */ /* 0x000fe200078ec0ff */
[----:B------:R-:W-:Y:S01]  /*135a0*/  IMAD.IADD R33, R4, 0x1, R33 ;  /* 0x0000000104217824 */ /* 0x000fe200078e0221 */
[----:B------:R-:W-:Y:S01]  /*135b0*/  @P1 LOP3.LUT R16, R16, 0x40, RZ, 0xfc, !PT ;  /* 0x0000004010101812 */ /* 0x000fe200078efcff */
[----:B------:R0:W-:Y:S01]  /*135c0*/  STL [R1], R3 ;  /* 0x0000000301007387 */ /* 0x0001e20000100800 */
[----:B------:R-:W-:Y:S01]  /*135d0*/  R2P PR, R10, 0x6 ;  /* 0x000000060a007804 */ /* 0x000fe20000000000 */
[----:B------:R-:W-:Y:S01]  /*135e0*/  IMAD R9, R5, 0x200, R6 ;  /* 0x0000020005097824 */ /* 0x000fe200078e0206 */
[----:B------:R-:W-:Y:S01]  /*135f0*/  LOP3.LUT R16, R16, 0xfffffdff, RZ, 0xc0, !PT ;  /* 0xfffffdff10107812 */ /* 0x000fe200078ec0ff */
[----:B------:R1:W-:Y:S01]  /*13600*/  STL [R1+0x4], RZ ;  /* 0x000004ff01007387 */ /* 0x0003e20000100800 */
[----:B------:R-:W-:Y:S01]  /*13610*/  MOV R2, 0x400 ;  /* 0x0000040000027802 */ /* 0x000fe20000000f00 */
[----:B------:R-:W-:Y:S01]  /*13620*/  IMAD.IADD R32, R32, 0x1, R9 ;  /* 0x0000000120207824 */ /* 0x000fe200078e0209 */
[----:B------:R-:W-:Y:S01]  /*13630*/  SEL R34, R34, 0xffffffc0, !P2 ;  /* 0xffffffc022227807 */ /* 0x000fe20005000000 */
[----:B------:R-:W-:Y:S01]  /*13640*/  ULEA.HI UR5, UR5, UR4, URZ, 0x7 ;  /* 0x0000000405057291 */ /* 0x000fe2000f8f383f */
[----:B------:R-:W-:-:S02]  /*13650*/  ISETP.GE.AND P2, PT, R0, UR7, PT ;  /* 0x0000000700007c0c */ /* 0x000fc4000bf46270 */
[----:B------:R-:W-:Y:S01]  /*13660*/  @P0 LOP3.LUT R16, R16, 0x200, RZ, 0xfc, !PT ;  /* 0x0000020010100812 */ /* 0x000fe200078efcff */
[----:B------:R-:W-:Y:S01]  /*13670*/  USHF.R.S32.HI UR38, URZ, 0x7, UR5 ;  /* 0x000000073f267899 */ /* 0x000fe20008011405 */
[----:B------:R-:W-:Y:S02]  /*13680*/  SEL R26, R26, 0xffffffe0, !P1 ;  /* 0xffffffe01a1a7807 */ /* 0x000fe40004800000 */
[----:B------:R-:W-:Y:S02]  /*13690*/  ISETP.GE.AND P1, PT, R0, UR7, PT ;  /* 0x0000000700007c0c */ /* 0x000fe4000bf26270 */
[----:B------:R-:W-:Y:S02]  /*136a0*/  LOP3.LUT R16, R16, 0xfffffffe, RZ, 0xc0, !PT ;  /* 0xfffffffe10107812 */ /* 0x000fe400078ec0ff */
[----:B------:R-:W-:Y:S01]  /*136b0*/  ISETP.GE.AND P0, PT, R0, UR8, PT ;  /* 0x0000000800007c0c */ /* 0x000fe2000bf06270 */
[----:B------:R-:W-:Y:S01]  /*136c0*/  IMAD.SHL.U32 R0, R10, 0x20, RZ ;  /* 0x000000200a007824 */ /* 0x000fe200078e00ff */
[----:B------:R-:W-:-:S02]  /*136d0*/  LEA R17, R31, R2, 0x18 ;  /* 0x000000021f117211 */ /* 0x000fc400078ec0ff */
[----:B------:R-:W-:Y:S02]  /*136e0*/  @P2 LOP3.LUT R16, R16, 0x1, RZ, 0xfc, !PT ;  /* 0x0000000110102812 */ /* 0x000fe400078efcff */
[----:B------:R-:W-:Y:S01]  /*136f0*/  ISETP.GE.AND P2, PT, R28, UR7, PT ;  /* 0x000000071c007c0c */ /* 0x000fe2000bf46270 */
[----:B------:R-:W-:Y:S01]  /*13700*/  IMAD.IADD R37, R17, 0x1, R32 ;  /* 0x0000000111257824 */ /* 0x000fe200078e0220 */
[----:B------:R-:W-:Y:S02]  /*13710*/  LOP3.LUT R16, R16, 0xffffffdf, RZ, 0xc0, !PT ;  /* 0xffffffdf10107812 */ /* 0x000fe400078ec0ff */
[----:B------:R-:W-:Y:S02]  /*13720*/  LOP3.LUT R0, R0, 0x60, RZ, 0xc0, !PT ;  /* 0x0000006000007812 */ /* 0x000fe400078ec0ff */
[----:B------:R-:W-:Y:S02]  /*13730*/  @P1 LOP3.LUT R16, R16, 0x20, RZ, 0xfc, !PT ;  /* 0x0000002010101812 */ /* 0x000fe400078efcff */
[----:B------:R-:W-:-:S02]  /*13740*/  ISETP.GE.AND P1, PT, R28, UR7, PT ;  /* 0x000000071c007c0c */ /* 0x000fc4000bf26270 */
[----:B------:R-:W-:Y:S02]  /*13750*/  LOP3.LUT R16, R16, 0xfffffeff, RZ, 0xc0, !PT ;  /* 0xfffffeff10107812 */ /* 0x000fe400078ec0ff */
[----:B0-----:R-:W-:Y:S02]  /*13760*/  SHF.R.U32.HI R3, RZ, 0x2, R8 ;  /* 0x00000002ff037819 */ /* 0x001fe40000011608 */
[----:B------:R-:W-:Y:S02]  /*13770*/  @P0 LOP3.LUT R16, R16, 0x100, RZ, 0xfc, !PT ;  /* 0x0000010010100812 */ /* 0x000fe400078efcff */
[----:B------:R-:W-:Y:S02]  /*13780*/  ISETP.GE.AND P0, PT, R28, UR8, PT ;  /* 0x000000081c007c0c */ /* 0x000fe4000bf06270 */
[----:B------:R-:W-:Y:S02]  /*13790*/  LOP3.LUT R16, R16, 0xfffffffb, RZ, 0xc0, !PT ;  /* 0xfffffffb10107812 */ /* 0x000fe400078ec0ff */
[----:B------:R-:W-:-:S02]  /*137a0*/  LOP3.LUT R0, R3, R0, RZ, 0xfc, !PT ;  /* 0x0000000003007212 */ /* 0x000fc400078efcff */
[----:B------:R-:W-:-:S04]  /*137b0*/  @P2 LOP3.LUT R16, R16, 0x4, RZ, 0xfc, !PT ;  /* 0x0000000410102812 */ /* 0x000fc800078efcff */
[----:B------:R-:W-:-:S04]  /*137c0*/  LOP3.LUT R16, R16, 0xfffffbff, RZ, 0xc0, !PT ;  /* 0xfffffbff10107812 */ /* 0x000fc800078ec0ff */
[----:B------:R-:W-:-:S04]  /*137d0*/  LOP3.LUT R16, R16, 0xffffff7f, RZ, 0xc0, !PT ;  /* 0xffffff7f10107812 */ /* 0x000fc800078ec0ff */
[----:B------:R-:W-:-:S04]  /*137e0*/  @P1 LOP3.LUT R16, R16, 0x80, RZ, 0xfc, !PT ;  /* 0x0000008010101812 */ /* 0x000fc800078efcff */
[----:B-1----:R-:W-:-:S07]  /*137f0*/  @P0 LOP3.LUT R16, R16, 0x400, RZ, 0xfc, !PT ;  /* 0x0000040010100812 */ /* 0x002fce00078efcff */
.L_x_1183:
[----:B--2---:R-:W2:Y:S01]  /*13800*/  LDL R0, [R1] ;  /* 0x0000000001007983 */ /* 0x004ea20000100800 */
[----:B------:R-:W-:Y:S02]  /*13810*/  ULDC UR7, c[0x0][0xc60] ;  /* 0x0003180000077ab9 */ /* 0x000fe40000000800 */
[----:B------:R-:W-:-:S11]  /*13820*/  UISETP.NE.AND UP0, UPT, UR7, 0x1, UPT ;  /* 0x000000010700788c */ /* 0x000fd6000bf05270 */
[----:B------:R-:W-:Y:S01]  /*13830*/  @UP0 ULDC UR4, c[0x0][0xc64] ;  /* 0x0003190000040ab9 */ /* 0x000fe20000000800 */
[----:B------:R-:W-:Y:S01]  /*13840*/  @UP0 ULDC UR8, c[0x0][0xc68] ;  /* 0x00031a0000080ab9 */ /* 0x000fe20000000800 */
[C---:B--2---:R-:W-:Y:S02]  /*13850*/  R2UR UR37, R0.reuse ;  /* 0x00000000002572ca */ /* 0x044fe400000e0000 */
[----:B------:R-:W-:-:S11]  /*13860*/  R2UR UR6, R0 ;  /* 0x00000000000672ca */ /* 0x000fd600000e0000 */
[----:B------:R-:W-:-:S04]  /*13870*/  UIMAD.WIDE.U32 UR4, UR37, UR4, URZ ;  /* 0x00000004250472a5 */ /* 0x000fc8000f8e003f */
[----:B------:R-:W-:-:S03]  /*13880*/  @UP0 USHF.R.U32.HI UR37, URZ, UR8, UR5 ;  /* 0x000000083f250299 */ /* 0x000fc60008011605 */
[----:B------:R-:W-:Y:S02]  /*13890*/  ULDC UR4, c[0x0][0xc78] ;  /* 0x00031e0000047ab9 */ /* 0x000fe40000000800 */
[----:B------:R-:W-:Y:S02]  /*138a0*/  UISETP.GE.AND UP0, UPT, UR37, UR4, UPT ;  /* 0x000000042500728c */ /* 0x000fe4000bf06270 */
[----:B------:R-:W-:-:S04]  /*138b0*/  UIADD3 UR4, -UR37, URZ, URZ ;  /* 0x0000003f25047290 */ /* 0x000fc8000fffe13f */
[----:B------:R-:W-:Y:S01]  /*138c0*/  PLOP3.LUT P0, PT, PT, PT, UP0, 0x40, 0x0 ;  /* 0x000000000000781c */ /* 0x000fe20003f0e808 */
[----:B------:R-:W-:-:S12]  /*138d0*/  UIMAD UR7, UR7, UR4, UR6 ;  /* 0x00000004070772a4 */ /* 0x000fd8000f8e0206 */
[----:B01----:R-:W-:Y:S05]  /*138e0*/  @P0 BRA `(.L_x_1113) ;  /* 0x0000000000200947 */ /* 0x003fea0003800000 */
        /* <DEDUP_REMOVED lines=8> */
.L_x_1113:
[----:B------:R-:W-:Y:S01]  /*13970*/  ULDC UR8, c[0x0][0xc54] ;  /* 0x0003150000087ab9 */ /* 0x000fe20000000800 */
[----:B------:R-:W-:Y:S01]  /*13980*/  UMOV UR6, UR7 ;  /* 0x0000000700067c82 */ /* 0x000fe20008000000 */
[----:B------:R-:W-:-:S11]  /*13990*/  UISETP.NE.AND UP0, UPT, UR8, 0x1, UPT ;  /* 0x000000010800788c */ /* 0x000fd6000bf05270 */
[----:B------:R-:W-:Y:S02]  /*139a0*/  @UP0 ULDC.64 UR10, c[0x0][0xc58] ;  /* 0x00031600000a0ab9 */ /* 0x000fe40000000a00 */
[----:B------:R-:W-:-:S04]  /*139b0*/  UIMAD.WIDE.U32 UR4, UR7, UR10, URZ ;  /* 0x0000000a070472a5 */ /* 0x000fc8000f8e003f */
[----:B------:R-:W-:-:S04]  /*139c0*/  @UP0 USHF.R.U32.HI UR6, URZ, UR11, UR5 ;  /* 0x0000000b3f060299 */ /* 0x000fc80008011605 */
[----:B------:R-:W-:-:S12]  /*139d0*/  UIMAD UR4, UR6, UR8, URZ ;  /* 0x00000008060472a4 */ /* 0x000fd8000f8e023f */
.L_x_1114:
[----:B------:R-:W-:Y:S01]  /*139e0*/  ULDC UR5, c[0x0][0xc48] ;  /* 0x0003120000057ab9 */ /* 0x000fe20000000800 */
[----:B------:R-:W-:Y:S01]  /*139f0*/  ULDC.64 UR8, c[0x0][0xa28] ;  /* 0x00028a0000087ab9 */ /* 0x000fe20000000a00 */
[----:B------:R-:W-:Y:S01]  /*13a00*/  UISETP.NE.AND UP1, UPT, UR5, 0x1, UPT ;  /* 0x000000010500788c */ /* 0x000fe2000bf25270 */
[----:B------:R-:W-:Y:S01]  /*13a10*/  IMAD.MOV.U32 R30, RZ, RZ, RZ ;  /* 0x000000ffff1e7224 */ /* 0x000fe200078e00ff */
[----:B------:R-:W-:Y:S02]  /*13a20*/  UIADD3 UR4, UR7, -UR4, URZ ;  /* 0x8000000407047290 */ /* 0x000fe4000fffe03f */
[----:B------:R-:W-:Y:S01]  /*13a30*/  UISETP.NE.U32.AND UP0, UPT, UR8, URZ, UPT ;  /* 0x0000003f0800728c */ /* 0x000fe2000bf05070 */
[----:B------:R-:W-:Y:S02]  /*13a40*/  ULDC UR5, c[0x0][0xc54] ;  /* 0x0003150000057ab9 */ /* 0x000fe40000000800 */
[----:B------:R-:W-:Y:S02]  /*13a50*/  UIMAD UR37, UR37, UR5, UR4 ;  /* 0x00000005252572a4 */ /* 0x000fe4000f8e0204 */
[----:B------:R-:W-:-:S02]  /*13a60*/  UISETP.NE.AND.EX UP0, UPT, UR9, URZ, UPT, UP0 ;  /* 0x0000003f0900728c */ /* 0x000fc4000bf05300 */
[----:B------:R-:W-:Y:S01]  /*13a70*/  @UP1 ULDC UR4, c[0x0][0xc4c] ;  /* 0x0003130000041ab9 */ /* 0x000fe20000000800 */
[----:B------:R-:W-:Y:S01]  /*13a80*/  @UP1 ULDC UR7, c[0x0][0xc50] ;  /* 0x0003140000071ab9 */ /* 0x000fe20000000800 */
[----:B------:R-:W-:Y:S02]  /*13a90*/  UIMAD.WIDE.U32 UR4, UR37, UR4, URZ ;  /* 0x00000004250472a5 */ /* 0x000fe4000f8e003f */
[----:B------:R-:W-:Y:S01]  /*13aa0*/  UMOV UR36, UR37 ;  /* 0x0000002500247c82 */ /* 0x000fe20008000000 */
[----:B------:R-:W-:Y:S01]  /*13ab0*/  ULOP3.LUT UR6, UR6, 0x1ffffff, URZ, 0x3c, !UPT ;  /* 0x01ffffff06067892 */ /* 0x000fe2000f8e3c3f */
[----:B------:R-:W-:Y:S01]  /*13ac0*/  PLOP3.LUT P0, PT, PT, PT, UP0, 0x80, 0x0 ;  /* 0x000000000000781c */ /* 0x000fe20003f0f008 */
[----:B------:R-:W-:-:S03]  /*13ad0*/  @UP1 USHF.R.U32.HI UR36, URZ, UR7, UR5 ;  /* 0x000000073f241299 */ /* 0x000fc60008011605 */
[----:B------:R-:W-:Y:S02]  /*13ae0*/  @UP0 ULDC.64 UR4, c[0x0][0xa28] ;  /* 0x00028a0000040ab9 */ /* 0x000fe40000000a00 */
[----:B------:R-:W-:-:S06]  /*13af0*/  @UP0 UIMAD.WIDE UR4, UR36, 0x4, UR4 ;  /* 0x00000004240408a5 */ /* 0x000fcc000f8e0204 */
[----:B------:R-:W-:Y:S01]  /*13b00*/  IMAD.U32 R3, RZ, RZ, UR5 ;  /* 0x00000005ff037e24 */ /* 0x000fe2000f8e00ff */
[----:B------:R-:W-:Y:S01]  /*13b10*/  ULDC UR5, c[0x0][0x448] ;  /* 0x0001120000057ab9 */ /* 0x000fe20000000800 */
[----:B------:R-:W-:Y:S01]  /*13b20*/  IMAD.U32 R2, RZ, RZ, UR4 ;  /* 0x00000004ff027e24 */ /* 0x000fe2000f8e00ff */
[----:B------:R-:W-:Y:S01]  /*13b30*/  ULDC UR4, c[0x0][0xc3c] ;  /* 0x00030f0000047ab9 */ /* 0x000fe20000000800 */
[----:B------:R-:W-:Y:S02]  /*13b40*/  UISETP.NE.AND UP2, UPT, UR5, 0x1, UPT ;  /* 0x000000010500788c */ /* 0x000fe4000bf45270 */
[----:B------:R-:W-:Y:S01]  /*13b50*/  UIADD3 UR6, UR6, UR4, URZ ;  /* 0x0000000406067290 */ /* 0x000fe2000fffe03f */
[----:B------:R0:W5:Y:S01]  /*13b60*/  @P0 LDG.E R30, desc[UR52][R2.64] ;  /* 0x00000034021e0981 */ /* 0x000162000c1e1900 */
[----:B------:R-:W-:Y:S02]  /*13b70*/  UP2UR UR50, UPR, URZ, 0x4 ;  /* 0x000000043f327883 */ /* 0x000fe40008000000 */
[----:B------:R-:W-:-:S04]  /*13b80*/  USHF.L.U32 UR42, UR6, 0x7, URZ ;  /* 0x00000007062a7899 */ /* 0x000fc8000800063f */
[----:B------:R-:W-:Y:S01]  /*13b90*/  UIADD3 UR6, UR42, 0x7f, URZ ;  /* 0x0000007f2a067890 */ /* 0x000fe2000fffe03f */
[----:B------:R-:W-:Y:S01]  /*13ba0*/  @UP2 ULDC UR4, c[0x0][0x44c] ;  /* 0x0001130000042ab9 */ /* 0x000fe20000000800 */
[----:B------:R-:W-:Y:S02]  /*13bb0*/  @UP2 ULDC UR7, c[0x0][0x450] ;  /* 0x0001140000072ab9 */ /* 0x000fe40000000800 */
[----:B------:R-:W-:-:S04]  /*13bc0*/  UIMAD.WIDE.U32 UR4, UR6, UR4, URZ ;  /* 0x00000004060472a5 */ /* 0x000fc8000f8e003f */
[----:B------:R-:W-:-:S03]  /*13bd0*/  @UP2 USHF.R.U32.HI UR6, URZ, UR7, UR5 ;  /* 0x000000073f062299 */ /* 0x000fc60008011605 */
[----:B------:R-:W-:Y:S01]  /*13be0*/  ULDC.64 UR4, c[0x0][0x9e0] ;  /* 0x0002780000047ab9 */ /* 0x000fe20000000a00 */
[----:B------:R-:W-:Y:S02]  /*13bf0*/  UIADD3 UR6, UR46, UR6, URZ ;  /* 0x000000062e067290 */ /* 0x000fe4000fffe03f */
[----:B------:R-:W-:Y:S02]  /*13c00*/  UISETP.GE.AND UP0, UPT, UR5, 0x1, UPT ;  /* 0x000000010500788c */ /* 0x000fe4000bf06270 */
[----:B------:R-:W-:-:S04]  /*13c10*/  UIADD3 UR4, UR6, UR4, URZ ;  /* 0x0000000406047290 */ /* 0x000fc8000fffe03f */
[----:B------:R-:W-:-:S13]  /*13c20*/  PLOP3.LUT P0, PT, PT, PT, UP0, 0x40, 0x0 ;  /* 0x000000000000781c */ /* 0x000fda0003f0e808 */
[----:B0-----:R-:W-:Y:S05]  /*13c30*/  @P0 BRA `(.L_x_1115) ;  /* 0x0000000000440947 */ /* 0x001fea0003800000 */
        /* <DEDUP_REMOVED lines=10> */
.L_x_1116:
[----:B------:R-:W-:-:S11]  /*13ce0*/  UISETP.NE.AND UP1, UPT, UR5, 0x1, UPT ;  /* 0x000000010500788c */ /* 0x000fd6000bf25270 */
[----:B------:R-:W-:Y:S02]  /*13cf0*/  @UP1 ULDC.64 UR10, c[0x0][0x9e8] ;  /* 0x00027a00000a1ab9 */ /* 0x000fe40000000a00 */
[----:B------:R-:W-:-:S04]  /*13d00*/  UIMAD.WIDE.U32 UR6, UR8, UR10, URZ ;  /* 0x0000000a080672a5 */ /* 0x000fc8000f8e003f */
[----:B------:R-:W-:-:S12]  /*13d10*/  @UP1 USHF.R.U32.HI UR8, URZ, UR11, UR7 ;  /* 0x0000000b3f081299 */ /* 0x000fd80008011607 */
.L_x_1117:
[----:B------:R-:W-:-:S04]  /*13d20*/  UIMAD UR8, UR8, UR5, UR5 ;  /* 0x00000005080872a4 */ /* 0x000fc8000f8e0205 */
[----:B------:R-:W-:-:S04]  /*13d30*/  UISETP.LT.AND UP1, UPT, UR4, UR8, UPT ;  /* 0x000000080400728c */ /* 0x000fc8000bf21270 */
[----:B------:R-:W-:-:S12]  /*13d40*/  USEL UR4, UR4, UR8, UP1 ;  /* 0x0000000804047287 */ /* 0x000fd80008800000 */
.L_x_1115:
[----:B------:R-:W-:Y:S01]  /*13d50*/  UISETP.NE.AND UP1, UPT, UR50, URZ, UPT ;  /* 0x0000003f3200728c */ /* 0x000fe2000bf25270 */
[----:B------:R-:W-:Y:S01]  /*13d60*/  PLOP3.LUT P0, PT, PT, PT, UP0, 0x40, 0x0 ;  /* 0x000000000000781c */ /* 0x000fe20003f0e808 */
[----:B------:R-:W-:-:S04]  /*13d70*/  UIADD3 UR4, UR4, 0x7f, URZ ;  /* 0x0000007f04047890 */ /* 0x000fc8000fffe03f */
[----:B------:R-:W-:-:S04]  /*13d80*/  USHF.R.S32.HI UR8, URZ, 0x1f, UR4 ;  /* 0x0000001f3f087899 */ /* 0x000fc80008011404 */
[----:B------:R-:W-:Y:S01]  /*13d90*/  ULEA.HI UR8, UR8, UR4, URZ, 0x7 ;  /* 0x0000000408087291 */ /* 0x000fe2000f8f383f */
[----:B------:R-:W-:Y:S01]  /*13da0*/  @UP1 ULDC UR6, c[0x0][0x44c] ;  /* 0x0001130000061ab9 */ /* 0x000fe20000000800 */
[----:B------:R-:W-:Y:S01]  /*13db0*/  @UP1 ULDC UR9, c[0x0][0x450] ;  /* 0x0001140000091ab9 */ /* 0x000fe20000000800 */
[----:B------:R-:W-:Y:S02]  /*13dc0*/  UIMAD.WIDE.U32 UR6, UR42, UR6, URZ ;  /* 0x000000062a0672a5 */ /* 0x000fe4000f8e003f */
[----:B------:R-:W-:Y:S01]  /*13dd0*/  UMOV UR4, UR42 ;  /* 0x0000002a00047c82 */ /* 0x000fe20008000000 */
[----:B------:R-:W-:Y:S02]  /*13de0*/  USHF.R.S32.HI UR8, URZ, 0x7, UR8 ;  /* 0x000000073f087899 */ /* 0x000fe40008011408 */
[----:B------:R-:W-:Y:S02]  /*13df0*/  @UP1 USHF.R.U32.HI UR4, URZ, UR9, UR7 ;  /* 0x000000093f041299 */ /* 0x000fe40008011607 */
[----:B------:R-:W-:-:S02]  /*13e00*/  UISETP.LT.AND UP1, UPT, UR38, UR8, UPT ;  /* 0x000000082600728c */ /* 0x000fc4000bf21270 */
[----:B------:R-:W-:Y:S01]  /*13e10*/  UIADD3 UR4, UR39, UR4, URZ ;  /* 0x0000000427047290 */ /* 0x000fe2000fffe03f */
[----:B------:R-:W-:Y:S01]  /*13e20*/  ULDC UR6, c[0x0][0x9dc] ;  /* 0x0002770000067ab9 */ /* 0x000fe20000000800 */
[----:B------:R-:W-:Y:S02]  /*13e30*/  USEL UR44, UR38, UR8, UP1 ;  /* 0x00000008262c7287 */ /* 0x000fe40008800000 */
[----:B------:R-:W-:Y:S01]  /*13e40*/  UIADD3 UR8, UR4, -UR6, URZ ;  /* 0x8000000604087290 */ /* 0x000fe2000fffe03f */
[----:B------:R-:W-:Y:S11]  /*13e50*/  @P0 BRA `(.L_x_1118) ;  /* 0x0000000000440947 */ /* 0x000ff60003800000 */
        /* <DEDUP_REMOVED lines=10> */
.L_x_1119:
[----:B------:R-:W-:-:S11]  /*13f00*/  UISETP.NE.AND UP0, UPT, UR5, 0x1, UPT ;  /* 0x000000010500788c */ /* 0x000fd6000bf05270 */
[----:B------:R-:W-:Y:S02]  /*13f10*/  @UP0 ULDC.64 UR10, c[0x0][0x9e8] ;  /* 0x00027a00000a0ab9 */ /* 0x000fe40000000a00 */
[----:B------:R-:W-:-:S04]  /*13f20*/  UIMAD.WIDE.U32 UR6, UR4, UR10, URZ ;  /* 0x0000000a040672a5 */ /* 0x000fc8000f8e003f */
[----:B------:R-:W-:-:S12]  /*13f30*/  @UP0 USHF.R.U32.HI UR4, URZ, UR11, UR7 ;  /* 0x0000000b3f040299 */ /* 0x000fd80008011607 */
.L_x_1120:
[----:B------:R-:W-:-:S04]  /*13f40*/  UIMAD UR4, UR4, UR5, URZ ;  /* 0x00000005040472a4 */ /* 0x000fc8000f8e023f */
[----:B------:R-:W-:-:S04]  /*13f50*/  UISETP.LT.AND UP0, UPT, UR8, UR4, UPT ;  /* 0x000000040800728c */ /* 0x000fc8000bf01270 */
[----:B------:R-:W-:-:S12]  /*13f60*/  USEL UR8, UR8, UR4, !UP0 ;  /* 0x0000000408087287 */ /* 0x000fd8000c000000 */
.L_x_1118:
[----:B------:R-:W-:Y:S01]  /*13f70*/  USHF.R.S32.HI UR4, URZ, 0x1f, UR8 ;  /* 0x0000001f3f047899 */ /* 0x000fe20008011408 */
[----:B------:R-:W-:Y:S03]  /*13f80*/  BSSY B7, `(.L_x_1121) ;  /* 0x00003b2000077945 */ /* 0x000fe60003800000 */
[----:B------:R-:W-:-:S04]  /*13f90*/  ULEA.HI UR4, UR4, UR8, URZ, 0x7 ;  /* 0x0000000804047291 */ /* 0x000fc8000f8f383f */
[----:B------:R-:W-:-:S04]  /*13fa0*/  USHF.R.S32.HI UR4, URZ, 0x7, UR4 ;  /* 0x000000073f047899 */ /* 0x000fc80008011404 */
[----:B------:R-:W-:-:S04]  /*13fb0*/  UISETP.LT.AND UP0, UPT, URZ, UR4, UPT ;  /* 0x000000043f00728c */ /* 0x000fc8000bf01270 */
[----:B------:R-:W-:-:S04]  /*13fc0*/  USEL UR45, URZ, UR4, !UP0 ;  /* 0x000000043f2d7287 */ /* 0x000fc8000c000000 */
[----:B------:R-:W-:-:S06]  /*13fd0*/  UISETP.GT.AND UP0, UPT, UR44, UR45, UPT ;  /* 0x0000002d2c00728c */ /* 0x000fcc000bf04270 */
[----:B------:R-:W-:-:S13]  /*13fe0*/  PLOP3.LUT P0, PT, PT, PT, UP0, 0x80, 0x0 ;  /* 0x000000000000781c */ /* 0x000fda0003f0f008 */
[----:B------:R-:W-:Y:S05]  /*13ff0*/  @P0 BRA `(.L_x_1122) ;  /* 0x0000000000480947 */ /* 0x000fea0003800000 */
[----:B------:R-:W0:Y:S02]  /*14000*/  S2R R0, SR_TID.X ;  /* 0x0000000000007919 */ /* 0x000e240000002100 */
[----:B0-----:R-:W-:-:S04]  /*14010*/  LOP3.LUT R0, R0, 0x7f, RZ, 0xc0, !PT ;  /* 0x0000007f00007812 */ /* 0x001fc800078ec0ff */
[----:B------:R-:W-:-:S13]  /*14020*/  ISETP.NE.AND P0, PT, R0, RZ, PT ;  /* 0x000000ff0000720c */ /* 0x000fda0003f05270 */
[----:B------:R-:W-:Y:S05]  /*14030*/  @P0 BRA `(.L_x_1123) ;  /* 0x0000003800980947 */ /* 0x000fea0003800000 */
[----:B------:R-:W0:Y:S01]  /*14040*/  S2R R7, SR_LANEID ;  /* 0x0000000000077919 */ /* 0x000e220000000000 */
[----:B------:R-:W-:Y:S01]  /*14050*/  VOTEU.ANY UR4, UPT, PT ;  /* 0x0000000000047886 */ /* 0x000fe200038e0100 */
[----:B------:R-:W1:Y:S01]  /*14060*/  LDC.64 R2, c[0x0][0xc80] ;  /* 0x00032000ff027b82 */ /* 0x000e620000000a00 */
[----:B------:R-:W0:Y:S08]  /*14070*/  FLO.U32 R0, UR4 ;  /* 0x0000000400007d00 */ /* 0x000e3000080e0000 */
[----:B------:R-:W1:Y:S01]  /*14080*/  POPC R5, UR4 ;  /* 0x0000000400057d09 */ /* 0x000e620008000000 */
[----:B0-----:R-:W-:-:S13]  /*14090*/  ISETP.EQ.U32.AND P1, PT, R0, R7, PT ;  /* 0x000000070000720c */ /* 0x001fda0003f22070 */
[----:B-1----:R-:W2:Y:S01]  /*140a0*/  @P1 ATOMG.E.ADD.STRONG.GPU PT, R3, desc[UR52][R2.64], R5 ;  /* 0x00000005020319a8 */ /* 0x002ea200081ee1f4 */
[----:B------:R-:W0:Y:S02]  /*140b0*/  S2R R4, SR_LTMASK ;  /* 0x0000000000047919 */ /* 0x000e240000003900 */
[----:B0-----:R-:W-:-:S04]  /*140c0*/  LOP3.LUT R4, R4, UR4, RZ, 0xc0, !PT ;  /* 0x0000000404047c12 */ /* 0x001fc8000f8ec0ff */
[----:B------:R-:W0:Y:S01]  /*140d0*/  POPC R7, R4 ;  /* 0x0000000400077309 */ /* 0x000e220000000000 */
[----:B--2---:R-:W0:Y:S02]  /*140e0*/  SHFL.IDX PT, R0, R3, R0, 0x1f ;  /* 0x00001f0003007589 */ /* 0x004e2400000e0000 */
[----:B0-----:R-:W-:-:S05]  /*140f0*/  IADD3 R0, R0, UR49, R7 ;  /* 0x0000003100007c10 */ /* 0x001fca000fffe007 */
[----:B------:R0:W-:Y:S01]  /*14100*/  STL [R1], R0 ;  /* 0x0000000001007387 */ /* 0x0001e20000100800 */
[----:B------:R-:W-:Y:S05]  /*14110*/  BRA `(.L_x_1123) ;  /* 0x0000003800607947 */ /* 0x000fea0003800000 */
.L_x_1122:
        /* <DEDUP_REMOVED lines=20> */
.L_x_1125:
[----:B------:R-:W-:Y:S05]  /*14260*/  BSYNC B6 ;  /* 0x0000000000067941 */ /* 0x000fea0003800000 */
.L_x_1124:
[----:B------:R-:W-:Y:S01]  /*14270*/  VIADD R0, R17, 0xc400 ;  /* 0x0000c40011007836 */ /* 0x000fe20000000000 */
[----:B------:R-:W-:Y:S01]  /*14280*/  LOP3.LUT R16, R16, 0xfffffff7, RZ, 0xc0, !PT ;  /* 0xfffffff710107812 */ /* 0x000fe200078ec0ff */
[----:B------:R-:W-:Y:S03]  /*14290*/  BSSY B6, `(.L_x_1126) ;  /* 0x0000014000067945 */ /* 0x000fe60003800000 */
[----:B------:R-:W-:-:S13]  /*142a0*/  LOP3.LUT P0, RZ, R0, 0x1bf, RZ, 0xc0, !PT ;  /* 0x000001bf00ff7812 */ /* 0x000fda000780c0ff */
[----:B------:R-:W-:Y:S01]  /*142b0*/  @P0 LOP3.LUT R16, R16, 0x8, RZ, 0xfc, !PT ;  /* 0x0000000810100812 */ /* 0x000fe200078efcff */
[----:B------:R-:W-:Y:S06]  /*142c0*/  @!P0 BRA `(.L_x_1127) ;  /* 0x0000000000408947 */ /* 0x000fec0003800000 */
        /* <DEDUP_REMOVED lines=16> */
.L_x_1127:
[----:B------:R-:W-:Y:S05]  /*143d0*/  BSYNC B6 ;  /* 0x0000000000067941 */ /* 0x000fea0003800000 */
.L_x_1126:
        /* <DEDUP_REMOVED lines=20> */
.L_x_1129:
[----:B------:R-:W-:Y:S05]  /*14520*/  BSYNC B6 ;  /* 0x0000000000067941 */ /* 0x000fea0003800000 */
.L_x_1128:
[----:B------:R-:W-:Y:S01]  /*14530*/  LOP3.LUT P6, RZ, R16, 0x8, RZ, 0xc0, !PT ;  /* 0x0000000810ff7812 */ /* 0x000fe200078cc0ff */
[----:B------:R-:W-:-:S12]  /*14540*/  BSSY B6, `(.L_x_1130) ;  /* 0x0000012000067945 */ /* 0x000fd80003800000 */
        /* <DEDUP_REMOVED lines=17> */
.L_x_1131:
[----:B------:R-:W-:Y:S05]  /*14660*/  BSYNC B6 ;  /* 0x0000000000067941 */ /* 0x000fea0003800000 */
.L_x_1130:
[----:B------:R-:W-:Y:S01]  /*14670*/  ULDC.64 UR4, c[0x0][0x9f8] ;  /* 0x00027e0000047ab9 */ /* 0x000fe20000000a00 */
[----:B------:R-:W-:Y:S01]  /*14680*/  IMAD.U32 R24, RZ, RZ, UR36 ;  /* 0x00000024ff187e24 */ /* 0x000fe2000f8e00ff */
[----:B------:R-:W-:Y:S01]  /*14690*/  UISETP.NE.U32.AND UP0, UPT, UR4, URZ, UPT ;  /* 0x0000003f0400728c */ /* 0x000fe2000bf05070 */
[----:B------:R-:W0:Y:S03]  /*146a0*/  LDC R10, c[0x0][0x430] ;  /* 0x00010c00ff0a7b82 */ /* 0x000e260000000800 */
[----:B------:R-:W-:-:S06]  /*146b0*/  UISETP.NE.AND.EX UP0, UPT, UR5, URZ, UPT, UP0 ;  /* 0x0000003f0500728c */ /* 0x000fcc000bf05300 */
[----:B------:R-:W-:-:S05]  /*146c0*/  PLOP3.LUT P0, PT, PT, PT, UP0, 0x80, 0x0 ;  /* 0x000000000000781c */ /* 0x000fca0003f0f008 */
[----:B------:R-:W-:Y:S02]  /*146d0*/  @UP0 ULDC.64 UR4, c[0x0][0x9f8] ;  /* 0x00027e0000040ab9 */ /* 0x000fe40000000a00 */
[----:B------:R-:W-:-:S06]  /*146e0*/  @UP0 UIMAD.WIDE UR4, UR36, 0x4, UR4 ;  /* 0x00000004240408a5 */ /* 0x000fcc000f8e0204 */
[----:B------:R-:W-:Y:S01]  /*146f0*/  IMAD.U32 R2, RZ, RZ, UR4 ;  /* 0x00000004ff027e24 */ /* 0x000fe2000f8e00ff */
[----:B------:R-:W-:Y:S01]  /*14700*/  ULDC UR4, c[0x0][0xc48] ;  /* 0x0003120000047ab9 */ /* 0x000fe20000000800 */
[----:B------:R-:W-:-:S05]  /*14710*/  IMAD.U32 R3, RZ, RZ, UR5 ;  /* 0x00000005ff037e24 */ /* 0x000fca000f8e00ff */
[----:B------:R1:W5:Y:S01]  /*14720*/  @P0 LDG.E R24, desc[UR52][R2.64] ;  /* 0x0000003402180981 */ /* 0x000362000c1e1900 */
[----:B------:R-:W-:Y:S01]  /*14730*/  IMAD.U32 R8, RZ, RZ, UR44 ;  /* 0x0000002cff087e24 */ /* 0x000fe2000f8e00ff */
[----:B------:R-:W-:Y:S01]  /*14740*/  UMOV UR5, 0xffffffff ;  /* 0xffffffff00057882 */ /* 0x000fe20000000000 */
[----:B------:R-:W-:-:S03]  /*14750*/  IMAD.U32 R18, RZ, RZ, UR4 ;  /* 0x00000004ff127e24 */ /* 0x000fc6000f8e00ff */
[----:B------:R-:W-:Y:S01]  /*14760*/  LEA R8, R8, 0xffffff80, 0x7 ;  /* 0xffffff8008087811 */ /* 0x000fe200078e38ff */
[----:B------:R-:W-:Y:S06]  /*14770*/  BRA.DIV UR5, `(.L_x_1132) ;  /* 0x0000003e05087947 */ /* 0x000fec000b800000 */
.L_x_1203:
[----:B-1----:R-:W1:Y:S01]  /*14780*/  S2R R2, SR_TID.X ;  /* 0x0000000000027919 */ /* 0x002e620000002100 */
[----:B0-----:R-:W-:Y:S02]  /*14790*/  ISETP.NE.AND P1, PT, R10, 0x1, PT ;  /* 0x000000010a00780c */ /* 0x001fe40003f25270 */
[----:B-----5:R-:W-:Y:S02]  /*147a0*/  SHF.R.S32.HI R29, RZ, 0x1f, R24 ;  /* 0x0000001fff1d7819 */ /* 0x020fe40000011418 */
[----:B------:R-:W-:-:S09]  /*147b0*/  LOP3.LUT R16, R16, 0xffffffef, RZ, 0xc0, !PT ;  /* 0xffffffef10107812 */ /* 0x000fd200078ec0ff */
[----:B------:R-:W0:Y:S01]  /*147c0*/  @P1 LDC R3, c[0x0][0x434] ;  /* 0x00010d00ff031b82 */ /* 0x000e220000000800 */
[----:B------:R-:W-:-:S07]  /*147d0*/  @P1 LOP3.LUT R16, R16, 0x10, RZ, 0xfc, !PT ;  /* 0x0000001010101812 */ /* 0x000fce00078efcff */
[----:B------:R-:W2:Y:S01]  /*147e0*/  @P1 LDC R5, c[0x0][0x438] ;  /* 0x00010e00ff051b82 */ /* 0x000ea20000000800 */
[C---:B-1----:R-:W-:Y:S01]  /*147f0*/  LOP3.LUT R0, R2.reuse, 0x7f, RZ, 0xc0, !PT ;  /* 0x0000007f02007812 */ /* 0x042fe200078ec0ff */
[----:B------:R-:W-:-:S03]  /*14800*/  IMAD.SHL.U32 R2, R2, 0x20, RZ ;  /* 0x0000002002027824 */ /* 0x000fc600078e00ff */
[----:B------:R-:W-:Y:S02]  /*14810*/  SHF.R.U32.HI R0, RZ, 0x2, R0 ;  /* 0x00000002ff007819 */ /* 0x000fe40000011600 */
[----:B------:R-:W-:-:S04]  /*14820*/  LOP3.LUT R2, R2, 0x60, RZ, 0xc0, !PT ;  /* 0x0000006002027812 */ /* 0x000fc800078ec0ff */
[----:B------:R-:W-:-:S04]  /*14830*/  LOP3.LUT R7, R8, R0, R2, 0xfe, !PT ;  /* 0x0000000008077212 */ /* 0x000fc800078efe02 */
[C---:B------:R-:W-:Y:S01]  /*14840*/  ISETP.GE.AND P0, PT, R7.reuse, UR41, PT ;  /* 0x0000002907007c0c */ /* 0x040fe2000bf06270 */
[----:B------:R-:W-:-:S04]  /*14850*/  IMAD.IADD R0, R7, 0x1, R30 ;  /* 0x0000000107007824 */ /* 0x000fc800078e021e */
[----:B0-----:R-:W-:-:S04]  /*14860*/  @P1 IMAD.HI.U32 R2, R0, R3, RZ ;  /* 0x0000000300021227 */ /* 0x001fc800078e00ff */
[----:B------:R-:W-:Y:S01]  /*14870*/  IMAD.MOV.U32 R9, RZ, RZ, R0 ;  /* 0x000000ffff097224 */ /* 0x000fe200078e0000 */
[----:B--2---:R-:W-:-:S03]  /*14880*/  @P1 SHF.R.U32.HI R9, RZ, R5, R2 ;  /* 0x00000005ff091219 */ /* 0x004fc60000011602 */
[----:B------:R-:W0:Y:S01]  /*14890*/  @!P0 LDC.64 R6, c[0x0][0x428] ;  /* 0x00010a00ff068b82 */ /* 0x000e220000000a00 */
[----:B------:R-:W-:-:S07]  /*148a0*/  @!P0 SHF.R.S32.HI R3, RZ, 0x1f, R9 ;  /* 0x0000001fff038819 */ /* 0x000fce0000011409 */
[----:B------:R-:W1:Y:S01]  /*148b0*/  @!P0 LDC.64 R4, c[0x0][0x418] ;  /* 0x00010600ff048b82 */ /* 0x000e620000000a00 */
[----:B0-----:R-:W-:-:S04]  /*148c0*/  @!P0 IMAD R2, R29, R6, RZ ;  /* 0x000000061d028224 */ /* 0x001fc800078e02ff */
[----:B------:R-:W-:Y:S02]  /*148d0*/  @!P0 IMAD R7, R24, R7, R2 ;  /* 0x0000000718078224 */ /* 0x000fe400078e0202 */
[----:B------:R-:W-:-:S04]  /*148e0*/  @!P0 IMAD.MOV.U32 R2, RZ, RZ, R9 ;  /* 0x000000ffff028224 */ /* 0x000fc800078e0009 */
[----:B------:R-:W-:-:S04]  /*148f0*/  @!P0 IMAD.WIDE.U32 R2, R24, R6, R2 ;  /* 0x0000000618028225 */ /* 0x000fc800078e0002 */
[----:B------:R-:W-:Y:S01]  /*14900*/  @!P0 IMAD.IADD R3, R3, 0x1, R7 ;  /* 0x0000000103038824 */ /* 0x000fe200078e0207 */
[----:B-1----:R-:W-:Y:S01]  /*14910*/  @!P0 LEA R4, P1, R2, R4, 0x2 ;  /* 0x0000000402048211 */ /* 0x002fe200078210ff */
[----:B------:R-:W-:-:S03]  /*14920*/  IMAD.MOV.U32 R7, RZ, RZ, RZ ;  /* 0x000000ffff077224 */ /* 0x000fc600078e00ff */
[----:B------:R-:W-:-:S05]  /*14930*/  @!P0 LEA.HI.X R5, R2, R5, R3, 0x2, P1 ;  /* 0x0000000502058211 */ /* 0x000fca00008f1403 */
[----:B------:R0:W5:Y:S01]  /*14940*/  @!P0 LDG.E R7, desc[UR52][R4.64] ;  /* 0x0000003404078981 */ /* 0x000162000c1e1900 */
[----:B------:R-:W-:Y:S01]  /*14950*/  IMAD.U32 R2, RZ, RZ, UR48 ;  /* 0x00000030ff027e24 */ /* 0x000fe2000f8e00ff */
[----:B------:R-:W-:Y:S01]  /*14960*/  LOP3.LUT R16, R16, 0xfffffff7, RZ, 0xc0, !PT ;  /* 0xfffffff710107812 */ /* 0x000fe200078ec0ff */
[----:B------:R-:W-:-:S03]  /*14970*/  IMAD.MOV R3, RZ, RZ, -R9 ;  /* 0x000000ffff037224 */ /* 0x000fc600078e0a09 */
[----:B------:R-:W-:Y:S01]  /*14980*/  ISETP.NE.AND P2, PT, R2, 0x3, PT ;  /* 0x000000030200780c */ /* 0x000fe20003f45270 */
[----:B------:R-:W-:Y:S02]  /*14990*/  IMAD R6, R10, R3, R0 ;  /* 0x000000030a067224 */ /* 0x000fe400078e0200 */
[----:B------:R-:W-:-:S04]  /*149a0*/  IMAD R3, RZ, RZ, -UR36 ;  /* 0x80000024ff037e24 */ /* 0x000fc8000f8e02ff */
[----:B------:R-:W-:-:S05]  /*149b0*/  IMAD R18, R18, R3, UR37 ;  /* 0x0000002512127e24 */ /* 0x000fca000f8e0203 */
[----:B------:R-:W-:Y:S02]  /*149c0*/  SHF.R.S32.HI R25, RZ, 0x1f, R18 ;  /* 0x0000001fff197819 */ /* 0x000fe40000011412 */
[----:B------:R-:W-:Y:S01]  /*149d0*/  @P2 LOP3.LUT R16, R16, 0x8, RZ, 0xfc, !PT ;  /* 0x0000000810102812 */ /* 0x000fe200078efcff */
[----:B0-----:R-:W-:Y:S06]  /*149e0*/  @!P2 BRA `(.L_x_1133) ;  /* 0x000000000004a947 */ /* 0x001fec0003800000 */
[----:B------:R-:W-:Y:S01]  /*149f0*/  BPT.TRAP 0x1 ;  /* 0x000000040000795c */ /* 0x000fe20000300000 */
.L_x_1133:
[----:B------:R-:W-:Y:S01]  /*14a00*/  IMAD R4, R22, 0x8, R17 ;  /* 0x0000000816047824 */ /* 0x000fe200078e0211 */
[----:B------:R-:W-:Y:S01]  /*14a10*/  SHF.L.U32 R21, R23, 0x1f, RZ ;  /* 0x0000001f17157819 */ /* 0x000fe200000006ff */
[----:B------:R-:W-:Y:S01]  /*14a20*/  BSSY B0, `(.L_x_1134) ;  /* 0x0000004000007945 */ /* 0x000fe20003800000 */
[----:B------:R-:W-:Y:S02]  /*14a30*/  SHF.R.S32.HI R10, RZ, 0x1f, R6 ;  /* 0x0000001fff0a7819 */ /* 0x000fe40000011406 */
[----:B------:R-:W0:Y:S02]  /*14a40*/  SYNCS.PHASECHK.TRANS64.TRYWAIT P0, [R4+URZ+0x2a880], R21 ;  /* 0x02a88015040075a7 */ /* 0x000e24000800017f */
[----:B0-----:R-:W-:Y:S05]  /*14a50*/  @!P0 BRA `(.L_x_1135) ;  /* 0x00000038007c8947 */ /* 0x001fea0003800000 */
.L_x_1204:
[----:B------:R-:W-:Y:S05]  /*14a60*/  BSYNC B0 ;  /* 0x0000000000007941 */ /* 0x000fea0003800000 */
.L_x_1134:
[----:B------:R-:W1:Y:S01]  /*14a70*/  S2R R9, SR_TID.X ;  /* 0x0000000000097919 */ /* 0x000e620000002100 */
[----:B------:R-:W-:Y:S01]  /*14a80*/  ULDC.64 UR4, c[0x0][0x328] ;  /* 0x0000ca0000047ab9 */ /* 0x000fe20000000a00 */
[----:B-----5:R-:W-:Y:S01]  /*14a90*/  SHF.R.S32.HI R19, RZ, 0x1f, R7 ;  /* 0x0000001fff137819 */ /* 0x020fe20000011407 */
[----:B------:R-:W-:Y:S01]  /*14aa0*/  IMAD R3, R10, UR4, RZ ;  /* 0x000000040a037c24 */ /* 0x000fe2000f8e02ff */
[----:B------:R-:W-:Y:S01]  /*14ab0*/  ULDC.64 UR6, c[0x0][0x318] ;  /* 0x0000c60000067ab9 */ /* 0x000fe20000000a00 */
[----:B------:R-:W-:Y:S01]  /*14ac0*/  LOP3.LUT P2, RZ, R16, 0x20, RZ, 0xc0, !PT ;  /* 0x0000002010ff7812 */ /* 0x000fe2000784c0ff */
[----:B------:R-:W-:Y:S02]  /*14ad0*/  IMAD R20, R22, 0x6000, R32 ;  /* 0x0000600016147824 */ /* 0x000fe400078e0220 */
[C---:B------:R-:W-:Y:S02]  /*14ae0*/  IMAD R5, R6.reuse, UR5, R3 ;  /* 0x0000000506057c24 */ /* 0x040fe4000f8e0203 */
[----:B------:R-:W-:Y:S01]  /*14af0*/  IMAD.WIDE.U32 R2, R6, UR4, RZ ;  /* 0x0000000406027c25 */ /* 0x000fe2000f8e00ff */
[----:B------:R-:W-:-:S03]  /*14b00*/  ULDC.64 UR4, c[0x0][0x338] ;  /* 0x0000ce0000047ab9 */ /* 0x000fc60000000a00 */
[----:B------:R-:W-:Y:S02]  /*14b10*/  IMAD.IADD R3, R3, 0x1, R5 ;  /* 0x0000000103037824 */ /* 0x000fe400078e0205 */
[----:B------:R-:W-:Y:S02]  /*14b20*/  IMAD R0, R19, UR4, RZ ;  /* 0x0000000413007c24 */ /* 0x000fe4000f8e02ff */
[----:B------:R-:W-:-:S04]  /*14b30*/  IMAD.WIDE.U32 R2, R7, UR4, R2 ;  /* 0x0000000407027c25 */ /* 0x000fc8000f8e0002 */
[----:B------:R-:W-:Y:S01]  /*14b40*/  IMAD R0, R7, UR5, R0 ;  /* 0x0000000507007c24 */ /* 0x000fe2000f8e0200 */
[----:B------:R-:W-:Y:S02]  /*14b50*/  ULDC.64 UR4, c[0x0][0x330] ;  /* 0x0000cc0000047ab9 */ /* 0x000fe40000000a00 */
[----:B------:R-:W-:Y:S02]  /*14b60*/  IMAD R5, R25, UR4, RZ ;  /* 0x0000000419057c24 */ /* 0x000fe4000f8e02ff */
[----:B------:R-:W-:Y:S02]  /*14b70*/  IMAD.IADD R3, R3, 0x1, R0 ;  /* 0x0000000103037824 */ /* 0x000fe400078e0200 */
[----:B------:R-:W-:Y:S01]  /*14b80*/  IMAD.WIDE.U32 R2, R18, UR4, R2 ;  /* 0x0000000412027c25 */ /* 0x000fe2000f8e0002 */
[----:B-1----:R-:W-:Y:S01]  /*14b90*/  LOP3.LUT R9, R9, 0x7f, RZ, 0xc0, !PT ;  /* 0x0000007f09097812 */ /* 0x002fe200078ec0ff */
[----:B------:R-:W-:-:S03]  /*14ba0*/  UMOV UR4, 0xffffffff ;  /* 0xffffffff00047882 */ /* 0x000fc60000000000 */
[----:B------:R-:W-:Y:S01]  /*14bb0*/  SHF.R.U32.HI R11, RZ, 0x2, R9 ;  /* 0x00000002ff0b7819 */ /* 0x000fe20000011609 */
[----:B------:R-:W-:Y:S01]  /*14bc0*/  IMAD R9, R18, UR5, R5 ;  /* 0x0000000512097c24 */ /* 0x000fe2000f8e0205 */
[----:B------:R-:W-:Y:S02]  /*14bd0*/  IADD3 R5, P0, R2, UR6, RZ ;  /* 0x0000000602057c10 */ /* 0x000fe4000ff1e0ff */
[----:B------:R-:W-:Y:S02]  /*14be0*/  IADD3 R8, -R11, UR41, -R8 ;  /* 0x000000290b087c10 */ /* 0x000fe4000fffe908 */
[----:B------:R-:W-:Y:S02]  /*14bf0*/  IADD3.X R9, R3, UR7, R9, P0, !PT ;  /* 0x0000000703097c10 */ /* 0x000fe400087fe409 */
[----:B------:R-:W-:Y:S01]  /*14c00*/  ISETP.GE.AND P4, PT, R8, 0x1, PT ;  /* 0x000000010800780c */ /* 0x000fe20003f86270 */
[----:B------:R-:W-:-:S12]  /*14c10*/  BRA.DIV UR4, `(.L_x_1136) ;  /* 0x0000003a04207947 */ /* 0x000fd8000b800000 */
[----:B------:R-:W1:Y:S01]  /*14c20*/  SHFL.IDX PT, R2, R5, RZ, 0x1c1f ;  /* 0x001c1fff05027589 */ /* 0x000e6200000e0000 */
[C---:B------:R-:W-:Y:S02]  /*14c30*/  LOP3.LUT P5, RZ, R16.reuse, 0x80, RZ, 0xc0, !PT ;  /* 0x0000008010ff7812 */ /* 0x040fe400078ac0ff */
[----:B------:R-:W-:Y:S01]  /*14c40*/  LOP3.LUT P6, RZ, R16, 0x40, RZ, 0xc0, !PT ;  /* 0x0000004010ff7812 */ /* 0x000fe200078cc0ff */
[----:B------:R-:W2:Y:S01]  /*14c50*/  SHFL.IDX PT, R0, R9, RZ, 0x1c1f ;  /* 0x001c1fff09007589 */ /* 0x000ea200000e0000 */
[C---:B------:R-:W-:Y:S02]  /*14c60*/  ISETP.GE.AND P3, PT, R8.reuse, 0x21, PT ;  /* 0x000000210800780c */ /* 0x040fe40003f66270 */
[----:B------:R-:W-:Y:S01]  /*14c70*/  ISETP.GE.AND P1, PT, R8, 0x41, PT ;  /* 0x000000410800780c */ /* 0x000fe20003f26270 */
[----:B------:R-:W-:Y:S01]  /*14c80*/  SHFL.IDX PT, R14, R5, 0x3, 0x1c1f ;  /* 0x007c1f00050e7f89 */ /* 0x000fe200000e0000 */
[----:B-1----:R-:W-:-:S05]  /*14c90*/  IADD3 R2, P0, R28, R2, RZ ;  /* 0x000000021c027210 */ /* 0x002fca0007f1e0ff */
[----:B--2---:R-:W-:Y:S01]  /*14ca0*/  IMAD.X R3, RZ, RZ, R0, P0 ;  /* 0x000000ffff037224 */ /* 0x004fe200000e0600 */
[----:B------:R-:W-:Y:S01]  /*14cb0*/  ISETP.LT.OR P0, PT, R8, 0x1, P5 ;  /* 0x000000010800780c */ /* 0x000fe20002f01670 */
[----:B------:R-:W-:-:S12]  /*14cc0*/  IMAD.IADD R0, R17, 0x1, R20 ;  /* 0x0000000111007824 */ /* 0x000fd800078e0214 */
[----:B------:R-:W-:Y:S01]  /*14cd0*/  LDGSTS.E.BYPASS.LTC128B.128 [R0+0xc400], desc[UR52][R2.64], !P0 ;  /* 0x0c40000002007fae */ /* 0x000fe2000c101d74 */
[----:B------:R-:W-:-:S13]  /*14ce0*/  ISETP.LT.OR P0, PT, R8, 0x1, P6 ;  /* 0x000000010800780c */ /* 0x000fda0003701670 */
[----:B------:R-:W-:Y:S01]  /*14cf0*/  LDGSTS.E.BYPASS.LTC128B.128 [R0+0xe400], desc[UR52][R2.64+0x40], !P0 ;  /* 0x0e40004002007fae */ /* 0x000fe2000c101d74 */
[----:B------:R-:W-:-:S13]  /*14d00*/  ISETP.LT.OR P0, PT, R8, 0x1, P2 ;  /* 0x000000010800780c */ /* 0x000fda0001701670 */
[----:B------:R1:W-:Y:S04]  /*14d10*/  LDGSTS.E.BYPASS.LTC128B.128 [R0+0x10400], desc[UR52][R2.64+0x80], !P0 ;  /* 0x1040008002007fae */ /* 0x0003e8000c101d74 */
[----:B-1----:R-:W1:Y:S04]  /*14d20*/  SHFL.IDX PT, R2, R5, 0x1, 0x1c1f ;  /* 0x003c1f0005027f89 */ /* 0x002e6800000e0000 */
[----:B------:R-:W2:Y:S01]  /*14d30*/  SHFL.IDX PT, R3, R9, 0x1, 0x1c1f ;  /* 0x003c1f0009037f89 */ /* 0x000ea200000e0000 */
[----:B-1----:R-:W-:-:S05]  /*14d40*/  IADD3 R2, P0, R28, R2, RZ ;  /* 0x000000021c027210 */ /* 0x002fca0007f1e0ff */
[----:B--2---:R-:W-:Y:S01]  /*14d50*/  IMAD.X R3, RZ, RZ, R3, P0 ;  /* 0x000000ffff037224 */ /* 0x004fe200000e0603 */
[----:B------:R-:W-:-:S13]  /*14d60*/  ISETP.LT.OR P0, PT, R8, 0x21, P5 ;  /* 0x000000210800780c */ /* 0x000fda0002f01670 */
[----:B------:R-:W-:Y:S01]  /*14d70*/  LDGSTS.E.BYPASS.LTC128B.128 [R0+0xcc00], desc[UR52][R2.64], !P0 ;  /* 0x0cc0000002007fae */ /* 0x000fe2000c101d74 */
[----:B------:R-:W-:-:S13]  /*14d80*/  ISETP.LT.OR P0, PT, R8, 0x21, P6 ;  /* 0x000000210800780c */ /* 0x000fda0003701670 */
[----:B------:R-:W-:Y:S01]  /*14d90*/  LDGSTS.E.BYPASS.LTC128B.128 [R0+0xec00], desc[UR52][R2.64+0x40], !P0 ;  /* 0x0ec0004002007fae */ /* 0x000fe2000c101d74 */
[----:B------:R-:W-:-:S13]  /*14da0*/  ISETP.LT.OR P0, PT, R8, 0x21, P2 ;  /* 0x000000210800780c */ /* 0x000fda0001701670 */
[----:B------:R1:W-:Y:S04]  /*14db0*/  LDGSTS.E.BYPASS.LTC128B.128 [R0+0x10c00], desc[UR52][R2.64+0x80], !P0 ;  /* 0x10c0008002007fae */ /* 0x0003e8000c101d74 */
[----:B-1----:R-:W1:Y:S04]  /*14dc0*/  SHFL.IDX PT, R2, R5, 0x2, 0x1c1f ;  /* 0x005c1f0005027f89 */ /* 0x002e6800000e0000 */
[----:B------:R-:W2:Y:S04]  /*14dd0*/  SHFL.IDX PT, R3, R9, 0x2, 0x1c1f ;  /* 0x005c1f0009037f89 */ /* 0x000ea800000e0000 */
[----:B------:R-:W3:Y:S01]  /*14de0*/  SHFL.IDX PT, R9, R9, 0x3, 0x1c1f ;  /* 0x007c1f0009097f89 */ /* 0x000ee200000e0000 */
[----:B-1----:R-:W-:-:S05]  /*14df0*/  IADD3 R2, P0, R28, R2, RZ ;  /* 0x000000021c027210 */ /* 0x002fca0007f1e0ff */
[----:B--2---:R-:W-:Y:S01]  /*14e00*/  IMAD.X R3, RZ, RZ, R3, P0 ;  /* 0x000000ffff037224 */ /* 0x004fe200000e0603 */
[C---:B------:R-:W-:Y:S02]  /*14e10*/  ISETP.LT.OR P0, PT, R8.reuse, 0x41, P5 ;  /* 0x000000410800780c */ /* 0x040fe40002f01670 */
[----:B------:R-:W-:-:S11]  /*14e20*/  ISETP.GE.AND P5, PT, R8, 0x61, PT ;  /* 0x000000610800780c */ /* 0x000fd60003fa6270 */
[----:B------:R1:W-:Y:S01]  /*14e30*/  LDGSTS.E.BYPASS.LTC128B.128 [R0+0xd400], desc[UR52][R2.64], !P0 ;  /* 0x0d40000002007fae */ /* 0x0003e2000c101d74 */
[----:B------:R-:W-:-:S13]  /*14e40*/  ISETP.LT.OR P0, PT, R8, 0x41, P6 ;  /* 0x000000410800780c */ /* 0x000fda0003701670 */
[----:B------:R1:W-:Y:S01]  /*14e50*/  LDGSTS.E.BYPASS.LTC128B.128 [R0+0xf400], desc[UR52][R2.64+0x40], !P0 ;  /* 0x0f40004002007fae */ /* 0x0003e2000c101d74 */
[----:B------:R-:W-:-:S13]  /*14e60*/  ISETP.LT.OR P0, PT, R8, 0x41, P2 ;  /* 0x000000410800780c */ /* 0x000fda0001701670 */
[----:B---3--:R1:W-:Y:S02]  /*14e70*/  LDGSTS.E.BYPASS.LTC128B.128 [R0+0x11400], desc[UR52][R2.64+0x80], !P0 ;  /* 0x1140008002007fae */ /* 0x0083e4000c101d74 */
.L_x_1214:
[----:B01----:R-:W-:Y:S02]  /*14e80*/  IADD3 R2, P0, R28, R14, RZ ;  /* 0x0000000e1c027210 */ /* 0x003fe40007f1e0ff */
[----:B------:R-:W-:-:S03]  /*14e90*/  LOP3.LUT P6, RZ, R16, 0x40, RZ, 0xc0, !PT ;  /* 0x0000004010ff7812 */ /* 0x000fc600078cc0ff */
[----:B------:R-:W-:Y:S01]  /*14ea0*/  IMAD.X R3, RZ, RZ, R9, P0 ;  /* 0x000000ffff037224 */ /* 0x000fe200000e0609 */
[----:B------:R-:W-:-:S04]  /*14eb0*/  LOP3.LUT P0, RZ, R16, 0x80, RZ, 0xc0, !PT ;  /* 0x0000008010ff7812 */ /* 0x000fc8000780c0ff */
[----:B------:R-:W-:-:S13]  /*14ec0*/  ISETP.LT.OR P0, PT, R8, 0x61, P0 ;  /* 0x000000610800780c */ /* 0x000fda0000701670 */
[----:B------:R-:W-:Y:S01]  /*14ed0*/  @!PT LDS RZ, [RZ] ;  /* 0x00000000fffff984 */ /* 0x000fe20000000800 */
[----:B------:R-:W-:Y:S01]  /*14ee0*/  @!PT LDS RZ, [RZ] ;  /* 0x00000000fffff984 */ /* 0x000fe20000000800 */
[----:B------:R-:W-:Y:S01]  /*14ef0*/  @!PT LDS RZ, [RZ] ;  /* 0x00000000fffff984 */ /* 0x000fe20000000800 */
[----:B------:R0:W-:Y:S01]  /*14f00*/  LDGSTS.E.BYPASS.LTC128B.128 [R0+0xdc00], desc[UR52][R2.64], !P0 ;  /* 0x0dc0000002007fae */ /* 0x0001e2000c101d74 */
[----:B------:R-:W-:-:S13]  /*14f10*/  ISETP.LT.OR P0, PT, R8, 0x61, P6 ;  /* 0x000000610800780c */ /* 0x000fda0003701670 */
[----:B------:R0:W-:Y:S01]  /*14f20*/  LDGSTS.E.BYPASS.LTC128B.128 [R0+0xfc00], desc[UR52][R2.64+0x40], !P0 ;  /* 0x0fc0004002007fae */ /* 0x0001e2000c101d74 */
[----:B------:R-:W-:-:S13]  /*14f30*/  ISETP.LT.OR P0, PT, R8, 0x61, P2 ;  /* 0x000000610800780c */ /* 0x000fda0001701670 */
[----:B------:R0:W-:Y:S01]  /*14f40*/  LDGSTS.E.BYPASS.LTC128B.128 [R0+0x11c00], desc[UR52][R2.64+0x80], !P0 ;  /* 0x11c0008002007fae */ /* 0x0001e2000c101d74 */
[----:B------:R-:W-:Y:S01]  /*14f50*/  PLOP3.LUT P0, PT, PT, PT, PT, 0x80, 0x0 ;  /* 0x000000000000781c */ /* 0x000fe20003f0f070 */
[----:B------:R-:W-:-:S12]  /*14f60*/  NOP ;  /* 0x0000000000007918 */ /* 0x000fd80000000000 */
.L_x_1137:
        /* <DEDUP_REMOVED lines=11> */
.L_x_1138:
[----:B------:R0:W-:Y:S01]  /*15020*/  SYNCS.ARRIVE.TRANS64.A1T0 RZ, [R4+URZ+0x2a870], RZ ;  /* 0x02a870ff04ff79a7 */ /* 0x0001e2000810003f */
[----:B------:R-:W-:Y:S05]  /*15030*/  @!P6 BRA `(.L_x_1139) ;  /* 0x000000000004e947 */ /* 0x000fea0003800000 */
[----:B------:R-:W-:Y:S01]  /*15040*/  BPT.TRAP 0x1 ;  /* 0x000000040000795c */ /* 0x000fe20000300000 */
.L_x_1139:
[----:B------:R-:W1:Y:S01]  /*15050*/  SYNCS.PHASECHK.TRANS64.TRYWAIT P0, [R4+URZ+0x2a840], R21 ;  /* 0x02a84015040075a7 */ /* 0x000e62000800017f */
[----:B------:R-:W-:Y:S04]  /*15060*/  BSSY B0, `(.L_x_1140) ;  /* 0x0000002000007945 */ /* 0x000fe80003800000 */
[----:B-1----:R-:W-:Y:S05]  /*15070*/  @!P0 BRA `(.L_x_1141) ;  /* 0x00000038007c8947 */ /* 0x002fea0003800000 */
.L_x_1215:
[----:B------:R-:W-:Y:S05]  /*15080*/  BSYNC B0 ;  /* 0x0000000000007941 */ /* 0x000fea0003800000 */
.L_x_1140:
[----:B------:R-:W-:Y:S01]  /*15090*/  ULDC.64 UR4, c[0x0][0x300] ;  /* 0x0000c00000047ab9 */ /* 0x000fe20000000a00 */
[----:B------:R-:W-:Y:S01]  /*150a0*/  ULDC.64 UR6, c[0x0][0x2e8] ;  /* 0x0000ba0000067ab9 */ /* 0x000fe20000000a00 */
[----:B------:R-:W-:Y:S01]  /*150b0*/  IMAD R3, R10, UR4, RZ ;  /* 0x000000040a037c24 */ /* 0x000fe2000f8e02ff */
[----:B------:R-:W-:-:S03]  /*150c0*/  LOP3.LUT P2, RZ, R16, 0x1, RZ, 0xc0, !PT ;  /* 0x0000000110ff7812 */ /* 0x000fc6000784c0ff */
[C---:B------:R-:W-:Y:S02]  /*150d0*/  IMAD R5, R6.reuse, UR5, R3 ;  /* 0x0000000506057c24 */ /* 0x040fe4000f8e0203 */
[----:B------:R-:W-:Y:S01]  /*150e0*/  IMAD.WIDE.U32 R2, R6, UR4, RZ ;  /* 0x0000000406027c25 */ /* 0x000fe2000f8e00ff */
[----:B------:R-:W-:-:S03]  /*150f0*/  ULDC.64 UR4, c[0x0][0x310] ;  /* 0x0000c40000047ab9 */ /* 0x000fc60000000a00 */
[----:B------:R-:W-:Y:S02]  /*15100*/  IMAD.IADD R3, R3, 0x1, R5 ;  /* 0x0000000103037824 */ /* 0x000fe400078e0205 */
[----:B------:R-:W-:Y:S02]  /*15110*/  IMAD R6, R19, UR4, RZ ;  /* 0x0000000413067c24 */ /* 0x000fe4000f8e02ff */
[----:B------:R-:W-:-:S04]  /*15120*/  IMAD.WIDE.U32 R2, R7, UR4, R2 ;  /* 0x0000000407027c25 */ /* 0x000fc8000f8e0002 */
[----:B------:R-:W-:Y:S01]  /*15130*/  IMAD R5, R7, UR5, R6 ;  /* 0x0000000507057c24 */ /* 0x000fe2000f8e0206 */
[----:B------:R-:W-:-:S03]  /*15140*/  ULDC.64 UR4, c[0x0][0x308] ;  /* 0x0000c20000047ab9 */ /* 0x000fc60000000a00 */
[----:B------:R-:W-:Y:S02]  /*15150*/  IMAD.IADD R3, R3, 0x1, R5 ;  /* 0x0000000103037824 */ /* 0x000fe400078e0205 */
[----:B------:R-:W-:Y:S02]  /*15160*/  IMAD R5, R25, UR4, RZ ;  /* 0x0000000419057c24 */ /* 0x000fe4000f8e02ff */
[----:B------:R-:W-:Y:S01]  /*15170*/  IMAD.WIDE.U32 R2, R18, UR4, R2 ;  /* 0x0000000412027c25 */ /* 0x000fe2000f8e0002 */
[----:B------:R-:W-:-:S03]  /*15180*/  UMOV UR4, 0xffffffff ;  /* 0xffffffff00047882 */ /* 0x000fc60000000000 */
[----:B------:R-:W-:Y:S01]  /*15190*/  IMAD R7, R18, UR5, R5 ;  /* 0x0000000512077c24 */ /* 0x000fe2000f8e0205 */
[----:B------:R-:W-:-:S04]  /*151a0*/  IADD3 R5, P0, R2, UR6, RZ ;  /* 0x0000000602057c10 */ /* 0x000fc8000ff1e0ff */
[----:B------:R-:W-:Y:S01]  /*151b0*/  IADD3.X R6, R3, UR7, R7, P0, !PT ;  /* 0x0000000703067c10 */ /* 0x000fe200087fe407 */
[----:B------:R-:W-:Y:S08]  /*151c0*/  BRA.DIV UR4, `(.L_x_1142) ;  /* 0x0000003a043c7947 */ /* 0x000ff0000b800000 */
[----:B------:R-:W2:Y:S01]  /*151d0*/  SHFL.IDX PT, R14, R5, RZ, 0x1c1f ;  /* 0x001c1fff050e7589 */ /* 0x000ea200000e0000 */
[----:B------:R-:W-:-:S03]  /*151e0*/  LOP3.LUT P6, RZ, R16, 0x2, RZ, 0xc0, !PT ;  /* 0x0000000210ff7812 */ /* 0x000fc600078cc0ff */
[----:B------:R-:W3:Y:S04]  /*151f0*/  SHFL.IDX PT, R2, R6, RZ, 0x1c1f ;  /* 0x001c1fff06027589 */ /* 0x000ee800000e0000 */
[----:B------:R-:W-:Y:S04]  /*15200*/  SHFL.IDX PT, R8, R6, 0x1, 0x1c1f ;  /* 0x003c1f0006087f89 */ /* 0x000fe800000e0000 */
[----:B------:R-:W-:Y:S01]  /*15210*/  SHFL.IDX PT, R7, R6, 0x3, 0x1c1f ;  /* 0x007c1f0006077f89 */ /* 0x000fe200000e0000 */
[----:B--2---:R-:W-:-:S05]  /*15220*/  @P4 IADD3 R14, P0, R28, R14, RZ ;  /* 0x0000000e1c0e4210 */ /* 0x004fca0007f1e0ff */
[----:B---3--:R-:W-:Y:S01]  /*15230*/  @P4 IMAD.X R3, RZ, RZ, R2, P0 ;  /* 0x000000ffff034224 */ /* 0x008fe200000e0602 */
[C---:B------:R-:W-:Y:S01]  /*15240*/  LOP3.LUT P0, RZ, R16.reuse, 0x4, RZ, 0xc0, !PT ;  /* 0x0000000410ff7812 */ /* 0x040fe2000780c0ff */
[----:B------:R-:W-:Y:S02]  /*15250*/  @P4 IMAD.MOV.U32 R2, RZ, RZ, R14 ;  /* 0x000000ffff024224 */ /* 0x000fe400078e000e */
[----:B------:R-:W2:Y:S10]  /*15260*/  SHFL.IDX PT, R14, R5, 0x1, 0x1c1f ;  /* 0x003c1f00050e7f89 */ /* 0x000eb400000e0000 */
[----:B------:R-:W-:Y:S04]  /*15270*/  @P4 LDGSTS.E.BYPASS.LTC128B.128 [R0+0x1e400], desc[UR52][R2.64], !P0 ;  /* 0x1e40000002004fae */ /* 0x000fe8000c101d74 */
[----:B------:R-:W-:Y:S04]  /*15280*/  @P4 LDGSTS.E.BYPASS.LTC128B.128 [R0+0x20400], desc[UR52][R2.64+0x40], !P6 ;  /* 0x2040004002004fae */ /* 0x000fe8000f101d74 */
[----:B------:R3:W-:Y:S01]  /*15290*/  @P4 LDGSTS.E.BYPASS.LTC128B.128 [R0+0x22400], desc[UR52][R2.64+0x80], !P2 ;  /* 0x2240008002004fae */ /* 0x0007e2000d101d74 */
[----:B------:R-:W-:-:S02]  /*152a0*/  LOP3.LUT P4, RZ, R16, 0x4, RZ, 0xc0, !PT ;  /* 0x0000000410ff7812 */ /* 0x000fc4000788c0ff */
[----:B--2---:R-:W-:-:S05]  /*152b0*/  @P3 IADD3 R14, P0, R28, R14, RZ ;  /* 0x0000000e1c0e3210 */ /* 0x004fca0007f1e0ff */
[----:B------:R-:W-:Y:S02]  /*152c0*/  @P3 IMAD.X R9, RZ, RZ, R8, P0 ;  /* 0x000000ffff093224 */ /* 0x000fe400000e0608 */
[----:B---3--:R-:W-:Y:S01]  /*152d0*/  @P3 IMAD.MOV.U32 R2, RZ, RZ, R14 ;  /* 0x000000ffff023224 */ /* 0x008fe200078e000e */
[----:B------:R-:W-:Y:S01]  /*152e0*/  SHFL.IDX PT, R8, R6, 0x2, 0x1c1f ;  /* 0x005c1f0006087f89 */ /* 0x000fe200000e0000 */
[----:B------:R-:W-:-:S03]  /*152f0*/  @P3 IMAD.MOV.U32 R3, RZ, RZ, R9 ;  /* 0x000000ffff033224 */ /* 0x000fc600078e0009 */
[----:B------:R-:W2:Y:S04]  /*15300*/  SHFL.IDX PT, R14, R5, 0x2, 0x1c1f ;  /* 0x005c1f00050e7f89 */ /* 0x000ea800000e0000 */
[----:B------:R-:W-:Y:S04]  /*15310*/  @P3 LDGSTS.E.BYPASS.LTC128B.128 [R0+0x1ec00], desc[UR52][R2.64], !P4 ;  /* 0x1ec0000002003fae */ /* 0x000fe8000e101d74 */
[----:B------:R-:W-:Y:S04]  /*15320*/  @P3 LDGSTS.E.BYPASS.LTC128B.128 [R0+0x20c00], desc[UR52][R2.64+0x40], !P6 ;  /* 0x20c0004002003fae */ /* 0x000fe8000f101d74 */
[----:B------:R3:W-:Y:S01]  /*15330*/  @P3 LDGSTS.E.BYPASS.LTC128B.128 [R0+0x22c00], desc[UR52][R2.64+0x80], !P2 ;  /* 0x22c0008002003fae */ /* 0x0007e2000d101d74 */
[----:B--2---:R-:W-:-:S05]  /*15340*/  @P1 IADD3 R14, P0, R28, R14, RZ ;  /* 0x0000000e1c0e1210 */ /* 0x004fca0007f1e0ff */
[----:B------:R-:W-:Y:S02]  /*15350*/  @P1 IMAD.X R9, RZ, RZ, R8, P0 ;  /* 0x000000ffff091224 */ /* 0x000fe400000e0608 */
[----:B---3--:R-:W-:Y:S02]  /*15360*/  @P1 IMAD.MOV.U32 R2, RZ, RZ, R14 ;  /* 0x000000ffff021224 */ /* 0x008fe400078e000e */
[----:B------:R-:W-:Y:S01]  /*15370*/  @P1 IMAD.MOV.U32 R3, RZ, RZ, R9 ;  /* 0x000000ffff031224 */ /* 0x000fe200078e0009 */
[----:B------:R2:W3:Y:S04]  /*15380*/  SHFL.IDX PT, R14, R5, 0x3, 0x1c1f ;  /* 0x007c1f00050e7f89 */ /* 0x0004e800000e0000 */
[----:B------:R2:W-:Y:S04]  /*15390*/  @P1 LDGSTS.E.BYPASS.LTC128B.128 [R0+0x1f400], desc[UR52][R2.64], !P4 ;  /* 0x1f40000002001fae */ /* 0x0005e8000e101d74 */
[----:B------:R2:W-:Y:S04]  /*153a0*/  @P1 LDGSTS.E.BYPASS.LTC128B.128 [R0+0x21400], desc[UR52][R2.64+0x40], !P6 ;  /* 0x2140004002001fae */ /* 0x0005e8000f101d74 */
[----:B------:R2:W-:Y:S02]  /*153b0*/  @P1 LDGSTS.E.BYPASS.LTC128B.128 [R0+0x23400], desc[UR52][R2.64+0x80], !P2 ;  /* 0x2340008002001fae */ /* 0x0005e4000d101d74 */
.L_x_1225:
[C---:B------:R-:W-:Y:S02]  /*153c0*/  LOP3.LUT P3, RZ, R16.reuse, 0x4, RZ, 0xc0, !PT ;  /* 0x0000000410ff7812 */ /* 0x040fe4000786c0ff */
[----:B------:R-:W-:Y:S02]  /*153d0*/  LOP3.LUT P1, RZ, R16, 0x2, RZ, 0xc0, !PT ;  /* 0x0000000210ff7812 */ /* 0x000fe4000782c0ff */
[----:B--23--:R-:W-:-:S05]  /*153e0*/  @P5 IADD3 R2, P0, R28, R14, RZ ;  /* 0x0000000e1c025210 */ /* 0x00cfca0007f1e0ff */
[----:B------:R-:W-:Y:S01]  /*153f0*/  @P5 IMAD.X R3, RZ, RZ, R7, P0 ;  /* 0x000000ffff035224 */ /* 0x000fe200000e0607 */
[----:B------:R-:W-:-:S04]  /*15400*/  PLOP3.LUT P0, PT, PT, PT, PT, 0x80, 0x0 ;  /* 0x000000000000781c */ /* 0x000fc80003f0f070 */
[----:B------:R-:W-:Y:S01]  /*15410*/  @!PT LDS RZ, [RZ] ;  /* 0x00000000fffff984 */ /* 0x000fe20000000800 */
[----:B------:R-:W-:Y:S01]  /*15420*/  @!PT LDS RZ, [RZ] ;  /* 0x00000000fffff984 */ /* 0x000fe20000000800 */
[----:B------:R-:W-:Y:S01]  /*15430*/  @!PT LDS RZ, [RZ] ;  /* 0x00000000fffff984 */ /* 0x000fe20000000800 */
[----:B------:R2:W-:Y:S04]  /*15440*/  @P5 LDGSTS.E.BYPASS.LTC128B.128 [R0+0x1fc00], desc[UR52][R2.64], !P3 ;  /* 0x1fc0000002005fae */ /* 0x0005e8000d901d74 */
[----:B------:R2:W-:Y:S04]  /*15450*/  @P5 LDGSTS.E.BYPASS.LTC128B.128 [R0+0x21c00], desc[UR52][R2.64+0x40], !P1 ;  /* 0x21c0004002005fae */ /* 0x0005e8000c901d74 */
[----:B------:R2:W-:Y:S01]  /*15460*/  @P5 LDGSTS.E.BYPASS.LTC128B.128 [R0+0x23c00], desc[UR52][R2.64+0x80], !P2 ;  /* 0x23c0008002005fae */ /* 0x0005e2000d101d74 */
[----:B------:R-:W-:Y:S01]  /*15470*/  NOP ;  /* 0x0000000000007918 */ /* 0x000fe20000000000 */
.L_x_1143:
        /* <DEDUP_REMOVED lines=11> */
.L_x_1144:
[----:B------:R-:W-:Y:S01]  /*15530*/  VIADD R0, R17, 0x18400 ;  /* 0x0001840011007836 */ /* 0x000fe20000000000 */
[----:B------:R2:W-:Y:S06]  /*15540*/  SYNCS.ARRIVE.TRANS64.A1T0 RZ, [R4+URZ+0x2a830], RZ ;  /* 0x02a830ff04ff79a7 */ /* 0x0005ec000810003f */
[----:B------:R-:W-:Y:S05]  /*15550*/  WARPSYNC.ALL ;  /* 0x0000000000007948 */ /* 0x000fea0003800000 */
[----:B------:R-:W-:Y:S01]  /*15560*/  BAR.SYNC.DEFER_BLOCKING 0x8, 0x180 ;  /* 0x0206000000007b1d */ /* 0x000fe20000010000 */
[----:B------:R-:W-:-:S05]  /*15570*/  LOP3.LUT P0, RZ, R0, 0x1bf, RZ, 0xc0, !PT ;  /* 0x000001bf00ff7812 */ /* 0x000fca000780c0ff */
[----:B------:R-:W-:Y:S08]  /*15580*/  BSSY B6, `(.L_x_1145) ;  /* 0x0000012000067945 */ /* 0x000ff00003800000 */
[----:B------:R-:W-:Y:S05]  /*15590*/  @!P0 BRA `(.L_x_1146) ;  /* 0x0000000000408947 */ /* 0x000fea0003800000 */
[----:B------:R-:W-:Y:S01]  /*155a0*/  MOV R2, 0x0 ;  /* 0x0000000000027802 */ /* 0x000fe20000000f00 */
[----:B------:R-:W-:Y:S01]  /*155b0*/  ULDC.64 UR6, c[0x4][0xc0] ;  /* 0x0100300000067ab9 */ /* 0x000fe20000000a00 */
[----:B------:R-:W-:Y:S01]  /*155c0*/  ULDC.64 UR8, c[0x4][0xc8] ;  /* 0x0100320000087ab9 */ /* 0x000fe20000000a00 */
[----:B------:R-:W-:Y:S01]  /*155d0*/  ULDC.64 UR4, c[0x4][0x28] ;  /* 0x01000a0000047ab9 */ /* 0x000fe20000000a00 */
[----:B012---:R-:W-:Y:S02]  /*155e0*/  IMAD.U32 R4, RZ, RZ, UR6 ;  /* 0x00000006ff047e24 */ /* 0x007fe4000f8e00ff */
        /* <DEDUP_REMOVED lines=10> */
[----:B0-----:R-:W-:Y:S05]  /*15690*/  CALL.ABS.NOINC R2 ;  /* 0x0000000002007343 */ /* 0x001fea0003c00000 */
.L_x_1146:
[----:B------:R-:W-:Y:S05]  /*156a0*/  BSYNC B6 ;  /* 0x0000000000067941 */ /* 0x000fea0003800000 */
.L_x_1145:
[----:B------:R-:W3:Y:S01]  /*156b0*/  S2R R19, SR_TID.X ;  /* 0x0000000000137919 */ /* 0x000ee20000002100 */
[----:B------:R-:W-:Y:S01]  /*156c0*/  UISETP.NE.AND UP0, UPT, UR50, URZ, UPT ;  /* 0x0000003f3200728c */ /* 0x000fe2000bf05270 */
[----:B------:R-:W-:Y:S01]  /*156d0*/  R2UR UR6, R25 ;  /* 0x00000000190672ca */ /* 0x000fe200000e0000 */
[----:B------:R-:W-:Y:S01]  /*156e0*/  ULDC.64 UR8, c[0x0][0x2d8] ;  /* 0x0000b60000087ab9 */ /* 0x000fe20000000a00 */
[----:B------:R-:W-:Y:S02]  /*156f0*/  R2UR UR7, R18 ;  /* 0x00000000120772ca */ /* 0x000fe400000e0000 */
[C---:B------:R-:W-:Y:S02]  /*15700*/  LOP3.LUT P3, RZ, R16.reuse, 0x400, RZ, 0xc0, !PT ;  /* 0x0000040010ff7812 */ /* 0x040fe4000786c0ff */
[----:B------:R-:W-:Y:S02]  /*15710*/  PLOP3.LUT P0, PT, PT, PT, UP0, 0x80, 0x0 ;  /* 0x000000000000781c */ /* 0x000fe40003f0f008 */
[----:B------:R-:W-:-:S02]  /*15720*/  LOP3.LUT P4, RZ, R16, 0x200, RZ, 0xc0, !PT ;  /* 0x0000020010ff7812 */ /* 0x000fc4000788c0ff */
[----:B------:R-:W-:Y:S01]  /*15730*/  @UP0 ULDC UR4, c[0x0][0x44c] ;  /* 0x0001130000040ab9 */ /* 0x000fe20000000800 */
[----:B------:R-:W-:Y:S02]  /*15740*/  LOP3.LUT P5, RZ, R16, 0x100, RZ, 0xc0, !PT ;  /* 0x0000010010ff7812 */ /* 0x000fe400078ac0ff */
[----:B------:R-:W-:-:S04]  /*15750*/  UIMAD UR6, UR6, UR8, URZ ;  /* 0x00000008060672a4 */ /* 0x000fc8000f8e023f */
[----:B------:R-:W-:Y:S02]  /*15760*/  UIMAD UR7, UR7, UR9, UR6 ;  /* 0x00000009070772a4 */ /* 0x000fe4000f8e0206 */
[----:B------:R-:W-:Y:S01]  /*15770*/  USHF.R.S32.HI UR6, URZ, 0x1f, UR36 ;  /* 0x0000001f3f067899 */ /* 0x000fe20008011424 */
[C---:B---3--:R-:W-:Y:S01]  /*15780*/  LOP3.LUT R2, R19.reuse, 0x7f, RZ, 0xc0, !PT ;  /* 0x0000007f13027812 */ /* 0x048fe200078ec0ff */
[----:B------:R-:W-:-:S03]  /*15790*/  IMAD.SHL.U32 R19, R19, 0x20, RZ ;  /* 0x0000002013137824 */ /* 0x000fc600078e00ff */
[----:B------:R-:W-:Y:S02]  /*157a0*/  SHF.R.U32.HI R2, RZ, 0x2, R2 ;  /* 0x00000002ff027819 */ /* 0x000fe40000011602 */
[----:B------:R-:W-:-:S04]  /*157b0*/  LOP3.LUT R19, R19, 0x60, RZ, 0xc0, !PT ;  /* 0x0000006013137812 */ /* 0x000fc800078ec0ff */
[----:B------:R-:W-:Y:S02]  /*157c0*/  LOP3.LUT R2, R2, R19, RZ, 0xfc, !PT ;  /* 0x0000001302027212 */ /* 0x000fe400078efcff */
[----:B------:R-:W3:Y:S03]  /*157d0*/  S2R R19, SR_TID.X ;  /* 0x0000000000137919 */ /* 0x000ee60000002100 */
[----:B012---:R-:W-:-:S04]  /*157e0*/  VIADD R4, R2, UR42 ;  /* 0x0000002a02047c36 */ /* 0x007fc80008000000 */
[----:B------:R-:W-:Y:S01]  /*157f0*/  @P0 IMAD.HI.U32 R2, R4, UR4, RZ ;  /* 0x0000000404020c27 */ /* 0x000fe2000f8e00ff */
[----:B------:R-:W-:Y:S01]  /*15800*/  PLOP3.LUT P0, PT, PT, PT, UP0, 0x80, 0x0 ;  /* 0x000000000000781c */ /* 0x000fe20003f0f008 */
[----:B------:R-:W-:Y:S02]  /*15810*/  @UP0 ULDC UR4, c[0x0][0x450] ;  /* 0x0001140000040ab9 */ /* 0x000fe40000000800 */
[----:B------:R-:W-:-:S10]  /*15820*/  IMAD.MOV.U32 R0, RZ, RZ, R4 ;  /* 0x000000ffff007224 */ /* 0x000fd400078e0004 */
[----:B------:R-:W-:Y:S02]  /*15830*/  @P0 SHF.R.U32.HI R0, RZ, UR4, R2 ;  /* 0x00000004ff000c19 */ /* 0x000fe40008011602 */
[----:B------:R-:W-:Y:S02]  /*15840*/  R2UR UR4, R18 ;  /* 0x00000000120472ca */ /* 0x000fe400000e0000 */
[--C-:B------:R-:W-:Y:S01]  /*15850*/  SHF.R.S32.HI R2, RZ, 0x1f, R0.reuse ;  /* 0x0000001fff027819 */ /* 0x100fe20000011400 */
[----:B------:R-:W-:Y:S01]  /*15860*/  IMAD.MOV R5, RZ, RZ, -R0 ;  /* 0x000000ffff057224 */ /* 0x000fe200078e0a00 */
[----:B---3--:R-:W-:-:S09]  /*15870*/  LOP3.LUT R19, R19, 0x7f, RZ, 0xc0, !PT ;  /* 0x0000007f13137812 */ /* 0x008fd200078ec0ff */
[----:B------:R-:W-:Y:S01]  /*15880*/  UIMAD.WIDE.U32 UR4, UR4, UR8, URZ ;  /* 0x00000008040472a5 */ /* 0x000fe2000f8e003f */
[----:B------:R-:W-:Y:S02]  /*15890*/  SHF.R.U32.HI R8, RZ, 0x2, R19 ;  /* 0x00000002ff087819 */ /* 0x000fe40000011613 */
[----:B------:R-:W-:Y:S01]  /*158a0*/  ULDC.64 UR8, c[0x0][0x2e0] ;  /* 0x0000b80000087ab9 */ /* 0x000fe20000000a00 */
[----:B------:R-:W-:Y:S02]  /*158b0*/  UIADD3 UR5, UR5, UR7, URZ ;  /* 0x0000000705057290 */ /* 0x000fe4000fffe03f */
[----:B------:R-:W-:Y:S02]  /*158c0*/  UIMAD UR6, UR6, UR8, URZ ;  /* 0x00000008060672a4 */ /* 0x000fe4000f8e023f */
[----:B------:R-:W-:Y:S02]  /*158d0*/  UIMAD.WIDE.U32 UR4, UR36, UR8, UR4 ;  /* 0x00000008240472a5 */ /* 0x000fe4000f8e0004 */
[----:B------:R-:W-:-:S03]  /*158e0*/  UIMAD UR6, UR36, UR9, UR6 ;  /* 0x00000009240672a4 */ /* 0x000fc6000f8e0206 */
[----:B------:R-:W-:Y:S01]  /*158f0*/  ULDC.64 UR8, c[0x0][0x2d0] ;  /* 0x0000b40000087ab9 */ /* 0x000fe20000000a00 */
[----:B------:R-:W-:Y:S01]  /*15900*/  UIADD3 UR5, UR5, UR6, URZ ;  /* 0x0000000605057290 */ /* 0x000fe2000fffe03f */
[----:B------:R-:W-:Y:S02]  /*15910*/  IMAD R3, R2, UR8, RZ ;  /* 0x0000000802037c24 */ /* 0x000fe4000f8e02ff */
[----:B------:R-:W-:Y:S02]  /*15920*/  IMAD.U32 R9, RZ, RZ, UR8 ;  /* 0x00000008ff097e24 */ /* 0x000fe4000f8e00ff */
[C---:B------:R-:W-:Y:S02]  /*15930*/  IMAD R7, R0.reuse, UR9, R3 ;  /* 0x0000000900077c24 */ /* 0x040fe4000f8e0203 */
[----:B------:R-:W-:Y:S01]  /*15940*/  IMAD.WIDE.U32 R2, R0, R9, UR4 ;  /* 0x0000000400027e25 */ /* 0x000fe2000f8e0009 */
[----:B------:R-:W-:-:S03]  /*15950*/  ULDC UR4, c[0x0][0x448] ;  /* 0x0001120000047ab9 */ /* 0x000fc60000000800 */
[----:B------:R-:W-:Y:S01]  /*15960*/  IMAD R5, R5, UR4, R4 ;  /* 0x0000000405057c24 */ /* 0x000fe2000f8e0204 */
[----:B------:R-:W-:Y:S01]  /*15970*/  ULDC.64 UR4, c[0x0][0x2c8] ;  /* 0x0000b20000047ab9 */ /* 0x000fe20000000a00 */
[----:B------:R-:W-:-:S03]  /*15980*/  IMAD.IADD R3, R3, 0x1, R7 ;  /* 0x0000000103037824 */ /* 0x000fc600078e0207 */
[----:B------:R-:W-:Y:S01]  /*15990*/  SHF.R.S32.HI R0, RZ, 0x1f, R5 ;  /* 0x0000001fff007819 */ /* 0x000fe20000011405 */
[----:B------:R-:W-:-:S04]  /*159a0*/  IMAD.WIDE.U32 R2, R5, UR4, R2 ;  /* 0x0000000405027c25 */ /* 0x000fc8000f8e0002 */
[----:B------:R-:W-:-:S04]  /*159b0*/  IMAD R0, R0, UR4, RZ ;  /* 0x0000000400007c24 */ /* 0x000fc8000f8e02ff */
[----:B------:R-:W-:Y:S01]  /*159c0*/  IMAD R5, R5, UR5, R0 ;  /* 0x0000000505057c24 */ /* 0x000fe2000f8e0200 */
[----:B------:R-:W-:Y:S02]  /*159d0*/  ULDC.64 UR4, c[0x0][0x280] ;  /* 0x0000a00000047ab9 */ /* 0x000fe40000000a00 */
[----:B------:R-:W-:Y:S01]  /*159e0*/  IADD3 R0, P0, R2, UR4, RZ ;  /* 0x0000000402007c10 */ /* 0x000fe2000ff1e0ff */
[----:B------:R-:W-:-:S03]  /*159f0*/  UMOV UR4, 0xffffffff ;  /* 0xffffffff00047882 */ /* 0x000fc60000000000 */
[----:B------:R-:W-:Y:S01]  /*15a00*/  IADD3.X R4, R3, UR5, R5, P0, !PT ;  /* 0x0000000503047c10 */ /* 0x000fe200087fe405 */
[----:B------:R-:W-:Y:S08]  /*15a10*/  BRA.DIV UR4, `(.L_x_1147) ;  /* 0x00000036047c7947 */ /* 0x000ff0000b800000 */
[----:B------:R-:W0:Y:S01]  /*15a20*/  SHFL.IDX PT, R14, R0, RZ, 0x1c1f ;  /* 0x001c1fff000e7589 */ /* 0x000e2200000e0000 */
[----:B------:R-:W-:-:S03]  /*15a30*/  VIADD R5, R8, UR42 ;  /* 0x0000002a08057c36 */ /* 0x000fc60008000000 */
[----:B------:R-:W1:Y:S01]  /*15a40*/  SHFL.IDX PT, R2, R4, RZ, 0x1c1f ;  /* 0x001c1fff04027589 */ /* 0x000e6200000e0000 */
[C---:B------:R-:W-:Y:S01]  /*15a50*/  VIADD R7, R5.reuse, 0x20 ;  /* 0x0000002005077836 */ /* 0x040fe20000000000 */
[----:B------:R-:W-:Y:S02]  /*15a60*/  ISETP.GE.AND P1, PT, R5, UR40, PT ;  /* 0x0000002805007c0c */ /* 0x000fe4000bf26270 */
[----:B------:R-:W-:Y:S11]  /*15a70*/  SHFL.IDX PT, R6, R4, 0x1, 0x1c1f ;  /* 0x003c1f0004067f89 */ /* 0x000ff600000e0000 */
        /* <DEDUP_REMOVED lines=28> */
.L_x_1234:
[----:B------:R-:W-:-:S05]  /*15c40*/  VIADD R5, R5, 0x60 ;  /* 0x0000006005057836 */ /* 0x000fca0000000000 */
[----:B------:R-:W-:-:S13]  /*15c50*/  ISETP.GE.AND P0, PT, R5, UR40, PT ;  /* 0x0000002805007c0c */ /* 0x000fda000bf06270 */
[----:B0-2---:R-:W-:-:S05]  /*15c60*/  @!P0 IADD3 R2, P1, R28, R14, RZ ;  /* 0x0000000e1c028210 */ /* 0x005fca0007f3e0ff */
[----:B-1----:R-:W-:-:S05]  /*15c70*/  @!P0 IMAD.X R3, RZ, RZ, R6, P1 ;  /* 0x000000ffff038224 */ /* 0x002fca00008e0606 */
[----:B------:R-:W-:Y:S01]  /*15c80*/  @!PT LDS RZ, [RZ] ;  /* 0x00000000fffff984 */ /* 0x000fe20000000800 */
[----:B------:R-:W-:Y:S01]  /*15c90*/  @!PT LDS RZ, [RZ] ;  /* 0x00000000fffff984 */ /* 0x000fe20000000800 */
[----:B------:R-:W-:Y:S01]  /*15ca0*/  @!PT LDS RZ, [RZ] ;  /* 0x00000000fffff984 */ /* 0x000fe20000000800 */
[----:B------:R0:W-:Y:S04]  /*15cb0*/  @!P0 LDGSTS.E.BYPASS.LTC128B.128 [R37+0x19c00], desc[UR52][R2.64], !P3 ;  /* 0x19c0000002258fae */ /* 0x0001e8000d901d74 */
[----:B------:R0:W-:Y:S04]  /*15cc0*/  @!P0 LDGSTS.E.BYPASS.LTC128B.128 [R37+0x1bc00], desc[UR52][R2.64+0x40], !P4 ;  /* 0x1bc0004002258fae */ /* 0x0001e8000e101d74 */
[----:B------:R0:W-:Y:S01]  /*15cd0*/  @!P0 LDGSTS.E.BYPASS.LTC128B.128 [R37+0x1dc00], desc[UR52][R2.64+0x80], !P5 ;  /* 0x1dc0008002258fae */ /* 0x0001e2000e901d74 */
[----:B------:R-:W-:Y:S01]  /*15ce0*/  PLOP3.LUT P0, PT, PT, PT, PT, 0x80, 0x0 ;  /* 0x000000000000781c */ /* 0x000fe20003f0f070 */
[----:B------:R-:W-:-:S12]  /*15cf0*/  NOP ;  /* 0x0000000000007918 */ /* 0x000fd80000000000 */
.L_x_1148:
[----:B------:R-:W-:Y:S02]  /*15d00*/  PLOP3.LUT P1, PT, P1, P0, PT, 0xa2, 0x0 ;  /* 0x000000000000781c */ /* 0x000fe40000f21472 */
[----:B------:R-:W-:-:S08]  /*15d10*/  @P0 R2UR P1, UR4, R17 ;  /* 0x00000000110402ca */ /* 0x000fd00000020000 */
[----:B------:R-:W-:-:S05]  /*15d20*/  @P0 PLOP3.LUT P0, PT, P1, PT, PT, 0x80, 0x0 ;  /* 0x000000000000081c */ /* 0x000fca0000f0f070 */
[----:B------:R-:W-:Y:S01]  /*15d30*/  @!P1 SYNCS.ARRIVE.TRANS64.RED.A0T1 RZ, [UR4+0x2a800], RZ ;  /* 0x02a800ffffff99a7 */ /* 0x000fe20008200404 */
[----:B------:R-:W-:Y:S07]  /*15d40*/  @!P1 ARRIVES.LDGSTSBAR.64.TRANSCNT [UR4+0x2a800] ;  /* 0x02a80000ff0099b0 */ /* 0x000fee0008000a84 */
[----:B------:R-:W-:Y:S05]  /*15d50*/  @P0 BRA.U.ANY `(.L_x_1148) ;  /* 0xfffffffd00e80947 */ /* 0x000fea000393ffff */
[----:B0-----:R-:W2:Y:S02]  /*15d60*/  LDL.LU R2, [R1+0x4] ;  /* 0x0000040001027983 */ /* 0x001ea40000300800 */
        /* <DEDUP_REMOVED lines=11> */
.L_x_1235:
[----:B------:R-:W-:Y:S05]  /*15e20*/  BSYNC B0 ;  /* 0x0000000000007941 */ /* 0x000fea0003800000 */
.L_x_1149:
[----:B------:R-:W-:-:S04]  /*15e30*/  UIADD3 UR4, UR44, -0x2, URZ ;  /* 0xfffffffe2c047890 */ /* 0x000fc8000fffe03f */
[----:B------:R-:W-:-:S06]  /*15e40*/  UISETP.GE.AND UP0, UPT, UR4, UR45, UPT ;  /* 0x0000002d0400728c */ /* 0x000fcc000bf06270 */
[----:B------:R-:W-:-:S13]  /*15e50*/  PLOP3.LUT P0, PT, PT, PT, UP0, 0x40, 0x0 ;  /* 0x000000000000781c */ /* 0x000fda0003f0e808 */
[----:B------:R-:W-:Y:S05]  /*15e60*/  @P0 BRA `(.L_x_1151) ;  /* 0x0000001000e00947 */ /* 0x000fea0003800000 */
[----:B------:R-:W-:Y:S02]  /*15e70*/  IMAD.MOV.U32 R7, RZ, RZ, R22 ;  /* 0x000000ffff077224 */ /* 0x000fe400078e0016 */
[----:B------:R-:W-:Y:S02]  /*15e80*/  IMAD.MOV.U32 R8, RZ, RZ, R23 ;  /* 0x000000ffff087224 */ /* 0x000fe400078e0017 */
[----:B------:R-:W-:-:S07]  /*15e90*/  IMAD.U32 R20, RZ, RZ, UR4 ;  /* 0x00000004ff147e24 */ /* 0x000fce000f8e00ff */
.L_x_1171:
[----:B-1----:R-:W1:Y:S01]  /*15ea0*/  LDC R3, c[0x0][0x430] ;  /* 0x00010c00ff037b82 */ /* 0x002e620000000800 */
[----:B0-2---:R-:W0:Y:S01]  /*15eb0*/  S2R R0, SR_TID.X ;  /* 0x0000000000007919 */ /* 0x005e220000002100 */
[----:B------:R-:W-:Y:S05]  /*15ec0*/  YIELD ;  /* 0x0000000000007946 */ /* 0x000fea0003800000 */
[----:B------:R-:W-:Y:S01]  /*15ed0*/  ULDC.64 UR4, c[0x0][0x428] ;  /* 0x00010a0000047ab9 */ /* 0x000fe20000000a00 */
[----:B------:R-:W-:Y:S01]  /*15ee0*/  VIADD R22, R7, 0x1 ;  /* 0x0000000107167836 */ /* 0x000fe20000000000 */
[----:B-1----:R-:W-:Y:S02]  /*15ef0*/  ISETP.NE.AND P0, PT, R3, 0x1, PT ;  /* 0x000000010300780c */ /* 0x002fe40003f05270 */
[C---:B0-----:R-:W-:Y:S01]  /*15f00*/  LOP3.LUT R2, R0.reuse, 0x7f, RZ, 0xc0, !PT ;  /* 0x0000007f00027812 */ /* 0x041fe200078ec0ff */
[----:B------:R-:W-:-:S10]  /*15f10*/  IMAD.SHL.U32 R0, R0, 0x20, RZ ;  /* 0x0000002000007824 */ /* 0x000fd400078e00ff */
[----:B------:R-:W0:Y:S01]  /*15f20*/  @P0 LDC R5, c[0x0][0x434] ;  /* 0x00010d00ff050b82 */ /* 0x000e220000000800 */
[----:B------:R-:W-:Y:S02]  /*15f30*/  SHF.R.U32.HI R2, RZ, 0x2, R2 ;  /* 0x00000002ff027819 */ /* 0x000fe40000011602 */
[----:B------:R-:W-:-:S03]  /*15f40*/  LOP3.LUT R0, R0, 0x60, RZ, 0xc0, !PT ;  /* 0x0000006000007812 */ /* 0x000fc600078ec0ff */
[----:B------:R-:W-:Y:S02]  /*15f50*/  IMAD R3, R20, 0x80, R2 ;  /* 0x0000008014037824 */ /* 0x000fe400078e0202 */
[----:B------:R-:W1:Y:S03]  /*15f60*/  @P0 LDC R11, c[0x0][0x438] ;  /* 0x00010e00ff0b0b82 */ /* 0x000e660000000800 */
[----:B------:R-:W-:-:S05]  /*15f70*/  IADD3 R0, R0, R3, R30 ;  /* 0x0000000300007210 */ /* 0x000fca0007ffe01e */
[----:B------:R-:W-:Y:S02]  /*15f80*/  IMAD.MOV.U32 R9, RZ, RZ, R0 ;  /* 0x000000ffff097224 */ /* 0x000fe400078e0000 */
[----:B0-----:R-:W-:-:S04]  /*15f90*/  @P0 IMAD.HI.U32 R2, R0, R5, RZ ;  /* 0x0000000500020227 */ /* 0x001fc800078e00ff */
[----:B------:R-:W-:Y:S01]  /*15fa0*/  IMAD R5, R29, UR4, RZ ;  /* 0x000000041d057c24 */ /* 0x000fe2000f8e02ff */
[----:B-1----:R-:W-:-:S03]  /*15fb0*/  @P0 SHF.R.U32.HI R9, RZ, R11, R2 ;  /* 0x0000000bff090219 */ /* 0x002fc60000011602 */
[----:B------:R-:W-:Y:S01]  /*15fc0*/  IMAD R5, R24, UR5, R5 ;  /* 0x0000000518057c24 */ /* 0x000fe2000f8e0205 */
[--C-:B------:R-:W-:Y:S01]  /*15fd0*/  SHF.R.S32.HI R3, RZ, 0x1f, R9.reuse ;  /* 0x0000001fff037819 */ /* 0x100fe20000011409 */
[----:B------:R-:W-:-:S04]  /*15fe0*/  IMAD.MOV.U32 R2, RZ, RZ, R9 ;  /* 0x000000ffff027224 */ /* 0x000fc800078e0009 */
[----:B------:R-:W-:Y:S01]  /*15ff0*/  IMAD.WIDE.U32 R2, R24, UR4, R2 ;  /* 0x0000000418027c25 */ /* 0x000fe2000f8e0002 */
[----:B------:R-:W-:-:S03]  /*16000*/  ULDC.64 UR4, c[0x0][0x418] ;  /* 0x0001060000047ab9 */ /* 0x000fc60000000a00 */
[----:B------:R-:W-:Y:S01]  /*16010*/  IMAD.IADD R3, R5, 0x1, R3 ;  /* 0x0000000105037824 */ /* 0x000fe200078e0203 */
[C---:B------:R-:W-:Y:S01]  /*16020*/  LEA R4, P0, R2.reuse, UR4, 0x2 ;  /* 0x0000000402047c11 */ /* 0x040fe2000f8010ff */
[----:B------:R-:W-:Y:S01]  /*16030*/  IMAD.U32 R6, RZ, RZ, UR48 ;  /* 0x00000030ff067e24 */ /* 0x000fe2000f8e00ff */
[----:B------:R-:W-:Y:S02]  /*16040*/  ULDC UR4, c[0x0][0x430] ;  /* 0x00010c0000047ab9 */ /* 0x000fe40000000800 */
[----:B------:R-:W-:Y:S02]  /*16050*/  LEA.HI.X R5, R2, UR5, R3, 0x2, P0 ;  /* 0x0000000502057c11 */ /* 0x000fe400080f1403 */
[----:B------:R-:W-:Y:S01]  /*16060*/  ISETP.NE.AND P2, PT, R6, 0x3, PT ;  /* 0x000000030600780c */ /* 0x000fe20003f45270 */
[----:B------:R-:W-:Y:S01]  /*16070*/  IMAD.MOV R3, RZ, RZ, -R9 ;  /* 0x000000ffff037224 */ /* 0x000fe200078e0a09 */
[----:B------:R-:W-:Y:S01]  /*16080*/  ISETP.NE.AND P0, PT, R22, 0x2, PT ;  /* 0x000000021600780c */ /* 0x000fe20003f05270 */
[----:B------:R0:W2:Y:S03]  /*16090*/  LDG.E R4, desc[UR52][R4.64] ;  /* 0x0000003404047981 */ /* 0x0000a6000c1e1900 */
[----:B------:R-:W-:-:S02]  /*160a0*/  SEL R23, RZ, 0x1, P0 ;  /* 0x00000001ff177807 */ /* 0x000fc40000000000 */
[----:B------:R-:W-:Y:S01]  /*160b0*/  SEL R22, R22, RZ, P0 ;  /* 0x000000ff16167207 */ /* 0x000fe20000000000 */
[----:B0-----:R-:W-:Y:S02]  /*160c0*/  IMAD R5, R3, UR4, R0 ;  /* 0x0000000403057c24 */ /* 0x001fe4000f8e0200 */
[----:B------:R-:W-:Y:S01]  /*160d0*/  IMAD.MOV.U32 R0, RZ, RZ, R20 ;  /* 0x000000ffff007224 */ /* 0x000fe200078e0014 */
[----:B------:R-:W-:Y:S01]  /*160e0*/  LOP3.LUT R23, R8, R23, RZ, 0x3c, !PT ;  /* 0x0000001708177212 */ /* 0x000fe200078e3cff */
[----:B------:R-:W-:-:S03]  /*160f0*/  VIADD R20, R20, 0xffffffff ;  /* 0xffffffff14147836 */ /* 0x000fc60000000000 */
[----:B------:R-:W-:Y:S02]  /*16100*/  ISETP.GT.AND P1, PT, R0, UR45, PT ;  /* 0x0000002d00007c0c */ /* 0x000fe4000bf24270 */
[----:B--2---:R-:W-:Y:S01]  /*16110*/  SHF.R.S32.HI R10, RZ, 0x1f, R4 ;  /* 0x0000001fff0a7819 */ /* 0x004fe20000011404 */
[----:B------:R-:W-:Y:S10]  /*16120*/  @!P2 BRA `(.L_x_1152) ;  /* 0x000000000004a947 */ /* 0x000ff40003800000 */
[----:B------:R-:W-:Y:S01]  /*16130*/  BPT.TRAP 0x1 ;  /* 0x000000040000795c */ /* 0x000fe20000300000 */
.L_x_1152:
[----:B------:R-:W-:Y:S01]  /*16140*/  IMAD R0, R22, 0x8, R17 ;  /* 0x0000000816007824 */ /* 0x000fe200078e0211 */
[----:B------:R-:W-:Y:S01]  /*16150*/  SHF.L.U32 R19, R23, 0x1f, RZ ;  /* 0x0000001f17137819 */ /* 0x000fe200000006ff */
[----:B------:R-:W-:Y:S01]  /*16160*/  BSSY B0, `(.L_x_1153) ;  /* 0x0000004000007945 */ /* 0x000fe20003800000 */
[----:B------:R-:W-:Y:S02]  /*16170*/  SHF.R.S32.HI R9, RZ, 0x1f, R5 ;  /* 0x0000001fff097819 */ /* 0x000fe40000011405 */
[----:B------:R-:W0:Y:S02]  /*16180*/  SYNCS.PHASECHK.TRANS64.TRYWAIT P0, [R0+URZ+0x2a880], R19 ;  /* 0x02a88013000075a7 */ /* 0x000e24000800017f */
[----:B0-----:R-:W-:Y:S05]  /*16190*/  @!P0 BRA `(.L_x_1154) ;  /* 0x0000003000e88947 */ /* 0x001fea0003800000 */
.L_x_1236:
[----:B------:R-:W-:Y:S05]  /*161a0*/  BSYNC B0 ;  /* 0x0000000000007941 */ /* 0x000fea0003800000 */
.L_x_1153:
[----:B------:R-:W-:Y:S01]  /*161b0*/  ULDC.64 UR4, c[0x0][0x328] ;  /* 0x0000ca0000047ab9 */ /* 0x000fe20000000a00 */
[----:B------:R-:W-:Y:S01]  /*161c0*/  ULDC.64 UR6, c[0x0][0x318] ;  /* 0x0000c60000067ab9 */ /* 0x000fe20000000a00 */
[----:B------:R-:W-:Y:S01]  /*161d0*/  IMAD R6, R9, UR4, RZ ;  /* 0x0000000409067c24 */ /* 0x000fe2000f8e02ff */
[C---:B------:R-:W-:Y:S01]  /*161e0*/  LOP3.LUT P4, RZ, R16.reuse, 0x4, RZ, 0xc0, !PT ;  /* 0x0000000410ff7812 */ /* 0x040fe2000788c0ff */
[C---:B------:R-:W-:Y:S01]  /*161f0*/  IMAD.WIDE.U32 R2, R5.reuse, UR4, RZ ;  /* 0x0000000405027c25 */ /* 0x040fe2000f8e00ff */
[C---:B------:R-:W-:Y:S02]  /*16200*/  LOP3.LUT P3, RZ, R16.reuse, 0x2, RZ, 0xc0, !PT ;  /* 0x0000000210ff7812 */ /* 0x040fe4000786c0ff */
[----:B------:R-:W-:Y:S01]  /*16210*/  LOP3.LUT P2, RZ, R16, 0x1, RZ, 0xc0, !PT ;  /* 0x0000000110ff7812 */ /* 0x000fe2000784c0ff */
[----:B------:R-:W-:Y:S01]  /*16220*/  IMAD R6, R5, UR5, R6 ;  /* 0x0000000505067c24 */ /* 0x000fe2000f8e0206 */
        /* <DEDUP_REMOVED lines=8> */
[C---:B------:R-:W-:Y:S02]  /*162b0*/  IMAD R27, R18.reuse, UR5, R27 ;  /* 0x00000005121b7c24 */ /* 0x040fe4000f8e021b */
[----:B------:R-:W-:Y:S01]  /*162c0*/  IMAD.WIDE.U32 R2, R18, UR4, R2 ;  /* 0x0000000412027c25 */ /* 0x000fe2000f8e0002 */
[----:B------:R-:W-:-:S03]  /*162d0*/  UMOV UR4, 0xffffffff ;  /* 0xffffffff00047882 */ /* 0x000fc60000000000 */
[----:B------:R-:W-:Y:S01]  /*162e0*/  IMAD R6, R22, 0x6000, R32 ;  /* 0x0000600016067824 */ /* 0x000fe200078e0220 */
[----:B------:R-:W-:-:S04]  /*162f0*/  IADD3 R21, P0, R2, UR6, RZ ;  /* 0x0000000602157c10 */ /* 0x000fc8000ff1e0ff */
[----:B------:R-:W-:Y:S01]  /*16300*/  IADD3.X R27, R27, UR7, R3, P0, !PT ;  /* 0x000000071b1b7c10 */ /* 0x000fe200087fe403 */
[----:B------:R-:W-:Y:S08]  /*16310*/  BRA.DIV UR4, `(.L_x_1155) ;  /* 0x00000032049c7947 */ /* 0x000ff0000b800000 */
[----:B------:R-:W1:Y:S01]  /*16320*/  SHFL.IDX PT, R2, R21, RZ, 0x1c1f ;  /* 0x001c1fff15027589 */ /* 0x000e6200000e0000 */
[----:B------:R-:W-:-:S03]  /*16330*/  IMAD.IADD R6, R17, 0x1, R6 ;  /* 0x0000000111067824 */ /* 0x000fc600078e0206 */
[----:B------:R-:W2:Y:S04]  /*16340*/  SHFL.IDX PT, R3, R27, RZ, 0x1c1f ;  /* 0x001c1fff1b037589 */ /* 0x000ea800000e0000 */
[----:B------:R-:W-:Y:S01]  /*16350*/  SHFL.IDX PT, R35, R27, 0x2, 0x1c1f ;  /* 0x005c1f001b237f89 */ /* 0x000fe200000e0000 */
[----:B-1----:R-:W-:-:S05]  /*16360*/  IADD3 R2, P0, R28, R2, RZ ;  /* 0x000000021c027210 */ /* 0x002fca0007f1e0ff */
[----:B--2---:R-:W-:-:S05]  /*16370*/  IMAD.X R3, RZ, RZ, R3, P0 ;  /* 0x000000ffff037224 */ /* 0x004fca00000e0603 */
        /* <DEDUP_REMOVED lines=13> */
[----:B------:R1:W2:Y:S04]  /*16450*/  SHFL.IDX PT, R35, R27, 0x3, 0x1c1f ;  /* 0x007c1f001b237f89 */ /* 0x0002a800000e0000 */
[----:B------:R-:W-:Y:S04]  /*16460*/  LDGSTS.E.BYPASS.LTC128B.128 [R6+0xd400], desc[UR52][R2.64], !P4 ;  /* 0x0d40000002067fae */ /* 0x000fe8000e101d74 */
[----:B------:R-:W-:Y:S04]  /*16470*/  LDGSTS.E.BYPASS.LTC128B.128 [R6+0xf400], desc[UR52][R2.64+0x40], !P3 ;  /* 0x0f40004002067fae */ /* 0x000fe8000d901d74 */
[----:B------:R3:W-:Y:S04]  /*16480*/  LDGSTS.E.BYPASS.LTC128B.128 [R6+0x11400], desc[UR52][R2.64+0x80], !P2 ;  /* 0x1140008002067fae */ /* 0x0007e8000d101d74 */
[----:B--23--:R1:W3:Y:S02]  /*16490*/  SHFL.IDX PT, R2, R21, 0x3, 0x1c1f ;  /* 0x007c1f0015027f89 */ /* 0x00c2e400000e0000 */
.L_x_1246:
[----:B---3--:R-:W-:-:S05]  /*164a0*/  IADD3 R2, P0, R28, R2, RZ ;  /* 0x000000021c027210 */ /* 0x008fca0007f1e0ff */
        /* <DEDUP_REMOVED lines=9> */
.L_x_1156:
        /* <DEDUP_REMOVED lines=11> */
.L_x_1157:
[----:B------:R2:W-:Y:S01]  /*165f0*/  SYNCS.ARRIVE.TRANS64.A1T0 RZ, [R0+URZ+0x2a870], RZ ;  /* 0x02a870ff00ff79a7 */ /* 0x0005e2000810003f */
[----:B------:R-:W-:Y:S05]  /*16600*/  @!P3 BRA `(.L_x_1158) ;  /* 0x000000000004b947 */ /* 0x000fea0003800000 */
[----:B------:R-:W-:Y:S01]  /*16610*/  BPT.TRAP 0x1 ;  /* 0x000000040000795c */ /* 0x000fe20000300000 */
.L_x_1158:
[----:B------:R-:W3:Y:S01]  /*16620*/  SYNCS.PHASECHK.TRANS64.TRYWAIT P0, [R0+URZ+0x2a840], R19 ;  /* 0x02a84013000075a7 */ /* 0x000ee2000800017f */
[----:B------:R-:W-:Y:S04]  /*16630*/  BSSY B0, `(.L_x_1159) ;  /* 0x0000002000007945 */ /* 0x000fe80003800000 */
[----:B---3--:R-:W-:Y:S05]  /*16640*/  @!P0 BRA `(.L_x_1160) ;  /* 0x0000003400048947 */ /* 0x008fea0003800000 */
.L_x_1247:
[----:B------:R-:W-:Y:S05]  /*16650*/  BSYNC B0 ;  /* 0x0000000000007941 */ /* 0x000fea0003800000 */
.L_x_1159:
[----:B------:R-:W-:Y:S01]  /*16660*/  ULDC.64 UR4, c[0x0][0x300] ;  /* 0x0000c00000047ab9 */ /* 0x000fe20000000a00 */
[----:B------:R-:W-:Y:S01]  /*16670*/  ULDC.64 UR6, c[0x0][0x2e8] ;  /* 0x0000ba0000067ab9 */ /* 0x000fe20000000a00 */
[----:B------:R-:W-:Y:S01]  /*16680*/  IMAD R2, R9, UR4, RZ ;  /* 0x0000000409027c24 */ /* 0x000fe2000f8e02ff */
[C---:B------:R-:W-:Y:S02]  /*16690*/  LOP3.LUT P4, RZ, R16.reuse, 0x4, RZ, 0xc0, !PT ;  /* 0x0000000410ff7812 */ /* 0x040fe4000788c0ff */
[C---:B------:R-:W-:Y:S01]  /*166a0*/  LOP3.LUT P3, RZ, R16.reuse, 0x2, RZ, 0xc0, !PT ;  /* 0x0000000210ff7812 */ /* 0x040fe2000786c0ff */
[C---:B------:R-:W-:Y:S01]  /*166b0*/  IMAD R9, R5.reuse, UR5, R2 ;  /* 0x0000000505097c24 */ /* 0x040fe2000f8e0202 */
[----:B------:R-:W-:Y:S01]  /*166c0*/  LOP3.LUT P2, RZ, R16, 0x1, RZ, 0xc0, !PT ;  /* 0x0000000110ff7812 */ /* 0x000fe2000784c0ff */
        /* <DEDUP_REMOVED lines=15> */
[----:B------:R-:W4:Y:S04]  /*167c0*/  SHFL.IDX PT, R14, R9, RZ, 0x1c1f ;  /* 0x001c1fff090e7589 */ /* 0x000f2800000e0000 */
[----:B------:R-:W5:Y:S04]  /*167d0*/  SHFL.IDX PT, R3, R10, RZ, 0x1c1f ;  /* 0x001c1fff0a037589 */ /* 0x000f6800000e0000 */
[----:B------:R-:W-:Y:S01]  /*167e0*/  SHFL.IDX PT, R5, R10, 0x1, 0x1c1f ;  /* 0x003c1f000a057f89 */ /* 0x000fe200000e0000 */
[----:B----4-:R-:W-:-:S03]  /*167f0*/  IADD3 R2, P0, R28, R14, RZ ;  /* 0x0000000e1c027210 */ /* 0x010fc60007f1e0ff */
[----:B------:R-:W4:Y:S02]  /*16800*/  SHFL.IDX PT, R14, R9, 0x1, 0x1c1f ;  /* 0x003c1f00090e7f89 */ /* 0x000f2400000e0000 */
[----:B-----5:R-:W-:-:S05]  /*16810*/  IMAD.X R3, RZ, RZ, R3, P0 ;  /* 0x000000ffff037224 */ /* 0x020fca00000e0603 */
[----:B------:R-:W-:Y:S04]  /*16820*/  LDGSTS.E.BYPASS.LTC128B.128 [R6+0x1e400], desc[UR52][R2.64], !P4 ;  /* 0x1e40000002067fae */ /* 0x000fe8000e101d74 */
[----:B------:R-:W-:Y:S04]  /*16830*/  LDGSTS.E.BYPASS.LTC128B.128 [R6+0x20400], desc[UR52][R2.64+0x40], !P3 ;  /* 0x2040004002067fae */ /* 0x000fe8000d901d74 */
[----:B------:R5:W-:Y:S01]  /*16840*/  LDGSTS.E.BYPASS.LTC128B.128 [R6+0x22400], desc[UR52][R2.64+0x80], !P2 ;  /* 0x2240008002067fae */ /* 0x000be2000d101d74 */
[----:B----4-:R-:W-:-:S03]  /*16850*/  IADD3 R4, P0, R28, R14, RZ ;  /* 0x0000000e1c047210 */ /* 0x010fc60007f1e0ff */
[----:B------:R-:W4:Y:S02]  /*16860*/  SHFL.IDX PT, R14, R9, 0x2, 0x1c1f ;  /* 0x005c1f00090e7f89 */ /* 0x000f2400000e0000 */
[----:B------:R-:W-:Y:S02]  /*16870*/  IMAD.X R5, RZ, RZ, R5, P0 ;  /* 0x000000ffff057224 */ /* 0x000fe400000e0605 */
[----:B-----5:R-:W5:Y:S04]  /*16880*/  SHFL.IDX PT, R3, R10, 0x2, 0x1c1f ;  /* 0x005c1f000a037f89 */ /* 0x020f6800000e0000 */
[----:B------:R0:W-:Y:S04]  /*16890*/  LDGSTS.E.BYPASS.LTC128B.128 [R6+0x1ec00], desc[UR52][R4.64], !P4 ;  /* 0x1ec0000004067fae */ /* 0x0001e8000e101d74 */
[----:B------:R0:W-:Y:S04]  /*168a0*/  LDGSTS.E.BYPASS.LTC128B.128 [R6+0x20c00], desc[UR52][R4.64+0x40], !P3 ;  /* 0x20c0004004067fae */ /* 0x0001e8000d901d74 */
[----:B------:R0:W-:Y:S04]  /*168b0*/  LDGSTS.E.BYPASS.LTC128B.128 [R6+0x22c00], desc[UR52][R4.64+0x80], !P2 ;  /* 0x22c0008004067fae */ /* 0x0001e8000d101d74 */
[----:B------:R-:W0:Y:S01]  /*168c0*/  SHFL.IDX PT, R10, R10, 0x3, 0x1c1f ;  /* 0x007c1f000a0a7f89 */ /* 0x000e2200000e0000 */
[----:B----4-:R-:W-:-:S03]  /*168d0*/  IADD3 R2, P0, R28, R14, RZ ;  /* 0x0000000e1c027210 */ /* 0x010fc60007f1e0ff */
[----:B------:R4:W0:Y:S02]  /*168e0*/  SHFL.IDX PT, R14, R9, 0x3, 0x1c1f ;  /* 0x007c1f00090e7f89 */ /* 0x00082400000e0000 */
[----:B-----5:R-:W-:-:S05]  /*168f0*/  IMAD.X R3, RZ, RZ, R3, P0 ;  /* 0x000000ffff037224 */ /* 0x020fca00000e0603 */
[----:B------:R4:W-:Y:S04]  /*16900*/  LDGSTS.E.BYPASS.LTC128B.128 [R6+0x1f400], desc[UR52][R2.64], !P4 ;  /* 0x1f40000002067fae */ /* 0x0009e8000e101d74 */
[----:B------:R4:W-:Y:S04]  /*16910*/  LDGSTS.E.BYPASS.LTC128B.128 [R6+0x21400], desc[UR52][R2.64+0x40], !P3 ;  /* 0x2140004002067fae */ /* 0x0009e8000d901d74 */
[----:B------:R4:W-:Y:S02]  /*16920*/  LDGSTS.E.BYPASS.LTC128B.128 [R6+0x23400], desc[UR52][R2.64+0x80], !P2 ;  /* 0x2340008002067fae */ /* 0x0009e4000d101d74 */
.L_x_1257:
[----:B0---4-:R-:W-:-:S05]  /*16930*/  IADD3 R2, P0, R28, R14, RZ ;  /* 0x0000000e1c027210 */ /* 0x011fca0007f1e0ff */
        /* <DEDUP_REMOVED lines=9> */
.L_x_1162:
        /* <DEDUP_REMOVED lines=11> */
.L_x_1163:
[----:B------:R2:W-:Y:S02]  /*16a80*/  SYNCS.ARRIVE.TRANS64.A1T0 RZ, [R0+URZ+0x2a830], RZ ;  /* 0x02a830ff00ff79a7 */ /* 0x0005e4000810003f */
[----:B--23--:R-:W-:-:S05]  /*16a90*/  IMAD.U32 R0, RZ, RZ, UR47 ;  /* 0x0000002fff007e24 */ /* 0x00cfca000f8e00ff */
[----:B------:R-:W-:-:S13]  /*16aa0*/  ISETP.NE.AND P0, PT, R0, 0x3, PT ;  /* 0x000000030000780c */ /* 0x000fda0003f05270 */
[----:B------:R-:W-:Y:S05]  /*16ab0*/  @!P0 BRA `(.L_x_1164) ;  /* 0x0000000000048947 */ /* 0x000fea0003800000 */
[----:B------:R-:W-:Y:S01]  /*16ac0*/  BPT.TRAP 0x1 ;  /* 0x000000040000795c */ /* 0x000fe20000300000 */
.L_x_1164:
[----:B------:R-:W-:Y:S01]  /*16ad0*/  LOP3.LUT R3, R8, 0x1, RZ, 0x3c, !PT ;  /* 0x0000000108037812 */ /* 0x000fe200078e3cff */
[----:B------:R-:W-:Y:S01]  /*16ae0*/  IMAD R0, R7, 0x8, R17 ;  /* 0x0000000807007824 */ /* 0x000fe200078e0211 */
[----:B------:R-:W-:Y:S02]  /*16af0*/  BSSY B0, `(.L_x_1165) ;  /* 0x0000004000007945 */ /* 0x000fe40003800000 */
[----:B------:R-:W-:-:S04]  /*16b00*/  SHF.L.U32 R3, R3, 0x1f, RZ ;  /* 0x0000001f03037819 */ /* 0x000fc800000006ff */
[----:B------:R-:W0:Y:S02]  /*16b10*/  SYNCS.PHASECHK.TRANS64.TRYWAIT P2, [R0+URZ+0x2a870], R3 ;  /* 0x02a87003000075a7 */ /* 0x000e24000804017f */
[----:B0-----:R-:W-:Y:S05]  /*16b20*/  @!P2 BRA `(.L_x_1166) ;  /* 0x000000340000a947 */ /* 0x001fea0003800000 */
.L_x_1258:
[----:B------:R-:W-:Y:S05]  /*16b30*/  BSYNC B0 ;  /* 0x0000000000007941 */ /* 0x000fea0003800000 */
.L_x_1165:
[----:B------:R-:W-:-:S05]  /*16b40*/  IMAD.U32 R2, RZ, RZ, UR48 ;  /* 0x00000030ff027e24 */ /* 0x000fca000f8e00ff */
[----:B------:R-:W-:-:S13]  /*16b50*/  ISETP.NE.AND P2, PT, R2, 0x3, PT ;  /* 0x000000030200780c */ /* 0x000fda0003f45270 */
[----:B------:R-:W-:Y:S05]  /*16b60*/  @!P2 BRA `(.L_x_1167) ;  /* 0x000000000004a947 */ /* 0x000fea0003800000 */
[----:B------:R-:W-:Y:S01]  /*16b70*/  BPT.TRAP 0x1 ;  /* 0x000000040000795c */ /* 0x000fe20000300000 */
.L_x_1167:
[----:B0-----:R-:W-:Y:S01]  /*16b80*/  SHF.L.U32 R3, R8, 0x1f, RZ ;  /* 0x0000001f08037819 */ /* 0x001fe200000006ff */
[----:B------:R-:W-:-:S03]  /*16b90*/  IMAD R2, R7, 0x6000, RZ ;  /* 0x0000600007027824 */ /* 0x000fc600078e02ff */
[----:B------:R-:W0:Y:S02]  /*16ba0*/  SYNCS.PHASECHK.TRANS64.TRYWAIT P2, [R0+URZ+0x2a860], R3 ;  /* 0x02a86003000075a7 */ /* 0x000e24000804017f */
[----:B0-----:R-:W-:Y:S05]  /*16bb0*/  @!P2 BRA `(.L_x_1168) ;  /* 0x0000003000f0a947 */ /* 0x001fea0003800000 */
.L_x_1259:
[----:B------:R-:W-:Y:S01]  /*16bc0*/  LOP3.LUT R4, R2, R36, RZ, 0xfc, !PT ;  /* 0x0000002402047212 */ /* 0x000fe200078efcff */
[----:B------:R-:W-:Y:S05]  /*16bd0*/  WARPSYNC.ALL ;  /* 0x0000000000007948 */ /* 0x000fea0003800000 */
[C---:B0-----:R-:W-:Y:S01]  /*16be0*/  IMAD.IADD R3, R17.reuse, 0x1, R4 ;  /* 0x0000000111037824 */ /* 0x041fe200078e0204 */
[----:B------:R-:W-:Y:S01]  /*16bf0*/  IADD3 R2, R17, R2, R33 ;  /* 0x0000000211027210 */ /* 0x000fe20007ffe021 */
[----:B------:R-:W-:-:S03]  /*16c00*/  IMAD.U32 R19, RZ, RZ, UR48 ;  /* 0x00000030ff137e24 */ /* 0x000fc6000f8e00ff */
[----:B------:R-:W0:Y:S02]  /*16c10*/  LDSM.16.MT88.4 R4, [R3+0xc400] ;  /* 0x00c400000304783b */ /* 0x000e240000004200 */
[----:B------:R-:W-:Y:S02]  /*16c20*/  ISETP.NE.AND P2, PT, R19, 0x3, PT ;  /* 0x000000031300780c */ /* 0x000fe40003f45270 */
[C-C-:B0-----:R-:W-:Y:S02]  /*16c30*/  PRMT R12, R4.reuse, 0x6420, R5.reuse ;  /* 0x00006420040c7816 */ /* 0x141fe40000000005 */
[----:B------:R-:W-:Y:S02]  /*16c40*/  PRMT R13, R4, 0x7531, R5 ;  /* 0x00007531040d7816 */ /* 0x000fe40000000005 */
[C-C-:B------:R-:W-:Y:S02]  /*16c50*/  PRMT R14, R6.reuse, 0x6420, R7.reuse ;  /* 0x00006420060e7816 */ /* 0x140fe40000000007 */
[----:B------:R-:W-:-:S05]  /*16c60*/  PRMT R15, R6, 0x7531, R7 ;  /* 0x00007531060f7816 */ /* 0x000fca0000000007 */
[----:B------:R0:W-:Y:S04]  /*16c70*/  STSM.16.M88.4 [R2+0x400], R12 ;  /* 0x0004000c02007844 */ /* 0x0001e80000000200 */
[----:B------:R-:W2:Y:S01]  /*16c80*/  LDSM.16.MT88.4 R4, [R3+0xe400] ;  /* 0x00e400000304783b */ /* 0x000ea20000004200 */
[----:B0-----:R-:W-:Y:S02]  /*16c90*/  IADD3 R12, R26, 0x400, R2 ;  /* 0x000004001a0c7810 */ /* 0x001fe40007ffe002 */
[C-C-:B--2---:R-:W-:Y:S02]  /*16ca0*/  PRMT R8, R4.reuse, 0x6420, R5.reuse ;  /* 0x0000642004087816 */ /* 0x144fe40000000005 */
        /* <DEDUP_REMOVED lines=16> */
[----:B------:R-:W-:Y:S04]  /*16db0*/  STSM.16.M88.4 [R12], R8 ;  /* 0x000000080c007844 */ /* 0x000fe80000000200 */
        /* <DEDUP_REMOVED lines=31> */
[----:B0-----:R-:W-:Y:S01]  /*16fb0*/  IMAD.IADD R2, R26, 0x1, R2 ;  /* 0x000000011a027824 */ /* 0x001fe200078e0202 */
        /* <DEDUP_REMOVED lines=25> */
.L_x_1169:
[----:B--2---:R2:W-:Y:S01]  /*17150*/  SYNCS.ARRIVE.TRANS64.A1T0 RZ, [R0+URZ+0x2a850], RZ ;  /* 0x02a850ff00ff79a7 */ /* 0x0045e2000810003f */
[----:B------:R-:W-:Y:S06]  /*17160*/  BAR.SYNC.DEFER_BLOCKING 0x2, 0x80 ;  /* 0x0082000000007b1d */ /* 0x000fec0000010000 */
[----:B------:R-:W-:Y:S05]  /*17170*/  @!P0 BRA `(.L_x_1170) ;  /* 0x0000000000048947 */ /* 0x000fea0003800000 */
[----:B------:R-:W-:Y:S01]  /*17180*/  BPT.TRAP 0x1 ;  /* 0x000000040000795c */ /* 0x000fe20000300000 */
.L_x_1170:
[----:B--2---:R-:W-:Y:S02]  /*17190*/  VIADD R0, R0, 0x2a880 ;  /* 0x0002a88000007836 */ /* 0x004fe40000000000 */
[----:B------:R-:W-:Y:S02]  /*171a0*/  IMAD.MOV.U32 R7, RZ, RZ, R22 ;  /* 0x000000ffff077224 */ /* 0x000fe400078e0016 */
[----:B0-----:R-:W-:Y:S01]  /*171b0*/  IMAD.MOV.U32 R8, RZ, RZ, R23 ;  /* 0x000000ffff087224 */ /* 0x001fe200078e0017 */
[----:B------:R-:W-:-:S04]  /*171c0*/  PRMT R0, R31, 0x654, R0 ;  /* 0x000006541f007816 */ /* 0x000fc80000000000 */
[----:B------:R2:W-:Y:S01]  /*171d0*/  SYNCS.ARRIVE.TRANS64.RED.A1T0 RZ, [R0+URZ], RZ ;  /* 0x000000ff00ff79a7 */ /* 0x0005e2000810043f */
[----:B------:R-:W-:Y:S05]  /*171e0*/  @P1 BRA `(.L_x_1171) ;  /* 0xffffffec002c1947 */ /* 0x000fea000383ffff */
.L_x_1151:
[----:B0-2---:R-:W0:Y:S01]  /*171f0*/  S2R R0, SR_TID.X ;  /* 0x0000000000007919 */ /* 0x005e220000002100 */
[----:B------:R-:W-:Y:S01]  /*17200*/  BSSY B0, `(.L_x_1172) ;  /* 0x0000012000007945 */ /* 0x000fe20003800000 */
[----:B------:R-:W-:Y:S01]  /*17210*/  IMAD.U32 R6, RZ, RZ, UR47 ;  /* 0x0000002fff067e24 */ /* 0x000fe2000f8e00ff */
[----:B0-----:R-:W-:-:S04]  /*17220*/  LOP3.LUT R0, R0, 0x7f, RZ, 0xc0, !PT ;  /* 0x0000007f00007812 */ /* 0x001fc800078ec0ff */
[----:B------:R-:W-:-:S13]  /*17230*/  ISETP.NE.AND P0, PT, R0, RZ, PT ;  /* 0x000000ff0000720c */ /* 0x000fda0003f05270 */
[----:B------:R-:W-:Y:S05]  /*17240*/  @P0 BRA `(.L_x_1173) ;  /* 0x0000000000340947 */ /* 0x000fea0003800000 */
[----:B------:R-:W0:Y:S01]  /*17250*/  S2R R7, SR_LANEID ;  /* 0x0000000000077919 */ /* 0x000e220000000000 */
[----:B------:R-:W-:Y:S01]  /*17260*/  VOTEU.ANY UR4, UPT, PT ;  /* 0x0000000000047886 */ /* 0x000fe200038e0100 */
[----:B------:R-:W2:Y:S01]  /*17270*/  LDC.64 R2, c[0x0][0xc80] ;  /* 0x00032000ff027b82 */ /* 0x000ea20000000a00 */
[----:B------:R-:W0:Y:S08]  /*17280*/  FLO.U32 R0, UR4 ;  /* 0x0000000400007d00 */ /* 0x000e3000080e0000 */
[----:B------:R-:W2:Y:S01]  /*17290*/  POPC R5, UR4 ;  /* 0x0000000400057d09 */ /* 0x000ea20008000000 */
[----:B0-----:R-:W-:-:S13]  /*172a0*/  ISETP.EQ.U32.AND P1, PT, R0, R7, PT ;  /* 0x000000070000720c */ /* 0x001fda0003f22070 */
[----:B--2---:R-:W2:Y:S01]  /*172b0*/  @P1 ATOMG.E.ADD.STRONG.GPU PT, R3, desc[UR52][R2.64], R5 ;  /* 0x00000005020319a8 */ /* 0x004ea200081ee1f4 */
[----:B------:R-:W0:Y:S02]  /*172c0*/  S2R R4, SR_LTMASK ;  /* 0x0000000000047919 */ /* 0x000e240000003900 */
[----:B0-----:R-:W-:-:S04]  /*172d0*/  LOP3.LUT R4, R4, UR4, RZ, 0xc0, !PT ;  /* 0x0000000404047c12 */ /* 0x001fc8000f8ec0ff */
[----:B------:R-:W0:Y:S01]  /*172e0*/  POPC R7, R4 ;  /* 0x0000000400077309 */ /* 0x000e220000000000 */
[----:B--2---:R-:W0:Y:S02]  /*172f0*/  SHFL.IDX PT, R0, R3, R0, 0x1f ;  /* 0x00001f0003007589 */ /* 0x004e2400000e0000 */
[----:B0-----:R-:W-:-:S05]  /*17300*/  IADD3 R0, R0, UR49, R7 ;  /* 0x0000003100007c10 */ /* 0x001fca000fffe007 */
[----:B------:R0:W-:Y:S02]  /*17310*/  STL [R1], R0 ;  /* 0x0000000001007387 */ /* 0x0001e40000100800 */
.L_x_1173:
[----:B------:R-:W-:Y:S05]  /*17320*/  BSYNC B0 ;  /* 0x0000000000007941 */ /* 0x000fea0003800000 */
.L_x_1172:
[----:B------:R-:W-:-:S13]  /*17330*/  ISETP.NE.AND P1, PT, R6, 0x3, PT ;  /* 0x000000030600780c */ /* 0x000fda0003f25270 */
[----:B------:R-:W-:Y:S05]  /*17340*/  @!P1 BRA `(.L_x_1174) ;  /* 0x0000000000049947 */ /* 0x000fea0003800000 */
[----:B------:R-:W-:Y:S01]  /*17350*/  BPT.TRAP 0x1 ;  /* 0x000000040000795c */ /* 0x000fe20000300000 */
.L_x_1174:
[----:B0-----:R-:W-:Y:S01]  /*17360*/  LOP3.LUT R0, R23, 0x1, RZ, 0x3c, !PT ;  /* 0x0000000117007812 */ /* 0x001fe200078e3cff */
[----:B------:R-:W-:Y:S01]  /*17370*/  IMAD R3, R22, 0x8, R17 ;  /* 0x0000000816037824 */ /* 0x000fe200078e0211 */
[----:B------:R-:W-:Y:S02]  /*17380*/  BSSY B0, `(.L_x_1175) ;  /* 0x0000004000007945 */ /* 0x000fe40003800000 */
[----:B------:R-:W-:-:S04]  /*17390*/  SHF.L.U32 R0, R0, 0x1f, RZ ;  /* 0x0000001f00007819 */ /* 0x000fc800000006ff */
[----:B------:R-:W0:Y:S02]  /*173a0*/  SYNCS.PHASECHK.TRANS64.TRYWAIT P2, [R3+URZ+0x2a870], R0 ;  /* 0x02a87000030075a7 */ /* 0x000e24000804017f */
[----:B0-----:R-:W-:Y:S05]  /*173b0*/  @!P2 BRA `(.L_x_1176) ;  /* 0x0000002c0004a947 */ /* 0x001fea0003800000 */
.L_x_1260:
[----:B------:R-:W-:Y:S05]  /*173c0*/  BSYNC B0 ;  /* 0x0000000000007941 */ /* 0x000fea0003800000 */
.L_x_1175:
[----:B------:R-:W-:-:S05]  /*173d0*/  IMAD.U32 R2, RZ, RZ, UR48 ;  /* 0x00000030ff027e24 */ /* 0x000fca000f8e00ff */
[----:B------:R-:W-:-:S13]  /*173e0*/  ISETP.NE.AND P2, PT, R2, 0x3, PT ;  /* 0x000000030200780c */ /* 0x000fda0003f45270 */
[----:B------:R-:W-:Y:S05]  /*173f0*/  @!P2 BRA `(.L_x_1177) ;  /* 0x000000000004a947 */ /* 0x000fea0003800000 */
[----:B------:R-:W-:Y:S01]  /*17400*/  BPT.TRAP 0x1 ;  /* 0x000000040000795c */ /* 0x000fe20000300000 */
.L_x_1177:
[----:B0-----:R-:W-:Y:S01]  /*17410*/  SHF.L.U32 R0, R23, 0x1f, RZ ;  /* 0x0000001f17007819 */ /* 0x001fe200000006ff */
[----:B------:R-:W-:-:S03]  /*17420*/  IMAD R2, R22, 0x6000, RZ ;  /* 0x0000600016027824 */ /* 0x000fc600078e02ff */
[----:B------:R-:W0:Y:S02]  /*17430*/  SYNCS.PHASECHK.TRANS64.TRYWAIT P2, [R3+URZ+0x2a860], R0 ;  /* 0x02a86000030075a7 */ /* 0x000e24000804017f */
[----:B0-----:R-:W-:Y:S05]  /*17440*/  @!P2 BRA `(.L_x_1178) ;  /* 0x0000002800f4a947 */ /* 0x001fea0003800000 */
.L_x_1261:
[----:B0-----:R-:W-:Y:S01]  /*17450*/  LOP3.LUT R0, R2, R36, RZ, 0xfc, !PT ;  /* 0x0000002402007212 */ /* 0x001fe200078efcff */
[----:B------:R-:W-:Y:S05]  /*17460*/  WARPSYNC.ALL ;  /* 0x0000000000007948 */ /* 0x000fea0003800000 */
[C---:B------:R-:W-:Y:S01]  /*17470*/  IMAD.IADD R0, R17.reuse, 0x1, R0 ;  /* 0x0000000111007824 */ /* 0x040fe200078e0200 */
[----:B------:R-:W-:Y:S01]  /*17480*/  IADD3 R2, R17, R2, R33 ;  /* 0x0000000211027210 */ /* 0x000fe20007ffe021 */
[----:B------:R-:W-:-:S03]  /*17490*/  IMAD.U32 R13, RZ, RZ, UR48 ;  /* 0x00000030ff0d7e24 */ /* 0x000fc6000f8e00ff */
[----:B------:R-:W0:Y:S01]  /*174a0*/  LDSM.16.MT88.4 R4, [R0+0xc400] ;  /* 0x00c400000004783b */ /* 0x000e220000004200 */
[----:B------:R-:W-:Y:S02]  /*174b0*/  IADD3 R12, R26, 0x400, R2 ;  /* 0x000004001a0c7810 */ /* 0x000fe40007ffe002 */
[----:B------:R-:W-:Y:S02]  /*174c0*/  ISETP.NE.AND P2, PT, R13, 0x3, PT ;  /* 0x000000030d00780c */ /* 0x000fe40003f45270 */
        /* <DEDUP_REMOVED lines=81> */
.L_x_1179:
[----:B--2---:R2:W-:Y:S01]  /*179e0*/  SYNCS.ARRIVE.TRANS64.A1T0 RZ, [R3+URZ+0x2a850], RZ ;  /* 0x02a850ff03ff79a7 */ /* 0x0045e2000810003f */
[----:B------:R-:W-:Y:S06]  /*179f0*/  BAR.SYNC.DEFER_BLOCKING 0x2, 0x80 ;  /* 0x0082000000007b1d */ /* 0x000fec0000010000 */
[----:B------:R-:W-:Y:S05]  /*17a00*/  @!P1 BRA `(.L_x_1180) ;  /* 0x0000000000049947 */ /* 0x000fea0003800000 */
[----:B------:R-:W-:Y:S01]  /*17a10*/  BPT.TRAP 0x1 ;  /* 0x000000040000795c */ /* 0x000fe20000300000 */
.L_x_1180:
[----:B------:R-:W-:Y:S02]  /*17a20*/  VIADD R0, R3, 0x2a880 ;  /* 0x0002a88003007836 */ /* 0x000fe40000000000 */
[----:B------:R-:W-:-:S03]  /*17a30*/  VIADD R22, R22, 0x1 ;  /* 0x0000000116167836 */ /* 0x000fc60000000000 */
[----:B------:R-:W-:Y:S02]  /*17a40*/  PRMT R0, R31, 0x654, R0 ;  /* 0x000006541f007816 */ /* 0x000fe40000000000 */
[C---:B------:R-:W-:Y:S02]  /*17a50*/  ISETP.NE.AND P1, PT, R22.reuse, 0x2, PT ;  /* 0x000000021600780c */ /* 0x040fe40003f25270 */
[----:B------:R3:W-:Y:S02]  /*17a60*/  SYNCS.ARRIVE.TRANS64.RED.A1T0 RZ, [R0+URZ], RZ ;  /* 0x000000ff00ff79a7 */ /* 0x0007e4000810043f */
[----:B0-----:R-:W-:Y:S02]  /*17a70*/  SEL R2, RZ, 0x1, P1 ;  /* 0x00000001ff027807 */ /* 0x001fe40000800000 */
[----:B------:R-:W-:Y:S02]  /*17a80*/  SEL R22, R22, RZ, P1 ;  /* 0x000000ff16167207 */ /* 0x000fe40000800000 */
[----:B------:R-:W-:-:S07]  /*17a90*/  LOP3.LUT R23, R23, R2, RZ, 0x3c, !PT ;  /* 0x0000000217177212 */ /* 0x000fce00078e3cff */
.L_x_1123:
[----:B------:R-:W-:Y:S05]  /*17aa0*/  BSYNC B7 ;  /* 0x0000000000077941 */ /* 0x000fea0003800000 */
.L_x_1121:
[----:B------:R4:W5:Y:S01]  /*17ab0*/  LDL R2, [R1] ;  /* 0x0000000001027983 */ /* 0x0009620000100800 */
[----:B------:R-:W-:-:S13]  /*17ac0*/  LOP3.LUT P1, RZ, R16, 0x800, RZ, 0xc0, !PT ;  /* 0x0000080010ff7812 */ /* 0x000fda000782c0ff */
[----:B----4-:R-:W-:Y:S05]  /*17ad0*/  @!P1 BRA `(.L_x_1181) ;  /* 0x0000000000249947 */ /* 0x010fea0003800000 */
[----:B------:R-:W4:Y:S08]  /*17ae0*/  S2UR UR4, SR_CgaCtaId ;  /* 0x00000000000479c3 */ /* 0x000f300000008800 */
[----:B------:R-:W-:Y:S01]  /*17af0*/  BAR.SYNC.DEFER_BLOCKING 0x5, 0x180 ;  /* 0x0146000000007b1d */ /* 0x000fe20000010000 */
[----:B0--3--:R-:W-:Y:S01]  /*17b00*/  MOV R0, 0x400 ;  /* 0x0000040000007802 */ /* 0x009fe20000000f00 */
[----:B----4-:R-:W-:-:S05]  /*17b10*/  IMAD.U32 R31, RZ, RZ, UR4 ;  /* 0x00000004ff1f7e24 */ /* 0x010fca000f8e00ff */
[----:B------:R-:W-:-:S05]  /*17b20*/  LEA R17, R31, R0, 0x18 ;  /* 0x000000001f117211 */ /* 0x000fca00078ec0ff */
[----:B-----5:R-:W0:Y:S04]  /*17b30*/  LDS R2, [R17+0x2a8d0] ;  /* 0x02a8d00011027984 */ /* 0x020e280000000800 */
[----:B0-----:R0:W-:Y:S01]  /*17b40*/  STL [R1], R2 ;  /* 0x0000000201007387 */ /* 0x0011e20000100800 */
[----:B------:R-:W-:Y:S06]  /*17b50*/  BAR.ARV 0x4, 0x180 ;  /* 0x0106000000007b1d */ /* 0x000fec0000002000 */
[----:B------:R-:W-:Y:S05]  /*17b60*/  BRA `(.L_x_1182) ;  /* 0x0000000000207947 */ /* 0x000fea0003800000 */
.L_x_1181:
[----:B------:R-:W4:Y:S01]  /*17b70*/  @!P0 S2R R31, SR_CgaCtaId ;  /* 0x00000000001f8919 */ /* 0x000f220000008800 */
[----:B0--3--:R-:W-:Y:S01]  /*17b80*/  @!P0 MOV R0, 0x400 ;  /* 0x0000040000008802 */ /* 0x009fe20000000f00 */
[----:B------:R-:W-:Y:S03]  /*17b90*/  BAR.SYNC.DEFER_BLOCKING 0x4, 0x180 ;  /* 0x0106000000007b1d */ /* 0x000fe60000010000 */
[----:B----4-:R-:W-:-:S03]  /*17ba0*/  @!P0 LEA R17, R31, R0, 0x18 ;  /* 0x000000001f118211 */ /* 0x010fc600078ec0ff */
[----:B-----5:R-:W0:Y:S04]  /*17bb0*/  SHFL.IDX PT, R0, R2, RZ, 0x1f ;  /* 0x00001fff02007589 */ /* 0x020e2800000e0000 */
[----:B------:R3:W-:Y:S04]  /*17bc0*/  @!P0 STS [R17+0x2a8d0], R2 ;  /* 0x02a8d00211008388 */ /* 0x0007e80000000800 */
[----:B0-----:R3:W-:Y:S01]  /*17bd0*/  STL [R1], R0 ;  /* 0x0000000001007387 */ /* 0x0017e20000100800 */
[----:B------:R-:W-:Y:S06]  /*17be0*/  BAR.ARV 0x5, 0x180 ;  /* 0x0146000000007b1d */ /* 0x000fec0000002000 */
.L_x_1182:
[----:B---3--:R-:W3:Y:S01]  /*17bf0*/  LDL R0, [R1] ;  /* 0x0000000001007983 */ /* 0x008ee20000100800 */
[----:B------:R-:W-:Y:S02]  /*17c00*/  ULDC UR4, c[0x0][0xc38] ;  /* 0x00030e0000047ab9 */ /* 0x000fe40000000800 */
[----:B---3--:R-:W-:-:S13]  /*17c10*/  ISETP.GE.AND P0, PT, R0, UR4, PT ;  /* 0x0000000400007c0c */ /* 0x008fda000bf06270 */
[----:B------:R-:W-:Y:S05]  /*17c20*/  @!P0 BRA `(.L_x_1183) ;  /* 0xffffffb800f48947 */ /* 0x000fea000383ffff */
.L_x_1112:
[----:B------:R-:W3:Y:S01]  /*17c30*/  LDL.LU R0, [R1+0x4] ;  /* 0x0000040001007983 */ /* 0x000ee20000300800 */
[----:B------:R-:W-:Y:S01]  /*17c40*/  BSSY B0, `(.L_x_1184) ;  /* 0x000000b000007945 */ /* 0x000fe20003800000 */
[----:B------:R-:W4:Y:S01]  /*17c50*/  S2R R5, SR_CgaCtaId ;  /* 0x0000000000057919 */ /* 0x000f220000008800 */
[----:B---3--:R-:W-:-:S05]  /*17c60*/  VIADD R0, R0, 0x1 ;  /* 0x0000000100007836 */ /* 0x008fca0000000000 */
[----:B0-----:R-:W-:-:S04]  /*17c70*/  LEA.HI R2, R0, R0, RZ, 0x1 ;  /* 0x0000000000027211 */ /* 0x001fc800078f08ff */
[----:B--2---:R-:W-:Y:S02]  /*17c80*/  LOP3.LUT R3, R2, 0xfffffffe, RZ, 0xc0, !PT ;  /* 0xfffffffe02037812 */ /* 0x004fe400078ec0ff */
[----:B------:R-:W-:-:S03]  /*17c90*/  MOV R2, 0x400 ;  /* 0x0000040000027802 */ /* 0x000fc60000000f00 */
[----:B------:R-:W-:Y:S01]  /*17ca0*/  IMAD.IADD R0, R0, 0x1, -R3 ;  /* 0x0000000100007824 */ /* 0x000fe200078e0a03 */
[----:B----4-:R-:W-:-:S04]  /*17cb0*/  LEA R5, R5, R2, 0x18 ;  /* 0x0000000205057211 */ /* 0x010fc800078ec0ff */
[----:B------:R-:W-:-:S04]  /*17cc0*/  SHF.L.U32 R0, R0, 0x1f, RZ ;  /* 0x0000001f00007819 */ /* 0x000fc800000006ff */
[----:B------:R-:W0:Y:S02]  /*17cd0*/  SYNCS.PHASECHK.TRANS64.TRYWAIT P0, [R5+URZ+0x2a820], R0 ;  /* 0x02a82000050075a7 */ /* 0x000e24000800017f */
[----:B0-----:R-:W-:Y:S05]  /*17ce0*/  @!P0 BRA `(.L_x_1185) ;  /* 0x0000002000e08947 */ /* 0x001fea0003800000 */
.L_x_1262:
[----:B------:R-:W-:Y:S05]  /*17cf0*/  BSYNC B0 ;  /* 0x0000000000007941 */ /* 0x000fea0003800000 */
.L_x_1184:
[----:B------:R-:W-:-:S03]  /*17d00*/  UMOV UR4, 0xffffffff ;  /* 0xffffffff00047882 */ /* 0x000fc60000000000 */
[----:B------:R-:W-:Y:S05]  /*17d10*/  BRA.DIV UR4, `(.L_x_1186) ;  /* 0x0000002204e87947 */ /* 0x000fea000b800000 */
[----:B0-----:R-:W0:Y:S02]  /*17d20*/  S2R R0, SR_TID.X ;  /* 0x0000000000007919 */ /* 0x001e240000002100 */
[----:B0-----:R-:W-:-:S04]  /*17d30*/  SHF.R.U32.HI R0, RZ, 0x5, R0 ;  /* 0x00000005ff007819 */ /* 0x001fc80000011600 */
[----:B------:R-:W-:-:S05]  /*17d40*/  LOP3.LUT R0, R0, 0x3, RZ, 0xc0, !PT ;  /* 0x0000000300007812 */ /* 0x000fca00078ec0ff */
[----:B------:R0:W2:Y:S02]  /*17d50*/  SHFL.IDX PT, R14, R0, RZ, 0x1f ;  /* 0x00001fff000e7589 */ /* 0x0000a400000e0000 */
.L_x_1265:
[----:B--2---:R-:W-:Y:S01]  /*17d60*/  ISETP.NE.AND P0, PT, R14, RZ, PT ;  /* 0x000000ff0e00720c */ /* 0x004fe20003f05270 */
[----:B------:R-:W-:-:S12]  /*17d70*/  BSSY B0, `(.L_x_1187) ;  /* 0x000002c000007945 */ /* 0x000fd80003800000 */
[----:B------:R-:W-:Y:S05]  /*17d80*/  @P0 BRA `(.L_x_1188) ;  /* 0x0000000000a80947 */ /* 0x000fea0003800000 */
[----:B------:R-:W-:-:S03]  /*17d90*/  UMOV UR4, 0xffffffff ;  /* 0xffffffff00047882 */ /* 0x000fc60000000000 */
[----:B------:R-:W-:Y:S05]  /*17da0*/  BRA.DIV UR4, `(.L_x_1189) ;  /* 0x0000002204f87947 */ /* 0x000fea000b800000 */
[----:B------:R-:W-:-:S13]  /*17db0*/  ELECT P6, URZ, PT ;  /* 0x00000000003f782f */ /* 0x000fda00038c0000 */
.L_x_1268:
[----:B------:R-:W-:Y:S05]  /*17dc0*/  @!P6 BRA `(.L_x_1188) ;  /* 0x000000000098e947 */ /* 0x000fea0003800000 */
[----:B------:R-:W-:-:S06]  /*17dd0*/  ULOP3.LUT UR4, UR43, 0x2, URZ, 0xfc, !UPT ;  /* 0x000000022b047892 */ /* 0x000fcc000f8efc3f */
[----:B0-----:R-:W-:-:S05]  /*17de0*/  IMAD.U32 R0, RZ, RZ, UR4 ;  /* 0x00000004ff007e24 */ /* 0x001fca000f8e00ff */
[----:B------:R-:W-:-:S13]  /*17df0*/  ISETP.NE.AND P0, PT, R0, 0x3, PT ;  /* 0x000000030000780c */ /* 0x000fda0003f05270 */
[----:B------:R-:W-:Y:S05]  /*17e00*/  @!P0 BRA `(.L_x_1190) ;  /* 0x0000000000048947 */ /* 0x000fea0003800000 */
[----:B------:R-:W-:Y:S01]  /*17e10*/  BPT.TRAP 0x1 ;  /* 0x000000040000795c */ /* 0x000fe20000300000 */
.L_x_1190:
[C---:B------:R-:W-:Y:S01]  /*17e20*/  IMAD R3, R22.reuse, 0x8, R5 ;  /* 0x0000000816037824 */ /* 0x040fe200078e0205 */
[----:B------:R-:W-:Y:S01]  /*17e30*/  SHF.L.U32 R2, R23, 0x1f, RZ ;  /* 0x0000001f17027819 */ /* 0x000fe200000006ff */
[----:B------:R-:W-:-:S03]  /*17e40*/  VIADD R22, R22, 0x1 ;  /* 0x0000000116167836 */ /* 0x000fc60000000000 */
[----:B------:R-:W0:Y:S02]  /*17e50*/  SYNCS.PHASECHK.TRANS64.TRYWAIT P1, [R3+URZ+0x2a840], R2 ;  /* 0x02a84002030075a7 */ /* 0x000e24000802017f */
[----:B------:R-:W-:-:S04]  /*17e60*/  ISETP.NE.AND P2, PT, R22, 0x2, PT ;  /* 0x000000021600780c */ /* 0x000fc80003f45270 */
[----:B------:R-:W-:Y:S01]  /*17e70*/  SEL R0, RZ, 0x1, P2 ;  /* 0x00000001ff007807 */ /* 0x000fe20001000000 */
[----:B0-----:R-:W-:Y:S08]  /*17e80*/  @!P1 BRA `(.L_x_1191) ;  /* 0x0000002000e09947 */ /* 0x001ff00003800000 */
.L_x_1269:
[----:B------:R-:W-:Y:S02]  /*17e90*/  SEL R22, R22, RZ, P2 ;  /* 0x000000ff16167207 */ /* 0x000fe40001000000 */
[----:B------:R-:W-:Y:S01]  /*17ea0*/  LOP3.LUT R0, R23, R0, RZ, 0x3c, !PT ;  /* 0x0000000017007212 */ /* 0x000fe200078e3cff */
[----:B------:R-:W-:Y:S06]  /*17eb0*/  @!P0 BRA `(.L_x_1192) ;  /* 0x0000000000048947 */ /* 0x000fec0003800000 */
[----:B------:R-:W-:Y:S01]  /*17ec0*/  BPT.TRAP 0x1 ;  /* 0x000000040000795c */ /* 0x000fe20000300000 */
.L_x_1192:
[----:B------:R-:W-:Y:S01]  /*17ed0*/  IMAD R5, R22, 0x8, R5 ;  /* 0x0000000816057824 */ /* 0x000fe200078e0205 */
[----:B------:R-:W-:-:S04]  /*17ee0*/  SHF.L.U32 R0, R0, 0x1f, RZ ;  /* 0x0000001f00007819 */ /* 0x000fc800000006ff */
[----:B------:R-:W2:Y:S02]  /*17ef0*/  SYNCS.PHASECHK.TRANS64.TRYWAIT P1, [R5+URZ+0x2a840], R0 ;  /* 0x02a84000050075a7 */ /* 0x000ea4000802017f */
[----:B--2---:R-:W-:Y:S05]  /*17f00*/  @!P1 BRA `(.L_x_1193) ;  /* 0x0000002000d49947 */ /* 0x004fea0003800000 */
.L_x_1270:
[----:B------:R-:W-:Y:S05]  /*17f10*/  @!P0 BRA `(.L_x_1194) ;  /* 0x0000000000048947 */ /* 0x000fea0003800000 */
[----:B------:R-:W-:Y:S01]  /*17f20*/  BPT.TRAP 0x1 ;  /* 0x000000040000795c */ /* 0x000fe20000300000 */
.L_x_1194:
[----:B------:R-:W3:Y:S02]  /*17f30*/  SYNCS.PHASECHK.TRANS64.TRYWAIT P1, [R3+URZ+0x2a860], R2 ;  /* 0x02a86002030075a7 */ /* 0x000ee4000802017f */
[----:B---3--:R-:W-:Y:S05]  /*17f40*/  @!P1 BRA `(.L_x_1195) ;  /* 0x0000002000d89947 */ /* 0x008fea0003800000 */
.L_x_1271:
[----:B------:R-:W-:Y:S05]  /*17f50*/  @!P0 BRA `(.L_x_1196) ;  /* 0x0000000000048947 */ /* 0x000fea0003800000 */
[----:B------:R-:W-:Y:S01]  /*17f60*/  BPT.TRAP 0x1 ;  /* 0x000000040000795c */ /* 0x000fe20000300000 */
.L_x_1196:
[----:B------:R-:W4:Y:S02]  /*17f70*/  SYNCS.PHASECHK.TRANS64.TRYWAIT P1, [R5+URZ+0x2a860], R0 ;  /* 0x02a86000050075a7 */ /* 0x000f24000802017f */
[----:B----4-:R-:W-:Y:S05]  /*17f80*/  @!P1 BRA `(.L_x_1197) ;  /* 0x0000002000dc9947 */ /* 0x010fea0003800000 */
.L_x_1272:
[----:B------:R-:W-:Y:S05]  /*17f90*/  @!P0 BRA `(.L_x_1198) ;  /* 0x0000000000048947 */ /* 0x000fea0003800000 */
[----:B------:R-:W-:Y:S01]  /*17fa0*/  BPT.TRAP 0x1 ;  /* 0x000000040000795c */ /* 0x000fe20000300000 */
.L_x_1198:
[----:B------:R-:W5:Y:S02]  /*17fb0*/  SYNCS.PHASECHK.TRANS64.TRYWAIT P1, [R3+URZ+0x2a880], R2 ;  /* 0x02a88002030075a7 */ /* 0x000f64000802017f */
[----:B-----5:R-:W-:Y:S05]  /*17fc0*/  @!P1 BRA `(.L_x_1199) ;  /* 0x0000002000e09947 */ /* 0x020fea0003800000 */
.L_x_1273:
[----:B------:R-:W-:Y:S05]  /*17fd0*/  @!P0 BRA `(.L_x_1200) ;  /* 0x0000000000048947 */ /* 0x000fea0003800000 */
[----:B------:R-:W-:Y:S01]  /*17fe0*/  BPT.TRAP 0x1 ;  /* 0x000000040000795c */ /* 0x000fe20000300000 */
.L_x_1200:
[----:B------:R0:W0:Y:S02]  /*17ff0*/  SYNCS.PHASECHK.TRANS64.TRYWAIT P0, [R5+URZ+0x2a880], R0 ;  /* 0x02a88000050075a7 */ /* 0x000024000800017f */
[----:B0-----:R-:W-:Y:S05]  /*18000*/  @!P0 NANOSLEEP.SYNCS 0x989680 ;  /* 0x009896800000895d */ /* 0x001fea0003900000 */
[----:B------:R-:W0:Y:S02]  /*18010*/  @!P0 SYNCS.PHASECHK.TRANS64 P0, [R5+URZ+0x2a880], R0 ;  /* 0x02a88000050085a7 */ /* 0x000e24000800007f */
[----:B0-----:R-:W-:Y:S05]  /*18020*/  @!P0 BRA `(.L_x_1200) ;  /* 0xfffffffc00f08947 */ /* 0x001fea000383ffff */
.L_x_1188:
[----:B------:R-:W-:Y:S05]  /*18030*/  BSYNC B0 ;  /* 0x0000000000007941 */ /* 0x000fea0003800000 */
.L_x_1187:
[----:B------:R-:W-:Y:S05]  /*18040*/  EXIT ;  /* 0x000000000000794d */ /* 0x000fea0003800000 */
.L_x_1017:
[----:B0-----:R-:W-:-:S04]  /*18050*/  IMAD.U32 R3, RZ, RZ, UR36 ;  /* 0x00000024ff037e24 */ /* 0x001fc8000f8e00ff */
[----:B------:R0:W1:Y:S03]  /*18060*/  SYNCS.PHASECHK.TRANS64.TRYWAIT P1, [R3+URZ+0x2a800], R6 ;  /* 0x02a80006030075a7 */ /* 0x000066000802017f */
[----:B-1----:R-:W-:Y:S05]  /*18070*/  @!P1 NANOSLEEP.SYNCS 0x989680 ;  /* 0x009896800000995d */ /* 0x002fea0003900000 */
[----:B------:R-:W1:Y:S02]  /*18080*/  @!P1 SYNCS.PHASECHK.TRANS64 P1, [R3+URZ+0x2a800], R6 ;  /* 0x02a80006030095a7 */ /* 0x000e64000802007f */
[----:B-1----:R-:W-:Y:S05]  /*18090*/  @!P1 BRA `(.L_x_1017) ;  /* 0xfffffffc00ec9947 */ /* 0x002fea000383ffff */
[----:B------:R-:W-:Y:S05]  /*180a0*/  BRA `(.L_x_1201) ;  /* 0xfffffe9c00547947 */ /* 0x000fea000383ffff */
.L_x_1021:
[----:B--2---:R2:W3:Y:S02]  /*180b0*/  SYNCS.PHASECHK.TRANS64.TRYWAIT P1, [R15+URZ+0x2a830], R2 ;  /* 0x02a830020f0075a7 */ /* 0x0044e4000802017f */
[----:B---3--:R-:W-:Y:S05]  /*180c0*/  @!P1 NANOSLEEP.SYNCS 0x989680 ;  /* 0x009896800000995d */ /* 0x008fea0003900000 */
[----:B------:R-:W3:Y:S02]  /*180d0*/  @!P1 SYNCS.PHASECHK.TRANS64 P1, [R15+URZ+0x2a830], R2 ;  /* 0x02a830020f0095a7 */ /* 0x000ee4000802007f */
[----:B---3--:R-:W-:Y:S05]  /*180e0*/  @!P1 BRA `(.L_x_1021) ;  /* 0xfffffffc00f09947 */ /* 0x008fea000383ffff */
[----:B------:R-:W-:Y:S05]  /*180f0*/  BRA `(.L_x_1020) ;  /* 0xfffffe9c00707947 */ /* 0x000fea000383ffff */
.L_x_1038:
[----:B-1----:R-:W-:-:S04]  /*18100*/  IMAD.U32 R8, RZ, RZ, UR6 ;  /* 0x00000006ff087e24 */ /* 0x002fc8000f8e00ff */
[----:B------:R1:W2:Y:S03]  /*18110*/  SYNCS.PHASECHK.TRANS64.TRYWAIT P1, [R8+URZ+0x2a830], R7 ;  /* 0x02a83007080075a7 */ /* 0x0002a6000802017f */
[----:B--2---:R-:W-:Y:S05]  /*18120*/  @!P1 NANOSLEEP.SYNCS 0x989680 ;  /* 0x009896800000995d */ /* 0x004fea0003900000 */
[----:B------:R-:W2:Y:S02]  /*18130*/  @!P1 SYNCS.PHASECHK.TRANS64 P1, [R8+URZ+0x2a830], R7 ;  /* 0x02a83007080095a7 */ /* 0x000ea4000802007f */
[----:B--2---:R-:W-:Y:S05]  /*18140*/  @!P1 BRA `(.L_x_1038) ;  /* 0xfffffffc00ec9947 */ /* 0x004fea000383ffff */
[----:B------:R-:W-:Y:S05]  /*18150*/  BRA `(.L_x_1035) ;  /* 0xfffffed800587947 */ /* 0x000fea000383ffff */
.L_x_1042:
[----:B-1----:R-:W-:-:S04]  /*18160*/  IMAD.U32 R8, RZ, RZ, UR6 ;  /* 0x00000006ff087e24 */ /* 0x002fc8000f8e00ff */
[----:B------:R1:W2:Y:S03]  /*18170*/  SYNCS.PHASECHK.TRANS64.TRYWAIT P1, [R8+URZ+0x2a850], R7 ;  /* 0x02a85007080075a7 */ /* 0x0002a6000802017f */
[----:B--2---:R-:W-:Y:S05]  /*18180*/  @!P1 NANOSLEEP.SYNCS 0x989680 ;  /* 0x009896800000995d */ /* 0x004fea0003900000 */
[----:B------:R-:W2:Y:S02]  /*18190*/  @!P1 SYNCS.PHASECHK.TRANS64 P1, [R8+URZ+0x2a850], R7 ;  /* 0x02a85007080095a7 */ /* 0x000ea4000802007f */
[----:B--2---:R-:W-:Y:S05]  /*181a0*/  @!P1 BRA `(.L_x_1042) ;  /* 0xfffffffc00ec9947 */ /* 0x004fea000383ffff */
[----:B------:R-:W-:Y:S05]  /*181b0*/  BRA `(.L_x_1039) ;  /* 0xfffffedc00047947 */ /* 0x000fea000383ffff */
.L_x_1061:
[----:B-1----:R-:W-:-:S04]  /*181c0*/  IMAD.U32 R9, RZ, RZ, UR6 ;  /* 0x00000006ff097e24 */ /* 0x002fc8000f8e00ff */
[----:B------:R1:W2:Y:S03]  /*181d0*/  SYNCS.PHASECHK.TRANS64.TRYWAIT P1, [R9+URZ+0x2a830], R8 ;  /* 0x02a83008090075a7 */ /* 0x0002a6000802017f */
[----:B--2---:R-:W-:Y:S05]  /*181e0*/  @!P1 NANOSLEEP.SYNCS 0x989680 ;  /* 0x009896800000995d */ /* 0x004fea0003900000 */
[----:B------:R-:W2:Y:S02]  /*181f0*/  @!P1 SYNCS.PHASECHK.TRANS64 P1, [R9+URZ+0x2a830], R8 ;  /* 0x02a83008090095a7 */ /* 0x000ea4000802007f */
[----:B--2---:R-:W-:Y:S05]  /*18200*/  @!P1 BRA `(.L_x_1061) ;  /* 0xfffffffc00ec9947 */ /* 0x004fea000383ffff */
[----:B------:R-:W-:Y:S05]  /*18210*/  BRA `(.L_x_1058) ;  /* 0xffffff1400347947 */ /* 0x000fea000383ffff */
.L_x_1065:
[----:B-1----:R-:W-:-:S04]  /*18220*/  IMAD.U32 R9, RZ, RZ, UR6 ;  /* 0x00000006ff097e24 */ /* 0x002fc8000f8e00ff */
[----:B------:R1:W2:Y:S03]  /*18230*/  SYNCS.PHASECHK.TRANS64.TRYWAIT P1, [R9+URZ+0x2a850], R8 ;  /* 0x02a85008090075a7 */ /* 0x0002a6000802017f */
[----:B--2---:R-:W-:Y:S05]  /*18240*/  @!P1 NANOSLEEP.SYNCS 0x989680 ;  /* 0x009896800000995d */ /* 0x004fea0003900000 */
[----:B------:R-:W2:Y:S02]  /*18250*/  @!P1 SYNCS.PHASECHK.TRANS64 P1, [R9+URZ+0x2a850], R8 ;  /* 0x02a85008090095a7 */ /* 0x000ea4000802007f */
[----:B--2---:R-:W-:Y:S05]  /*18260*/  @!P1 BRA `(.L_x_1065) ;  /* 0xfffffffc00ec9947 */ /* 0x004fea000383ffff */
[----:B------:R-:W-:Y:S05]  /*18270*/  BRA `(.L_x_1062) ;  /* 0xffffff1400e07947 */ /* 0x000fea000383ffff */
.L_x_1073:
[----:B-1----:R-:W-:-:S04]  /*18280*/  IMAD.U32 R8, RZ, RZ, UR6 ;  /* 0x00000006ff087e24 */ /* 0x002fc8000f8e00ff */
[----:B------:R1:W2:Y:S03]  /*18290*/  SYNCS.PHASECHK.TRANS64.TRYWAIT P1, [R8+URZ+0x2a830], R7 ;  /* 0x02a83007080075a7 */ /* 0x0002a6000802017f */
[----:B--2---:R-:W-:Y:S05]  /*182a0*/  @!P1 NANOSLEEP.SYNCS 0x989680 ;  /* 0x009896800000995d */ /* 0x004fea0003900000 */
[----:B------:R-:W2:Y:S02]  /*182b0*/  @!P1 SYNCS.PHASECHK.TRANS64 P1, [R8+URZ+0x2a830], R7 ;  /* 0x02a83007080095a7 */ /* 0x000ea4000802007f */
[----:B--2---:R-:W-:Y:S05]  /*182c0*/  @!P1 BRA `(.L_x_1073) ;  /* 0xfffffffc00ec9947 */ /* 0x004fea000383ffff */
[----:B------:R-:W-:Y:S05]  /*182d0*/  BRA `(.L_x_1070) ;  /* 0xffffff3c00447947 */ /* 0x000fea000383ffff */
.L_x_1077:
[----:B-1----:R-:W-:-:S04]  /*182e0*/  IMAD.U32 R8, RZ, RZ, UR6 ;  /* 0x00000006ff087e24 */ /* 0x002fc8000f8e00ff */
[----:B------:R1:W2:Y:S03]  /*182f0*/  SYNCS.PHASECHK.TRANS64.TRYWAIT P1, [R8+URZ+0x2a850], R7 ;  /* 0x02a85007080075a7 */ /* 0x0002a6000802017f */
[----:B--2---:R-:W-:Y:S05]  /*18300*/  @!P1 NANOSLEEP.SYNCS 0x989680 ;  /* 0x009896800000995d */ /* 0x004fea0003900000 */
[----:B------:R-:W2:Y:S02]  /*18310*/  @!P1 SYNCS.PHASECHK.TRANS64 P1, [R8+URZ+0x2a850], R7 ;  /* 0x02a85007080095a7 */ /* 0x000ea4000802007f */
[----:B--2---:R-:W-:Y:S05]  /*18320*/  @!P1 BRA `(.L_x_1077) ;  /* 0xfffffffc00ec9947 */ /* 0x004fea000383ffff */
[----:B------:R-:W-:Y:S05]  /*18330*/  BRA `(.L_x_1074) ;  /* 0xffffff3c00e47947 */ /* 0x000fea000383ffff */
.L_x_1092:
[----:B-1----:R-:W-:-:S04]  /*18340*/  IMAD.U32 R5, RZ, RZ, UR9 ;  /* 0x00000009ff057e24 */ /* 0x002fc8000f8e00ff */
[----:B------:R1:W2:Y:S03]  /*18350*/  SYNCS.PHASECHK.TRANS64.TRYWAIT P1, [R5+URZ+0x2a850], R0 ;  /* 0x02a85000050075a7 */ /* 0x0002a6000802017f */
[----:B--2---:R-:W-:Y:S05]  /*18360*/  @!P1 NANOSLEEP.SYNCS 0x989680 ;  /* 0x009896800000995d */ /* 0x004fea0003900000 */
[----:B------:R-:W2:Y:S02]  /*18370*/  @!P1 SYNCS.PHASECHK.TRANS64 P1, [R5+URZ+0x2a850], R0 ;  /* 0x02a85000050095a7 */ /* 0x000ea4000802007f */
[----:B--2---:R-:W-:Y:S05]  /*18380*/  @!P1 BRA `(.L_x_1092) ;  /* 0xfffffffc00ec9947 */ /* 0x004fea000383ffff */
[----:B------:R-:W-:Y:S05]  /*18390*/  BRA `(.L_x_1091) ;  /* 0xffffff74004c7947 */ /* 0x000fea000383ffff */
.L_x_1132:
[----:B------:R-:W2:Y:S01]  /*183a0*/  S2R R19, SR_TID.X ;  /* 0x0000000000137919 */ /* 0x000ea20000002100 */
[----:B------:R-:W-:Y:S02]  /*183b0*/  IMAD.MOV.U32 R12, RZ, RZ, RZ ;  /* 0x000000ffff0c7224 */ /* 0x000fe400078e00ff */
        /* <DEDUP_REMOVED lines=8> */
.L_x_1202:
[----:B------:R-:W-:Y:S05]  /*18440*/  BRA `(.L_x_1203) ;  /* 0xffffffc000cc7947 */ /* 0x000fea000383ffff */
.L_x_1135:
[----:B0-----:R0:W1:Y:S02]  /*18450*/  SYNCS.PHASECHK.TRANS64.TRYWAIT P0, [R4+URZ+0x2a880], R21 ;  /* 0x02a88015040075a7 */ /* 0x001064000800017f */
[----:B-1----:R-:W-:Y:S05]  /*18460*/  @!P0 NANOSLEEP.SYNCS 0x989680 ;  /* 0x009896800000895d */ /* 0x002fea0003900000 */
[----:B------:R-:W1:Y:S02]  /*18470*/  @!P0 SYNCS.PHASECHK.TRANS64 P0, [R4+URZ+0x2a880], R21 ;  /* 0x02a88015040085a7 */ /* 0x000e64000800007f */
[----:B-1----:R-:W-:Y:S05]  /*18480*/  @!P0 BRA `(.L_x_1135) ;  /* 0xfffffffc00f08947 */ /* 0x002fea000383ffff */
[----:B------:R-:W-:Y:S05]  /*18490*/  BRA `(.L_x_1204) ;  /* 0xffffffc400707947 */ /* 0x000fea000383ffff */
.L_x_1136:
        /* <DEDUP_REMOVED lines=8> */
.L_x_1206:
[----:B------:R-:W-:Y:S05]  /*18520*/  BSYNC B0 ;  /* 0x0000000000007941 */ /* 0x000fea0003800000 */
.L_x_1205:
[----:B------:R-:W-:Y:S01]  /*18530*/  IMAD.MOV.U32 R13, RZ, RZ, R5 ;  /* 0x000000ffff0d7224 */ /* 0x000fe200078e0005 */
[C---:B------:R-:W-:Y:S01]  /*18540*/  LOP3.LUT P3, RZ, R16.reuse, 0x80, RZ, 0xc0, !PT ;  /* 0x0000008010ff7812 */ /* 0x040fe2000786c0ff */
[----:B------:R-:W-:Y:S01]  /*18550*/  IMAD.MOV.U32 R12, RZ, RZ, RZ ;  /* 0x000000ffff0c7224 */ /* 0x000fe200078e00ff */
[----:B------:R-:W-:Y:S01]  /*18560*/  LOP3.LUT P1, RZ, R16, 0x40, RZ, 0xc0, !PT ;  /* 0x0000004010ff7812 */ /* 0x000fe2000782c0ff */
[----:B------:R-:W-:Y:S01]  /*18570*/  IMAD.MOV.U32 R11, RZ, RZ, 0x1c1f ;  /* 0x00001c1fff0b7424 */ /* 0x000fe200078e00ff */
[----:B------:R-:W-:Y:S01]  /*18580*/  ISETP.GE.AND P5, PT, R8, 0x61, PT ;  /* 0x000000610800780c */ /* 0x000fe20003fa6270 */
[----:B------:R-:W-:Y:S02]  /*18590*/  IMAD.MOV.U32 R15, RZ, RZ, -0x1 ;  /* 0xffffffffff0f7424 */ /* 0x000fe400078e00ff */
[----:B------:R-:W-:-:S10]  /*185a0*/  IMAD.MOV.U32 R0, RZ, RZ, R14 ;  /* 0x000000ffff007224 */ /* 0x000fd400078e000e */
[----:B------:R-:W-:Y:S05]  /*185b0*/  WARPSYNC.COLLECTIVE R15, `(.L_x_1207) ;  /* 0x000000000f087348 */ /* 0x000fea0003c00000 */
[----:B------:R0:W1:Y:S02]  /*185c0*/  SHFL.IDX P6, R14, R13, R12, R11 ;  /* 0x0000000c0d0e7389 */ /* 0x00006400000c000b */
[----:B01----:R-:W-:Y:S01]  /*185d0*/  ENDCOLLECTIVE ;  /* 0x000000000000791b */ /* 0x003fe20003800000 */
.L_x_1207:
[----:B------:R-:W-:Y:S02]  /*185e0*/  IMAD.MOV.U32 R13, RZ, RZ, R9 ;  /* 0x000000ffff0d7224 */ /* 0x000fe400078e0009 */
[----:B------:R-:W-:Y:S02]  /*185f0*/  IMAD.MOV.U32 R12, RZ, RZ, 0x1 ;  /* 0x00000001ff0c7424 */ /* 0x000fe400078e00ff */
[----:B------:R-:W-:-:S07]  /*18600*/  IMAD.MOV.U32 R2, RZ, RZ, R14 ;  /* 0x000000ffff027224 */ /* 0x000fce00078e000e */
[----:B------:R-:W-:Y:S05]  /*18610*/  WARPSYNC.COLLECTIVE R15, `(.L_x_1208) ;  /* 0x000000000f087348 */ /* 0x000fea0003c00000 */
[----:B------:R0:W1:Y:S02]  /*18620*/  SHFL.IDX P6, R14, R13, R12, R11 ;  /* 0x0000000c0d0e7389 */ /* 0x00006400000c000b */
[----:B01----:R-:W-:Y:S01]  /*18630*/  ENDCOLLECTIVE ;  /* 0x000000000000791b */ /* 0x003fe20003800000 */
.L_x_1208:
[----:B------:R-:W-:-:S05]  /*18640*/  IADD3 R2, P0, R28, R2, RZ ;  /* 0x000000021c027210 */ /* 0x000fca0007f1e0ff */
[----:B------:R-:W-:Y:S01]  /*18650*/  IMAD.X R3, RZ, RZ, R0, P0 ;  /* 0x000000ffff037224 */ /* 0x000fe200000e0600 */
[----:B------:R-:W-:Y:S01]  /*18660*/  ISETP.LT.OR P0, PT, R8, 0x1, P3 ;  /* 0x000000010800780c */ /* 0x000fe20001f01670 */
[----:B------:R-:W-:Y:S02]  /*18670*/  IMAD.IADD R0, R17, 0x1, R20 ;  /* 0x0000000111007824 */ /* 0x000fe400078e0214 */
[----:B------:R-:W-:-:S10]  /*18680*/  IMAD.MOV.U32 R13, RZ, RZ, R5 ;  /* 0x000000ffff0d7224 */ /* 0x000fd400078e0005 */
        /* <DEDUP_REMOVED lines=12> */
.L_x_1209:
[----:B------:R-:W-:Y:S02]  /*18750*/  IMAD.MOV.U32 R13, RZ, RZ, R9 ;  /* 0x000000ffff0d7224 */ /* 0x000fe400078e0009 */
[----:B------:R-:W-:Y:S02]  /*18760*/  IMAD.MOV.U32 R12, RZ, RZ, 0x2 ;  /* 0x00000002ff0c7424 */ /* 0x000fe400078e00ff */
[----:B------:R-:W-:-:S07]  /*18770*/  IMAD.MOV.U32 R2, RZ, RZ, R14 ;  /* 0x000000ffff027224 */ /* 0x000fce00078e000e */
[----:B------:R-:W-:Y:S05]  /*18780*/  WARPSYNC.COLLECTIVE R15, `(.L_x_1210) ;  /* 0x000000000f087348 */ /* 0x000fea0003c00000 */
[----:B------:R0:W1:Y:S02]  /*18790*/  SHFL.IDX P6, R14, R13, R12, R11 ;  /* 0x0000000c0d0e7389 */ /* 0x00006400000c000b */
[----:B01----:R-:W-:Y:S01]  /*187a0*/  ENDCOLLECTIVE ;  /* 0x000000000000791b */ /* 0x003fe20003800000 */
.L_x_1210:
        /* <DEDUP_REMOVED lines=16> */
.L_x_1211:
[----:B------:R-:W-:Y:S02]  /*188b0*/  IMAD.MOV.U32 R13, RZ, RZ, R9 ;  /* 0x000000ffff0d7224 */ /* 0x000fe400078e0009 */
[----:B------:R-:W-:Y:S02]  /*188c0*/  IMAD.MOV.U32 R12, RZ, RZ, 0x3 ;  /* 0x00000003ff0c7424 */ /* 0x000fe400078e00ff */
[----:B------:R-:W-:-:S07]  /*188d0*/  IMAD.MOV.U32 R2, RZ, RZ, R14 ;  /* 0x000000ffff027224 */ /* 0x000fce00078e000e */
[----:B------:R-:W-:Y:S05]  /*188e0*/  WARPSYNC.COLLECTIVE R15, `(.L_x_1212) ;  /* 0x000000000f087348 */ /* 0x000fea0003c00000 */
[----:B------:R0:W1:Y:S02]  /*188f0*/  SHFL.IDX P6, R14, R13, R12, R11 ;  /* 0x0000000c0d0e7389 */ /* 0x00006400000c000b */
[----:B01----:R-:W-:Y:S01]  /*18900*/  ENDCOLLECTIVE ;  /* 0x000000000000791b */ /* 0x003fe20003800000 */
.L_x_1212:
[----:B------:R-:W-:-:S05]  /*18910*/  IADD3 R2, P0, R28, R2, RZ ;  /* 0x000000021c027210 */ /* 0x000fca0007f1e0ff */
[----:B------:R-:W-:Y:S01]  /*18920*/  IMAD.X R3, RZ, RZ, R3, P0 ;  /* 0x000000ffff037224 */ /* 0x000fe200000e0603 */
[C---:B------:R-:W-:Y:S02]  /*18930*/  ISETP.LT.OR P0, PT, R8.reuse, 0x41, P3 ;  /* 0x000000410800780c */ /* 0x040fe40001f01670 */
[----:B------:R-:W-:Y:S01]  /*18940*/  ISETP.GE.AND P3, PT, R8, 0x21, PT ;  /* 0x000000210800780c */ /* 0x000fe20003f66270 */
[----:B------:R-:W-:-:S10]  /*18950*/  IMAD.MOV.U32 R13, RZ, RZ, R5 ;  /* 0x000000ffff0d7224 */ /* 0x000fd400078e0005 */
[----:B------:R-:W-:Y:S01]  /*18960*/  @!PT LDS RZ, [RZ] ;  /* 0x00000000fffff984 */ /* 0x000fe20000000800 */
[----:B------:R-:W-:Y:S01]  /*18970*/  @!PT LDS RZ, [RZ] ;  /* 0x00000000fffff984 */ /* 0x000fe20000000800 */
[----:B------:R-:W-:Y:S01]  /*18980*/  @!PT LDS RZ, [RZ] ;  /* 0x00000000fffff984 */ /* 0x000fe20000000800 */
[----:B------:R0:W-:Y:S01]  /*18990*/  LDGSTS.E.BYPASS.LTC128B.128 [R0+0xd400], desc[UR52][R2.64], !P0 ;  /* 0x0d40000002007fae */ /* 0x0001e2000c101d74 */
[C---:B------:R-:W-:Y:S01]  /*189a0*/  ISETP.LT.OR P0, PT, R8.reuse, 0x41, P1 ;  /* 0x000000410800780c */ /* 0x040fe20000f01670 */
[----:B------:R-:W-:Y:S01]  /*189b0*/  IMAD.MOV.U32 R9, RZ, RZ, R14 ;  /* 0x000000ffff097224 */ /* 0x000fe200078e000e */
[----:B------:R-:W-:-:S13]  /*189c0*/  ISETP.GE.AND P1, PT, R8, 0x41, PT ;  /* 0x000000410800780c */ /* 0x000fda0003f26270 */
[----:B0-----:R-:W-:Y:S05]  /*189d0*/  WARPSYNC.COLLECTIVE R15, `(.L_x_1213) ;  /* 0x000000000f087348 */ /* 0x001fea0003c00000 */
[----:B------:R1:W2:Y:S02]  /*189e0*/  SHFL.IDX P6, R14, R13, R12, R11 ;  /* 0x0000000c0d0e7389 */ /* 0x0002a400000c000b */
[----:B012---:R-:W-:Y:S01]  /*189f0*/  ENDCOLLECTIVE ;  /* 0x000000000000791b */ /* 0x007fe20003800000 */
.L_x_1213:
[----:B------:R-:W-:Y:S01]  /*18a00*/  @!PT LDS RZ, [RZ] ;  /* 0x00000000fffff984 */ /* 0x000fe20000000800 */
[----:B------:R-:W-:Y:S01]  /*18a10*/  @!PT LDS RZ, [RZ] ;  /* 0x00000000fffff984 */ /* 0x000fe20000000800 */
[----:B------:R-:W-:Y:S01]  /*18a20*/  @!PT LDS RZ, [RZ] ;  /* 0x00000000fffff984 */ /* 0x000fe20000000800 */
[----:B------:R0:W-:Y:S01]  /*18a30*/  LDGSTS.E.BYPASS.LTC128B.128 [R0+0xf400], desc[UR52][R2.64+0x40], !P0 ;  /* 0x0f40004002007fae */ /* 0x0001e2000c101d74 */
[----:B------:R-:W-:-:S13]  /*18a40*/  ISETP.LT.OR P0, PT, R8, 0x41, P2 ;  /* 0x000000410800780c */ /* 0x000fda0001701670 */
[----:B------:R0:W-:Y:S01]  /*18a50*/  LDGSTS.E.BYPASS.LTC128B.128 [R0+0x11400], desc[UR52][R2.64+0x80], !P0 ;  /* 0x1140008002007fae */ /* 0x0001e2000c101d74 */
[----:B------:R-:W-:Y:S05]  /*18a60*/  BRA `(.L_x_1214) ;  /* 0xffffffc400047947 */ /* 0x000fea000383ffff */
.L_x_1141:
[----:B-1----:R1:W2:Y:S02]  /*18a70*/  SYNCS.PHASECHK.TRANS64.TRYWAIT P0, [R4+URZ+0x2a840], R21 ;  /* 0x02a84015040075a7 */ /* 0x0022a4000800017f */
[----:B--2---:R-:W-:Y:S05]  /*18a80*/  @!P0 NANOSLEEP.SYNCS 0x989680 ;  /* 0x009896800000895d */ /* 0x004fea0003900000 */
[----:B------:R-:W2:Y:S02]  /*18a90*/  @!P0 SYNCS.PHASECHK.TRANS64 P0, [R4+URZ+0x2a840], R21 ;  /* 0x02a84015040085a7 */ /* 0x000ea4000800007f */
[----:B--2---:R-:W-:Y:S05]  /*18aa0*/  @!P0 BRA `(.L_x_1141) ;  /* 0xfffffffc00f08947 */ /* 0x004fea000383ffff */
[----:B------:R-:W-:Y:S05]  /*18ab0*/  BRA `(.L_x_1215) ;  /* 0xffffffc400707947 */ /* 0x000fea000383ffff */
.L_x_1142:
[----:B------:R-:W-:Y:S01]  /*18ac0*/  BSSY B0, `(.L_x_1216) ;  /* 0x0000008000007945 */ /* 0x000fe20003800000 */
[----:B------:R-:W-:Y:S02]  /*18ad0*/  IMAD.MOV.U32 R13, RZ, RZ, R6 ;  /* 0x000000ffff0d7224 */ /* 0x000fe400078e0006 */
[----:B------:R-:W-:Y:S02]  /*18ae0*/  IMAD.MOV.U32 R12, RZ, RZ, RZ ;  /* 0x000000ffff0c7224 */ /* 0x000fe400078e00ff */
[----:B------:R-:W-:Y:S02]  /*18af0*/  IMAD.MOV.U32 R11, RZ, RZ, 0x1c1f ;  /* 0x00001c1fff0b7424 */ /* 0x000fe400078e00ff */
[----:B------:R-:W-:-:S07]  /*18b00*/  IMAD.MOV.U32 R15, RZ, RZ, -0x1 ;  /* 0xffffffffff0f7424 */ /* 0x000fce00078e00ff */
[----:B01----:R-:W-:Y:S05]  /*18b10*/  WARPSYNC.COLLECTIVE R15, `(.L_x_1217) ;  /* 0x000000000f087348 */ /* 0x003fea0003c00000 */
[----:B------:R2:W3:Y:S02]  /*18b20*/  SHFL.IDX P6, R14, R13, R12, R11 ;  /* 0x0000000c0d0e7389 */ /* 0x0004e400000c000b */
[----:B0123--:R-:W-:Y:S01]  /*18b30*/  ENDCOLLECTIVE ;  /* 0x000000000000791b */ /* 0x00ffe20003800000 */
.L_x_1217:
[----:B------:R-:W-:Y:S05]  /*18b40*/  BSYNC B0 ;  /* 0x0000000000007941 */ /* 0x000fea0003800000 */
.L_x_1216:
[----:B------:R-:W-:Y:S01]  /*18b50*/  IMAD.MOV.U32 R13, RZ, RZ, R5 ;  /* 0x000000ffff0d7224 */ /* 0x000fe200078e0005 */
[----:B------:R-:W-:Y:S01]  /*18b60*/  P2R R7, PR, RZ, 0x20 ;  /* 0x00000020ff077803 */ /* 0x000fe20000000000 */
[----:B------:R-:W-:Y:S01]  /*18b70*/  IMAD.MOV.U32 R12, RZ, RZ, RZ ;  /* 0x000000ffff0c7224 */ /* 0x000fe200078e00ff */
[----:B------:R-:W-:Y:S01]  /*18b80*/  LOP3.LUT P5, RZ, R16, 0x2, RZ, 0xc0, !PT ;  /* 0x0000000210ff7812 */ /* 0x000fe200078ac0ff */
[----:B------:R-:W-:Y:S02]  /*18b90*/  IMAD.MOV.U32 R11, RZ, RZ, 0x1c1f ;  /* 0x00001c1fff0b7424 */ /* 0x000fe400078e00ff */
[----:B------:R-:W-:Y:S02]  /*18ba0*/  IMAD.MOV.U32 R15, RZ, RZ, -0x1 ;  /* 0xffffffffff0f7424 */ /* 0x000fe400078e00ff */
[----:B------:R-:W-:-:S08]  /*18bb0*/  IMAD.MOV.U32 R2, RZ, RZ, R14 ;  /* 0x000000ffff027224 */ /* 0x000fd000078e000e */
[----:B------:R-:W-:Y:S05]  /*18bc0*/  WARPSYNC.COLLECTIVE R15, `(.L_x_1218) ;  /* 0x000000000f087348 */ /* 0x000fea0003c00000 */
[----:B------:R0:W1:Y:S02]  /*18bd0*/  SHFL.IDX P6, R14, R13, R12, R11 ;  /* 0x0000000c0d0e7389 */ /* 0x00006400000c000b */
[----:B01----:R-:W-:Y:S01]  /*18be0*/  ENDCOLLECTIVE ;  /* 0x000000000000791b */ /* 0x003fe20003800000 */
.L_x_1218:
[----:B------:R-:W-:Y:S02]  /*18bf0*/  IMAD.MOV.U32 R13, RZ, RZ, R6 ;  /* 0x000000ffff0d7224 */ /* 0x000fe400078e0006 */
[----:B------:R-:W-:Y:S01]  /*18c00*/  IMAD.MOV.U32 R12, RZ, RZ, 0x1 ;  /* 0x00000001ff0c7424 */ /* 0x000fe200078e00ff */
[----:B------:R-:W-:Y:S02]  /*18c10*/  LOP3.LUT P6, RZ, R16, 0x4, RZ, 0xc0, !PT ;  /* 0x0000000410ff7812 */ /* 0x000fe400078cc0ff */
[----:B------:R-:W-:-:S05]  /*18c20*/  @P4 IADD3 R14, P0, R28, R14, RZ ;  /* 0x0000000e1c0e4210 */ /* 0x000fca0007f1e0ff */
[----:B------:R-:W-:Y:S02]  /*18c30*/  @P4 IMAD.X R3, RZ, RZ, R2, P0 ;  /* 0x000000ffff034224 */ /* 0x000fe400000e0602 */
[----:B------:R-:W-:-:S05]  /*18c40*/  @P4 IMAD.MOV.U32 R2, RZ, RZ, R14 ;  /* 0x000000ffff024224 */ /* 0x000fca00078e000e */
[----:B------:R-:W-:Y:S01]  /*18c50*/  @!PT LDS RZ, [RZ] ;  /* 0x00000000fffff984 */ /* 0x000fe20000000800 */
[----:B------:R-:W-:Y:S01]  /*18c60*/  @!PT LDS RZ, [RZ] ;  /* 0x00000000fffff984 */ /* 0x000fe20000000800 */
[----:B------:R-:W-:Y:S01]  /*18c70*/  @!PT LDS RZ, [RZ] ;  /* 0x00000000fffff984 */ /* 0x000fe20000000800 */
[----:B------:R0:W-:Y:S02]  /*18c80*/  @P4 LDGSTS.E.BYPASS.LTC128B.128 [R0+0x1e400], desc[UR52][R2.64], !P6 ;  /* 0x1e40000002004fae */ /* 0x0001e4000f101d74 */
[----:B0-----:R-:W-:Y:S05]  /*18c90*/  WARPSYNC.COLLECTIVE R15, `(.L_x_1219) ;  /* 0x000000000f087348 */ /* 0x001fea0003c00000 */
[----:B------:R1:W2:Y:S02]  /*18ca0*/  SHFL.IDX P6, R14, R13, R12, R11 ;  /* 0x0000000c0d0e7389 */ /* 0x0002a400000c000b */
[----:B012---:R-:W-:Y:S01]  /*18cb0*/  ENDCOLLECTIVE ;  /* 0x000000000000791b */ /* 0x007fe20003800000 */
.L_x_1219:
[----:B------:R-:W-:Y:S01]  /*18cc0*/  @!PT LDS RZ, [RZ] ;  /* 0x00000000fffff984 */ /* 0x000fe20000000800 */
[----:B------:R-:W-:Y:S01]  /*18cd0*/  @!PT LDS RZ, [RZ] ;  /* 0x00000000fffff984 */ /* 0x000fe20000000800 */
[----:B------:R-:W-:Y:S01]  /*18ce0*/  @!PT LDS RZ, [RZ] ;  /* 0x00000000fffff984 */ /* 0x000fe20000000800 */
[----:B------:R0:W-:Y:S04]  /*18cf0*/  @P4 LDGSTS.E.BYPASS.LTC128B.128 [R0+0x20400], desc[UR52][R2.64+0x40], !P5 ;  /* 0x2040004002004fae */ /* 0x0001e8000e901d74 */
[----:B------:R0:W-:Y:S01]  /*18d00*/  @P4 LDGSTS.E.BYPASS.LTC128B.128 [R0+0x22400], desc[UR52][R2.64+0x80], !P2 ;  /* 0x2240008002004fae */ /* 0x0001e2000d101d74 */
[----:B------:R-:W-:Y:S01]  /*18d10*/  LOP3.LUT P4, RZ, R16, 0x4, RZ, 0xc0, !PT ;  /* 0x0000000410ff7812 */ /* 0x000fe2000788c0ff */
[----:B------:R-:W-:Y:S02]  /*18d20*/  IMAD.MOV.U32 R13, RZ, RZ, R5 ;  /* 0x000000ffff0d7224 */ /* 0x000fe400078e0005 */
[----:B------:R-:W-:-:S10]  /*18d30*/  IMAD.MOV.U32 R8, RZ, RZ, R14 ;  /* 0x000000ffff087224 */ /* 0x000fd400078e000e */
[----:B0-----:R-:W-:Y:S05]  /*18d40*/  WARPSYNC.COLLECTIVE R15, `(.L_x_1220) ;  /* 0x000000000f087348 */ /* 0x001fea0003c00000 */
[----:B------:R1:W2:Y:S02]  /*18d50*/  SHFL.IDX P6, R14, R13, R12, R11 ;  /* 0x0000000c0d0e7389 */ /* 0x0002a400000c000b */
[----:B012---:R-:W-:Y:S01]  /*18d60*/  ENDCOLLECTIVE ;  /* 0x000000000000791b */ /* 0x007fe20003800000 */
.L_x_1220:
[----:B------:R-:W-:Y:S02]  /*18d70*/  IMAD.MOV.U32 R13, RZ, RZ, R6 ;  /* 0x000000ffff0d7224 */ /* 0x000fe400078e0006 */
[----:B------:R-:W-:Y:S01]  /*18d80*/  IMAD.MOV.U32 R12, RZ, RZ, 0x2 ;  /* 0x00000002ff0c7424 */ /* 0x000fe200078e00ff */
[----:B------:R-:W-:-:S05]  /*18d90*/  @P3 IADD3 R14, P0, R28, R14, RZ ;  /* 0x0000000e1c0e3210 */ /* 0x000fca0007f1e0ff */
[----:B------:R-:W-:-:S08]  /*18da0*/  @P3 IMAD.MOV.U32 R2, RZ, RZ, R14 ;  /* 0x000000ffff023224 */ /* 0x000fd000078e000e */
[----:B------:R-:W-:Y:S05]  /*18db0*/  WARPSYNC.COLLECTIVE R15, `(.L_x_1221) ;  /* 0x000000000f087348 */ /* 0x000fea0003c00000 */
[----:B------:R0:W1:Y:S02]  /*18dc0*/  SHFL.IDX P6, R14, R13, R12, R11 ;  /* 0x0000000c0d0e7389 */ /* 0x00006400000c000b */
[----:B01----:R-:W-:Y:S01]  /*18dd0*/  ENDCOLLECTIVE ;  /* 0x000000000000791b */ /* 0x003fe20003800000 */
.L_x_1221:
[----:B------:R-:W-:-:S04]  /*18de0*/  @P3 IMAD.X R9, RZ, RZ, R8, P0 ;  /* 0x000000ffff093224 */ /* 0x000fc800000e0608 */
        /* <DEDUP_REMOVED lines=12> */
.L_x_1222:
[----:B------:R-:W-:Y:S02]  /*18eb0*/  IMAD.MOV.U32 R13, RZ, RZ, R6 ;  /* 0x000000ffff0d7224 */ /* 0x000fe400078e0006 */
[----:B------:R-:W-:Y:S01]  /*18ec0*/  IMAD.MOV.U32 R12, RZ, RZ, 0x3 ;  /* 0x00000003ff0c7424 */ /* 0x000fe200078e00ff */
[----:B------:R-:W-:-:S05]  /*18ed0*/  @P1 IADD3 R14, P0, R28, R14, RZ ;  /* 0x0000000e1c0e1210 */ /* 0x000fca0007f1e0ff */
[----:B------:R-:W-:-:S08]  /*18ee0*/  @P1 IMAD.MOV.U32 R2, RZ, RZ, R14 ;  /* 0x000000ffff021224 */ /* 0x000fd000078e000e */
[----:B------:R-:W-:Y:S05]  /*18ef0*/  WARPSYNC.COLLECTIVE R15, `(.L_x_1223) ;  /* 0x000000000f087348 */ /* 0x000fea0003c00000 */
[----:B------:R0:W1:Y:S02]  /*18f00*/  SHFL.IDX P6, R14, R13, R12, R11 ;  /* 0x0000000c0d0e7389 */ /* 0x00006400000c000b */
[----:B01----:R-:W-:Y:S01]  /*18f10*/  ENDCOLLECTIVE ;  /* 0x000000000000791b */ /* 0x003fe20003800000 */
.L_x_1223:
[----:B------:R-:W-:-:S04]  /*18f20*/  @P1 IMAD.X R9, RZ, RZ, R8, P0 ;  /* 0x000000ffff091224 */ /* 0x000fc800000e0608 */
[----:B------:R-:W-:-:S05]  /*18f30*/  @P1 IMAD.MOV.U32 R3, RZ, RZ, R9 ;  /* 0x000000ffff031224 */ /* 0x000fca00078e0009 */
[----:B------:R-:W-:Y:S01]  /*18f40*/  @!PT LDS RZ, [RZ] ;  /* 0x00000000fffff984 */ /* 0x000fe20000000800 */
[----:B------:R-:W-:Y:S01]  /*18f50*/  @!PT LDS RZ, [RZ] ;  /* 0x00000000fffff984 */ /* 0x000fe20000000800 */
[----:B------:R-:W-:Y:S01]  /*18f60*/  @!PT LDS RZ, [RZ] ;  /* 0x00000000fffff984 */ /* 0x000fe20000000800 */
[----:B------:R0:W-:Y:S01]  /*18f70*/  @P1 LDGSTS.E.BYPASS.LTC128B.128 [R0+0x1f400], desc[UR52][R2.64], !P4 ;  /* 0x1f40000002001fae */ /* 0x0001e2000e101d74 */
[----:B------:R-:W-:-:S03]  /*18f80*/  IMAD.MOV.U32 R13, RZ, RZ, R5 ;  /* 0x000000ffff0d7224 */ /* 0x000fc600078e0005 */
[----:B------:R0:W-:Y:S01]  /*18f90*/  @P1 LDGSTS.E.BYPASS.LTC128B.128 [R0+0x21400], desc[UR52][R2.64+0x40], !P5 ;  /* 0x2140004002001fae */ /* 0x0001e2000e901d74 */
[----:B------:R-:W-:-:S03]  /*18fa0*/  ISETP.NE.AND P5, PT, R7, RZ, PT ;  /* 0x000000ff0700720c */ /* 0x000fc60003fa5270 */
[----:B------:R0:W-:Y:S01]  /*18fb0*/  @P1 LDGSTS.E.BYPASS.LTC128B.128 [R0+0x23400], desc[UR52][R2.64+0x80], !P2 ;  /* 0x2340008002001fae */ /* 0x0001e2000d101d74 */
[----:B------:R-:W-:-:S09]  /*18fc0*/  IMAD.MOV.U32 R7, RZ, RZ, R14 ;  /* 0x000000ffff077224 */ /* 0x000fd200078e000e */
[----:B0-----:R-:W-:Y:S05]  /*18fd0*/  WARPSYNC.COLLECTIVE R15, `(.L_x_1224) ;  /* 0x000000000f087348 */ /* 0x001fea0003c00000 */
[----:B------:R1:W2:Y:S02]  /*18fe0*/  SHFL.IDX P6, R14, R13, R12, R11 ;  /* 0x0000000c0d0e7389 */ /* 0x0002a400000c000b */
[----:B012---:R-:W-:Y:S01]  /*18ff0*/  ENDCOLLECTIVE ;  /* 0x000000000000791b */ /* 0x007fe20003800000 */
.L_x_1224:
[----:B------:R-:W-:Y:S05]  /*19000*/  BRA `(.L_x_1225) ;  /* 0xffffffc000ec7947 */ /* 0x000fea000383ffff */
.L_x_1147:
[----:B------:R-:W-:Y:S02]  /*19010*/  IMAD.MOV.U32 R13, RZ, RZ, R4 ;  /* 0x000000ffff0d7224 */ /* 0x000fe400078e0004 */
[----:B------:R-:W-:Y:S02]  /*19020*/  IMAD.MOV.U32 R12, RZ, RZ, RZ ;  /* 0x000000ffff0c7224 */ /* 0x000fe400078e00ff */
[----:B------:R-:W-:Y:S02]  /*19030*/  IMAD.MOV.U32 R11, RZ, RZ, 0x1c1f ;  /* 0x00001c1fff0b7424 */ /* 0x000fe400078e00ff */
[----:B------:R-:W-:Y:S02]  /*19040*/  IMAD.MOV.U32 R15, RZ, RZ, -0x1 ;  /* 0xffffffffff0f7424 */ /* 0x000fe400078e00ff */
[----:B------:R-:W-:-:S07]  /*19050*/  VIADD R5, R8, UR42 ;  /* 0x0000002a08057c36 */ /* 0x000fce0008000000 */
[----:B------:R-:W-:Y:S05]  /*19060*/  WARPSYNC.COLLECTIVE R15, `(.L_x_1226) ;  /* 0x000000000f087348 */ /* 0x000fea0003c00000 */
[----:B------:R0:W1:Y:S02]  /*19070*/  SHFL.IDX P6, R14, R13, R12, R11 ;  /* 0x0000000c0d0e7389 */ /* 0x00006400000c000b */
[----:B01----:R-:W-:Y:S01]  /*19080*/  ENDCOLLECTIVE ;  /* 0x000000000000791b */ /* 0x003fe20003800000 */
.L_x_1226:
[C---:B------:R-:W-:Y:S01]  /*19090*/  VIADD R6, R5.reuse, 0x20 ;  /* 0x0000002005067836 */ /* 0x040fe20000000000 */
[----:B------:R-:W-:Y:S01]  /*190a0*/  ISETP.GE.AND P1, PT, R5, UR40, PT ;  /* 0x0000002805007c0c */ /* 0x000fe2000bf26270 */
[----:B------:R-:W-:Y:S02]  /*190b0*/  IMAD.MOV.U32 R13, RZ, RZ, R0 ;  /* 0x000000ffff0d7224 */ /* 0x000fe400078e0000 */
[----:B------:R-:W-:-:S10]  /*190c0*/  IMAD.MOV.U32 R2, RZ, RZ, R14 ;  /* 0x000000ffff027224 */ /* 0x000fd400078e000e */
[----:B------:R-:W-:Y:S05]  /*190d0*/  WARPSYNC.COLLECTIVE R15, `(.L_x_1227) ;  /* 0x000000000f087348 */ /* 0x000fea0003c00000 */
[----:B------:R0:W1:Y:S02]  /*190e0*/  SHFL.IDX P6, R14, R13, R12, R11 ;  /* 0x0000000c0d0e7389 */ /* 0x00006400000c000b */
[----:B01----:R-:W-:Y:S01]  /*190f0*/  ENDCOLLECTIVE ;  /* 0x000000000000791b */ /* 0x003fe20003800000 */
.L_x_1227:
        /* <DEDUP_REMOVED lines=8> */
.L_x_1228:
        /* <DEDUP_REMOVED lines=12> */
.L_x_1229:
[----:B------:R-:W-:Y:S02]  /*19240*/  IMAD.MOV.U32 R13, RZ, RZ, R4 ;  /* 0x000000ffff0d7224 */ /* 0x000fe400078e0004 */
[----:B------:R-:W-:Y:S01]  /*19250*/  IMAD.MOV.U32 R12, RZ, RZ, 0x2 ;  /* 0x00000002ff0c7424 */ /* 0x000fe200078e00ff */
[----:B------:R-:W-:-:S05]  /*19260*/  @!P1 IADD3 R14, P0, R28, R14, RZ ;  /* 0x0000000e1c0e9210 */ /* 0x000fca0007f1e0ff */
[----:B------:R-:W-:-:S08]  /*19270*/  @!P1 IMAD.MOV.U32 R2, RZ, RZ, R14 ;  /* 0x000000ffff029224 */ /* 0x000fd000078e000e */
[----:B------:R-:W-:Y:S05]  /*19280*/  WARPSYNC.COLLECTIVE R15, `(.L_x_1230) ;  /* 0x000000000f087348 */ /* 0x000fea0003c00000 */
[----:B------:R0:W1:Y:S02]  /*19290*/  SHFL.IDX P6, R14, R13, R12, R11 ;  /* 0x0000000c0d0e7389 */ /* 0x00006400000c000b */
[----:B01----:R-:W-:Y:S01]  /*192a0*/  ENDCOLLECTIVE ;  /* 0x000000000000791b */ /* 0x003fe20003800000 */
.L_x_1230:
        /* <DEDUP_REMOVED lines=15> */
.L_x_1231:
[----:B------:R-:W-:Y:S02]  /*193a0*/  IMAD.MOV.U32 R13, RZ, RZ, R4 ;  /* 0x000000ffff0d7224 */ /* 0x000fe400078e0004 */
[----:B------:R-:W-:Y:S01]  /*193b0*/  IMAD.MOV.U32 R12, RZ, RZ, 0x3 ;  /* 0x00000003ff0c7424 */ /* 0x000fe200078e00ff */
[----:B------:R-:W-:-:S05]  /*193c0*/  @!P1 IADD3 R14, P0, R28, R14, RZ ;  /* 0x0000000e1c0e9210 */ /* 0x000fca0007f1e0ff */
[----:B------:R-:W-:-:S08]  /*193d0*/  @!P1 IMAD.MOV.U32 R2, RZ, RZ, R14 ;  /* 0x000000ffff029224 */ /* 0x000fd000078e000e */
[----:B------:R-:W-:Y:S05]  /*193e0*/  WARPSYNC.COLLECTIVE R15, `(.L_x_1232) ;  /* 0x000000000f087348 */ /* 0x000fea0003c00000 */
[----:B------:R0:W1:Y:S02]  /*193f0*/  SHFL.IDX P6, R14, R13, R12, R11 ;  /* 0x0000000c0d0e7389 */ /* 0x00006400000c000b */
[----:B01----:R-:W-:Y:S01]  /*19400*/  ENDCOLLECTIVE ;  /* 0x000000000000791b */ /* 0x003fe20003800000 */
.L_x_1232:
        /* <DEDUP_REMOVED lines=13> */
.L_x_1233:
[----:B------:R-:W-:Y:S05]  /*194e0*/  BRA `(.L_x_1234) ;  /* 0xffffffc400d47947 */ /* 0x000fea000383ffff */
.L_x_1150:
[----:B0-----:R0:W1:Y:S02]  /*194f0*/  SYNCS.PHASECHK.TRANS64.TRYWAIT P0, [R17+URZ+0x2a820], R0 ;  /* 0x02a82000110075a7 */ /* 0x001064000800017f */
[----:B-1----:R-:W-:Y:S05]  /*19500*/  @!P0 NANOSLEEP.SYNCS 0x989680 ;  /* 0x009896800000895d */ /* 0x002fea0003900000 */
[----:B------:R-:W1:Y:S02]  /*19510*/  @!P0 SYNCS.PHASECHK.TRANS64 P0, [R17+URZ+0x2a820], R0 ;  /* 0x02a82000110085a7 */ /* 0x000e64000800007f */
[----:B-1----:R-:W-:Y:S05]  /*19520*/  @!P0 BRA `(.L_x_1150) ;  /* 0xfffffffc00f08947 */ /* 0x002fea000383ffff */
[----:B------:R-:W-:Y:S05]  /*19530*/  BRA `(.L_x_1235) ;  /* 0xffffffc800387947 */ /* 0x000fea000383ffff */
.L_x_1154:
[----:B0-----:R0:W1:Y:S02]  /*19540*/  SYNCS.PHASECHK.TRANS64.TRYWAIT P0, [R0+URZ+0x2a880], R19 ;  /* 0x02a88013000075a7 */ /* 0x001064000800017f */
[----:B-1----:R-:W-:Y:S05]  /*19550*/  @!P0 NANOSLEEP.SYNCS 0x989680 ;  /* 0x009896800000895d */ /* 0x002fea0003900000 */
[----:B------:R-:W1:Y:S02]  /*19560*/  @!P0 SYNCS.PHASECHK.TRANS64 P0, [R0+URZ+0x2a880], R19 ;  /* 0x02a88013000085a7 */ /* 0x000e64000800007f */
[----:B-1----:R-:W-:Y:S05]  /*19570*/  @!P0 BRA `(.L_x_1154) ;  /* 0xfffffffc00f08947 */ /* 0x002fea000383ffff */
[----:B------:R-:W-:Y:S05]  /*19580*/  BRA `(.L_x_1236) ;  /* 0xffffffcc00047947 */ /* 0x000fea000383ffff */
.L_x_1155:
        /* <DEDUP_REMOVED lines=8> */
.L_x_1238:
[----:B------:R-:W-:Y:S05]  /*19610*/  BSYNC B0 ;  /* 0x0000000000007941 */ /* 0x000fea0003800000 */
.L_x_1237:
[----:B------:R-:W-:Y:S02]  /*19620*/  IMAD.MOV.U32 R13, RZ, RZ, R21 ;  /* 0x000000ffff0d7224 */ /* 0x000fe400078e0015 */
[----:B------:R-:W-:Y:S02]  /*19630*/  IMAD.MOV.U32 R12, RZ, RZ, RZ ;  /* 0x000000ffff0c7224 */ /* 0x000fe400078e00ff */
[----:B------:R-:W-:Y:S02]  /*19640*/  IMAD.MOV.U32 R11, RZ, RZ, 0x1c1f ;  /* 0x00001c1fff0b7424 */ /* 0x000fe400078e00ff */
[----:B------:R-:W-:Y:S02]  /*19650*/  IMAD.MOV.U32 R15, RZ, RZ, -0x1 ;  /* 0xffffffffff0f7424 */ /* 0x000fe400078e00ff */
[----:B------:R-:W-:Y:S02]  /*19660*/  IMAD.MOV.U32 R3, RZ, RZ, R14 ;  /* 0x000000ffff037224 */ /* 0x000fe400078e000e */
[----:B------:R-:W-:-:S07]  /*19670*/  IMAD.IADD R6, R17, 0x1, R6 ;  /* 0x0000000111067824 */ /* 0x000fce00078e0206 */
[----:B------:R-:W-:Y:S05]  /*19680*/  WARPSYNC.COLLECTIVE R15, `(.L_x_1239) ;  /* 0x000000000f087348 */ /* 0x000fea0003c00000 */
[----:B------:R0:W1:Y:S02]  /*19690*/  SHFL.IDX P6, R14, R13, R12, R11 ;  /* 0x0000000c0d0e7389 */ /* 0x00006400000c000b */
[----:B01----:R-:W-:Y:S01]  /*196a0*/  ENDCOLLECTIVE ;  /* 0x000000000000791b */ /* 0x003fe20003800000 */
.L_x_1239:
[----:B------:R-:W-:Y:S02]  /*196b0*/  IMAD.MOV.U32 R13, RZ, RZ, R27 ;  /* 0x000000ffff0d7224 */ /* 0x000fe400078e001b */
[----:B------:R-:W-:Y:S02]  /*196c0*/  IMAD.MOV.U32 R12, RZ, RZ, 0x1 ;  /* 0x00000001ff0c7424 */ /* 0x000fe400078e00ff */
[----:B------:R-:W-:-:S07]  /*196d0*/  IMAD.MOV.U32 R2, RZ, RZ, R14 ;  /* 0x000000ffff027224 */ /* 0x000fce00078e000e */
[----:B------:R-:W-:Y:S05]  /*196e0*/  WARPSYNC.COLLECTIVE R15, `(.L_x_1240) ;  /* 0x000000000f087348 */ /* 0x000fea0003c00000 */
[----:B------:R0:W1:Y:S02]  /*196f0*/  SHFL.IDX P6, R14, R13, R12, R11 ;  /* 0x0000000c0d0e7389 */ /* 0x00006400000c000b */
[----:B01----:R-:W-:Y:S01]  /*19700*/  ENDCOLLECTIVE ;  /* 0x000000000000791b */ /* 0x003fe20003800000 */
.L_x_1240:
        /* <DEDUP_REMOVED lines=13> */
.L_x_1241:
[----:B------:R-:W-:Y:S02]  /*197e0*/  IMAD.MOV.U32 R13, RZ, RZ, R27 ;  /* 0x000000ffff0d7224 */ /* 0x000fe400078e001b */
[----:B------:R-:W-:Y:S02]  /*197f0*/  IMAD.MOV.U32 R12, RZ, RZ, 0x2 ;  /* 0x00000002ff0c7424 */ /* 0x000fe400078e00ff */
[----:B------:R-:W-:-:S07]  /*19800*/  IMAD.MOV.U32 R2, RZ, RZ, R14 ;  /* 0x000000ffff027224 */ /* 0x000fce00078e000e */
[----:B------:R-:W-:Y:S05]  /*19810*/  WARPSYNC.COLLECTIVE R15, `(.L_x_1242) ;  /* 0x000000000f087348 */ /* 0x000fea0003c00000 */
[----:B------:R0:W1:Y:S02]  /*19820*/  SHFL.IDX P6, R14, R13, R12, R11 ;  /* 0x0000000c0d0e7389 */ /* 0x00006400000c000b */
[----:B01----:R-:W-:Y:S01]  /*19830*/  ENDCOLLECTIVE ;  /* 0x000000000000791b */ /* 0x003fe20003800000 */
.L_x_1242:
        /* <DEDUP_REMOVED lines=13> */
.L_x_1243:
[----:B------:R-:W-:Y:S02]  /*19910*/  IMAD.MOV.U32 R13, RZ, RZ, R27 ;  /* 0x000000ffff0d7224 */ /* 0x000fe400078e001b */
[----:B------:R-:W-:Y:S02]  /*19920*/  IMAD.MOV.U32 R12, RZ, RZ, 0x3 ;  /* 0x00000003ff0c7424 */ /* 0x000fe400078e00ff */
[----:B------:R-:W-:-:S07]  /*19930*/  IMAD.MOV.U32 R2, RZ, RZ, R14 ;  /* 0x000000ffff027224 */ /* 0x000fce00078e000e */
[----:B------:R-:W-:Y:S05]  /*19940*/  WARPSYNC.COLLECTIVE R15, `(.L_x_1244) ;  /* 0x000000000f087348 */ /* 0x000fea0003c00000 */
[----:B------:R0:W1:Y:S02]  /*19950*/  SHFL.IDX P6, R14, R13, R12, R11 ;  /* 0x0000000c0d0e7389 */ /* 0x00006400000c000b */
[----:B01----:R-:W-:Y:S01]  /*19960*/  ENDCOLLECTIVE ;  /* 0x000000000000791b */ /* 0x003fe20003800000 */
.L_x_1244:
        /* <DEDUP_REMOVED lines=13> */
.L_x_1245:
[----:B------:R-:W-:Y:S01]  /*19a40*/  IMAD.MOV.U32 R2, RZ, RZ, R14 ;  /* 0x000000ffff027224 */ /* 0x000fe200078e000e */
[----:B------:R-:W-:Y:S06]  /*19a50*/  BRA `(.L_x_1246) ;  /* 0xffffffc800907947 */ /* 0x000fec000383ffff */
.L_x_1160:
[----:B---3--:R3:W4:Y:S02]  /*19a60*/  SYNCS.PHASECHK.TRANS64.TRYWAIT P0, [R0+URZ+0x2a840], R19 ;  /* 0x02a84013000075a7 */ /* 0x008724000800017f */
[----:B----4-:R-:W-:Y:S05]  /*19a70*/  @!P0 NANOSLEEP.SYNCS 0x989680 ;  /* 0x009896800000895d */ /* 0x010fea0003900000 */
[----:B------:R-:W4:Y:S02]  /*19a80*/  @!P0 SYNCS.PHASECHK.TRANS64 P0, [R0+URZ+0x2a840], R19 ;  /* 0x02a84013000085a7 */ /* 0x000f24000800007f */
[----:B----4-:R-:W-:Y:S05]  /*19a90*/  @!P0 BRA `(.L_x_1160) ;  /* 0xfffffffc00f08947 */ /* 0x010fea000383ffff */
[----:B------:R-:W-:Y:S05]  /*19aa0*/  BRA `(.L_x_1247) ;  /* 0xffffffc800e87947 */ /* 0x000fea000383ffff */
.L_x_1161:
[----:B------:R-:W-:Y:S01]  /*19ab0*/  BSSY B0, `(.L_x_1248) ;  /* 0x0000008000007945 */ /* 0x000fe20003800000 */
[----:B------:R-:W-:Y:S02]  /*19ac0*/  IMAD.MOV.U32 R13, RZ, RZ, R10 ;  /* 0x000000ffff0d7224 */ /* 0x000fe400078e000a */
[----:B------:R-:W-:Y:S02]  /*19ad0*/  IMAD.MOV.U32 R12, RZ, RZ, RZ ;  /* 0x000000ffff0c7224 */ /* 0x000fe400078e00ff */
[----:B------:R-:W-:Y:S02]  /*19ae0*/  IMAD.MOV.U32 R11, RZ, RZ, 0x1c1f ;  /* 0x00001c1fff0b7424 */ /* 0x000fe400078e00ff */
[----:B------:R-:W-:-:S07]  /*19af0*/  IMAD.MOV.U32 R15, RZ, RZ, -0x1 ;  /* 0xffffffffff0f7424 */ /* 0x000fce00078e00ff */
[----:B0123--:R-:W-:Y:S05]  /*19b00*/  WARPSYNC.COLLECTIVE R15, `(.L_x_1249) ;  /* 0x000000000f087348 */ /* 0x00ffea0003c00000 */
[----:B------:R4:W0:Y:S02]  /*19b10*/  SHFL.IDX P6, R14, R13, R12, R11 ;  /* 0x0000000c0d0e7389 */ /* 0x00082400000c000b */
[----:B01234-:R-:W-:Y:S01]  /*19b20*/  ENDCOLLECTIVE ;  /* 0x000000000000791b */ /* 0x01ffe20003800000 */
.L_x_1249:
[----:B------:R-:W-:Y:S05]  /*19b30*/  BSYNC B0 ;  /* 0x0000000000007941 */ /* 0x000fea0003800000 */
.L_x_1248:
        /* <DEDUP_REMOVED lines=8> */
.L_x_1250:
[----:B------:R-:W-:Y:S02]  /*19bc0*/  IMAD.MOV.U32 R13, RZ, RZ, R10 ;  /* 0x000000ffff0d7224 */ /* 0x000fe400078e000a */
[----:B------:R-:W-:Y:S01]  /*19bd0*/  IMAD.MOV.U32 R12, RZ, RZ, 0x1 ;  /* 0x00000001ff0c7424 */ /* 0x000fe200078e00ff */
[----:B------:R-:W-:-:S13]  /*19be0*/  IADD3 R2, P0, R28, R14, RZ ;  /* 0x0000000e1c027210 */ /* 0x000fda0007f1e0ff */
[----:B------:R-:W-:Y:S05]  /*19bf0*/  WARPSYNC.COLLECTIVE R15, `(.L_x_1251) ;  /* 0x000000000f087348 */ /* 0x000fea0003c00000 */
[----:B------:R0:W1:Y:S02]  /*19c00*/  SHFL.IDX P6, R14, R13, R12, R11 ;  /* 0x0000000c0d0e7389 */ /* 0x00006400000c000b */
[----:B01----:R-:W-:Y:S01]  /*19c10*/  ENDCOLLECTIVE ;  /* 0x000000000000791b */ /* 0x003fe20003800000 */
.L_x_1251:
        /* <DEDUP_REMOVED lines=12> */
.L_x_1252:
[----:B------:R-:W-:Y:S02]  /*19ce0*/  IMAD.MOV.U32 R13, RZ, RZ, R10 ;  /* 0x000000ffff0d7224 */ /* 0x000fe400078e000a */
[----:B------:R-:W-:Y:S01]  /*19cf0*/  IMAD.MOV.U32 R12, RZ, RZ, 0x2 ;  /* 0x00000002ff0c7424 */ /* 0x000fe200078e00ff */
[----:B------:R-:W-:-:S13]  /*19d00*/  IADD3 R2, P0, R28, R14, RZ ;  /* 0x0000000e1c027210 */ /* 0x000fda0007f1e0ff */
[----:B------:R-:W-:Y:S05]  /*19d10*/  WARPSYNC.COLLECTIVE R15, `(.L_x_1253) ;  /* 0x000000000f087348 */ /* 0x000fea0003c00000 */
[----:B------:R0:W1:Y:S02]  /*19d20*/  SHFL.IDX P6, R14, R13, R12, R11 ;  /* 0x0000000c0d0e7389 */ /* 0x00006400000c000b */
[----:B01----:R-:W-:Y:S01]  /*19d30*/  ENDCOLLECTIVE ;  /* 0x000000000000791b */ /* 0x003fe20003800000 */
.L_x_1253:
        /* <DEDUP_REMOVED lines=12> */
.L_x_1254:
[----:B------:R-:W-:Y:S02]  /*19e00*/  IMAD.MOV.U32 R13, RZ, RZ, R10 ;  /* 0x000000ffff0d7224 */ /* 0x000fe400078e000a */
[----:B------:R-:W-:Y:S01]  /*19e10*/  IMAD.MOV.U32 R12, RZ, RZ, 0x3 ;  /* 0x00000003ff0c7424 */ /* 0x000fe200078e00ff */
[----:B------:R-:W-:-:S13]  /*19e20*/  IADD3 R2, P0, R28, R14, RZ ;  /* 0x0000000e1c027210 */ /* 0x000fda0007f1e0ff */
[----:B------:R-:W-:Y:S05]  /*19e30*/  WARPSYNC.COLLECTIVE R15, `(.L_x_1255) ;  /* 0x000000000f087348 */ /* 0x000fea0003c00000 */
[----:B------:R0:W1:Y:S02]  /*19e40*/  SHFL.IDX P6, R14, R13, R12, R11 ;  /* 0x0000000c0d0e7389 */ /* 0x00006400000c000b */
[----:B01----:R-:W-:Y:S01]  /*19e50*/  ENDCOLLECTIVE ;  /* 0x000000000000791b */ /* 0x003fe20003800000 */
.L_x_1255:
        /* <DEDUP_REMOVED lines=12> */
.L_x_1256:
[----:B------:R-:W-:Y:S05]  /*19f20*/  BRA `(.L_x_1257) ;  /* 0xffffffc800807947 */ /* 0x000fea000383ffff */
.L_x_1166:
[----:B0-----:R0:W2:Y:S02]  /*19f30*/  SYNCS.PHASECHK.TRANS64.TRYWAIT P2, [R0+URZ+0x2a870], R3 ;  /* 0x02a87003000075a7 */ /* 0x0010a4000804017f */
[----:B--2---:R-:W-:Y:S05]  /*19f40*/  @!P2 NANOSLEEP.SYNCS 0x989680 ;  /* 0x009896800000a95d */ /* 0x004fea0003900000 */
[----:B------:R-:W2:Y:S02]  /*19f50*/  @!P2 SYNCS.PHASECHK.TRANS64 P2, [R0+URZ+0x2a870], R3 ;  /* 0x02a870030000a5a7 */ /* 0x000ea4000804007f */
[----:B--2---:R-:W-:Y:S05]  /*19f60*/  @!P2 BRA `(.L_x_1166) ;  /* 0xfffffffc00f0a947 */ /* 0x004fea000383ffff */
[----:B------:R-:W-:Y:S05]  /*19f70*/  BRA `(.L_x_1258) ;  /* 0xffffffc800ec7947 */ /* 0x000fea000383ffff */
.L_x_1168:
[----:B0-----:R0:W2:Y:S02]  /*19f80*/  SYNCS.PHASECHK.TRANS64.TRYWAIT P2, [R0+URZ+0x2a860], R3 ;  /* 0x02a86003000075a7 */ /* 0x0010a4000804017f */
[----:B--2---:R-:W-:Y:S05]  /*19f90*/  @!P2 NANOSLEEP.SYNCS 0x989680 ;  /* 0x009896800000a95d */ /* 0x004fea0003900000 */
[----:B------:R-:W2:Y:S02]  /*19fa0*/  @!P2 SYNCS.PHASECHK.TRANS64 P2, [R0+URZ+0x2a860], R3 ;  /* 0x02a860030000a5a7 */ /* 0x000ea4000804007f */
[----:B--2---:R-:W-:Y:S05]  /*19fb0*/  @!P2 BRA `(.L_x_1168) ;  /* 0xfffffffc00f0a947 */ /* 0x004fea000383ffff */
[----:B------:R-:W-:Y:S05]  /*19fc0*/  BRA `(.L_x_1259) ;  /* 0xffffffc800fc7947 */ /* 0x000fea000383ffff */
.L_x_1176:
[----:B0-----:R0:W2:Y:S02]  /*19fd0*/  SYNCS.PHASECHK.TRANS64.TRYWAIT P2, [R3+URZ+0x2a870], R0 ;  /* 0x02a87000030075a7 */ /* 0x0010a4000804017f */
[----:B--2---:R-:W-:Y:S05]  /*19fe0*/  @!P2 NANOSLEEP.SYNCS 0x989680 ;  /* 0x009896800000a95d */ /* 0x004fea0003900000 */
[----:B------:R-:W2:Y:S02]  /*19ff0*/  @!P2 SYNCS.PHASECHK.TRANS64 P2, [R3+URZ+0x2a870], R0 ;  /* 0x02a870000300a5a7 */ /* 0x000ea4000804007f */
[----:B--2---:R-:W-:Y:S05]  /*1a000*/  @!P2 BRA `(.L_x_1176) ;  /* 0xfffffffc00f0a947 */ /* 0x004fea000383ffff */
[----:B------:R-:W-:Y:S05]  /*1a010*/  BRA `(.L_x_1260) ;  /* 0xffffffd000e87947 */ /* 0x000fea000383ffff */
.L_x_1178:
[----:B0-----:R0:W2:Y:S02]  /*1a020*/  SYNCS.PHASECHK.TRANS64.TRYWAIT P2, [R3+URZ+0x2a860], R0 ;  /* 0x02a86000030075a7 */ /* 0x0010a4000804017f */
[----:B--2---:R-:W-:Y:S05]  /*1a030*/  @!P2 NANOSLEEP.SYNCS 0x989680 ;  /* 0x009896800000a95d */ /* 0x004fea0003900000 */
[----:B------:R-:W2:Y:S02]  /*1a040*/  @!P2 SYNCS.PHASECHK.TRANS64 P2, [R3+URZ+0x2a860], R0 ;  /* 0x02a860000300a5a7 */ /* 0x000ea4000804007f */
[----:B--2---:R-:W-:Y:S05]  /*1a050*/  @!P2 BRA `(.L_x_1178) ;  /* 0xfffffffc00f0a947 */ /* 0x004fea000383ffff */
[----:B------:R-:W-:Y:S05]  /*1a060*/  BRA `(.L_x_1261) ;  /* 0xffffffd000f87947 */ /* 0x000fea000383ffff */
.L_x_1185:
[----:B0-----:R0:W2:Y:S02]  /*1a070*/  SYNCS.PHASECHK.TRANS64.TRYWAIT P0, [R5+URZ+0x2a820], R0 ;  /* 0x02a82000050075a7 */ /* 0x0010a4000800017f */
[----:B--2---:R-:W-:Y:S05]  /*1a080*/  @!P0 NANOSLEEP.SYNCS 0x989680 ;  /* 0x009896800000895d */ /* 0x004fea0003900000 */
[----:B------:R-:W2:Y:S02]  /*1a090*/  @!P0 SYNCS.PHASECHK.TRANS64 P0, [R5+URZ+0x2a820], R0 ;  /* 0x02a82000050085a7 */ /* 0x000ea4000800007f */
[----:B--2---:R-:W-:Y:S05]  /*1a0a0*/  @!P0 BRA `(.L_x_1185) ;  /* 0xfffffffc00f08947 */ /* 0x004fea000383ffff */
[----:B------:R-:W-:Y:S05]  /*1a0b0*/  BRA `(.L_x_1262) ;  /* 0xffffffdc000c7947 */ /* 0x000fea000383ffff */
.L_x_1186:
        /* <DEDUP_REMOVED lines=9> */
[----:B------:R2:W3:Y:S02]  /*1a150*/  SHFL.IDX P6, R14, R13, R12, R11 ;  /* 0x0000000c0d0e7389 */ /* 0x0004e400000c000b */
[----:B0123--:R-:W-:Y:S01]  /*1a160*/  ENDCOLLECTIVE ;  /* 0x000000000000791b */ /* 0x00ffe20003800000 */
.L_x_1264:
[----:B------:R-:W-:Y:S05]  /*1a170*/  BSYNC B0 ;  /* 0x0000000000007941 */ /* 0x000fea0003800000 */
.L_x_1263:
[----:B------:R-:W-:Y:S05]  /*1a180*/  BRA `(.L_x_1265) ;  /* 0xffffffd800f47947 */ /* 0x000fea000383ffff */
.L_x_1189:
[----:B------:R-:W-:Y:S01]  /*1a190*/  BSSY B1, `(.L_x_1266) ;  /* 0x0000006000017945 */ /* 0x000fe20003800000 */
[----:B------:R-:W-:-:S07]  /*1a1a0*/  IMAD.MOV.U32 R15, RZ, RZ, -0x1 ;  /* 0xffffffffff0f7424 */ /* 0x000fce00078e00ff */
[----:B01----:R-:W-:Y:S05]  /*1a1b0*/  WARPSYNC.COLLECTIVE R15, `(.L_x_1267) ;  /* 0x000000000f0c7348 */ /* 0x003fea0003c00000 */
[----:B------:R-:W-:Y:S02]  /*1a1c0*/  ELECT P6, UR62, PT ;  /* 0x00000000003e782f */ /* 0x000fe400038c0000 */
[----:B------:R-:W-:Y:S01]  /*1a1d0*/  MOV R14, UR62 ;  /* 0x0000003e000e7c02 */ /* 0x000fe20008000f00 */
[----:B01----:R-:W-:Y:S10]  /*1a1e0*/  ENDCOLLECTIVE ;  /* 0x000000000000791b */ /* 0x003ff40003800000 */
.L_x_1267:
[----:B------:R-:W-:Y:S05]  /*1a1f0*/  BSYNC B1 ;  /* 0x0000000000017941 */ /* 0x000fea0003800000 */
.L_x_1266:
[----:B------:R-:W-:Y:S05]  /*1a200*/  BRA `(.L_x_1268) ;  /* 0xffffffd800ec7947 */ /* 0x000fea000383ffff */
.L_x_1191:
[----:B0-----:R0:W2:Y:S02]  /*1a210*/  SYNCS.PHASECHK.TRANS64.TRYWAIT P1, [R3+URZ+0x2a840], R2 ;  /* 0x02a84002030075a7 */ /* 0x0010a4000802017f */
[----:B--2---:R-:W-:Y:S05]  /*1a220*/  @!P1 NANOSLEEP.SYNCS 0x989680 ;  /* 0x009896800000995d */ /* 0x004fea0003900000 */
[----:B------:R-:W2:Y:S02]  /*1a230*/  @!P1 SYNCS.PHASECHK.TRANS64 P1, [R3+URZ+0x2a840], R2 ;  /* 0x02a84002030095a7 */ /* 0x000ea4000802007f */
[----:B--2---:R-:W-:Y:S05]  /*1a240*/  @!P1 BRA `(.L_x_1191) ;  /* 0xfffffffc00f09947 */ /* 0x004fea000383ffff */
[----:B------:R-:W-:Y:S05]  /*1a250*/  BRA `(.L_x_1269) ;  /* 0xffffffdc000c7947 */ /* 0x000fea000383ffff */
.L_x_1193:
[----:B--2---:R2:W3:Y:S02]  /*1a260*/  SYNCS.PHASECHK.TRANS64.TRYWAIT P1, [R5+URZ+0x2a840], R0 ;  /* 0x02a84000050075a7 */ /* 0x0044e4000802017f */
[----:B---3--:R-:W-:Y:S05]  /*1a270*/  @!P1 NANOSLEEP.SYNCS 0x989680 ;  /* 0x009896800000995d */ /* 0x008fea0003900000 */
[----:B------:R-:W3:Y:S02]  /*1a280*/  @!P1 SYNCS.PHASECHK.TRANS64 P1, [R5+URZ+0x2a840], R0 ;  /* 0x02a84000050095a7 */ /* 0x000ee4000802007f */
[----:B---3--:R-:W-:Y:S05]  /*1a290*/  @!P1 BRA `(.L_x_1193) ;  /* 0xfffffffc00f09947 */ /* 0x008fea000383ffff */
[----:B------:R-:W-:Y:S05]  /*1a2a0*/  BRA `(.L_x_1270) ;  /* 0xffffffdc00187947 */ /* 0x000fea000383ffff */
.L_x_1195:
[----:B---3--:R3:W4:Y:S02]  /*1a2b0*/  SYNCS.PHASECHK.TRANS64.TRYWAIT P1, [R3+URZ+0x2a860], R2 ;  /* 0x02a86002030075a7 */ /* 0x008724000802017f */
[----:B----4-:R-:W-:Y:S05]  /*1a2c0*/  @!P1 NANOSLEEP.SYNCS 0x989680 ;  /* 0x009896800000995d */ /* 0x010fea0003900000 */
[----:B------:R-:W4:Y:S02]  /*1a2d0*/  @!P1 SYNCS.PHASECHK.TRANS64 P1, [R3+URZ+0x2a860], R2 ;  /* 0x02a86002030095a7 */ /* 0x000f24000802007f */
[----:B----4-:R-:W-:Y:S05]  /*1a2e0*/  @!P1 BRA `(.L_x_1195) ;  /* 0xfffffffc00f09947 */ /* 0x010fea000383ffff */
[----:B------:R-:W-:Y:S05]  /*1a2f0*/  BRA `(.L_x_1271) ;  /* 0xffffffdc00147947 */ /* 0x000fea000383ffff */
.L_x_1197:
[----:B----4-:R4:W0:Y:S02]  /*1a300*/  SYNCS.PHASECHK.TRANS64.TRYWAIT P1, [R5+URZ+0x2a860], R0 ;  /* 0x02a86000050075a7 */ /* 0x010824000802017f */
[----:B0-----:R-:W-:Y:S05]  /*1a310*/  @!P1 NANOSLEEP.SYNCS 0x989680 ;  /* 0x009896800000995d */ /* 0x001fea0003900000 */
[----:B------:R-:W0:Y:S02]  /*1a320*/  @!P1 SYNCS.PHASECHK.TRANS64 P1, [R5+URZ+0x2a860], R0 ;  /* 0x02a86000050095a7 */ /* 0x000e24000802007f */
[----:B0-----:R-:W-:Y:S05]  /*1a330*/  @!P1 BRA `(.L_x_1197) ;  /* 0xfffffffc00f09947 */ /* 0x001fea000383ffff */
[----:B------:R-:W-:Y:S05]  /*1a340*/  BRA `(.L_x_1272) ;  /* 0xffffffdc00107947 */ /* 0x000fea000383ffff */
.L_x_1199:
[----:B------:R0:W0:Y:S02]  /*1a350*/  SYNCS.PHASECHK.TRANS64.TRYWAIT P1, [R3+URZ+0x2a880], R2 ;  /* 0x02a88002030075a7 */ /* 0x000024000802017f */
[----:B0-----:R-:W-:Y:S05]  /*1a360*/  @!P1 NANOSLEEP.SYNCS 0x989680 ;  /* 0x009896800000995d */ /* 0x001fea0003900000 */
[----:B------:R-:W0:Y:S02]  /*1a370*/  @!P1 SYNCS.PHASECHK.TRANS64 P1, [R3+URZ+0x2a880], R2 ;  /* 0x02a88002030095a7 */ /* 0x000e24000802007f */
[----:B0-----:R-:W-:Y:S05]  /*1a380*/  @!P1 BRA `(.L_x_1199) ;  /* 0xfffffffc00f09947 */ /* 0x001fea000383ffff */
[----:B------:R-:W-:Y:S05]  /*1a390*/  BRA `(.L_x_1273) ;  /* 0xffffffdc000c7947 */ /* 0x000fea000383ffff */
.L_x_1274:
        /* <DEDUP_REMOVED lines=14> */
.L_x_3249:


//--------------------- .text._ZN7cutlass13device_kernelIN5flash11enable_sm90INS1_16FlashAttnFwdSm90INS1_25CollectiveMainloopFwdSm90ILi2EN4cute5tupleIJNS5_1CILi1EEES8_S8_EEENS6_IJNS7_ILi128EEESA_NS7_ILi192EEEEEELi192ENS_12float_e4m3_tEfNS_4arch4Sm90ELb0ELb1ELb1ELb1ELb1ELb0ELb0ELb1ELb1ELb1ELb0ELb0EEENS1_21CollectiveEpilogueFwdINS6_IJSA_SB_SA_EEES9_NS_10bfloat16_tESF_Li256ELb1ELb1ELb0ELb1EEENS1_36VarlenDynamicPersistentTileSchedulerILi128ELi128ELi256ELi128ELb0ELb1ELb1ELb1ELb0ELb1EEEEEEEEEvNT_6ParamsE --------------------------
	.section	.text._ZN7cutlass13device_kernelIN5flash11enable_sm90INS1_16FlashAttnFwdSm90INS1_25CollectiveMainloopFwdSm90ILi2EN4cute5tupleIJNS5_1CILi1EEES8_S8_EEENS6_IJNS7_ILi128EEESA_NS7_ILi192EEEEEELi192ENS_12float_e4m3_tEfNS_4arch4Sm90ELb0ELb1ELb1ELb1ELb1ELb0ELb0ELb1ELb1ELb1ELb0ELb0EEENS1_21CollectiveEpilogueFwdINS6_IJSA_SB_SA_EEES9_NS_10bfloat16_tESF_Li256ELb1ELb1ELb0ELb1EEENS1_36VarlenDynamicPersistentTileSchedulerILi128ELi128ELi256ELi128ELb0ELb1ELb1ELb1ELb0ELb1EEEEEEEEEvNT_6ParamsE,"ax",@progbits
	.align	128
.text._ZN7cutlass13device_kernelIN5flash11enable_sm90INS1_16FlashAttnFwdSm90INS1_25CollectiveMainloopFwdSm90ILi2EN4cute5tupleIJNS5_1CILi1EEES8_S8_EEENS6_IJNS7_ILi128EEESA_NS7_ILi192EEEEEELi192ENS_12float_e4m3_tEfNS_4arch4Sm90ELb0ELb1ELb1ELb1ELb1ELb0ELb0ELb1ELb1ELb1ELb0ELb0EEENS1_21CollectiveEpilogueFwdINS6_IJSA_SB_SA_EEES9_NS_10bfloat16_tESF_Li256ELb1ELb1ELb0ELb1EEENS1_36VarlenDynamicPersistentTileSchedulerILi128ELi128ELi256ELi128ELb0ELb1ELb1ELb1ELb0ELb1EEEEEEEEEvNT_6ParamsE:
        .type           _ZN7cutlass13device_kernelIN5flash11enable_sm90INS1_16FlashAttnFwdSm90INS1_25CollectiveMainloopFwdSm90ILi2EN4cute5tupleIJNS5_1CILi1EEES8_S8_EEENS6_IJNS7_ILi128EEESA_NS7_ILi192EEEEEELi192ENS_12float_e4m3_tEfNS_4arch4Sm90ELb0ELb1ELb1ELb1ELb1ELb0ELb0ELb1ELb1ELb1ELb0ELb0EEENS1_21CollectiveEpilogueFwdINS6_IJSA_SB_SA_EEES9_NS_10bfloat16_tESF_Li256ELb1ELb1ELb0ELb1EEENS1_36VarlenDynamicPersistentTileSchedulerILi128ELi128ELi256ELi128ELb0ELb1ELb1ELb1ELb0ELb1EEEEEEEEEvNT_6ParamsE,@function
        .size           _ZN7cutlass13device_kernelIN5flash11enable_sm90INS1_16FlashAttnFwdSm90INS1_25CollectiveMainloopFwdSm90ILi2EN4cute5tupleIJNS5_1CILi1EEES8_S8_EEENS6_IJNS7_ILi128EEESA_NS7_ILi192EEEEEELi192ENS_12float_e4m3_tEfNS_4arch4Sm90ELb0ELb1ELb1ELb1ELb1ELb0ELb0ELb1ELb1ELb1ELb0ELb0EEENS1_21CollectiveEpilogueFwdINS6_IJSA_SB_SA_EEES9_NS_10bfloat16_tESF_Li256ELb1ELb1ELb0ELb1EEENS1_36VarlenDynamicPersistentTileSchedulerILi128ELi128ELi256ELi128ELb0ELb1ELb1ELb1ELb0ELb1EEEEEEEEEvNT_6ParamsE,(.L_x_3250 - _ZN7cutlass13device_kernelIN5flash11enable_sm90INS1_16FlashAttnFwdSm90INS1_25CollectiveMainloopFwdSm90ILi2EN4cute5tupleIJNS5_1CILi1EEES8_S8_EEENS6_IJNS7_ILi128EEESA_NS7_ILi192EEEEEELi192ENS_12float_e4m3_tEfNS_4arch4Sm90ELb0ELb1ELb1ELb1ELb1ELb0ELb0ELb1ELb1ELb1ELb0ELb0EEENS1_21CollectiveEpilogueFwdINS6_IJSA_SB_SA_EEES9_NS_10bfloat16_tESF_Li256ELb1ELb1ELb0ELb1EEENS1_36VarlenDynamicPersistentTileSchedulerILi128ELi128ELi256ELi128ELb0ELb1ELb1ELb1ELb0ELb1EEEEEEEEEvNT_6ParamsE)
        .other          _ZN7cutlass13device_kernelIN5flash11enable_sm90INS1_16FlashAttnFwdSm90INS1_25CollectiveMainloopFwdSm90ILi2EN4cute5tupleIJNS5_1CILi1EEES8_S8_EEENS6_IJNS7_ILi128EEESA_NS7_ILi192EEEEEELi192ENS_12float_e4m3_tEfNS_4arch4Sm90ELb0ELb1ELb1ELb1ELb1ELb0ELb0ELb1ELb1ELb1ELb0ELb0EEENS1_21CollectiveEpilogueFwdINS6_IJSA_SB_SA_EEES9_NS_10bfloat16_tESF_Li256ELb1ELb1ELb0ELb1EEENS1_36VarlenDynamicPersistentTileSchedulerILi128ELi128ELi256ELi128ELb0ELb1ELb1ELb1ELb0ELb1EEEEEEEEEvNT_6ParamsE,@"STO_CUDA_ENTRY STV_DEFAULT"
_ZN7cutlass13device_kernelIN5flash11enable_sm90INS1_16FlashAttnFwdSm90INS1_25CollectiveMainloopFwdSm90ILi2EN4cute5tupleIJNS5_1CILi1EEES8_S8_EEENS6_IJNS7_ILi128EEESA_NS7_ILi192EEEEEELi192ENS_12float_e4m3_tEfNS_4arch4Sm90ELb0ELb1ELb1ELb1ELb1ELb0ELb0ELb1ELb1ELb1ELb0ELb0EEENS1_21CollectiveEpilogueFwdINS6_IJSA_SB_SA_EEES9_NS_10bfloat16_tESF_Li256ELb1ELb1ELb0ELb1EEENS1_36VarlenDynamicPersistentTileSchedulerILi128ELi128ELi256ELi128ELb0ELb1ELb1ELb1ELb0ELb1EEEEEEEEEvNT_6ParamsE:
        /* <DEDUP_REMOVED lines=45> */
.L_x_1275:
        /* <DEDUP_REMOVED lines=22> */
.L_x_1276:
        /* <DEDUP_REMOVED lines=18> */
.L_x_1277:
        /* <DEDUP_REMOVED lines=22> */
.L_x_1278:
        /* <DEDUP_REMOVED lines=24> */
.L_x_1279:
        /* <DEDUP_REMOVED lines=8> */
.L_x_1281:
        /* <DEDUP_REMOVED lines=20> */
[----:B------:R-:W-:Y:S01]  /*09f0*/  ULOP3.LUT UR49, UR43, 0x1, URZ, 0xfc, !UPT ;  /* 0x000000012b317892 */ /* 0x000fe2000f8efc3f */
[----:B------:R-:W-:Y:S01]  /*0a00*/  R2UR UR51, R10 ;  /* 0x000000000a3372ca */ /* 0x000fe200000e0000 */
[----:B------:R-:W-:Y:S01]  /*0a10*/  UMOV UR48, URZ ;  /* 0x0000003f00307c82 */ /* 0x000fe20008000000 */
[----:B------:R-:W-:Y:S01]  /*0a20*/  SHF.R.S32.HI R3, RZ, 0x1f, R208 ;  /* 0x0000001fff037819 */ /* 0x000fe200000114d0 */
[----:B------:R-:W-:Y:S01]  /*0a30*/  UMOV UR47, URZ ;  /* 0x0000003f002f7c82 */ /* 0x000fe20008000000 */
[----:B------:R-:W-:Y:S01]  /*0a40*/  R2UR UR50, R11 ;  /* 0x000000000b3272ca */ /* 0x000fe200000e0000 */
[----:B------:R-:W-:Y:S01]  /*0a50*/  UMOV UR46, URZ ;  /* 0x0000003f002e7c82 */ /* 0x000fe20008000000 */
[CC--:B------:R-:W-:Y:S02]  /*0a60*/  LEA.HI R5, R3.reuse, R208.reuse, RZ, 0x7 ;  /* 0x000000d003057211 */ /* 0x0c0fe400078f38ff */
[----:B------:R-:W-:-:S02]  /*0a70*/  LEA.HI R0, R3, R208, RZ, 0x4 ;  /* 0x000000d003007211 */ /* 0x000fc400078f20ff */
[----:B------:R-:W-:Y:S02]  /*0a80*/  LOP3.LUT R201, R5, 0xffffff80, RZ, 0xc0, !PT ;  /* 0xffffff8005c97812 */ /* 0x000fe400078ec0ff */
[----:B------:R-:W-:Y:S02]  /*0a90*/  SHF.R.S32.HI R9, RZ, 0x4, R0 ;  /* 0x00000004ff097819 */ /* 0x000fe40000011400 */
[----:B------:R-:W-:Y:S01]  /*0aa0*/  LOP3.LUT R7, R0, 0x3fffff0, RZ, 0xc0, !PT ;  /* 0x03fffff000077812 */ /* 0x000fe200078ec0ff */
[----:B------:R-:W-:Y:S01]  /*0ab0*/  IMAD.IADD R201, R208, 0x1, -R201 ;  /* 0x00000001d0c97824 */ /* 0x000fe200078e0ac9 */
[----:B------:R-:W-:Y:S02]  /*0ac0*/  LEA.HI R0, R0, R9, RZ, 0x1 ;  /* 0x0000000900007211 */ /* 0x000fe400078f08ff */
[----:B------:R-:W-:Y:S01]  /*0ad0*/  LEA.HI R2, R3, R208, RZ, 0x5 ;  /* 0x000000d003027211 */ /* 0x000fe200078f28ff */
[----:B------:R-:W-:Y:S01]  /*0ae0*/  IMAD.IADD R7, R208, 0x1, -R7 ;  /* 0x00000001d0077824 */ /* 0x000fe200078e0a07 */
[----:B------:R-:W-:-:S02]  /*0af0*/  SHF.R.S32.HI R4, RZ, 0x1f, R201 ;  /* 0x0000001fff047819 */ /* 0x000fc400000114c9 */
[----:B------:R-:W-:Y:S01]  /*0b00*/  LOP3.LUT R0, R0, 0x1ffffffe, RZ, 0xc0, !PT ;  /* 0x1ffffffe00007812 */ /* 0x000fe200078ec0ff */
[----:B------:R-:W-:Y:S01]  /*0b10*/  IMAD.SHL.U32 R2, R2, 0x20, RZ ;  /* 0x0000002002027824 */ /* 0x000fe200078e00ff */
[----:B------:R-:W-:Y:S02]  /*0b20*/  LEA.HI R6, R4, R201, RZ, 0x2 ;  /* 0x000000c904067211 */ /* 0x000fe400078f10ff */
[----:B------:R-:W-:Y:S01]  /*0b30*/  LEA.HI R10, R3, R208, RZ, 0x2 ;  /* 0x000000d0030a7211 */ /* 0x000fe200078f10ff */
[----:B------:R-:W-:Y:S01]  /*0b40*/  IMAD.IADD R0, R9, 0x1, -R0 ;  /* 0x0000000109007824 */ /* 0x000fe200078e0a00 */
[--C-:B------:R-:W-:Y:S02]  /*0b50*/  SHF.R.S32.HI R8, RZ, 0x2, R6.reuse ;  /* 0x00000002ff087819 */ /* 0x100fe40000011406 */
[----:B------:R-:W-:Y:S02]  /*0b60*/  SHF.R.S32.HI R11, RZ, 0x1f, R6 ;  /* 0x0000001fff0b7819 */ /* 0x000fe40000011406 */
[----:B------:R-:W-:-:S02]  /*0b70*/  LOP3.LUT R9, R10, 0xfffffffc, RZ, 0xc0, !PT ;  /* 0xfffffffc0a097812 */ /* 0x000fc400078ec0ff */
[----:B------:R-:W-:Y:S02]  /*0b80*/  LEA.HI R3, R3, R208, RZ, 0x3 ;  /* 0x000000d003037211 */ /* 0x000fe400078f18ff */
[----:B------:R-:W-:Y:S01]  /*0b90*/  LEA.HI R11, R11, R8, RZ, 0x3 ;  /* 0x000000080b0b7211 */ /* 0x000fe200078f18ff */
[----:B------:R-:W-:Y:S01]  /*0ba0*/  IMAD.IADD R9, R208, 0x1, -R9 ;  /* 0x00000001d0097824 */ /* 0x000fe200078e0a09 */
[----:B------:R-:W-:Y:S02]  /*0bb0*/  SHF.R.S32.HI R202, RZ, 0x7, R5 ;  /* 0x00000007ffca7819 */ /* 0x000fe40000011405 */
[----:B------:R-:W-:Y:S02]  /*0bc0*/  LOP3.LUT R2, R2, 0xfffffc00, RZ, 0xc0, !PT ;  /* 0xfffffc0002027812 */ /* 0x000fe400078ec0ff */
        /* <DEDUP_REMOVED lines=26> */
.L_x_1389:
[----:B------:R-:W-:Y:S01]  /*0d70*/  ULDC.64 UR6, c[0x0][0xa28] ;  /* 0x00028a0000067ab9 */ /* 0x000fe20000000a00 */
[----:B------:R-:W-:Y:S01]  /*0d80*/  ULDC UR4, c[0x0][0x424] ;  /* 0x0001090000047ab9 */ /* 0x000fe20000000800 */
[----:B------:R-:W-:-:S04]  /*0d90*/  UISETP.NE.U32.AND UP0, UPT, UR6, URZ, UPT ;  /* 0x0000003f0600728c */ /* 0x000fc8000bf05070 */
[----:B------:R-:W-:-:S03]  /*0da0*/  UISETP.NE.AND.EX UP0, UPT, UR7, URZ, UPT, UP0 ;  /* 0x0000003f0700728c */ /* 0x000fc6000bf05300 */
[----:B------:R-:W-:Y:S02]  /*0db0*/  ULDC.64 UR6, c[0x0][0xa18] ;  /* 0x0002860000067ab9 */ /* 0x000fe40000000a00 */
[----:B------:R-:W-:Y:S01]  /*0dc0*/  UISETP.NE.U32.AND UP1, UPT, UR6, URZ, UPT ;  /* 0x0000003f0600728c */ /* 0x000fe2000bf25070 */
[----:B------:R-:W-:-:S03]  /*0dd0*/  PLOP3.LUT P0, PT, PT, PT, UP0, 0x80, 0x0 ;  /* 0x000000000000781c */ /* 0x000fc60003f0f008 */
[----:B------:R-:W-:-:S03]  /*0de0*/  UISETP.NE.AND.EX UP1, UPT, UR7, URZ, UPT, UP1 ;  /* 0x0000003f0700728c */ /* 0x000fc6000bf25310 */
[----:B------:R-:W-:Y:S02]  /*0df0*/  @UP0 ULDC.64 UR6, c[0x0][0xa28] ;  /* 0x00028a0000060ab9 */ /* 0x000fe40000000a00 */
[----:B------:R-:W-:Y:S01]  /*0e00*/  @UP0 UIMAD.WIDE UR6, UR50, 0x4, UR6 ;  /* 0x00000004320608a5 */ /* 0x000fe2000f8e0206 */
[----:B------:R-:W-:-:S05]  /*0e10*/  PLOP3.LUT P2, PT, PT, PT, UP1, 0x80, 0x0 ;  /* 0x000000000000781c */ /* 0x000fca0003f4f018 */
[----:B------:R-:W-:Y:S01]  /*0e20*/  @UP1 ULDC.64 UR8, c[0x0][0xa18] ;  /* 0x0002860000081ab9 */ /* 0x000fe20000000a00 */
[----:B01----:R-:W-:Y:S02]  /*0e30*/  IMAD.U32 R2, RZ, RZ, UR6 ;  /* 0x00000006ff027e24 */ /* 0x003fe4000f8e00ff */
[----:B--2---:R-:W-:Y:S01]  /*0e40*/  IMAD.U32 R3, RZ, RZ, UR7 ;  /* 0x00000007ff037e24 */ /* 0x004fe2000f8e00ff */
[----:B------:R-:W-:-:S04]  /*0e50*/  @UP1 UIMAD.WIDE UR6, UR50, 0x4, UR8 ;  /* 0x00000004320618a5 */ /* 0x000fc8000f8e0208 */
[----:B------:R-:W2:Y:S02]  /*0e60*/  @P0 LDG.E R2, desc[UR54][R2.64] ;  /* 0x0000003602020981 */ /* 0x000ea4000c1e1900 */
[----:B------:R-:W-:Y:S02]  /*0e70*/  IMAD.U32 R4, RZ, RZ, UR6 ;  /* 0x00000006ff047e24 */ /* 0x000fe4000f8e00ff */
[----:B------:R-:W-:Y:S01]  /*0e80*/  IMAD.U32 R5, RZ, RZ, UR7 ;  /* 0x00000007ff057e24 */ /* 0x000fe2000f8e00ff */
[----:B------:R-:W-:-:S04]  /*0e90*/  ULDC.64 UR6, c[0x0][0x418] ;  /* 0x0001060000067ab9 */ /* 0x000fc80000000a00 */
[----:B---3--:R-:W3:Y:S01]  /*0ea0*/  @P2 LDG.E R4, desc[UR54][R4.64] ;  /* 0x0000003604042981 */ /* 0x008ee2000c1e1900 */
[----:B------:R-:W-:Y:S01]  /*0eb0*/  UISETP.NE.U32.AND UP0, UPT, UR6, URZ, UPT ;  /* 0x0000003f0600728c */ /* 0x000fe2000bf05070 */
[----:B------:R-:W-:-:S03]  /*0ec0*/  UMOV UR39, URZ ;  /* 0x0000003f00277c82 */ /* 0x000fc60008000000 */
[----:B------:R-:W-:-:S03]  /*0ed0*/  UISETP.NE.AND.EX UP0, UPT, UR7, URZ, UPT, UP0 ;  /* 0x0000003f0700728c */ /* 0x000fc6000bf05300 */
[----:B------:R-:W-:Y:S01]  /*0ee0*/  ULDC.64 UR6, c[0x0][0xa20] ;  /* 0x0002880000067ab9 */ /* 0x000fe20000000a00 */
[----:B------:R-:W-:Y:S01]  /*0ef0*/  USEL UR4, UR4, 0x1, UP0 ;  /* 0x0000000104047887 */ /* 0x000fe20008000000 */
[----:B------:R-:W-:Y:S01]  /*0f00*/  ISETP.NE.U32.AND P1, PT, RZ, UR6, PT ;  /* 0x00000006ff007c0c */ /* 0x000fe2000bf25070 */
[----:B------:R-:W-:Y:S02]  /*0f10*/  ULDC UR6, c[0x0][0x2f0] ;  /* 0x0000bc0000067ab9 */ /* 0x000fe40000000800 */
[----:B------:R-:W-:Y:S01]  /*0f20*/  UIMAD UR4, UR4, UR6, URZ ;  /* 0x00000006040472a4 */ /* 0x000fe2000f8e023f */
[----:B------:R-:W-:Y:S02]  /*0f30*/  ISETP.NE.AND.EX P1, PT, RZ, UR7, PT, P1 ;  /* 0x00000007ff007c0c */ /* 0x000fe4000bf25310 */
[----:B--2---:R-:W-:Y:S02]  /*0f40*/  @P0 R2UR UR39, R2 ;  /* 0x00000000022702ca */ /* 0x004fe400000e0000 */
[----:B---3--:R-:W-:Y:S01]  /*0f50*/  @P2 R2UR UR45, R4 ;  /* 0x00000000042d22ca */ /* 0x008fe200000e0000 */
[----:B----4-:R-:W-:-:S14]  /*0f60*/  @P2 BRA `(.L_x_1282) ;  /* 0x0000000000382947 */ /* 0x010fdc0003800000 */
[----:B------:R-:W-:Y:S01]  /*0f70*/  ULDC.64 UR6, c[0x0][0xa00] ;  /* 0x0002800000067ab9 */ /* 0x000fe20000000a00 */
[----:B------:R-:W-:Y:S01]  /*0f80*/  ULDC UR45, c[0x0][0x288] ;  /* 0x0000a200002d7ab9 */ /* 0x000fe20000000800 */
        /* <DEDUP_REMOVED lines=12> */
.L_x_1282:
[----:B------:R-:W-:Y:S01]  /*1050*/  UMOV UR42, UR51 ;  /* 0x00000033002a7c82 */ /* 0x000fe20008000000 */
[----:B------:R-:W-:Y:S01]  /*1060*/  UMOV UR41, UR50 ;  /* 0x0000003200297c82 */ /* 0x000fe20008000000 */
[----:B------:R-:W-:Y:S05]  /*1070*/  @!P1 BRA `(.L_x_1283) ;  /* 0x00000000001c9947 */ /* 0x000fea0003800000 */
[----:B------:R-:W-:Y:S02]  /*1080*/  ULDC.64 UR6, c[0x0][0xa20] ;  /* 0x0002880000067ab9 */ /* 0x000fe40000000a00 */
[----:B------:R-:W-:-:S06]  /*1090*/  UIMAD.WIDE UR6, UR50, 0x4, UR6 ;  /* 0x00000004320678a5 */ /* 0x000fcc000f8e0206 */
[----:B------:R-:W-:Y:S02]  /*10a0*/  IMAD.U32 R2, RZ, RZ, UR6 ;  /* 0x00000006ff027e24 */ /* 0x000fe4000f8e00ff */
[----:B------:R-:W-:-:S05]  /*10b0*/  IMAD.U32 R3, RZ, RZ, UR7 ;  /* 0x00000007ff037e24 */ /* 0x000fca000f8e00ff */
[----:B------:R-:W2:Y:S02]  /*10c0*/  LDG.E R2, desc[UR54][R2.64] ;  /* 0x0000003602027981 */ /* 0x000ea4000c1e1900 */
[----:B--2---:R-:W-:Y:S01]  /*10d0*/  R2UR UR4, R2 ;  /* 0x00000000020472ca */ /* 0x004fe200000e0000 */
[----:B------:R-:W-:-:S14]  /*10e0*/  BRA `(.L_x_1284) ;  /* 0x0000000000347947 */ /* 0x000fdc0003800000 */
.L_x_1283:
        /* <DEDUP_REMOVED lines=13> */
.L_x_1284:
[----:B------:R-:W-:Y:S01]  /*11c0*/  ULDC UR6, c[0x0][0x448] ;  /* 0x0001120000067ab9 */ /* 0x000fe20000000800 */
[----:B------:R-:W-:Y:S02]  /*11d0*/  USHF.L.U32 UR40, UR5, 0x7, URZ ;  /* 0x0000000705287899 */ /* 0x000fe4000800063f */
[----:B------:R-:W-:Y:S02]  /*11e0*/  UISETP.NE.AND UP0, UPT, UR6, 0x1, UPT ;  /* 0x000000010600788c */ /* 0x000fe4000bf05270 */
[----:B------:R-:W-:Y:S02]  /*11f0*/  UIADD3 UR8, UR40, 0x7f, URZ ;  /* 0x0000007f28087890 */ /* 0x000fe4000fffe03f */
[----:B------:R-:W-:Y:S02]  /*1200*/  UIADD3 UR39, -UR39, UR4, URZ ;  /* 0x0000000427277290 */ /* 0x000fe4000fffe13f */
[----:B------:R-:W-:Y:S01]  /*1210*/  UP2UR UR53, UPR, URZ, 0x1 ;  /* 0x000000013f357883 */ /* 0x000fe20008000000 */
[----:B------:R-:W-:Y:S01]  /*1220*/  ULDC.64 UR4, c[0x0][0x9e0] ;  /* 0x0002780000047ab9 */ /* 0x000fe20000000a00 */
[----:B------:R-:W-:-:S03]  /*1230*/  UIADD3 UR9, UR39, 0x1, -UR45 ;  /* 0x0000000127097890 */ /* 0x000fc6000fffe82d */
[----:B------:R-:W-:Y:S01]  /*1240*/  @UP0 ULDC UR6, c[0x0][0x44c] ;  /* 0x0001130000060ab9 */ /* 0x000fe20000000800 */
[----:B------:R-:W-:Y:S01]  /*1250*/  @UP0 ULDC UR10, c[0x0][0x450] ;  /* 0x00011400000a0ab9 */ /* 0x000fe20000000800 */
[----:B------:R-:W-:-:S04]  /*1260*/  UIMAD.WIDE.U32 UR6, UR8, UR6, URZ ;  /* 0x00000006080672a5 */ /* 0x000fc8000f8e003f */
[----:B------:R-:W-:Y:S02]  /*1270*/  @UP0 USHF.R.U32.HI UR8, URZ, UR10, UR7 ;  /* 0x0000000a3f080299 */ /* 0x000fe40008011607 */
[----:B------:R-:W-:Y:S02]  /*1280*/  UISETP.GE.AND UP0, UPT, UR5, 0x1, UPT ;  /* 0x000000010500788c */ /* 0x000fe4000bf06270 */
[----:B------:R-:W-:Y:S02]  /*1290*/  UIADD3 UR8, UR9, UR8, URZ ;  /* 0x0000000809087290 */ /* 0x000fe4000fffe03f */
[----:B------:R-:W-:Y:S02]  /*12a0*/  UP2UR UR52, UPR, URZ, 0x1 ;  /* 0x000000013f347883 */ /* 0x000fe40008000000 */
[----:B------:R-:W-:Y:S01]  /*12b0*/  PLOP3.LUT P0, PT, PT, PT, UP0, 0x40, 0x0 ;  /* 0x000000000000781c */ /* 0x000fe20003f0e808 */
[----:B------:R-:W-:-:S06]  /*12c0*/  UIADD3 UR4, UR8, UR4, URZ ;  /* 0x0000000408047290 */ /* 0x000fcc000fffe03f */
[----:B------:R-:W-:-:S06]  /*12d0*/  IMAD.U32 R0, RZ, RZ, UR4 ;  /* 0x00000004ff007e24 */ /* 0x000fcc000f8e00ff */
[----:B------:R-:W-:Y:S05]  /*12e0*/  @P0 BRA `(.L_x_1285) ;  /* 0x0000000000400947 */ /* 0x000fea0003800000 */
        /* <DEDUP_REMOVED lines=10> */
.L_x_1286:
[----:B------:R-:W-:-:S11]  /*1390*/  UISETP.NE.AND UP0, UPT, UR5, 0x1, UPT ;  /* 0x000000010500788c */ /* 0x000fd6000bf05270 */
[----:B------:R-:W-:Y:S02]  /*13a0*/  @UP0 ULDC.64 UR8, c[0x0][0x9e8] ;  /* 0x00027a0000080ab9 */ /* 0x000fe40000000a00 */
[----:B------:R-:W-:-:S04]  /*13b0*/  UIMAD.WIDE.U32 UR6, UR4, UR8, URZ ;  /* 0x00000008040672a5 */ /* 0x000fc8000f8e003f */
[----:B------:R-:W-:-:S12]  /*13c0*/  @UP0 USHF.R.U32.HI UR4, URZ, UR9, UR7 ;  /* 0x000000093f040299 */ /* 0x000fd80008011607 */
.L_x_1287:
[----:B------:R-:W-:-:S06]  /*13d0*/  UIMAD UR4, UR4, UR5, UR5 ;  /* 0x00000005040472a4 */ /* 0x000fcc000f8e0205 */
[----:B------:R-:W-:-:S07]  /*13e0*/  VIMNMX R0, R0, UR4, PT ;  /* 0x0000000400007c48 */ /* 0x000fce000bfe0100 */
.L_x_1285:
[----:B------:R-:W-:Y:S01]  /*13f0*/  UISETP.NE.AND UP0, UPT, UR53, URZ, UPT ;  /* 0x0000003f3500728c */ /* 0x000fe2000bf05270 */
[----:B------:R-:W-:Y:S01]  /*1400*/  VIADD R0, R0, 0x7f ;  /* 0x0000007f00007836 */ /* 0x000fe20000000000 */
[----:B------:R-:W-:Y:S01]  /*1410*/  UMOV UR9, UR40 ;  /* 0x0000002800097c82 */ /* 0x000fe20008000000 */
[----:B------:R-:W-:Y:S02]  /*1420*/  UIADD3 UR4, UR39, 0x7f, URZ ;  /* 0x0000007f27047890 */ /* 0x000fe4000fffe03f */
[----:B------:R-:W-:Y:S01]  /*1430*/  UIADD3 UR56, UR39, -UR45, URZ ;  /* 0x8000002d27387290 */ /* 0x000fe2000fffe03f */
        /* <DEDUP_REMOVED lines=27> */
.L_x_1289:
[----:B------:R-:W-:-:S11]  /*15f0*/  UISETP.NE.AND UP0, UPT, UR5, 0x1, UPT ;  /* 0x000000010500788c */ /* 0x000fd6000bf05270 */
[----:B------:R-:W-:Y:S02]  /*1600*/  @UP0 ULDC.64 UR10, c[0x0][0x9e8] ;  /* 0x00027a00000a0ab9 */ /* 0x000fe40000000a00 */
[----:B------:R-:W-:-:S04]  /*1610*/  UIMAD.WIDE.U32 UR6, UR4, UR10, URZ ;  /* 0x0000000a040672a5 */ /* 0x000fc8000f8e003f */
[----:B------:R-:W-:-:S12]  /*1620*/  @UP0 USHF.R.U32.HI UR4, URZ, UR11, UR7 ;  /* 0x0000000b3f040299 */ /* 0x000fd80008011607 */
.L_x_1290:
[----:B------:R-:W-:-:S04]  /*1630*/  UIMAD UR4, UR4, UR5, URZ ;  /* 0x00000005040472a4 */ /* 0x000fc8000f8e023f */
[----:B------:R-:W-:-:S04]  /*1640*/  UISETP.LT.AND UP0, UPT, UR9, UR4, UPT ;  /* 0x000000040900728c */ /* 0x000fc8000bf01270 */
[----:B------:R-:W-:-:S12]  /*1650*/  USEL UR9, UR9, UR4, !UP0 ;  /* 0x0000000409097287 */ /* 0x000fd8000c000000 */
.L_x_1288:
        /* <DEDUP_REMOVED lines=54> */
[----:B------:R-:W-:-:S02]  /*19c0*/  CS2R R96, SRZ ;  /* 0x0000000000607805 */ /* 0x000fc4000001ff00 */
[----:B------:R-:W-:Y:S01]  /*19d0*/  CS2R R130, SRZ ;  /* 0x0000000000827805 */ /* 0x000fe2000001ff00 */
[----:B------:R-:W-:Y:S01]  /*19e0*/  IMAD.MOV.U32 R104, RZ, RZ, RZ ;  /* 0x000000ffff687224 */ /* 0x000fe200078e00ff */
[----:B------:R-:W-:Y:S01]  /*19f0*/  CS2R R132, SRZ ;  /* 0x0000000000847805 */ /* 0x000fe2000001ff00 */
        /* <DEDUP_REMOVED lines=32> */
.L_x_1292:
        /* <DEDUP_REMOVED lines=18> */
[----:B------:R-:W-:Y:S02]  /*1d20*/  @UP1 UIMAD.WIDE.U32 UR8, UR50, UR10, URZ ;  /* 0x0000000a320812a5 */ /* 0x000fe4000f8e003f */
[----:B------:R-:W-:Y:S02]  /*1d30*/  @UP1 UIMAD UR18, UR50, UR11, UR15 ;  /* 0x0000000b321212a4 */ /* 0x000fe4000f8e020f */
[----:B------:R-:W-:Y:S02]  /*1d40*/  @UP0 USHF.R.S32.HI UR16, URZ, 0x1f, UR51 ;  /* 0x0000001f3f100899 */ /* 0x000fe40008011433 */
[----:B------:R-:W-:Y:S01]  /*1d50*/  @UP1 USHF.R.S32.HI UR19, URZ, 0x1f, UR51 ;  /* 0x0000001f3f131899 */ /* 0x000fe20008011433 */
[----:B------:R-:W-:Y:S01]  /*1d60*/  @UP0 ULDC.64 UR14, c[0x0][0x9b0] ;  /* 0x00026c00000e0ab9 */ /* 0x000fe20000000a00 */
[----:B------:R-:W-:Y:S01]  /*1d70*/  @UP1 ULDC.64 UR10, c[0x0][0x9c0] ;  /* 0x00027000000a1ab9 */ /* 0x000fe20000000a00 */
[----:B------:R-:W-:Y:S02]  /*1d80*/  @UP0 UIADD3 UR13, UR13, UR17, URZ ;  /* 0x000000110d0d0290 */ /* 0x000fe4000fffe03f */
[----:B------:R-:W-:-:S02]  /*1d90*/  @UP0 UIMAD UR16, UR16, UR14, URZ ;  /* 0x0000000e101002a4 */ /* 0x000fc4000f8e023f */
[----:B------:R-:W-:Y:S02]  /*1da0*/  @UP1 UIMAD UR17, UR19, UR10, URZ ;  /* 0x0000000a131112a4 */ /* 0x000fe4000f8e023f */
[----:B------:R-:W-:Y:S02]  /*1db0*/  @UP1 UIADD3 UR9, UR9, UR18, URZ ;  /* 0x0000001209091290 */ /* 0x000fe4000fffe03f */
[----:B------:R-:W-:Y:S02]  /*1dc0*/  @UP0 UIMAD UR15, UR51, UR15, UR16 ;  /* 0x0000000f330f02a4 */ /* 0x000fe4000f8e0210 */
[----:B------:R-:W-:Y:S02]  /*1dd0*/  @UP0 UIMAD.WIDE.U32 UR12, UR51, UR14, UR12 ;  /* 0x0000000e330c02a5 */ /* 0x000fe4000f8e000c */
[----:B------:R-:W-:Y:S02]  /*1de0*/  @UP1 UIMAD UR11, UR51, UR11, UR17 ;  /* 0x0000000b330b12a4 */ /* 0x000fe4000f8e0211 */
        /* <DEDUP_REMOVED lines=25> */
.L_x_1497:
[----:B------:R-:W-:Y:S05]  /*1f80*/  @!P0 BRA `(.L_x_1294) ;  /* 0x0000000000048947 */ /* 0x000fea0003800000 */
[----:B------:R-:W-:Y:S01]  /*1f90*/  BPT.TRAP 0x1 ;  /* 0x000000040000795c */ /* 0x000fe20000300000 */
.L_x_1294:
[----:B------:R-:W-:Y:S02]  /*1fa0*/  IMAD.U32 R9, RZ, RZ, UR46 ;  /* 0x0000002eff097e24 */ /* 0x000fe4000f8e00ff */
[----:B------:R-:W-:-:S03]  /*1fb0*/  IMAD.U32 R2, RZ, RZ, UR47 ;  /* 0x0000002fff027e24 */ /* 0x000fc6000f8e00ff */
[----:B------:R-:W-:Y:S02]  /*1fc0*/  LEA R9, R9, UR36, 0x3 ;  /* 0x0000002409097c11 */ /* 0x000fe4000f8e18ff */
[----:B------:R-:W-:-:S04]  /*1fd0*/  SHF.L.U32 R2, R2, 0x1f, RZ ;  /* 0x0000001f02027819 */ /* 0x000fc800000006ff */
[----:B------:R1:W2:Y:S01]  /*1fe0*/  SYNCS.PHASECHK.TRANS64.TRYWAIT P1, [R9+URZ+0x2a830], R2 ;  /* 0x02a83002090075a7 */ /* 0x0002a2000802017f */
[----:B------:R-:W-:Y:S05]  /*1ff0*/  @!P0 BRA `(.L_x_1295) ;  /* 0x0000000000048947 */ /* 0x000fea0003800000 */
[----:B------:R-:W-:Y:S01]  /*2000*/  BPT.TRAP 0x1 ;  /* 0x000000040000795c */ /* 0x000fe20000300000 */
.L_x_1295:
[----:B--2---:R-:W-:Y:S05]  /*2010*/  @P1 BRA `(.L_x_1296) ;  /* 0x0000000000081947 */ /* 0x004fea0003800000 */
[----:B------:R-:W2:Y:S02]  /*2020*/  SYNCS.PHASECHK.TRANS64.TRYWAIT P1, [R9+URZ+0x2a830], R2 ;  /* 0x02a83002090075a7 */ /* 0x000ea4000802017f */
[----:B--2---:R-:W-:Y:S05]  /*2030*/  @!P1 BRA `(.L_x_1297) ;  /* 0x0000017800989947 */ /* 0x004fea0003800000 */
.L_x_1296:
        /* <DEDUP_REMOVED lines=49> */
.L_x_1298:
[----:B------:R-:W-:Y:S01]  /*2350*/  UISETP.NE.AND UP1, UPT, UR53, URZ, UPT ;  /* 0x0000003f3500728c */ /* 0x000fe2000bf25270 */
[C---:B------:R-:W-:Y:S01]  /*2360*/  FMUL.FTZ R89, R0.reuse, R31 ;  /* 0x0000001f00597220 */ /* 0x040fe20000410000 */
[----:B------:R-:W-:Y:S01]  /*2370*/  VIADD R31, R17, UR40 ;  /* 0x00000028111f7c36 */ /* 0x000fe20008000000 */
[----:B------:R-:W-:Y:S01]  /*2380*/  R2UR UR6, R9 ;  /* 0x00000000090672ca */ /* 0x000fe200000e0000 */
[C---:B------:R-:W-:Y:S01]  /*2390*/  FMUL.FTZ R56, R0.reuse, R56 ;  /* 0x0000003800387220 */ /* 0x040fe20000410000 */
[C---:B------:R-:W-:Y:S01]  /*23a0*/  FMUL.FTZ R53, R0.reuse, R53 ;  /* 0x0000003500357220 */ /* 0x040fe20000410000 */
[----:B------:R-:W-:Y:S01]  /*23b0*/  PLOP3.LUT P1, PT, PT, PT, UP1, 0x80, 0x0 ;  /* 0x000000000000781c */ /* 0x000fe20003f2f018 */
[----:B------:R-:W-:Y:S01]  /*23c0*/  IMAD.MOV.U32 R15, RZ, RZ, -0x80 ;  /* 0xffffff80ff0f7424 */ /* 0x000fe200078e00ff */
[----:B------:R-:W-:Y:S01]  /*23d0*/  PLOP3.LUT P2, PT, PT, PT, UP1, 0x80, 0x0 ;  /* 0x000000000000781c */ /* 0x000fe20003f4f018 */
[----:B------:R3:W4:Y:S01]  /*23e0*/  MUFU.TANH R93, R53 ;  /* 0x00000035005d7308 */ /* 0x0007220000002400 */
[C---:B------:R-:W-:Y:S01]  /*23f0*/  FMUL.FTZ R4, R0.reuse, R33 ;  /* 0x0000002100047220 */ /* 0x040fe20000410000 */
[----:B------:R-:W-:Y:S01]  /*2400*/  @UP1 ULDC UR7, c[0x0][0x44c] ;  /* 0x0001130000071ab9 */ /* 0x000fe20000000800 */
[C---:B------:R-:W-:Y:S01]  /*2410*/  FMUL.FTZ R40, R0.reuse, R40 ;  /* 0x0000002800287220 */ /* 0x040fe20000410000 */
[C---:B------:R-:W-:Y:S01]  /*2420*/  FMUL.FTZ R41, R0.reuse, R41 ;  /* 0x0000002900297220 */ /* 0x040fe20000410000 */
[C---:B------:R-:W-:Y:S01]  /*2430*/  FMUL.FTZ R33, R0.reuse, R34 ;  /* 0x0000002200217220 */ /* 0x040fe20000410000 */
[C---:B------:R-:W-:Y:S01]  /*2440*/  FMUL.FTZ R5, R0.reuse, R36 ;  /* 0x0000002400057220 */ /* 0x040fe20000410000 */
[----:B------:R-:W-:Y:S01]  /*2450*/  UIADD3 UR6, UR6, 0x2a840, URZ ;  /* 0x0002a84006067890 */ /* 0x000fe2000fffe03f */
[----:B------:R5:W4:Y:S01]  /*2460*/  MUFU.TANH R94, R56 ;  /* 0x00000038005e7308 */ /* 0x000b220000002400 */
[----:B---3--:R-:W-:Y:S01]  /*2470*/  FMUL.FTZ R53, R0, R74 ;  /* 0x0000004a00357220 */ /* 0x008fe20000410000 */
[----:B-12---:R-:W-:Y:S01]  /*2480*/  @P1 IMAD.HI.U32 R9, R31, UR7, RZ ;  /* 0x000000071f091c27 */ /* 0x006fe2000f8e00ff */
[----:B------:R-:W-:-:S03]  /*2490*/  @UP1 ULDC UR7, c[0x0][0x450] ;  /* 0x0001140000071ab9 */ /* 0x000fc60000000800 */
[C---:B0-----:R-:W-:Y:S01]  /*24a0*/  FMUL.FTZ R6, R0.reuse, R37 ;  /* 0x0000002500067220 */ /* 0x041fe20000410000 */
[C---:B------:R-:W-:Y:S01]  /*24b0*/  FMUL.FTZ R44, R0.reuse, R44 ;  /* 0x0000002c002c7220 */ /* 0x040fe20000410000 */
[C---:B------:R-:W-:Y:S01]  /*24c0*/  FMUL.FTZ R45, R0.reuse, R45 ;  /* 0x0000002d002d7220 */ /* 0x040fe20000410000 */
[----:B------:R-:W-:Y:S01]  /*24d0*/  @P2 SHF.R.U32.HI R31, RZ, UR7, R9 ;  /* 0x00000007ff1f2c19 */ /* 0x000fe20008011609 */
[C---:B------:R-:W-:Y:S01]  /*24e0*/  FMUL.FTZ R48, R0.reuse, R48 ;  /* 0x0000003000307220 */ /* 0x040fe20000410000 */
[C---:B------:R-:W-:Y:S01]  /*24f0*/  FMUL.FTZ R49, R0.reuse, R49 ;  /* 0x0000003100317220 */ /* 0x040fe20000410000 */
[----:B------:R-:W-:Y:S01]  /*2500*/  FMUL.FTZ R52, R0, R52 ;  /* 0x0000003400347220 */ /* 0x000fe20000410000 */
[----:B------:R-:W-:Y:S01]  /*2510*/  IMAD R74, R88, R15, 0x80 ;  /* 0x00000080584a7424 */ /* 0x000fe200078e020f */
[----:B-----5:R-:W0:Y:S01]  /*2520*/  SHFL.IDX PT, R56, R31, RZ, 0x1c1f ;  /* 0x001c1fff1f387589 */ /* 0x020e2200000e0000 */
        /* <DEDUP_REMOVED lines=11> */
[----:B------:R1:W2:Y:S01]  /*25e0*/  MUFU.TANH R27, R40 ;  /* 0x00000028001b7308 */ /* 0x0002a20000002400 */
[C---:B------:R-:W-:Y:S01]  /*25f0*/  FMUL.FTZ R37, R0.reuse, R42 ;  /* 0x0000002a00257220 */ /* 0x040fe20000410000 */
[C---:B------:R-:W-:Y:S01]  /*2600*/  FMUL.FTZ R38, R0.reuse, R43 ;  /* 0x0000002b00267220 */ /* 0x040fe20000410000 */
[----:B------:R-:W-:Y:S01]  /*2610*/  UPRMT UR6, UR37, 0x654, UR6 ;  /* 0x0000065425067896 */ /* 0x000fe20008000006 */
[C---:B------:R-:W-:Y:S01]  /*2620*/  FMUL.FTZ R39, R0.reuse, R46 ;  /* 0x0000002e00277220 */ /* 0x040fe20000410000 */
[C---:B------:R-:W-:Y:S01]  /*2630*/  FMUL.FTZ R42, R0.reuse, R51 ;  /* 0x00000033002a7220 */ /* 0x040fe20000410000 */
[----:B------:R-:W-:Y:S01]  /*2640*/  FMUL.FTZ R43, R0, R54 ;  /* 0x00000036002b7220 */ /* 0x000fe20000410000 */
[----:B------:R-:W-:Y:S01]  /*2650*/  VIADD R15, R74, 0x1 ;  /* 0x000000014a0f7836 */ /* 0x000fe20000000000 */
        /* <DEDUP_REMOVED lines=9> */
[C---:B---3--:R-:W-:Y:S01]  /*26f0*/  FMUL.FTZ R41, R0.reuse, R50 ;  /* 0x0000003200297220 */ /* 0x048fe20000410000 */
        /* <DEDUP_REMOVED lines=19> */
[----:B------:R-:W-:Y:S01]  /*2830*/  FMUL.FTZ R73, R0, R73 ;  /* 0x0000004900497220 */ /* 0x000fe20000410000 */
[----:B------:R-:W-:Y:S01]  /*2840*/  IMAD R20, R16, -0x2, R15 ;  /* 0xfffffffe10147824 */ /* 0x000fe200078e020f */
[----:B------:R-:W-:Y:S01]  /*2850*/  PLOP3.LUT P1, PT, PT, PT, UP0, 0x40, 0x0 ;  /* 0x000000000000781c */ /* 0x000fe20003f2e808 */
[----:B------:R3:W0:Y:S01]  /*2860*/  MUFU.TANH R29, R44 ;  /* 0x0000002c001d7308 */ /* 0x0006220000002400 */
[----:B-1----:R-:W-:Y:S01]  /*2870*/  FMUL.FTZ R6, R0, R83 ;  /* 0x0000005300067220 */ /* 0x002fe20000410000 */
[----:B------:R-:W-:Y:S01]  /*2880*/  ULDC UR31, c[0x0][0x9dc] ;  /* 0x00027700001f7ab9 */ /* 0x000fe20000000800 */
[----:B------:R-:W-:Y:S01]  /*2890*/  SYNCS.ARRIVE.TRANS64.RED.A1T0 RZ, [UR6], RZ ;  /* 0x000000ffffff79a7 */ /* 0x000fe20008100406 */
[----:B------:R-:W-:Y:S01]  /*28a0*/  ULOP3.LUT UR6, URZ, UR31, URZ, 0x33, !UPT ;  /* 0x0000001f3f067292 */ /* 0x000fe2000f8e333f */
[----:B------:R-:W-:Y:S01]  /*28b0*/  VIADD R15, R74, UR39 ;  /* 0x000000274a0f7c36 */ /* 0x000fe20008000000 */
[----:B------:R-:W-:Y:S01]  /*28c0*/  ULDC UR14, c[0x0][0x9e0] ;  /* 0x00027800000e7ab9 */ /* 0x000fe20000000800 */
[C---:B------:R-:W-:Y:S01]  /*28d0*/  FMUL.FTZ R32, R0.reuse, R32 ;  /* 0x0000002000207220 */ /* 0x040fe20000410000 */
[----:B------:R1:W0:Y:S01]  /*28e0*/  MUFU.TANH R30, R45 ;  /* 0x0000002d001e7308 */ /* 0x0002220000002400 */
[----:B---3--:R-:W-:Y:S01]  /*28f0*/  FMUL.FTZ R44, R0, R55 ;  /* 0x00000037002c7220 */ /* 0x008fe20000410000 */
[----:B------:R-:W-:-:S02]  /*2900*/  IMAD.U32 R55, RZ, RZ, UR45 ;  /* 0x0000002dff377e24 */ /* 0x000fc4000f8e00ff */
[----:B------:R-:W-:Y:S01]  /*2910*/  FMUL.FTZ R69, R0, R69 ;  /* 0x0000004500457220 */ /* 0x000fe20000410000 */
[----:B------:R-:W-:Y:S01]  /*2920*/  IMAD R75, R16, -0x2, R15 ;  /* 0xfffffffe104b7824 */ /* 0x000fe200078e020f */
[----:B------:R-:W-:Y:S02]  /*2930*/  LEA R78, R88, 0xffffff80, 0x7 ;  /* 0xffffff80584e7811 */ /* 0x000fe400078e38ff */
[----:B------:R-:W-:Y:S01]  /*2940*/  IADD3 R20, -R55, UR39, R20 ;  /* 0x0000002737147c10 */ /* 0x000fe2000fffe114 */
[----:B------:R3:W0:Y:S01]  /*2950*/  MUFU.TANH R90, R48 ;  /* 0x00000030005a7308 */ /* 0x0006220000002400 */
[----:B-1----:R-:W-:-:S03]  /*2960*/  FMUL.FTZ R45, R0, R58 ;  /* 0x0000003a002d7220 */ /* 0x002fc60000410000 */
[C---:B------:R-:W-:Y:S02]  /*2970*/  VIADD R82, R20.reuse, UR14 ;  /* 0x0000000e14527c36 */ /* 0x040fe40008000000 */
[----:B------:R-:W-:Y:S02]  /*2980*/  VIADD R79, R20, UR6 ;  /* 0x00000006144f7c36 */ /* 0x000fe40008000000 */
        /* <DEDUP_REMOVED lines=60> */
[----:B------:R-:W-:Y:S01]  /*2d50*/  IMAD.U32 R15, RZ, RZ, UR45 ;  /* 0x0000002dff0f7e24 */ /* 0x000fe2000f8e00ff */
[----:B------:R-:W-:Y:S04]  /*2d60*/  BSSY B0, `(.L_x_1300) ;  /* 0x0000013000007945 */ /* 0x000fe80003800000 */
[----:B------:R-:W-:-:S04]  /*2d70*/  IADD3 R15, -R15, UR39, R56 ;  /* 0x000000270f0f7c10 */ /* 0x000fc8000fffe138 */
        /* <DEDUP_REMOVED lines=11> */
.L_x_1301:
[----:B------:R-:W-:Y:S02]  /*2e30*/  ULDC UR6, c[0x0][0x9e4] ;  /* 0x0002790000067ab9 */ /* 0x000fe40000000800 */
[----:B------:R-:W-:-:S05]  /*2e40*/  IMAD.U32 R55, RZ, RZ, UR6 ;  /* 0x00000006ff377e24 */ /* 0x000fca000f8e00ff */
[----:B------:R-:W-:-:S13]  /*2e50*/  ISETP.NE.AND P1, PT, R55, 0x1, PT ;  /* 0x000000013700780c */ /* 0x000fda0003f25270 */
[----:B------:R-:W0:Y:S02]  /*2e60*/  @P1 LDC.64 R56, c[0x0][0x9e8] ;  /* 0x00027a00ff381b82 */ /* 0x000e240000000a00 */
[----:B0-----:R-:W-:-:S05]  /*2e70*/  @P1 IMAD.HI.U32 R20, R15, R56, RZ ;  /* 0x000000380f141227 */ /* 0x001fca00078e00ff */
[----:B------:R-:W-:-:S07]  /*2e80*/  @P1 SHF.R.U32.HI R15, RZ, R57, R20 ;  /* 0x00000039ff0f1219 */ /* 0x000fce0000011614 */
.L_x_1302:
[----:B------:R-:W-:Y:S05]  /*2e90*/  BSYNC B0 ;  /* 0x0000000000007941 */ /* 0x000fea0003800000 */
.L_x_1300:
[----:B------:R-:W-:-:S04]  /*2ea0*/  IMAD R15, R15, R55, -R78 ;  /* 0x000000370f0f7224 */ /* 0x000fc800078e0a4e */
[----:B------:R-:W-:-:S05]  /*2eb0*/  IMAD R15, R16, -0x2, R15 ;  /* 0xfffffffe100f7824 */ /* 0x000fca00078e020f */
[----:B------:R-:W-:Y:S02]  /*2ec0*/  VIADDMNMX R32, R15, R55, R32, PT ;  /* 0x000000370f207246 */ /* 0x000fe40003800120 */
[----:B------:R-:W-:-:S07]  /*2ed0*/  VIMNMX R69, R69, R15, !PT ;  /* 0x0000000f45457248 */ /* 0x000fce0007fe0100 */
.L_x_1299:
[C---:B------:R-:W-:Y:S01]  /*2ee0*/  ISETP.GE.AND P2, PT, R74.reuse, 0x9, PT ;  /* 0x000000094a00780c */ /* 0x040fe20003f46270 */
[----:B------:R-:W-:Y:S01]  /*2ef0*/  UISETP.NE.AND UP0, UPT, UR52, URZ, UPT ;  /* 0x0000003f3400728c */ /* 0x000fe2000bf05270 */
[----:B------:R-:W-:Y:S02]  /*2f00*/  ISETP.GE.AND P1, PT, R74, 0x2, PT ;  /* 0x000000024a00780c */ /* 0x000fe40003f26270 */
        /* <DEDUP_REMOVED lines=13> */
[----:B-1----:R-:W-:Y:S02]  /*2fe0*/  FSEL R57, R21, -INF , !P3 ;  /* 0xff80000015397808 */ /* 0x002fe40005800000 */
        /* <DEDUP_REMOVED lines=56> */
[C---:B------:R-:W-:Y:S02]  /*3370*/  ISETP.GT.AND P3, PT, R69.reuse, 0x40, !P4 ;  /* 0x000000404500780c */ /* 0x040fe40006764270 */
        /* <DEDUP_REMOVED lines=79> */
[----:B------:R-:W-:-:S04]  /*3870*/  ISETP.GT.AND P6, PT, R69, 0x79, !P6 ;  /* 0x000000794500780c */ /* 0x000fc800077c4270 */
[----:B------:R-:W-:Y:S02]  /*3880*/  ISETP.LT.OR P6, PT, R32, 0x7a, P6 ;  /* 0x0000007a2000780c */ /* 0x000fe400037c1670 */
[----:B------:R-:W0:Y:S02]  /*3890*/  SHFL.IDX PT, R32, R31, 0x1, 0x1c1f ;  /* 0x003c1f001f207f89 */ /* 0x000e2400000e0000 */
[----:B------:R-:W-:Y:S02]  /*38a0*/  FSEL R10, R85, -INF , !P6 ;  /* 0xff800000550a7808 */ /* 0x000fe40007000000 */
[----:B------:R-:W-:Y:S02]  /*38b0*/  PLOP3.LUT P6, PT, PT, PT, UP0, 0x40, 0x0 ;  /* 0x000000000000781c */ /* 0x000fe40003fce808 */
[----:B0-----:R-:W-:Y:S01]  /*38c0*/  VIADDMNMX R69, R32, R82, R75, PT ;  /* 0x0000005220457246 */ /* 0x001fe2000380014b */
[----:B------:R-:W-:-:S10]  /*38d0*/  IMAD.IADD R72, R79, 0x1, R32 ;  /* 0x000000014f487824 */ /* 0x000fd400078e0220 */
[----:B------:R-:W-:Y:S05]  /*38e0*/  @P6 BRA `(.L_x_1303) ;  /* 0x0000000000646947 */ /* 0x000fea0003800000 */
        /* <DEDUP_REMOVED lines=14> */
.L_x_1305:
[----:B------:R-:W-:Y:S02]  /*39d0*/  ULDC UR6, c[0x0][0x9e4] ;  /* 0x0002790000067ab9 */ /* 0x000fe40000000800 */
[----:B------:R-:W-:-:S05]  /*39e0*/  IMAD.U32 R32, RZ, RZ, UR6 ;  /* 0x00000006ff207e24 */ /* 0x000fca000f8e00ff */
[----:B------:R-:W-:-:S13]  /*39f0*/  ISETP.NE.AND P6, PT, R32, 0x1, PT ;  /* 0x000000012000780c */ /* 0x000fda0003fc5270 */
[----:B------:R-:W0:Y:S02]  /*3a00*/  @P6 LDC.64 R74, c[0x0][0x9e8] ;  /* 0x00027a00ff4a6b82 */ /* 0x000e240000000a00 */
[----:B0-----:R-:W-:-:S05]  /*3a10*/  @P6 IMAD.HI.U32 R74, R31, R74, RZ ;  /* 0x0000004a1f4a6227 */ /* 0x001fca00078e00ff */
[----:B------:R-:W-:-:S07]  /*3a20*/  @P6 SHF.R.U32.HI R31, RZ, R75, R74 ;  /* 0x0000004bff1f6219 */ /* 0x000fce000001164a */
.L_x_1306:
[----:B------:R-:W-:Y:S05]  /*3a30*/  BSYNC B0 ;  /* 0x0000000000007941 */ /* 0x000fea0003800000 */
.L_x_1304:
[----:B------:R-:W-:-:S04]  /*3a40*/  IMAD R31, R31, R32, -R78 ;  /* 0x000000201f1f7224 */ /* 0x000fc800078e0a4e */
[----:B------:R-:W-:-:S05]  /*3a50*/  IMAD R31, R16, -0x2, R31 ;  /* 0xfffffffe101f7824 */ /* 0x000fca00078e021f */
[----:B------:R-:W-:Y:S02]  /*3a60*/  VIADDMNMX R69, R31, R32, R69, PT ;  /* 0x000000201f457246 */ /* 0x000fe40003800145 */
[----:B------:R-:W-:-:S07]  /*3a70*/  VIMNMX R72, R72, R31, !PT ;  /* 0x0000001f48487248 */ /* 0x000fce0007fe0100 */
.L_x_1303:
[C---:B------:R-:W-:Y:S01]  /*3a80*/  ISETP.GT.AND P1, PT, R72.reuse, 0x1, !P1 ;  /* 0x000000014800780c */ /* 0x040fe20004f24270 */
[----:B------:R-:W-:Y:S01]  /*3a90*/  ULDC UR29, c[0x0][0x988] ;  /* 0x00026200001d7ab9 */ /* 0x000fe20000000800 */
[----:B------:R-:W-:Y:S01]  /*3aa0*/  ISETP.NE.AND P6, PT, R83, RZ, PT ;  /* 0x000000ff5300720c */ /* 0x000fe20003fc5270 */
[----:B------:R-:W-:Y:S01]  /*3ab0*/  UISETP.NE.AND UP1, UPT, UR53, URZ, UPT ;  /* 0x0000003f3500728c */ /* 0x000fe2000bf25270 */
[----:B------:R-:W-:Y:S01]  /*3ac0*/  ISETP.LT.OR P1, PT, R69, 0x2, P1 ;  /* 0x000000024500780c */ /* 0x000fe20000f21670 */
[----:B------:R-:W-:Y:S01]  /*3ad0*/  UISETP.NE.AND UP0, UPT, UR52, URZ, UPT ;  /* 0x0000003f3400728c */ /* 0x000fe2000bf05270 */
[C---:B------:R-:W-:Y:S01]  /*3ae0*/  ISETP.GT.AND P2, PT, R72.reuse, 0x8, !P2 ;  /* 0x000000084800780c */ /* 0x040fe20005744270 */
[----:B------:R-:W-:Y:S01]  /*3af0*/  UMOV UR10, UR40 ;  /* 0x00000028000a7c82 */ /* 0x000fe20008000000 */
[----:B------:R-:W-:Y:S02]  /*3b00*/  FSEL R3, R3, -INF , !P1 ;  /* 0xff80000003037808 */ /* 0x000fe40004800000 */
[----:B------:R-:W-:-:S02]  /*3b10*/  ISETP.GT.AND P1, PT, R72, 0x9, !P6 ;  /* 0x000000094800780c */ /* 0x000fc40007724270 */
[C---:B------:R-:W-:Y:S02]  /*3b20*/  ISETP.LT.OR P2, PT, R69.reuse, 0x9, P2 ;  /* 0x000000094500780c */ /* 0x040fe40001741670 */
[----:B------:R-:W-:Y:S01]  /*3b30*/  ISETP.LT.OR P1, PT, R69, 0xa, P1 ;  /* 0x0000000a4500780c */ /* 0x000fe20000f21670 */
[----:B------:R-:W-:Y:S01]  /*3b40*/  @UP1 ULDC UR6, c[0x0][0x44c] ;  /* 0x0001130000061ab9 */ /* 0x000fe20000000800 */
[----:B------:R-:W-:Y:S01]  /*3b50*/  FSEL R31, R14, -INF , !P2 ;  /* 0xff8000000e1f7808 */ /* 0x000fe20005000000 */
[----:B------:R-:W-:Y:S01]  /*3b60*/  UIMAD.WIDE.U32 UR6, UR40, UR6, URZ ;  /* 0x00000006280672a5 */ /* 0x000fe2000f8e003f */
[----:B------:R-:W-:Y:S01]  /*3b70*/  FSEL R32, R89, -INF , !P1 ;  /* 0xff80000059207808 */ /* 0x000fe20004800000 */
[----:B------:R-:W-:Y:S01]  /*3b80*/  @UP1 ULDC UR11, c[0x0][0x450] ;  /* 0x00011400000b1ab9 */ /* 0x000fe20000000800 */
[----:B------:R-:W-:Y:S01]  /*3b90*/  ISETP.NE.AND P1, PT, R86, RZ, PT ;  /* 0x000000ff5600720c */ /* 0x000fe20003f25270 */
[----:B------:R-:W-:Y:S01]  /*3ba0*/  @UP1 USHF.R.U32.HI UR10, URZ, UR11, UR7 ;  /* 0x0000000b3f0a1299 */ /* 0x000fe20008011607 */
[----:B------:R-:W-:-:S02]  /*3bb0*/  ISETP.NE.AND P2, PT, R90, RZ, PT ;  /* 0x000000ff5a00720c */ /* 0x000fc40003f45270 */
[----:B------:R-:W-:Y:S01]  /*3bc0*/  ISETP.GT.AND P1, PT, R72, 0x10, !P1 ;  /* 0x000000104800780c */ /* 0x000fe20004f24270 */
[----:B------:R-:W-:Y:S01]  /*3bd0*/  UIADD3 UR56, UR56, UR10, URZ ;  /* 0x0000000a38387290 */ /* 0x000fe2000fffe03f */
[----:B------:R-:W-:Y:S02]  /*3be0*/  FMNMX.FTZ R75, R81, R55, !PT ;  /* 0x00000037514b7209 */ /* 0x000fe40007810000 */
[----:B------:R-:W-:Y:S01]  /*3bf0*/  ISETP.LT.OR P1, PT, R69, 0x11, P1 ;  /* 0x000000114500780c */ /* 0x000fe20000f21670 */
[----:B------:R-:W-:Y:S01]  /*3c00*/  UIADD3 UR14, UR56, UR14, URZ ;  /* 0x0000000e380e7290 */ /* 0x000fe2000fffe03f */
[----:B------:R-:W-:Y:S02]  /*3c10*/  FMNMX.FTZ R14, R56, R75, !PT ;  /* 0x0000004b380e7209 */ /* 0x000fe40007810000 */
[----:B------:R-:W-:Y:S02]  /*3c20*/  FSEL R33, R33, -INF , !P1 ;  /* 0xff80000021217808 */ /* 0x000fe40004800000 */
[----:B------:R-:W-:-:S02]  /*3c30*/  ISETP.NE.AND P1, PT, R87, RZ, PT ;  /* 0x000000ff5700720c */ /* 0x000fc40003f25270 */
[----:B------:R-:W-:Y:S02]  /*3c40*/  ISETP.NE.AND P6, PT, R91, RZ, PT ;  /* 0x000000ff5b00720c */ /* 0x000fe40003fc5270 */
        /* <DEDUP_REMOVED lines=12> */
[----:B------:R-:W-:Y:S02]  /*3d10*/  ISETP.NE.AND P1, PT, R104, RZ, PT ;  /* 0x000000ff6800720c */ /* 0x000fe40003f25270 */
[----:B------:R-:W-:Y:S02]  /*3d20*/  FMNMX.FTZ R14, R60, R75, !PT ;  /* 0x0000004b3c0e7209 */ /* 0x000fe40007810000 */
[----:B------:R-:W-:Y:S02]  /*3d30*/  ISETP.GT.AND P1, PT, R72, 0x19, !P1 ;  /* 0x000000194800780c */ /* 0x000fe40004f24270 */
[----:B------:R-:W-:Y:S02]  /*3d40*/  FMNMX.FTZ R14, R63, R14, !PT ;  /* 0x0000000e3f0e7209 */ /* 0x000fe40007810000 */
        /* <DEDUP_REMOVED lines=64> */
[C---:B------:R-:W-:Y:S02]  /*4150*/  ISETP.LT.OR P3, PT, R69.reuse, 0x71, P3 ;  /* 0x000000714500780c */ /* 0x040fe40001f61670 */
[C---:B------:R-:W-:Y:S02]  /*4160*/  ISETP.GT.AND P1, PT, R72.reuse, 0x41, !P1 ;  /* 0x000000414800780c */ /* 0x040fe40004f24270 */
[----:B------:R-:W-:Y:S02]  /*4170*/  ISETP.GT.AND P5, PT, R72, 0x78, !P5 ;  /* 0x000000784800780c */ /* 0x000fe40006fa4270 */
[----:B------:R-:W-:-:S02]  /*4180*/  ISETP.LT.OR P1, PT, R69, 0x42, P1 ;  /* 0x000000424500780c */ /* 0x000fc40000f21670 */
[----:B------:R-:W-:Y:S02]  /*4190*/  ISETP.LT.OR P4, PT, R69, 0x72, P4 ;  /* 0x000000724500780c */ /* 0x000fe40002781670 */
[----:B------:R-:W-:Y:S02]  /*41a0*/  FSEL R46, R46, -INF , !P1 ;  /* 0xff8000002e2e7808 */ /* 0x000fe40004800000 */
[----:B------:R-:W-:Y:S02]  /*41b0*/  ISETP.NE.AND P1, PT, R95, RZ, PT ;  /* 0x000000ff5f00720c */ /* 0x000fe40003f25270 */
[----:B------:R-:W-:Y:S02]  /*41c0*/  ISETP.LT.OR P5, PT, R69, 0x79, P5 ;  /* 0x000000794500780c */ /* 0x000fe40002fa1670 */
        /* <DEDUP_REMOVED lines=23> */
[C---:B------:R-:W-:Y:S02]  /*4340*/  ISETP.GT.AND P1, PT, R72.reuse, 0x60, !P2 ;  /* 0x000000604800780c */ /* 0x040fe40005724270 */
[----:B------:R-:W-:Y:S02]  /*4350*/  ISETP.NE.AND P2, PT, R111, RZ, PT ;  /* 0x000000ff6f00720c */ /* 0x000fe40003f45270 */
[----:B------:R-:W-:Y:S02]  /*4360*/  ISETP.LT.OR P1, PT, R69, 0x61, P1 ;  /* 0x000000614500780c */ /* 0x000fe40000f21670 */
[----:B------:R-:W-:Y:S02]  /*4370*/  ISETP.GT.AND P2, PT, R72, 0x69, !P2 ;  /* 0x000000694800780c */ /* 0x000fe40005744270 */
[----:B------:R-:W-:-:S02]  /*4380*/  FSEL R53, R53, -INF , !P1 ;  /* 0xff80000035357808 */ /* 0x000fc40004800000 */
[----:B------:R-:W-:Y:S02]  /*4390*/  ISETP.GT.AND P1, PT, R72, 0x61, !P6 ;  /* 0x000000614800780c */ /* 0x000fe40007724270 */
[----:B------:R-:W-:Y:S02]  /*43a0*/  ISETP.NE.AND P6, PT, R76, RZ, PT ;  /* 0x000000ff4c00720c */ /* 0x000fe40003fc5270 */
[----:B0-----:R-:W-:Y:S02]  /*43b0*/  FMNMX.FTZ R76, R75, R14, !PT ;  /* 0x0000000e4b4c7209 */ /* 0x001fe40007810000 */
[C---:B------:R-:W-:Y:S02]  /*43c0*/  ISETP.LT.OR P1, PT, R69.reuse, 0x62, P1 ;  /* 0x000000624500780c */ /* 0x040fe40000f21670 */
[----:B------:R-:W-:Y:S01]  /*43d0*/  ISETP.LT.OR P2, PT, R69, 0x6a, P2 ;  /* 0x0000006a4500780c */ /* 0x000fe20001741670 */
[----:B------:R-:W0:Y:S01]  /*43e0*/  SHFL.BFLY PT, R77, R76, 0x1, 0x1f ;  /* 0x0c201f004c4d7f89 */ /* 0x000e2200000e0000 */
[----:B------:R-:W-:-:S02]  /*43f0*/  FSEL R54, R54, -INF , !P1 ;  /* 0xff80000036367808 */ /* 0x000fc40004800000 */
[----:B0-----:R-:W-:Y:S01]  /*4400*/  FMNMX.FTZ R14, R76, R77, !PT ;  /* 0x0000004d4c0e7209 */ /* 0x001fe20007810000 */
[----:B------:R-:W-:-:S03]  /*4410*/  IMAD.U32 R77, RZ, RZ, UR29 ;  /* 0x0000001dff4d7e24 */ /* 0x000fc6000f8e00ff */
[C---:B------:R-:W-:Y:S01]  /*4420*/  FSETP.NEU.FTZ.AND P1, PT, R14.reuse, -INF , PT ;  /* 0xff8000000e00780b */ /* 0x040fe20003f3d000 */
[----:B------:R-:W-:-:S05]  /*4430*/  FFMA.FTZ R74, R14, R77, -8 ;  /* 0xc10000000e4a7423 */ /* 0x000fca000001004d */
[----:B------:R-:W-:Y:S02]  /*4440*/  FSEL R78, R74, RZ, P1 ;  /* 0x000000ff4a4e7208 */ /* 0x000fe40000800000 */
[----:B------:R-:W-:Y:S02]  /*4450*/  ISETP.GT.AND P1, PT, R72, RZ, !P6 ;  /* 0x000000ff4800720c */ /* 0x000fe40007724270 */
[----:B------:R-:W-:Y:S01]  /*4460*/  ISETP.NE.AND P6, PT, R80, RZ, PT ;  /* 0x000000ff5000720c */ /* 0x000fe20003fc5270 */
[----:B------:R-:W-:-:S01]  /*4470*/  FFMA.FTZ R77, R68, UR29, -R78 ;  /* 0x0000001d444d7c23 */ /* 0x000fc2000801084e */
[----:B------:R-:W-:Y:S01]  /*4480*/  ISETP.LT.OR P1, PT, R69, 0x1, P1 ;  /* 0x000000014500780c */ /* 0x000fe20000f21670 */
[----:B------:R-:W-:-:S01]  /*4490*/  FFMA.FTZ R55, R55, UR29, -R78 ;  /* 0x0000001d37377c23 */ /* 0x000fc2000801084e */
[----:B------:R-:W-:Y:S01]  /*44a0*/  ISETP.GT.AND P6, PT, R72, 0x79, !P6 ;  /* 0x000000794800780c */ /* 0x000fe200077c4270 */
[----:B------:R-:W-:-:S01]  /*44b0*/  FFMA.FTZ R56, R56, UR29, -R78 ;  /* 0x0000001d38387c23 */ /* 0x000fc2000801084e */
[----:B------:R-:W-:Y:S01]  /*44c0*/  FSEL R74, R2, -INF , !P1 ;  /* 0xff800000024a7808 */ /* 0x000fe20004800000 */
        /* <DEDUP_REMOVED lines=22> */
[----:B------:R-:W-:Y:S01]  /*4630*/  FFMA.FTZ R12, R20, UR29, -R78 ;  /* 0x0000001d140c7c23 */ /* 0x000fe2000801084e */
[----:B------:R-:W-:Y:S01]  /*4640*/  FMNMX.FTZ R75, R35, R76, !PT ;  /* 0x0000004c234b7209 */ /* 0x000fe20007810000 */
[----:B------:R-:W-:-:S02]  /*4650*/  IMAD.U32 R20, RZ, RZ, UR29 ;  /* 0x0000001dff147e24 */ /* 0x000fc4000f8e00ff */
        /* <DEDUP_REMOVED lines=13> */
[--C-:B------:R-:W-:Y:S01]  /*4730*/  FFMA.FTZ R24, R24, UR29, -R78.reuse ;  /* 0x0000001d18187c23 */ /* 0x100fe2000801084e */
[----:B------:R-:W-:Y:S01]  /*4740*/  FMNMX.FTZ R73, R39, R76, !PT ;  /* 0x0000004c27497209 */ /* 0x000fe20007810000 */
[----:B------:R-:W-:-:S02]  /*4750*/  FFMA.FTZ R21, R21, UR29, -R78 ;  /* 0x0000001d15157c23 */ /* 0x000fc4000801084e */
[----:B------:R-:W3:Y:S01]  /*4760*/  MUFU.EX2 R59, R59 ;  /* 0x0000003b003b7308 */ /* 0x000ee20000000800 */
[----:B------:R-:W-:Y:S01]  /*4770*/  FMNMX.FTZ R76, R40, R73, !PT ;  /* 0x00000049284c7209 */ /* 0x000fe20007810000 */
[----:B--2---:R-:W-:-:S03]  /*4780*/  FFMA.FTZ R75, R70, UR29, -R78 ;  /* 0x0000001d464b7c23 */ /* 0x004fc6000801084e */
[----:B------:R-:W-:-:S03]  /*4790*/  FMNMX.FTZ R73, R41, R76, !PT ;  /* 0x0000004c29497209 */ /* 0x000fc60007810000 */
[----:B------:R-:W2:Y:S01]  /*47a0*/  MUFU.EX2 R57, R57 ;  /* 0x0000003900397308 */ /* 0x000ea20000000800 */
[----:B------:R-:W-:Y:S01]  /*47b0*/  FMNMX.FTZ R76, R42, R73, !PT ;  /* 0x000000492a4c7209 */ /* 0x000fe20007810000 */
[----:B------:R-:W-:-:S03]  /*47c0*/  FFMA.FTZ R73, R71, UR29, -R78 ;  /* 0x0000001d47497c23 */ /* 0x000fc6000801084e */
[----:B------:R-:W-:-:S03]  /*47d0*/  FMNMX.FTZ R71, R43, R76, !PT ;  /* 0x0000004c2b477209 */ /* 0x000fc60007810000 */
[----:B------:R-:W4:Y:S01]  /*47e0*/  MUFU.EX2 R58, R58 ;  /* 0x0000003a003a7308 */ /* 0x000f220000000800 */
[----:B------:R-:W-:-:S04]  /*47f0*/  FMNMX.FTZ R76, R44, R71, !PT ;  /* 0x000000472c4c7209 */ /* 0x000fc80007810000 */
[----:B------:R-:W-:-:S03]  /*4800*/  FMNMX.FTZ R71, R45, R76, !PT ;  /* 0x0000004c2d477209 */ /* 0x000fc60007810000 */
[----:B------:R-:W-:Y:S01]  /*4810*/  MUFU.EX2 R76, R75 ;  /* 0x0000004b004c7308 */ /* 0x000fe20000000800 */
[----:B------:R-:W-:-:S04]  /*4820*/  FMNMX.FTZ R70, R46, R71, !PT ;  /* 0x000000472e467209 */ /* 0x000fc80007810000 */
[----:B------:R-:W-:-:S03]  /*4830*/  FMNMX.FTZ R71, R47, R70, !PT ;  /* 0x000000462f477209 */ /* 0x000fc60007810000 */
[----:B------:R-:W5:Y:S01]  /*4840*/  MUFU.EX2 R61, R61 ;  /* 0x0000003d003d7308 */ /* 0x000f620000000800 */
[----:B------:R-:W-:-:S04]  /*4850*/  FMNMX.FTZ R70, R48, R71, !PT ;  /* 0x0000004730467209 */ /* 0x000fc80007810000 */
[----:B------:R-:W-:Y:S01]  /*4860*/  FMNMX.FTZ R71, R49, R70, !PT ;  /* 0x0000004631477209 */ /* 0x000fe20007810000 */
[----:B------:R-:W-:-:S02]  /*4870*/  FFMA.FTZ R70, R67, UR29, -R78 ;  /* 0x0000001d43467c23 */ /* 0x000fc4000801084e */
[----:B------:R-:W5:Y:S01]  /*4880*/  MUFU.EX2 R60, R60 ;  /* 0x0000003c003c7308 */ /* 0x000f620000000800 */
[----:B------:R-:W-:Y:S01]  /*4890*/  FMNMX.FTZ R68, R50, R71, !PT ;  /* 0x0000004732447209 */ /* 0x000fe20007810000 */
[----:B------:R-:W-:Y:S01]  /*48a0*/  FFMA.FTZ R71, R66, UR29, -R78 ;  /* 0x0000001d42477c23 */ /* 0x000fe2000801084e */
[----:B------:R-:W-:Y:S02]  /*48b0*/  FSEL R66, R5, -INF , !P1 ;  /* 0xff80000005427808 */ /* 0x000fe40004800000 */
[----:B------:R-:W-:-:S03]  /*48c0*/  FMNMX.FTZ R67, R51, R68, !PT ;  /* 0x0000004433437209 */ /* 0x000fc60007810000 */
[----:B------:R-:W5:Y:S01]  /*48d0*/  MUFU.EX2 R63, R63 ;  /* 0x0000003f003f7308 */ /* 0x000f620000000800 */
[----:B------:R-:W-:-:S04]  /*48e0*/  FMNMX.FTZ R68, R52, R67, !PT ;  /* 0x0000004334447209 */ /* 0x000fc80007810000 */
[----:B------:R-:W-:Y:S02]  /*48f0*/  FMNMX.FTZ R67, R53, R68, !PT ;  /* 0x0000004435437209 */ /* 0x000fe40007810000 */
[----:B------:R-:W-:Y:S01]  /*4900*/  FSEL R68, R6, -INF , !P4 ;  /* 0xff80000006447808 */ /* 0x000fe20006000000 */
[--C-:B------:R-:W-:Y:S01]  /*4910*/  FFMA.FTZ R6, R64, UR29, -R78.reuse ;  /* 0x0000001d40067c23 */ /* 0x100fe2000801084e */
[----:B------:R-:W-:Y:S01]  /*4920*/  FMNMX.FTZ R5, R54, R67, !PT ;  /* 0x0000004336057209 */ /* 0x000fe20007810000 */
[----:B------:R-:W5:Y:S01]  /*4930*/  MUFU.EX2 R73, R73 ;  /* 0x0000004900497308 */ /* 0x000f620000000800 */
[----:B------:R-:W-:Y:S02]  /*4940*/  FSEL R67, R4, -INF , !P2 ;  /* 0xff80000004437808 */ /* 0x000fe40005000000 */
[----:B------:R-:W-:Y:S02]  /*4950*/  FMNMX.FTZ R4, R66, R5, !PT ;  /* 0x0000000542047209 */ /* 0x000fe40007810000 */
[----:B------:R-:W-:Y:S01]  /*4960*/  FSEL R64, R9, -INF , !P5 ;  /* 0xff80000009407808 */ /* 0x000fe20006800000 */
[----:B------:R-:W-:Y:S01]  /*4970*/  FFMA.FTZ R9, R15, UR29, -R78 ;  /* 0x0000001d0f097c23 */ /* 0x000fe2000801084e */
[----:B------:R-:W-:Y:S01]  /*4980*/  FMNMX.FTZ R4, R67, R4, !PT ;  /* 0x0000000443047209 */ /* 0x000fe20007810000 */
[----:B------:R0:W-:Y:S03]  /*4990*/  MUFU.EX2 R75, R6 ;  /* 0x00000006004b7308 */ /* 0x0001e60000000800 */
        /* <DEDUP_REMOVED lines=11> */
[----:B------:R-:W-:Y:S01]  /*4a50*/  FFMA.FTZ R5, R13, UR29, -R78 ;  /* 0x0000001d0d057c23 */ /* 0x000fe2000801084e */
[----:B------:R-:W-:-:S01]  /*4a60*/  FADD.FTZ R13, R2, R55 ;  /* 0x00000037020d7221 */ /* 0x000fc20000010000 */
[--C-:B------:R-:W-:Y:S01]  /*4a70*/  FFMA.FTZ R4, R11, UR29, -R78.reuse ;  /* 0x0000001d0b047c23 */ /* 0x100fe2000801084e */
[----:B------:R-:W-:-:S01]  /*4a80*/  FFMA.FTZ R11, R10, UR29, -R78 ;  /* 0x0000001d0a0b7c23 */ /* 0x000fc2000801084e */
[----:B------:R-:W0:Y:S01]  /*4a90*/  SHFL.BFLY PT, R7, R6, 0x1, 0x1f ;  /* 0x0c201f0006077f89 */ /* 0x000e2200000e0000 */
[----:B-1----:R-:W-:-:S01]  /*4aa0*/  FADD.FTZ R10, R56, R13 ;  /* 0x0000000d380a7221 */ /* 0x002fc20000010000 */
[C---:B---3--:R-:W-:Y:S01]  /*4ab0*/  F2FP.SATFINITE.E4M3.F32.PACK_AB_MERGE_C R56, R59.reuse, R56, RZ ;  /* 0x000000383b38723e */ /* 0x048fe200048070ff */
[----:B------:R-:W-:Y:S02]  /*4ac0*/  MUFU.EX2 R29, R29 ;  /* 0x0000001d001d7308 */ /* 0x000fe40000000800 */
[----:B------:R-:W-:-:S01]  /*4ad0*/  FADD.FTZ R10, R59, R10 ;  /* 0x0000000a3b0a7221 */ /* 0x000fc20000010000 */
[----:B------:R-:W-:-:S03]  /*4ae0*/  F2FP.SATFINITE.E4M3.F32.PACK_AB_MERGE_C R196, R55, R2, R56 ;  /* 0x0000000237c4723e */ /* 0x000fc60004807038 */
[----:B--2---:R-:W-:Y:S02]  /*4af0*/  FADD.FTZ R13, R57, R10 ;  /* 0x0000000a390d7221 */ /* 0x004fe40000010000 */
[----:B------:R-:W-:Y:S08]  /*4b00*/  MUFU.EX2 R72, R72 ;  /* 0x0000004800487308 */ /* 0x000ff00000000800 */
[----:B------:R-:W-:Y:S01]  /*4b10*/  MUFU.EX2 R82, R27 ;  /* 0x0000001b00527308 */ /* 0x000fe20000000800 */
[----:B0-----:R-:W-:Y:S01]  /*4b20*/  FMNMX.FTZ R7, R6, R7, !PT ;  /* 0x0000000706077209 */ /* 0x001fe20007810000 */
[----:B------:R-:W-:-:S06]  /*4b30*/  FFMA.FTZ R6, R8, UR29, -R78 ;  /* 0x0000001d08067c23 */ /* 0x000fcc000801084e */
[----:B------:R-:W-:Y:S01]  /*4b40*/  MUFU.EX2 R25, R25 ;  /* 0x0000001900197308 */ /* 0x000fe20000000800 */
[C---:B------:R-:W-:Y:S01]  /*4b50*/  FSETP.NEU.FTZ.AND P1, PT, R7.reuse, -INF , PT ;  /* 0xff8000000700780b */ /* 0x040fe20003f3d000 */
[----:B------:R-:W-:Y:S01]  /*4b60*/  FFMA.FTZ R8, R7, R20, -8 ;  /* 0xc100000007087423 */ /* 0x000fe20000010014 */
[----:B----4-:R-:W-:-:S04]  /*4b70*/  FADD.FTZ R20, R58, R13 ;  /* 0x0000000d3a147221 */ /* 0x010fc80000010000 */
[----:B------:R-:W-:Y:S01]  /*4b80*/  FSEL R8, R8, RZ, P1 ;  /* 0x000000ff08087208 */ /* 0x000fe20000800000 */
[----:B-----5:R-:W-:-:S01]  /*4b90*/  FADD.FTZ R15, R61, R20 ;  /* 0x000000143d0f7221 */ /* 0x020fc20000010000 */
[----:B------:R-:W-:Y:S01]  /*4ba0*/  MUFU.EX2 R28, R28 ;  /* 0x0000001c001c7308 */ /* 0x000fe20000000800 */
[----:B------:R-:W-:Y:S02]  /*4bb0*/  PLOP3.LUT P1, PT, PT, PT, UP0, 0x40, 0x0 ;  /* 0x000000000000781c */ /* 0x000fe40003f2e808 */
        /* <DEDUP_REMOVED lines=16> */
[----:B------:R-:W-:Y:S01]  /*4cc0*/  FFMA.FTZ R42, R42, UR29, -R8 ;  /* 0x0000001d2a2a7c23 */ /* 0x000fe20008010808 */
[----:B------:R-:W-:-:S01]  /*4cd0*/  FADD.FTZ R20, R60, R15 ;  /* 0x0000000f3c147221 */ /* 0x000fc20000010000 */
[--C-:B------:R-:W-:Y:S01]  /*4ce0*/  FFMA.FTZ R43, R43, UR29, -R8.reuse ;  /* 0x0000001d2b2b7c23 */ /* 0x100fe20008010808 */
[----:B------:R-:W-:-:S01]  /*4cf0*/  FFMA.FTZ R44, R44, UR29, -R8 ;  /* 0x0000001d2c2c7c23 */ /* 0x000fc20008010808 */
[----:B------:R-:W-:Y:S01]  /*4d00*/  FFMA.FTZ R45, R45, UR29, -R8 ;  /* 0x0000001d2d2d7c23 */ /* 0x000fe20008010808 */
[----:B------:R-:W-:-:S01]  /*4d10*/  FADD.FTZ R20, R63, R20 ;  /* 0x000000143f147221 */ /* 0x000fc20000010000 */
[----:B------:R-:W1:Y:S01]  /*4d20*/  MUFU.EX2 R31, R31 ;  /* 0x0000001f001f7308 */ /* 0x000e620000000800 */
[----:B------:R-:W-:-:S01]  /*4d30*/  FFMA.FTZ R46, R46, UR29, -R8 ;  /* 0x0000001d2e2e7c23 */ /* 0x000fc20008010808 */
[----:B------:R-:W-:Y:S01]  /*4d40*/  FFMA.FTZ R47, R47, UR29, -R8 ;  /* 0x0000001d2f2f7c23 */ /* 0x000fe20008010808 */
[----:B------:R-:W-:-:S01]  /*4d50*/  FADD.FTZ R15, R73, R20 ;  /* 0x00000014490f7221 */ /* 0x000fc20000010000 */
[--C-:B------:R-:W-:Y:S01]  /*4d60*/  FFMA.FTZ R48, R48, UR29, -R8.reuse ;  /* 0x0000001d30307c23 */ /* 0x100fe20008010808 */
[----:B------:R-:W-:-:S01]  /*4d70*/  FFMA.FTZ R49, R49, UR29, -R8 ;  /* 0x0000001d31317c23 */ /* 0x000fc20008010808 */
[----:B------:R-:W-:Y:S01]  /*4d80*/  FFMA.FTZ R50, R50, UR29, -R8 ;  /* 0x0000001d32327c23 */ /* 0x000fe20008010808 */
[----:B------:R-:W-:-:S01]  /*4d90*/  FADD.FTZ R15, R76, R15 ;  /* 0x0000000f4c0f7221 */ /* 0x000fc20000010000 */
        /* <DEDUP_REMOVED lines=18> */
[----:B------:R-:W-:Y:S02]  /*4ec0*/  F2FP.SATFINITE.E4M3.F32.PACK_AB_MERGE_C R73, R76, R73, RZ ;  /* 0x000000494c49723e */ /* 0x000fe400048070ff */
[----:B------:R-:W-:Y:S02]  /*4ed0*/  F2FP.SATFINITE.E4M3.F32.PACK_AB_MERGE_C R197, R3, R74, R31 ;  /* 0x0000004a03c5723e */ /* 0x000fe4000480701f */
[----:B------:R-:W2:Y:S01]  /*4ee0*/  MUFU.EX2 R35, R35 ;  /* 0x0000002300237308 */ /* 0x000ea20000000800 */
[----:B0-----:R-:W-:-:S01]  /*4ef0*/  FADD.FTZ R13, R33, R10 ;  /* 0x0000000a210d7221 */ /* 0x001fc20000010000 */
[----:B------:R-:W-:Y:S01]  /*4f00*/  FADD.FTZ R10, R62, R15 ;  /* 0x0000000f3e0a7221 */ /* 0x000fe20000010000 */
[----:B------:R-:W-:-:S02]  /*4f10*/  F2FP.SATFINITE.E4M3.F32.PACK_AB_MERGE_C R198, R58, R57, R61 ;  /* 0x000000393ac6723e */ /* 0x000fc4000480703d */
[----:B------:R-:W-:Y:S01]  /*4f20*/  F2FP.SATFINITE.E4M3.F32.PACK_AB_MERGE_C R192, R63, R60, R73 ;  /* 0x0000003c3fc0723e */ /* 0x000fe20004807049 */
[----:B------:R-:W-:-:S01]  /*4f30*/  FADD.FTZ R15, R77, R10 ;  /* 0x0000000a4d0f7221 */ /* 0x000fc20000010000 */
[----:B------:R-:W-:Y:S01]  /*4f40*/  F2FP.SATFINITE.E4M3.F32.PACK_AB_MERGE_C R10, R71, R70, RZ ;  /* 0x00000046470a723e */ /* 0x000fe200048070ff */
[----:B------:R-:W0:Y:S01]  /*4f50*/  MUFU.EX2 R36, R36 ;  /* 0x0000002400247308 */ /* 0x000e220000000800 */
[----:B-1----:R-:W-:-:S01]  /*4f60*/  FADD.FTZ R2, R34, R13 ;  /* 0x0000000d22027221 */ /* 0x002fc20000010000 */
[----:B------:R-:W-:Y:S01]  /*4f70*/  FADD.FTZ R70, R70, R15 ;  /* 0x0000000f46467221 */ /* 0x000fe20000010000 */
[----:B------:R-:W-:Y:S02]  /*4f80*/  F2FP.SATFINITE.E4M3.F32.PACK_AB_MERGE_C R194, R77, R62, R10 ;  /* 0x0000003e4dc2723e */ /* 0x000fe4000480700a */
[----:B------:R-:W-:Y:S01]  /*4f90*/  F2FP.SATFINITE.E4M3.F32.PACK_AB_MERGE_C R15, R29, R30, RZ ;  /* 0x0000001e1d0f723e */ /* 0x000fe200048070ff */
[----:B------:R-:W-:-:S02]  /*4fa0*/  FADD.FTZ R71, R71, R70 ;  /* 0x0000004647477221 */ /* 0x000fc40000010000 */
[----:B------:R-:W1:Y:S01]  /*4fb0*/  MUFU.EX2 R37, R37 ;  /* 0x0000002500257308 */ /* 0x000e620000000800 */
[----:B--2---:R-:W-:-:S01]  /*4fc0*/  FADD.FTZ R13, R35, R2 ;  /* 0x00000002230d7221 */ /* 0x004fc20000010000 */
[----:B------:R-:W-:Y:S01]  /*4fd0*/  FADD.FTZ R10, R72, R71 ;  /* 0x00000047480a7221 */ /* 0x000fe20000010000 */
[----:B------:R-:W-:-:S03]  /*4fe0*/  F2FP.SATFINITE.E4M3.F32.PACK_AB_MERGE_C R188, R75, R72, R15 ;  /* 0x000000484bbc723e */ /* 0x000fc6000480700f */
[----:B------:R-:W-:Y:S01]  /*4ff0*/  FADD.FTZ R75, R75, R10 ;  /* 0x0000000a4b4b7221 */ /* 0x000fe20000010000 */
[----:B------:R-:W-:Y:S01]  /*5000*/  F2FP.SATFINITE.E4M3.F32.PACK_AB_MERGE_C R10, R25, R82, RZ ;  /* 0x00000052190a723e */ /* 0x000fe200048070ff */
[----:B------:R-:W2:Y:S01]  /*5010*/  MUFU.EX2 R38, R38 ;  /* 0x0000002600267308 */ /* 0x000ea20000000800 */
[----:B0-----:R-:W-:-:S01]  /*5020*/  FADD.FTZ R2, R36, R13 ;  /* 0x0000000d24027221 */ /* 0x001fc20000010000 */
[----:B------:R-:W-:Y:S01]  /*5030*/  FADD.FTZ R30, R30, R75 ;  /* 0x0000004b1e1e7221 */ /* 0x000fe20000010000 */
[----:B------:R-:W-:Y:S02]  /*5040*/  F2FP.SATFINITE.E4M3.F32.PACK_AB_MERGE_C R190, R28, R79, R10 ;  /* 0x0000004f1cbe723e */ /* 0x000fe4000480700a */
[----:B------:R-:W-:Y:S01]  /*5050*/  F2FP.SATFINITE.E4M3.F32.PACK_AB_MERGE_C R35, R36, R35, RZ ;  /* 0x000000232423723e */ /* 0x000fe200048070ff */
[----:B------:R-:W-:-:S02]  /*5060*/  FADD.FTZ R30, R29, R30 ;  /* 0x0000001e1d1e7221 */ /* 0x000fc40000010000 */
[----:B------:R-:W0:Y:S01]  /*5070*/  MUFU.EX2 R39, R39 ;  /* 0x0000002700277308 */ /* 0x000e220000000800 */
[----:B-1----:R-:W-:-:S01]  /*5080*/  FADD.FTZ R13, R37, R2 ;  /* 0x00000002250d7221 */ /* 0x002fc20000010000 */
[----:B------:R-:W-:Y:S01]  /*5090*/  FADD.FTZ R79, R79, R30 ;  /* 0x0000001e4f4f7221 */ /* 0x000fe20000010000 */
[----:B------:R-:W-:-:S03]  /*50a0*/  F2FP.SATFINITE.E4M3.F32.PACK_AB_MERGE_C R199, R34, R33, R35 ;  /* 0x0000002122c7723e */ /* 0x000fc60004807023 */
[----:B------:R-:W-:Y:S02]  /*50b0*/  FADD.FTZ R79, R28, R79 ;  /* 0x0000004f1c4f7221 */ /* 0x000fe40000010000 */
[----:B------:R-:W1:Y:S01]  /*50c0*/  MUFU.EX2 R40, R40 ;  /* 0x0000002800287308 */ /* 0x000e620000000800 */
[----:B--2---:R-:W-:-:S01]  /*50d0*/  FADD.FTZ R2, R38, R13 ;  /* 0x0000000d26027221 */ /* 0x004fc20000010000 */
[----:B------:R-:W-:-:S04]  /*50e0*/  FADD.FTZ R82, R82, R79 ;  /* 0x0000004f52527221 */ /* 0x000fc80000010000 */
[----:B------:R-:W-:Y:S02]  /*50f0*/  FADD.FTZ R25, R25, R82 ;  /* 0x0000005219197221 */ /* 0x000fe40000010000 */
        /* <DEDUP_REMOVED lines=14> */
[----:B------:R-:W-:-:S04]  /*51e0*/  F2FP.SATFINITE.E4M3.F32.PACK_AB_MERGE_C R43, R44, R43, RZ ;  /* 0x0000002b2c2b723e */ /* 0x000fc800048070ff */
[----:B------:R-:W-:Y:S02]  /*51f0*/  F2FP.SATFINITE.E4M3.F32.PACK_AB_MERGE_C R195, R42, R41, R43 ;  /* 0x000000292ac3723e */ /* 0x000fe4000480702b */
        /* <DEDUP_REMOVED lines=8> */
[----:B------:R-:W-:-:S04]  /*5280*/  F2FP.SATFINITE.E4M3.F32.PACK_AB_MERGE_C R47, R48, R47, RZ ;  /* 0x0000002f302f723e */ /* 0x000fc800048070ff */
[----:B------:R-:W-:Y:S02]  /*5290*/  F2FP.SATFINITE.E4M3.F32.PACK_AB_MERGE_C R189, R46, R45, R47 ;  /* 0x0000002d2ebd723e */ /* 0x000fe4000480702f */
[----:B------:R-:W-:Y:S01]  /*52a0*/  MUFU.EX2 R12, R12 ;  /* 0x0000000c000c7308 */ /* 0x000fe20000000800 */
[----:B-1----:R-:W-:-:S07]  /*52b0*/  FADD.FTZ R13, R49, R2 ;  /* 0x00000002310d7221 */ /* 0x002fce0000010000 */
[----:B------:R-:W0:Y:S01]  /*52c0*/  MUFU.EX2 R9, R9 ;  /* 0x0000000900097308 */ /* 0x000e220000000800 */
[----:B--2---:R-:W-:-:S07]  /*52d0*/  FADD.FTZ R2, R50, R13 ;  /* 0x0000000d32027221 */ /* 0x004fce0000010000 */
[----:B------:R-:W1:Y:S08]  /*52e0*/  MUFU.EX2 R51, R51 ;  /* 0x0000003300337308 */ /* 0x000e700000000800 */
[----:B------:R-:W-:Y:S01]  /*52f0*/  MUFU.EX2 R24, R24 ;  /* 0x0000001800187308 */ /* 0x000fe20000000800 */
[----:B0-----:R-:W-:-:S07]  /*5300*/  F2FP.SATFINITE.E4M3.F32.PACK_AB_MERGE_C R10, R9, R12, RZ ;  /* 0x0000000c090a723e */ /* 0x001fce00048070ff */
[----:B------:R-:W0:Y:S01]  /*5310*/  MUFU.EX2 R21, R21 ;  /* 0x0000001500157308 */ /* 0x000e220000000800 */
[----:B-1----:R-:W-:-:S07]  /*5320*/  FADD.FTZ R3, R51, R2 ;  /* 0x0000000233037221 */ /* 0x002fce0000010000 */
[----:B------:R-:W1:Y:S08]  /*5330*/  MUFU.EX2 R52, R52 ;  /* 0x0000003400347308 */ /* 0x000e700000000800 */
[----:B------:R-:W2:Y:S01]  /*5340*/  MUFU.EX2 R53, R53 ;  /* 0x0000003500357308 */ /* 0x000ea20000000800 */
[----:B0-----:R-:W-:Y:S01]  /*5350*/  F2FP.SATFINITE.E4M3.F32.PACK_AB_MERGE_C R184, R21, R24, R10 ;  /* 0x0000001815b8723e */ /* 0x001fe2000480700a */
[----:B------:R-:W-:-:S04]  /*5360*/  FADD.FTZ R24, R24, R25 ;  /* 0x0000001918187221 */ /* 0x000fc80000010000 */
[----:B------:R-:W-:Y:S02]  /*5370*/  FADD.FTZ R21, R21, R24 ;  /* 0x0000001815157221 */ /* 0x000fe40000010000 */
[----:B------:R-:W-:Y:S01]  /*5380*/  MUFU.EX2 R6, R6 ;  /* 0x0000000600067308 */ /* 0x000fe20000000800 */
[C---:B-1----:R-:W-:Y:S01]  /*5390*/  F2FP.SATFINITE.E4M3.F32.PACK_AB_MERGE_C R51, R52.reuse, R51, RZ ;  /* 0x000000333433723e */ /* 0x042fe200048070ff */
[----:B------:R-:W-:Y:S01]  /*53a0*/  FADD.FTZ R52, R52, R3 ;  /* 0x0000000334347221 */ /* 0x000fe20000010000 */
[----:B------:R-:W-:-:S02]  /*53b0*/  FADD.FTZ R12, R12, R21 ;  /* 0x000000150c0c7221 */ /* 0x000fc40000010000 */
[----:B------:R-:W-:Y:S02]  /*53c0*/  F2FP.SATFINITE.E4M3.F32.PACK_AB_MERGE_C R191, R50, R49, R51 ;  /* 0x0000003132bf723e */ /* 0x000fe40004807033 */
[----:B------:R-:W-:-:S01]  /*53d0*/  FADD.FTZ R12, R9, R12 ;  /* 0x0000000c090c7221 */ /* 0x000fc20000010000 */
        /* <DEDUP_REMOVED lines=12> */
[----:B------:R-:W0:Y:S01]  /*54a0*/  MUFU.EX2 R65, R65 ;  /* 0x0000004100417308 */ /* 0x000e220000000800 */
[----:B-1----:R-:W-:-:S01]  /*54b0*/  FADD.FTZ R2, R66, R3 ;  /* 0x0000000342027221 */ /* 0x002fc20000010000 */
[----:B------:R-:W-:-:S06]  /*54c0*/  FADD.FTZ R6, R6, R5 ;  /* 0x0000000506067221 */ /* 0x000fcc0000010000 */
[----:B------:R-:W1:Y:S01]  /*54d0*/  MUFU.EX2 R68, R68 ;  /* 0x0000004400447308 */ /* 0x000e620000000800 */
[----:B--2---:R-:W-:-:S01]  /*54e0*/  FADD.FTZ R2, R67, R2 ;  /* 0x0000000243027221 */ /* 0x004fc20000010000 */
[----:B------:R-:W-:-:S04]  /*54f0*/  F2FP.SATFINITE.E4M3.F32.PACK_AB_MERGE_C R66, R67, R66, RZ ;  /* 0x000000424342723e */ /* 0x000fc800048070ff */
[----:B------:R-:W-:Y:S02]  /*5500*/  F2FP.SATFINITE.E4M3.F32.PACK_AB_MERGE_C R185, R54, R53, R66 ;  /* 0x0000003536b9723e */ /* 0x000fe40004807042 */
[----:B------:R-:W2:Y:S01]  /*5510*/  MUFU.EX2 R64, R64 ;  /* 0x0000004000407308 */ /* 0x000ea20000000800 */
[----:B0-----:R-:W-:-:S07]  /*5520*/  FADD.FTZ R3, R65, R2 ;  /* 0x0000000241037221 */ /* 0x001fce0000010000 */
[----:B------:R-:W0:Y:S01]  /*5530*/  MUFU.EX2 R9, R8 ;  /* 0x0000000800097308 */ /* 0x000e220000000800 */
[----:B-1----:R-:W-:-:S04]  /*5540*/  FADD.FTZ R3, R68, R3 ;  /* 0x0000000344037221 */ /* 0x002fc80000010000 */
[----:B--2---:R-:W-:Y:S01]  /*5550*/  FADD.FTZ R2, R64, R3 ;  /* 0x0000000340027221 */ /* 0x004fe20000010000 */
[----:B------:R-:W-:-:S01]  /*5560*/  FADD.FTZ R3, R11, R6 ;  /* 0x000000060b037221 */ /* 0x000fc20000010000 */
[----:B------:R-:W-:Y:S01]  /*5570*/  VIADD R6, R88, 0xfffffffe ;  /* 0xfffffffe58067836 */ /* 0x000fe20000000000 */
[C---:B0-----:R-:W-:Y:S01]  /*5580*/  F2FP.SATFINITE.E4M3.F32.PACK_AB_MERGE_C R4, R9.reuse, R64, RZ ;  /* 0x000000400904723e */ /* 0x041fe200048070ff */
[----:B------:R-:W-:-:S03]  /*5590*/  FADD.FTZ R2, R9, R2 ;  /* 0x0000000209027221 */ /* 0x000fc60000010000 */
        /* <DEDUP_REMOVED lines=13> */
.L_x_1308:
[----:B------:R-:W-:Y:S02]  /*5670*/  ULDC UR18, c[0x0][0x9e4] ;  /* 0x0002790000127ab9 */ /* 0x000fe40000000800 */
[----:B------:R-:W-:-:S11]  /*5680*/  UISETP.NE.AND UP0, UPT, UR18, 0x1, UPT ;  /* 0x000000011200788c */ /* 0x000fd6000bf05270 */
[----:B------:R-:W-:Y:S02]  /*5690*/  @UP0 ULDC.64 UR6, c[0x0][0x9e8] ;  /* 0x00027a0000060ab9 */ /* 0x000fe40000000a00 */
[----:B------:R-:W-:-:S04]  /*56a0*/  UIMAD.WIDE.U32 UR10, UR15, UR6, URZ ;  /* 0x000000060f0a72a5 */ /* 0x000fc8000f8e003f */
[----:B------:R-:W-:-:S12]  /*56b0*/  @UP0 USHF.R.U32.HI UR15, URZ, UR7, UR11 ;  /* 0x000000073f0f0299 */ /* 0x000fd8000801160b */
.L_x_1309:
[----:B------:R-:W-:-:S04]  /*56c0*/  UIMAD UR15, UR15, UR18, UR18 ;  /* 0x000000120f0f72a4 */ /* 0x000fc8000f8e0212 */
[----:B------:R-:W-:-:S04]  /*56d0*/  UISETP.LT.AND UP0, UPT, UR14, UR15, UPT ;  /* 0x0000000f0e00728c */ /* 0x000fc8000bf01270 */
[----:B------:R-:W-:-:S12]  /*56e0*/  USEL UR14, UR14, UR15, UP0 ;  /* 0x0000000f0e0e7287 */ /* 0x000fd80008000000 */
.L_x_1307:
        /* <DEDUP_REMOVED lines=64> */
.L_x_1329:
[----:B------:R-:W-:Y:S01]  /*5af0*/  ISETP.NE.AND P2, PT, RZ, UR44, PT ;  /* 0x0000002cff007c0c */ /* 0x000fe2000bf45270 */
[----:B------:R-:W-:-:S04]  /*5b00*/  UISETP.NE.AND UP0, UPT, UR34, 0x1, UPT ;  /* 0x000000012200788c */ /* 0x000fc8000bf05270 */
[----:B------:R-:W-:-:S04]  /*5b10*/  USEL UR47, URZ, 0x1, UP0 ;  /* 0x000000013f2f7887 */ /* 0x000fc80008000000 */
[----:B------:R-:W-:-:S04]  /*5b20*/  ULOP3.LUT UR47, UR35, UR47, URZ, 0x3c, !UPT ;  /* 0x0000002f232f7292 */ /* 0x000fc8000f8e3c3f */
[----:B------:R-:W-:Y:S08]  /*5b30*/  @P2 BRA `(.L_x_1311) ;  /* 0x0000000000382947 */ /* 0x000ff00003800000 */
[----:B------:R-:W-:Y:S05]  /*5b40*/  @!P0 BRA `(.L_x_1312) ;  /* 0x0000000000048947 */ /* 0x000fea0003800000 */
[----:B------:R-:W-:Y:S01]  /*5b50*/  BPT.TRAP 0x1 ;  /* 0x000000040000795c */ /* 0x000fe20000300000 */
.L_x_1312:
        /* <DEDUP_REMOVED lines=9> */
.L_x_1313:
[----:B-1----:R-:W-:Y:S05]  /*5bf0*/  @P1 BRA `(.L_x_1311) ;  /* 0x0000000000081947 */ /* 0x002fea0003800000 */
[----:B------:R-:W1:Y:S02]  /*5c00*/  SYNCS.PHASECHK.TRANS64.TRYWAIT P1, [UR6+0x2a830], R7 ;  /* 0x02a83007ff0075a7 */ /* 0x000e640008020146 */
[----:B-1----:R-:W-:Y:S05]  /*5c10*/  @!P1 BRA `(.L_x_1314) ;  /* 0x0000013c00b49947 */ /* 0x002fea0003800000 */
.L_x_1311:
        /* <DEDUP_REMOVED lines=40> */
.L_x_1316:
[----:B------:R-:W-:Y:S01]  /*5ea0*/  ULEA UR6, UR34, UR36, 0x3 ;  /* 0x0000002422067291 */ /* 0x000fe2000f8e183f */
[----:B------:R-:W-:-:S05]  /*5eb0*/  IMAD.U32 R7, RZ, RZ, UR35 ;  /* 0x00000023ff077e24 */ /* 0x000fca000f8e00ff */
[----:B------:R-:W-:-:S04]  /*5ec0*/  SHF.L.U32 R7, R7, 0x1f, RZ ;  /* 0x0000001f07077819 */ /* 0x000fc800000006ff */
[----:B------:R0:W1:Y:S01]  /*5ed0*/  SYNCS.PHASECHK.TRANS64.TRYWAIT P1, [UR6+0x2a850], R7 ;  /* 0x02a85007ff0075a7 */ /* 0x0000620008020146 */
[----:B------:R-:W-:Y:S05]  /*5ee0*/  @!P0 BRA `(.L_x_1317) ;  /* 0x0000000000048947 */ /* 0x000fea0003800000 */
[----:B------:R-:W-:Y:S01]  /*5ef0*/  BPT.TRAP 0x1 ;  /* 0x000000040000795c */ /* 0x000fe20000300000 */
.L_x_1317:
[----:B-1----:R-:W-:Y:S05]  /*5f00*/  @P1 BRA `(.L_x_1315) ;  /* 0x0000000000081947 */ /* 0x002fea0003800000 */
[----:B------:R-:W1:Y:S02]  /*5f10*/  SYNCS.PHASECHK.TRANS64.TRYWAIT P1, [UR6+0x2a850], R7 ;  /* 0x02a85007ff0075a7 */ /* 0x000e640008020146 */
[----:B-1----:R-:W-:Y:S05]  /*5f20*/  @!P1 BRA `(.L_x_1318) ;  /* 0x0000013c00089947 */ /* 0x002fea0003800000 */
.L_x_1315:
        /* <DEDUP_REMOVED lines=31> */
.L_x_1319:
[----:B------:R-:W-:Y:S01]  /*6120*/  UISETP.NE.AND UP1, UPT, UR53, URZ, UPT ;  /* 0x0000003f3500728c */ /* 0x000fe2000bf25270 */
[C---:B------:R-:W-:Y:S01]  /*6130*/  FMUL.FTZ R187, R0.reuse, R125 ;  /* 0x0000007d00bb7220 */ /* 0x040fe20000410000 */
[C---:B------:R-:W-:Y:S01]  /*6140*/  FMUL.FTZ R125, R0.reuse, R150 ;  /* 0x00000096007d7220 */ /* 0x040fe20000410000 */
[C---:B------:R-:W-:Y:S01]  /*6150*/  FMUL.FTZ R150, R0.reuse, R157 ;  /* 0x0000009d00967220 */ /* 0x040fe20000410000 */
[C---:B------:R-:W-:Y:S01]  /*6160*/  FMUL.FTZ R157, R0.reuse, R168 ;  /* 0x000000a8009d7220 */ /* 0x040fe20000410000 */
[----:B------:R-:W-:Y:S01]  /*6170*/  VIADD R168, R17, UR40 ;  /* 0x0000002811a87c36 */ /* 0x000fe20008000000 */
[----:B------:R-:W-:Y:S01]  /*6180*/  PLOP3.LUT P1, PT, PT, PT, UP1, 0x80, 0x0 ;  /* 0x000000000000781c */ /* 0x000fe20003f2f018 */
[C---:B------:R-:W-:Y:S01]  /*6190*/  FMUL.FTZ R8, R0.reuse, R123 ;  /* 0x0000007b00087220 */ /* 0x040fe20000410000 */
[----:B------:R-:W-:Y:S01]  /*61a0*/  PLOP3.LUT P2, PT, PT, PT, UP1, 0x80, 0x0 ;  /* 0x000000000000781c */ /* 0x000fe20003f4f018 */
[C---:B------:R-:W-:Y:S01]  /*61b0*/  FMUL.FTZ R123, R0.reuse, R146 ;  /* 0x00000092007b7220 */ /* 0x040fe20000410000 */
[----:B------:R-:W-:Y:S01]  /*61c0*/  ULEA UR6, UR46, UR36, 0x3 ;  /* 0x000000242e067291 */ /* 0x000fe2000f8e183f */
[C---:B------:R-:W-:Y:S01]  /*61d0*/  FMUL.FTZ R146, R0.reuse, R149 ;  /* 0x0000009500927220 */ /* 0x040fe20000410000 */
[----:B------:R-:W-:Y:S01]  /*61e0*/  @UP1 ULDC UR7, c[0x0][0x44c] ;  /* 0x0001130000071ab9 */ /* 0x000fe20000000800 */
[C---:B------:R-:W-:Y:S01]  /*61f0*/  FMUL.FTZ R190, R0.reuse, R133 ;  /* 0x0000008500be7220 */ /* 0x040fe20000410000 */
[C---:B------:R-:W-:Y:S01]  /*6200*/  FMUL.FTZ R149, R0.reuse, R156 ;  /* 0x0000009c00957220 */ /* 0x040fe20000410000 */
[C---:B------:R-:W-:Y:S01]  /*6210*/  FMUL.FTZ R156, R0.reuse, R165 ;  /* 0x000000a5009c7220 */ /* 0x040fe20000410000 */
[C---:B------:R-:W-:Y:S01]  /*6220*/  FMUL.FTZ R133, R0.reuse, R166 ;  /* 0x000000a600857220 */ /* 0x040fe20000410000 */
[----:B0-----:R-:W-:Y:S01]  /*6230*/  FMUL.FTZ R7, R0, R122 ;  /* 0x0000007a00077220 */ /* 0x001fe20000410000 */
[----:B------:R-:W-:Y:S01]  /*6240*/  UIADD3 UR6, UR6, 0x2a840, URZ ;  /* 0x0002a84006067890 */ /* 0x000fe2000fffe03f */
[----:B------:R-:W-:Y:S01]  /*6250*/  @P1 IMAD.HI.U32 R14, R168, UR7, RZ ;  /* 0x00000007a80e1c27 */ /* 0x000fe2000f8e00ff */
[----:B------:R-:W-:-:S03]  /*6260*/  @UP1 ULDC UR7, c[0x0][0x450] ;  /* 0x0001140000071ab9 */ /* 0x000fc60000000800 */
[C---:B------:R-:W-:Y:S01]  /*6270*/  FMUL.FTZ R122, R0.reuse, R143 ;  /* 0x0000008f007a7220 */ /* 0x040fe20000410000 */
[----:B------:R-:W-:Y:S01]  /*6280*/  FMUL.FTZ R143, R0, R144 ;  /* 0x00000090008f7220 */ /* 0x000fe20000410000 */
[----:B------:R-:W-:Y:S01]  /*6290*/  IMAD.SHL.U32 R165, R6, 0x80, RZ ;  /* 0x0000008006a57824 */ /* 0x000fe200078e00ff */
[----:B------:R-:W-:Y:S01]  /*62a0*/  @P2 SHF.R.U32.HI R168, RZ, UR7, R14 ;  /* 0x00000007ffa82c19 */ /* 0x000fe2000801160e */
[----:B------:R-:W-:Y:S01]  /*62b0*/  UISETP.NE.AND UP0, UPT, UR52, URZ, UPT ;  /* 0x0000003f3400728c */ /* 0x000fe2000bf05270 */
[C---:B------:R-:W-:Y:S01]  /*62c0*/  FMUL.FTZ R186, R0.reuse, R124 ;  /* 0x0000007c00ba7220 */ /* 0x040fe20000410000 */
[C---:B------:R-:W-:Y:S01]  /*62d0*/  FMUL.FTZ R9, R0.reuse, R126 ;  /* 0x0000007e00097220 */ /* 0x040fe20000410000 */
[C---:B------:R-:W-:Y:S01]  /*62e0*/  FMUL.FTZ R10, R0.reuse, R127 ;  /* 0x0000007f000a7220 */ /* 0x040fe20000410000 */
[----:B------:R-:W0:Y:S01]  /*62f0*/  SHFL.IDX PT, R166, R168, RZ, 0x1c1f ;  /* 0x001c1fffa8a67589 */ /* 0x000e2200000e0000 */
        /* <DEDUP_REMOVED lines=49> */
[----:B------:R-:W-:Y:S01]  /*6610*/  PLOP3.LUT P1, PT, PT, PT, UP0, 0x40, 0x0 ;  /* 0x000000000000781c */ /* 0x000fe20003f2e808 */
[----:B------:R-:W-:Y:S01]  /*6620*/  IMAD R15, R16, -0x2, R15 ;  /* 0xfffffffe100f7824 */ /* 0x000fe200078e020f */
[----:B------:R-:W1:Y:S01]  /*6630*/  MUFU.TANH R184, R184 ;  /* 0x000000b800b87308 */ /* 0x000e620000002400 */
[----:B------:R-:W-:Y:S01]  /*6640*/  IMAD.U32 R14, RZ, RZ, UR45 ;  /* 0x0000002dff0e7e24 */ /* 0x000fe2000f8e00ff */
[----:B------:R-:W-:Y:S01]  /*6650*/  SYNCS.ARRIVE.TRANS64.RED.A1T0 RZ, [UR6], RZ ;  /* 0x000000ffffff79a7 */ /* 0x000fe20008100406 */
[----:B------:R-:W-:-:S03]  /*6660*/  ULOP3.LUT UR6, URZ, UR31, URZ, 0x33, !UPT ;  /* 0x0000001f3f067292 */ /* 0x000fc6000f8e333f */
[----:B------:R-:W-:Y:S02]  /*6670*/  IADD3 R15, -R14, UR39, R15 ;  /* 0x000000270e0f7c10 */ /* 0x000fe4000fffe10f */
[----:B------:R-:W2:Y:S03]  /*6680*/  MUFU.TANH R185, R185 ;  /* 0x000000b900b97308 */ /* 0x000ea60000002400 */
[C---:B------:R-:W-:Y:S02]  /*6690*/  VIADD R164, R15.reuse, UR32 ;  /* 0x000000200fa47c36 */ /* 0x040fe40008000000 */
[----:B------:R-:W-:Y:S02]  /*66a0*/  VIADD R163, R15, UR6 ;  /* 0x000000060fa37c36 */ /* 0x000fe40008000000 */
[--C-:B0-----:R-:W-:Y:S01]  /*66b0*/  IMAD.IADD R167, R164, 0x1, R166.reuse ;  /* 0x00000001a4a77824 */ /* 0x101fe200078e02a6 */
        /* <DEDUP_REMOVED lines=64> */
[----:B------:R-:W-:Y:S01]  /*6ac0*/  IMAD.U32 R15, RZ, RZ, UR45 ;  /* 0x0000002dff0f7e24 */ /* 0x000fe2000f8e00ff */
[----:B------:R-:W-:Y:S04]  /*6ad0*/  BSSY B0, `(.L_x_1321) ;  /* 0x0000011000007945 */ /* 0x000fe80003800000 */
[----:B------:R-:W-:-:S04]  /*6ae0*/  IADD3 R166, -R15, UR39, R166 ;  /* 0x000000270fa67c10 */ /* 0x000fc8000fffe1a6 */
        /* <DEDUP_REMOVED lines=10> */
.L_x_1322:
[----:B------:R-:W-:-:S05]  /*6b90*/  IMAD.U32 R170, RZ, RZ, UR30 ;  /* 0x0000001effaa7e24 */ /* 0x000fca000f8e00ff */
[----:B------:R-:W-:-:S13]  /*6ba0*/  ISETP.NE.AND P1, PT, R170, 0x1, PT ;  /* 0x00000001aa00780c */ /* 0x000fda0003f25270 */
[----:B------:R-:W1:Y:S02]  /*6bb0*/  @P1 LDC.64 R14, c[0x0][0x9e8] ;  /* 0x00027a00ff0e1b82 */ /* 0x000e640000000a00 */
[----:B-1----:R-:W-:-:S05]  /*6bc0*/  @P1 IMAD.HI.U32 R14, R166, R14, RZ ;  /* 0x0000000ea60e1227 */ /* 0x002fca00078e00ff */
[----:B------:R-:W-:-:S07]  /*6bd0*/  @P1 SHF.R.U32.HI R166, RZ, R15, R14 ;  /* 0x0000000fffa61219 */ /* 0x000fce000001160e */
.L_x_1323:
[----:B------:R-:W-:Y:S05]  /*6be0*/  BSYNC B0 ;  /* 0x0000000000007941 */ /* 0x000fea0003800000 */
.L_x_1321:
[----:B------:R-:W-:-:S04]  /*6bf0*/  IMAD R15, R166, R170, -R165 ;  /* 0x000000aaa60f7224 */ /* 0x000fc800078e0aa5 */
[----:B------:R-:W-:-:S05]  /*6c00*/  IMAD R14, R16, -0x2, R15 ;  /* 0xfffffffe100e7824 */ /* 0x000fca00078e020f */
[----:B------:R-:W-:Y:S02]  /*6c10*/  VIADDMNMX R167, R14, R170, R167, PT ;  /* 0x000000aa0ea77246 */ /* 0x000fe400038001a7 */
[----:B------:R-:W-:-:S07]  /*6c20*/  VIMNMX R169, R169, R14, !PT ;  /* 0x0000000ea9a97248 */ /* 0x000fce0007fe0100 */
.L_x_1320:
[----:B------:R-:W-:Y:S01]  /*6c30*/  ISETP.GT.AND P1, PT, R6, -0x1, PT ;  /* 0xffffffff0600780c */ /* 0x000fe20003f24270 */
[----:B------:R-:W1:Y:S01]  /*6c40*/  SHFL.IDX PT, R14, R168, 0x1, 0x1c1f ;  /* 0x003c1f00a80e7f89 */ /* 0x000e6200000e0000 */
[----:B------:R-:W-:Y:S02]  /*6c50*/  UISETP.NE.AND UP0, UPT, UR52, URZ, UPT ;  /* 0x0000003f3400728c */ /* 0x000fe4000bf05270 */
[C---:B------:R-:W-:Y:S02]  /*6c60*/  ISETP.GT.AND P3, PT, R169.reuse, 0x8, P1 ;  /* 0x00000008a900780c */ /* 0x040fe40000f64270 */
[----:B------:R-:W-:Y:S02]  /*6c70*/  ISETP.GT.AND P6, PT, R169, RZ, P1 ;  /* 0x000000ffa900720c */ /* 0x000fe40000fc4270 */
[----:B------:R-:W-:Y:S02]  /*6c80*/  ISETP.LT.OR P3, PT, R167, 0x9, P3 ;  /* 0x00000009a700780c */ /* 0x000fe40001f61670 */
[----:B------:R-:W-:-:S02]  /*6c90*/  ISETP.GT.AND P2, PT, R169, 0x1, P1 ;  /* 0x00000001a900780c */ /* 0x000fc40000f44270 */
[----:B------:R-:W-:Y:S02]  /*6ca0*/  FSEL R186, R186, -INF , !P3 ;  /* 0xff800000baba7808 */ /* 0x000fe40005800000 */
[----:B------:R-:W-:Y:S02]  /*6cb0*/  ISETP.GT.AND P3, PT, R169, 0x19, P1 ;  /* 0x00000019a900780c */ /* 0x000fe40000f64270 */
[C---:B------:R-:W-:Y:S02]  /*6cc0*/  ISETP.LT.OR P6, PT, R167.reuse, 0x1, P6 ;  /* 0x00000001a700780c */ /* 0x040fe400037c1670 */
[C---:B------:R-:W-:Y:S02]  /*6cd0*/  ISETP.LT.OR P2, PT, R167.reuse, 0x2, P2 ;  /* 0x00000002a700780c */ /* 0x040fe40001741670 */
[----:B------:R-:W-:Y:S02]  /*6ce0*/  ISETP.LT.OR P3, PT, R167, 0x1a, P3 ;  /* 0x0000001aa700780c */ /* 0x000fe40001f61670 */
[----:B------:R-:W-:-:S02]  /*6cf0*/  FSEL R184, R184, -INF , !P6 ;  /* 0xff800000b8b87808 */ /* 0x000fc40007000000 */
[----:B------:R-:W-:Y:S01]  /*6d00*/  FSEL R166, R185, -INF , !P2 ;  /* 0xff800000b9a67808 */ /* 0x000fe20005000000 */
[--C-:B-1----:R-:W-:Y:S01]  /*6d10*/  IMAD.IADD R164, R164, 0x1, R14.reuse ;  /* 0x00000001a4a47824 */ /* 0x102fe200078e020e */
[----:B------:R-:W-:Y:S01]  /*6d20*/  ISETP.GT.AND P5, PT, R169, 0x9, P1 ;  /* 0x00000009a900780c */ /* 0x000fe20000fa4270 */
[----:B------:R-:W-:Y:S01]  /*6d30*/  IMAD.IADD R163, R163, 0x1, R14 ;  /* 0x00000001a3a37824 */ /* 0x000fe200078e020e */
[C---:B------:R-:W-:Y:S02]  /*6d40*/  ISETP.GT.AND P4, PT, R169.reuse, 0x10, P1 ;  /* 0x00000010a900780c */ /* 0x040fe40000f84270 */
[C---:B------:R-:W-:Y:S02]  /*6d50*/  ISETP.GT.AND P6, PT, R169.reuse, 0x11, P1 ;  /* 0x00000011a900780c */ /* 0x040fe40000fc4270 */
[----:B------:R-:W-:Y:S02]  /*6d60*/  ISETP.GT.AND P2, PT, R169, 0x18, P1 ;  /* 0x00000018a900780c */ /* 0x000fe40000f44270 */
[----:B0-----:R-:W-:-:S02]  /*6d70*/  FSEL R190, R190, -INF , !P3 ;  /* 0xff800000bebe7808 */ /* 0x001fc40005800000 */
[----:B------:R-:W-:Y:S02]  /*6d80*/  ISETP.GT.AND P3, PT, R169, 0x30, P1 ;  /* 0x00000030a900780c */ /* 0x000fe40000f64270 */
[C---:B------:R-:W-:Y:S02]  /*6d90*/  ISETP.LT.OR P5, PT, R167.reuse, 0xa, P5 ;  /* 0x0000000aa700780c */ /* 0x040fe40002fa1670 */
[C---:B------:R-:W-:Y:S02]  /*6da0*/  ISETP.LT.OR P4, PT, R167.reuse, 0x11, P4 ;  /* 0x00000011a700780c */ /* 0x040fe40002781670 */
[C---:B------:R-:W-:Y:S02]  /*6db0*/  ISETP.LT.OR P6, PT, R167.reuse, 0x12, P6 ;  /* 0x00000012a700780c */ /* 0x040fe400037c1670 */
[C---:B------:R-:W-:Y:S02]  /*6dc0*/  ISETP.LT.OR P2, PT, R167.reuse, 0x19, P2 ;  /* 0x00000019a700780c */ /* 0x040fe40001741670 */
[----:B------:R-:W-:-:S02]  /*6dd0*/  ISETP.LT.OR P3, PT, R167, 0x31, P3 ;  /* 0x00000031a700780c */ /* 0x000fc40001f61670 */
[----:B------:R-:W-:Y:S02]  /*6de0*/  FSEL R178, R187, -INF , !P5 ;  /* 0xff800000bbb27808 */ /* 0x000fe40006800000 */
[----:B------:R-:W-:Y:S02]  /*6df0*/  FSEL R188, R188, -INF , !P4 ;  /* 0xff800000bcbc7808 */ /* 0x000fe40006000000 */
[----:B------:R-:W-:Y:S02]  /*6e00*/  FSEL R176, R189, -INF , !P6 ;  /* 0xff800000bdb07808 */ /* 0x000fe40007000000 */
[----:B------:R-:W-:Y:S02]  /*6e10*/  FSEL R174, R191, -INF , !P2 ;  /* 0xff800000bfae7808 */ /* 0x000fe40005000000 */
[C---:B------:R-:W-:Y:S02]  /*6e20*/  ISETP.GT.AND P5, PT, R169.reuse, 0x20, P1 ;  /* 0x00000020a900780c */ /* 0x040fe40000fa4270 */
[----:B------:R-:W-:-:S02]  /*6e30*/  ISETP.GT.AND P4, PT, R169, 0x21, P1 ;  /* 0x00000021a900780c */ /* 0x000fc40000f84270 */
[C---:B------:R-:W-:Y:S02]  /*6e40*/  ISETP.GT.AND P6, PT, R169.reuse, 0x28, P1 ;  /* 0x00000028a900780c */ /* 0x040fe40000fc4270 */
        /* <DEDUP_REMOVED lines=9> */
[----:B------:R-:W-:Y:S02]  /*6ee0*/  FSEL R192, R192, -INF , !P4 ;  /* 0xff800000c0c07808 */ /* 0x000fe40006000000 */
[----:B------:R-:W-:-:S02]  /*6ef0*/  FSEL R170, R195, -INF , !P6 ;  /* 0xff800000c3aa7808 */ /* 0x000fc40007000000 */
[----:B------:R-:W-:Y:S02]  /*6f00*/  FSEL R168, R194, -INF , !P2 ;  /* 0xff800000c2a87808 */ /* 0x000fe40005000000 */
[C---:B------:R-:W-:Y:S02]  /*6f10*/  ISETP.GT.AND P5, PT, R169.reuse, 0x31, P1 ;  /* 0x00000031a900780c */ /* 0x040fe40000fa4270 */
[C---:B------:R-:W-:Y:S02]  /*6f20*/  ISETP.GT.AND P4, PT, R169.reuse, 0x38, P1 ;  /* 0x00000038a900780c */ /* 0x040fe40000f84270 */
[C---:B------:R-:W-:Y:S02]  /*6f30*/  ISETP.GT.AND P6, PT, R169.reuse, 0x39, P1 ;  /* 0x00000039a900780c */ /* 0x040fe40000fc4270 */
        /* <DEDUP_REMOVED lines=32> */
[----:B------:R-:W-:Y:S02]  /*7140*/  PLOP3.LUT P3, PT, PT, PT, UP0, 0x40, 0x0 ;  /* 0x000000000000781c */ /* 0x000fe40003f6e808 */
[C---:B------:R-:W-:Y:S02]  /*7150*/  ISETP.LT.OR P5, PT, R167.reuse, 0x5a, P5 ;  /* 0x0000005aa700780c */ /* 0x040fe40002fa1670 */
        /* <DEDUP_REMOVED lines=33> */
.L_x_1326:
[----:B------:R-:W-:-:S05]  /*7370*/  IMAD.U32 R180, RZ, RZ, UR30 ;  /* 0x0000001effb47e24 */ /* 0x000fca000f8e00ff */
[----:B------:R-:W-:-:S13]  /*7380*/  ISETP.NE.AND P2, PT, R180, 0x1, PT ;  /* 0x00000001b400780c */ /* 0x000fda0003f45270 */
[----:B------:R-:W0:Y:S02]  /*7390*/  @P2 LDC.64 R14, c[0x0][0x9e8] ;  /* 0x00027a00ff0e2b82 */ /* 0x000e240000000a00 */
[----:B0-----:R-:W-:-:S05]  /*73a0*/  @P2 IMAD.HI.U32 R14, R167, R14, RZ ;  /* 0x0000000ea70e2227 */ /* 0x001fca00078e00ff */
[----:B------:R-:W-:-:S07]  /*73b0*/  @P2 SHF.R.U32.HI R167, RZ, R15, R14 ;  /* 0x0000000fffa72219 */ /* 0x000fce000001160e */
.L_x_1327:
[----:B------:R-:W-:Y:S05]  /*73c0*/  BSYNC B0 ;  /* 0x0000000000007941 */ /* 0x000fea0003800000 */
.L_x_1325:
[----:B------:R-:W-:-:S04]  /*73d0*/  IMAD R165, R167, R180, -R165 ;  /* 0x000000b4a7a57224 */ /* 0x000fc800078e0aa5 */
[----:B------:R-:W-:-:S05]  /*73e0*/  IMAD R165, R16, -0x2, R165 ;  /* 0xfffffffe10a57824 */ /* 0x000fca00078e02a5 */
[----:B------:R-:W-:Y:S02]  /*73f0*/  VIADDMNMX R164, R165, R180, R164, PT ;  /* 0x000000b4a5a47246 */ /* 0x000fe400038001a4 */
[----:B------:R-:W-:-:S07]  /*7400*/  VIMNMX R163, R163, R165, !PT ;  /* 0x000000a5a3a37248 */ /* 0x000fce0007fe0100 */
.L_x_1324:
        /* <DEDUP_REMOVED lines=20> */
[C---:B------:R-:W-:Y:S02]  /*7550*/  ISETP.GT.AND P3, PT, R163.reuse, 0x8, P1 ;  /* 0x00000008a300780c */ /* 0x040fe40000f64270 */
[----:B------:R-:W-:Y:S02]  /*7560*/  FMNMX.FTZ R15, R170, R15, !PT ;  /* 0x0000000faa0f7209 */ /* 0x000fe40007810000 */
[----:B------:R-:W-:Y:S02]  /*7570*/  ISETP.LT.OR P2, PT, R164, 0x2, P2 ;  /* 0x00000002a400780c */ /* 0x000fe40001741670 */
[----:B------:R-:W-:Y:S02]  /*7580*/  FMNMX.FTZ R14, R168, R15, !PT ;  /* 0x0000000fa80e7209 */ /* 0x000fe40007810000 */
[----:B------:R-:W-:-:S02]  /*7590*/  ISETP.GT.AND P4, PT, R163, 0x9, P1 ;  /* 0x00000009a300780c */ /* 0x000fc40000f84270 */
[----:B------:R-:W-:Y:S02]  /*75a0*/  FMNMX.FTZ R15, R143, R14, !PT ;  /* 0x0000000e8f0f7209 */ /* 0x000fe40007810000 */
[----:B------:R-:W-:Y:S02]  /*75b0*/  ISETP.LT.OR P3, PT, R164, 0x9, P3 ;  /* 0x00000009a400780c */ /* 0x000fe40001f61670 */
[----:B------:R-:W-:Y:S02]  /*75c0*/  FMNMX.FTZ R14, R144, R15, !PT ;  /* 0x0000000f900e7209 */ /* 0x000fe40007810000 */
[----:B------:R-:W-:Y:S02]  /*75d0*/  FSEL R8, R8, -INF , !P2 ;  /* 0xff80000008087808 */ /* 0x000fe40005000000 */
[----:B------:R-:W-:Y:S02]  /*75e0*/  FMNMX.FTZ R15, R145, R14, !PT ;  /* 0x0000000e910f7209 */ /* 0x000fe40007810000 */
[----:B------:R-:W-:-:S02]  /*75f0*/  ISETP.LT.OR P4, PT, R164, 0xa, P4 ;  /* 0x0000000aa400780c */ /* 0x000fc40002781670 */
[----:B------:R-:W-:Y:S02]  /*7600*/  FMNMX.FTZ R14, R146, R15, !PT ;  /* 0x0000000f920e7209 */ /* 0x000fe40007810000 */
[----:B------:R-:W-:Y:S02]  /*7610*/  FSEL R9, R9, -INF , !P3 ;  /* 0xff80000009097808 */ /* 0x000fe40005800000 */
[----:B------:R-:W-:Y:S02]  /*7620*/  FMNMX.FTZ R15, R147, R14, !PT ;  /* 0x0000000e930f7209 */ /* 0x000fe40007810000 */
[C---:B------:R-:W-:Y:S02]  /*7630*/  ISETP.GT.AND P2, PT, R163.reuse, 0x11, P1 ;  /* 0x00000011a300780c */ /* 0x040fe40000f44270 */
        /* <DEDUP_REMOVED lines=23> */
[----:B------:R-:W-:Y:S02]  /*77b0*/  FSEL R121, R121, -INF , !P3 ;  /* 0xff80000079797808 */ /* 0x000fe40005800000 */
[----:B------:R-:W-:Y:S02]  /*77c0*/  FMNMX.FTZ R15, R161, R14, !PT ;  /* 0x0000000ea10f7209 */ /* 0x000fe40007810000 */
[----:B------:R-:W-:-:S02]  /*77d0*/  ISETP.GT.AND P3, PT, R163, 0x31, P1 ;  /* 0x00000031a300780c */ /* 0x000fc40000f64270 */
[----:B------:R-:W-:Y:S02]  /*77e0*/  FMNMX.FTZ R14, R162, R15, !PT ;  /* 0x0000000fa20e7209 */ /* 0x000fe40007810000 */
[C---:B------:R-:W-:Y:S02]  /*77f0*/  ISETP.LT.OR P2, PT, R164.reuse, 0x31, P2 ;  /* 0x00000031a400780c */ /* 0x040fe40001741670 */
[----:B------:R-:W-:Y:S02]  /*7800*/  FMNMX.FTZ R15, R159, R14, !PT ;  /* 0x0000000e9f0f7209 */ /* 0x000fe40007810000 */
[----:B------:R-:W-:Y:S02]  /*7810*/  FSEL R123, R123, -INF , !P2 ;  /* 0xff8000007b7b7808 */ /* 0x000fe40005000000 */
[----:B------:R-:W-:Y:S01]  /*7820*/  ISETP.LT.OR P3, PT, R164, 0x32, P3 ;  /* 0x00000032a400780c */ /* 0x000fe20001f61670 */
[----:B------:R-:W0:Y:S01]  /*7830*/  SHFL.BFLY PT, R14, R15, 0x2, 0x1f ;  /* 0x0c401f000f0e7f89 */ /* 0x000e2200000e0000 */
[----:B------:R-:W-:-:S02]  /*7840*/  ISETP.GT.AND P2, PT, R163, 0x40, P1 ;  /* 0x00000040a300780c */ /* 0x000fc40000f44270 */
[----:B------:R-:W-:Y:S02]  /*7850*/  FSEL R124, R124, -INF , !P3 ;  /* 0xff8000007c7c7808 */ /* 0x000fe40005800000 */
[----:B------:R-:W-:Y:S02]  /*7860*/  ISETP.GT.AND P3, PT, R163, 0x41, P1 ;  /* 0x00000041a300780c */ /* 0x000fe40000f64270 */
[C---:B------:R-:W-:Y:S02]  /*7870*/  ISETP.LT.OR P2, PT, R164.reuse, 0x41, P2 ;  /* 0x00000041a400780c */ /* 0x040fe40001741670 */
[----:B------:R-:W-:Y:S02]  /*7880*/  ISETP.LT.OR P3, PT, R164, 0x42, P3 ;  /* 0x00000042a400780c */ /* 0x000fe40001f61670 */
[----:B------:R-:W-:Y:S02]  /*7890*/  FSEL R127, R127, -INF , !P2 ;  /* 0xff8000007f7f7808 */ /* 0x000fe40005000000 */
[----:B------:R-:W-:-:S02]  /*78a0*/  FSEL R128, R128, -INF , !P3 ;  /* 0xff80000080807808 */ /* 0x000fc40005800000 */
[C---:B------:R-:W-:Y:S02]  /*78b0*/  ISETP.GT.AND P2, PT, R163.reuse, 0x50, P1 ;  /* 0x00000050a300780c */ /* 0x040fe40000f44270 */
[----:B------:R-:W-:Y:S02]  /*78c0*/  ISETP.GT.AND P3, PT, R163, 0x51, P1 ;  /* 0x00000051a300780c */ /* 0x000fe40000f64270 */
[C---:B------:R-:W-:Y:S02]  /*78d0*/  ISETP.LT.OR P2, PT, R164.reuse, 0x51, P2 ;  /* 0x00000051a400780c */ /* 0x040fe40001741670 */
[----:B------:R-:W-:Y:S02]  /*78e0*/  ISETP.LT.OR P3, PT, R164, 0x52, P3 ;  /* 0x00000052a400780c */ /* 0x000fe40001f61670 */
[----:B------:R-:W-:Y:S02]  /*78f0*/  FSEL R131, R131, -INF , !P2 ;  /* 0xff80000083837808 */ /* 0x000fe40005000000 */
[----:B0-----:R-:W-:-:S02]  /*7900*/  FMNMX.FTZ R165, R15, R14, !PT ;  /* 0x0000000e0fa57209 */ /* 0x001fc40007810000 */
[----:B------:R-:W-:Y:S02]  /*7910*/  FSEL R132, R132, -INF , !P3 ;  /* 0xff80000084847808 */ /* 0x000fe40005800000 */
[C---:B------:R-:W-:Y:S01]  /*7920*/  ISETP.GT.AND P2, PT, R163.reuse, 0x60, P1 ;  /* 0x00000060a300780c */ /* 0x040fe20000f44270 */
[----:B------:R-:W0:Y:S01]  /*7930*/  SHFL.BFLY PT, R14, R165, 0x1, 0x1f ;  /* 0x0c201f00a50e7f89 */ /* 0x000e2200000e0000 */
[----:B------:R-:W-:Y:S02]  /*7940*/  ISETP.GT.AND P3, PT, R163, 0x61, P1 ;  /* 0x00000061a300780c */ /* 0x000fe40000f64270 */
[C---:B------:R-:W-:Y:S02]  /*7950*/  ISETP.LT.OR P2, PT, R164.reuse, 0x61, P2 ;  /* 0x00000061a400780c */ /* 0x040fe40001741670 */
[----:B------:R-:W-:Y:S02]  /*7960*/  ISETP.LT.OR P3, PT, R164, 0x62, P3 ;  /* 0x00000062a400780c */ /* 0x000fe40001f61670 */
[----:B------:R-:W-:-:S02]  /*7970*/  FSEL R135, R135, -INF , !P2 ;  /* 0xff80000087877808 */ /* 0x000fc40005000000 */
[----:B------:R-:W-:Y:S02]  /*7980*/  FSEL R136, R136, -INF , !P3 ;  /* 0xff80000088887808 */ /* 0x000fe40005800000 */
[C---:B------:R-:W-:Y:S02]  /*7990*/  ISETP.GT.AND P2, PT, R163.reuse, 0x70, P1 ;  /* 0x00000070a300780c */ /* 0x040fe40000f44270 */
[----:B------:R-:W-:Y:S02]  /*79a0*/  ISETP.GT.AND P3, PT, R163, 0x71, P1 ;  /* 0x00000071a300780c */ /* 0x000fe40000f64270 */
[C---:B------:R-:W-:Y:S02]  /*79b0*/  ISETP.LT.OR P2, PT, R164.reuse, 0x71, P2 ;  /* 0x00000071a400780c */ /* 0x040fe40001741670 */
[----:B------:R-:W-:Y:S02]  /*79c0*/  ISETP.LT.OR P3, PT, R164, 0x72, P3 ;  /* 0x00000072a400780c */ /* 0x000fe40001f61670 */
[----:B------:R-:W-:-:S02]  /*79d0*/  FSEL R139, R139, -INF , !P2 ;  /* 0xff8000008b8b7808 */ /* 0x000fc40005000000 */
[----:B0-----:R-:W-:Y:S02]  /*79e0*/  FMNMX.FTZ R14, R165, R14, !PT ;  /* 0x0000000ea50e7209 */ /* 0x001fe40007810000 */
[----:B------:R-:W-:Y:S02]  /*79f0*/  FSEL R165, R10, -INF , !P4 ;  /* 0xff8000000aa57808 */ /* 0x000fe40006000000 */
[C---:B------:R-:W-:Y:S01]  /*7a00*/  FSETP.NEU.FTZ.AND P6, PT, R14.reuse, -INF , PT ;  /* 0xff8000000e00780b */ /* 0x040fe20003fdd000 */
[----:B------:R-:W-:-:S01]  /*7a10*/  FFMA.FTZ R167, R14, R167, -8 ;  /* 0xc10000000ea77423 */ /* 0x000fc200000100a7 */
[----:B------:R-:W-:-:S04]  /*7a20*/  ISETP.GT.AND P4, PT, R163, 0x19, P1 ;  /* 0x00000019a300780c */ /* 0x000fc80000f84270 */
[----:B------:R-:W-:Y:S02]  /*7a30*/  FSEL R15, R167, RZ, P6 ;  /* 0x000000ffa70f7208 */ /* 0x000fe40003000000 */
[----:B------:R-:W-:-:S03]  /*7a40*/  ISETP.LT.OR P4, PT, R164, 0x1a, P4 ;  /* 0x0000001aa400780c */ /* 0x000fc60002781670 */
[--C-:B------:R-:W-:Y:S01]  /*7a50*/  FFMA.FTZ R169, R178, UR29, -R15.reuse ;  /* 0x0000001db2a97c23 */ /* 0x100fe2000801080f */
[----:B------:R-:W-:Y:S01]  /*7a60*/  FSEL R178, R7, -INF , !P5 ;  /* 0xff80000007b27808 */ /* 0x000fe20006800000 */
[--C-:B------:R-:W-:Y:S01]  /*7a70*/  FFMA.FTZ R175, R176, UR29, -R15.reuse ;  /* 0x0000001db0af7c23 */ /* 0x100fe2000801080f */
[----:B------:R-:W-:-:S01]  /*7a80*/  FFMA.FTZ R167, R166, UR29, -R15 ;  /* 0x0000001da6a77c23 */ /* 0x000fc2000801080f */
[----:B------:R-:W-:Y:S01]  /*7a90*/  FSEL R166, R20, -INF , !P4 ;  /* 0xff80000014a67808 */ /* 0x000fe20006000000 */
[----:B------:R-:W-:-:S01]  /*7aa0*/  FFMA.FTZ R179, R172, UR29, -R15 ;  /* 0x0000001dacb37c23 */ /* 0x000fc2000801080f */
[----:B------:R-:W-:Y:S01]  /*7ab0*/  FMNMX.FTZ R7, R178, R5, !PT ;  /* 0x00000005b2077209 */ /* 0x000fe20007810000 */
[----:B------:R-:W-:-:S01]  /*7ac0*/  FFMA.FTZ R180, R168, UR29, -R15 ;  /* 0x0000001da8b47c23 */ /* 0x000fc2000801080f */
[----:B------:R-:W-:Y:S01]  /*7ad0*/  ISETP.GT.AND P4, PT, R163, 0x29, P1 ;  /* 0x00000029a300780c */ /* 0x000fe20000f84270 */
[----:B------:R-:W-:-:S01]  /*7ae0*/  FFMA.FTZ R184, R184, UR29, -R15 ;  /* 0x0000001db8b87c23 */ /* 0x000fc2000801080f */
[----:B------:R-:W-:Y:S01]  /*7af0*/  FMNMX.FTZ R176, R8, R7, !PT ;  /* 0x0000000708b07209 */ /* 0x000fe20007810000 */
[----:B------:R-:W-:-:S01]  /*7b00*/  FFMA.FTZ R186, R186, UR29, -R15 ;  /* 0x0000001dbaba7c23 */ /* 0x000fc2000801080f */
[----:B------:R-:W-:Y:S01]  /*7b10*/  ISETP.LT.OR P4, PT, R164, 0x2a, P4 ;  /* 0x0000002aa400780c */ /* 0x000fe20002781670 */
[----:B------:R-:W-:-:S01]  /*7b20*/  FFMA.FTZ R171, R188, UR29, -R15 ;  /* 0x0000001dbcab7c23 */ /* 0x000fc2000801080f */
[----:B------:R-:W-:Y:S01]  /*7b30*/  FMNMX.FTZ R176, R9, R176, !PT ;  /* 0x000000b009b07209 */ /* 0x000fe20007810000 */
[----:B------:R-:W-:-:S01]  /*7b40*/  FFMA.FTZ R174, R174, UR29, -R15 ;  /* 0x0000001daeae7c23 */ /* 0x000fc2000801080f */
[----:B------:R-:W-:Y:S01]  /*7b50*/  FSEL R173, R122, -INF , !P4 ;  /* 0xff8000007aad7808 */ /* 0x000fe20006000000 */
[----:B------:R-:W-:-:S01]  /*7b60*/  FFMA.FTZ R190, R190, UR29, -R15 ;  /* 0x0000001dbebe7c23 */ /* 0x000fc2000801080f */
[----:B------:R-:W-:Y:S01]  /*7b70*/  FMNMX.FTZ R176, R165, R176, !PT ;  /* 0x000000b0a5b07209 */ /* 0x000fe20007810000 */
[----:B------:R0:W-:Y:S01]  /*7b80*/  MUFU.EX2 R122, R175 ;  /* 0x000000af007a7308 */ /* 0x0001e20000000800 */
[----:B------:R-:W-:Y:S01]  /*7b90*/  ISETP.GT.AND P5, PT, R163, 0x38, P1 ;  /* 0x00000038a300780c */ /* 0x000fe20000fa4270 */
[--C-:B------:R-:W-:Y:S01]  /*7ba0*/  FFMA.FTZ R177, R192, UR29, -R15.reuse ;  /* 0x0000001dc0b17c23 */ /* 0x100fe2000801080f */
[----:B------:R-:W-:Y:S01]  /*7bb0*/  FMNMX.FTZ R7, R11, R176, !PT ;  /* 0x000000b00b077209 */ /* 0x000fe20007810000 */
[--C-:B------:R-:W-:Y:S01]  /*7bc0*/  FFMA.FTZ R143, R143, UR29, -R15.reuse ;  /* 0x0000001d8f8f7c23 */ /* 0x100fe2000801080f */
[----:B------:R-:W-:Y:S01]  /*7bd0*/  ISETP.GT.AND P4, PT, R163, 0x39, P1 ;  /* 0x00000039a300780c */ /* 0x000fe20000f84270 */
[--C-:B------:R-:W-:Y:S01]  /*7be0*/  FFMA.FTZ R144, R144, UR29, -R15.reuse ;  /* 0x0000001d90907c23 */ /* 0x100fe2000801080f */
[----:B------:R-:W-:Y:S01]  /*7bf0*/  FMNMX.FTZ R176, R12, R7, !PT ;  /* 0x000000070cb07209 */ /* 0x000fe20007810000 */
[--C-:B------:R-:W-:Y:S01]  /*7c00*/  FFMA.FTZ R153, R153, UR29, -R15.reuse ;  /* 0x0000001d99997c23 */ /* 0x100fe2000801080f */
[----:B------:R-:W-:Y:S01]  /*7c10*/  ISETP.LT.OR P5, PT, R164, 0x39, P5 ;  /* 0x00000039a400780c */ /* 0x000fe20002fa1670 */
[--C-:B------:R-:W-:Y:S01]  /*7c20*/  FFMA.FTZ R152, R152, UR29, -R15.reuse ;  /* 0x0000001d98987c23 */ /* 0x100fe2000801080f */
[----:B------:R-:W-:Y:S01]  /*7c30*/  FMNMX.FTZ R7, R13, R176, !PT ;  /* 0x000000b00d077209 */ /* 0x000fe20007810000 */
[----:B------:R-:W-:Y:S01]  /*7c40*/  FFMA.FTZ R161, R161, UR29, -R15 ;  /* 0x0000001da1a17c23 */ /* 0x000fe2000801080f */
[----:B0-----:R-:W-:Y:S01]  /*7c50*/  FSEL R175, R125, -INF , !P5 ;  /* 0xff8000007daf7808 */ /* 0x001fe20006800000 */
[----:B------:R-:W-:Y:S01]  /*7c60*/  MUFU.EX2 R10, R184 ;  /* 0x000000b8000a7308 */ /* 0x000fe20000000800 */
[----:B------:R-:W-:-:S02]  /*7c70*/  FMNMX.FTZ R176, R166, R7, !PT ;  /* 0x00000007a6b07209 */ /* 0x000fc40007810000 */
[----:B------:R-:W-:Y:S02]  /*7c80*/  ISETP.LT.OR P4, PT, R164, 0x3a, P4 ;  /* 0x0000003aa400780c */ /* 0x000fe40002781670 */
[----:B------:R-:W-:Y:S02]  /*7c90*/  FMNMX.FTZ R7, R21, R176, !PT ;  /* 0x000000b015077209 */ /* 0x000fe40007810000 */
[----:B------:R-:W-:Y:S01]  /*7ca0*/  FSEL R172, R126, -INF , !P4 ;  /* 0xff8000007eac7808 */ /* 0x000fe20006000000 */
[----:B------:R-:W-:Y:S01]  /*7cb0*/  MUFU.EX2 R167, R167 ;  /* 0x000000a700a77308 */ /* 0x000fe20000000800 */
[----:B------:R-:W-:Y:S02]  /*7cc0*/  FMNMX.FTZ R176, R120, R7, !PT ;  /* 0x0000000778b07209 */ /* 0x000fe40007810000 */
[----:B------:R-:W-:Y:S02]  /*7cd0*/  ISETP.GT.AND P5, PT, R163, 0x48, P1 ;  /* 0x00000048a300780c */ /* 0x000fe40000fa4270 */
[----:B------:R-:W-:-:S02]  /*7ce0*/  FMNMX.FTZ R176, R121, R176, !PT ;  /* 0x000000b079b07209 */ /* 0x000fc40007810000 */
[----:B------:R-:W-:Y:S01]  /*7cf0*/  ISETP.GT.AND P4, PT, R163, 0x49, P1 ;  /* 0x00000049a300780c */ /* 0x000fe20000f84270 */
[----:B------:R0:W-:Y:S01]  /*7d00*/  MUFU.EX2 R126, R179 ;  /* 0x000000b3007e7308 */ /* 0x0001e20000000800 */
[----:B------:R-:W-:Y:S02]  /*7d10*/  FMNMX.FTZ R176, R173, R176, !PT ;  /* 0x000000b0adb07209 */ /* 0x000fe40007810000 */
[C---:B------:R-:W-:Y:S02]  /*7d20*/  ISETP.LT.OR P5, PT, R164.reuse, 0x49, P5 ;  /* 0x00000049a400780c */ /* 0x040fe40002fa1670 */
[----:B------:R-:W-:Y:S02]  /*7d30*/  FMNMX.FTZ R7, R123, R176, !PT ;  /* 0x000000b07b077209 */ /* 0x000fe40007810000 */
[----:B------:R-:W-:Y:S01]  /*7d40*/  ISETP.LT.OR P4, PT, R164, 0x4a, P4 ;  /* 0x0000004aa400780c */ /* 0x000fe20002781670 */
[----:B------:R-:W-:Y:S01]  /*7d50*/  MUFU.EX2 R20, R186 ;  /* 0x000000ba00147308 */ /* 0x000fe20000000800 */
[----:B------:R-:W-:Y:S01]  /*7d60*/  FMNMX.FTZ R176, R124, R7, !PT ;  /* 0x000000077cb07209 */ /* 0x000fe20007810000 */
[----:B0-----:R-:W-:Y:S01]  /*7d70*/  FFMA.FTZ R179, R170, UR29, -R15 ;  /* 0x0000001daab37c23 */ /* 0x001fe2000801080f */
[----:B------:R-:W-:-:S02]  /*7d80*/  FSEL R170, R129, -INF , !P5 ;  /* 0xff80000081aa7808 */ /* 0x000fc40006800000 */
[----:B------:R-:W-:Y:S02]  /*7d90*/  FMNMX.FTZ R7, R175, R176, !PT ;  /* 0x000000b0af077209 */ /* 0x000fe40007810000 */
[----:B------:R-:W-:Y:S01]  /*7da0*/  FSEL R168, R130, -INF , !P4 ;  /* 0xff80000082a87808 */ /* 0x000fe20006000000 */
[----:B------:R0:W-:Y:S01]  /*7db0*/  MUFU.EX2 R129, R179 ;  /* 0x000000b300817308 */ /* 0x0001e20000000800 */
[----:B------:R-:W-:Y:S02]  /*7dc0*/  FMNMX.FTZ R176, R172, R7, !PT ;  /* 0x00000007acb07209 */ /* 0x000fe40007810000 */
[----:B------:R-:W-:Y:S02]  /*7dd0*/  ISETP.GT.AND P5, PT, R163, 0x58, P1 ;  /* 0x00000058a300780c */ /* 0x000fe40000fa4270 */
[----:B------:R-:W-:Y:S02]  /*7de0*/  FMNMX.FTZ R7, R127, R176, !PT ;  /* 0x000000b07f077209 */ /* 0x000fe40007810000 */
[----:B------:R-:W-:Y:S01]  /*7df0*/  ISETP.GT.AND P4, PT, R163, 0x59, P1 ;  /* 0x00000059a300780c */ /* 0x000fe20000f84270 */
[----:B------:R1:W-:Y:S01]  /*7e00*/  MUFU.EX2 R130, R180 ;  /* 0x000000b400827308 */ /* 0x0003e20000000800 */
[----:B------:R-:W-:Y:S01]  /*7e10*/  FMNMX.FTZ R7, R128, R7, !PT ;  /* 0x0000000780077209 */ /* 0x000fe20007810000 */
[----:B0-----:R-:W-:Y:S01]  /*7e20*/  FFMA.FTZ R179, R146, UR29, -R15 ;  /* 0x0000001d92b37c23 */ /* 0x001fe2000801080f */
[----:B------:R-:W-:-:S02]  /*7e30*/  ISETP.LT.OR P5, PT, R164, 0x59, P5 ;  /* 0x00000059a400780c */ /* 0x000fc40002fa1670 */
[----:B------:R-:W-:Y:S02]  /*7e40*/  FMNMX.FTZ R7, R170, R7, !PT ;  /* 0x00000007aa077209 */ /* 0x000fe40007810000 */
[----:B------:R-:W-:Y:S01]  /*7e50*/  FSEL R133, R133, -INF , !P5 ;  /* 0xff80000085857808 */ /* 0x000fe20006800000 */
[----:B------:R-:W-:Y:S01]  /*7e60*/  MUFU.EX2 R169, R169 ;  /* 0x000000a900a97308 */ /* 0x000fe20000000800 */
[----:B------:R-:W-:Y:S01]  /*7e70*/  FMNMX.FTZ R176, R168, R7, !PT ;  /* 0x00000007a8b07209 */ /* 0x000fe20007810000 */
[----:B-1----:R-:W-:Y:S01]  /*7e80*/  FFMA.FTZ R180, R145, UR29, -R15 ;  /* 0x0000001d91b47c23 */ /* 0x002fe2000801080f */
[----:B------:R-:W-:Y:S02]  /*7e90*/  ISETP.LT.OR P4, PT, R164, 0x5a, P4 ;  /* 0x0000005aa400780c */ /* 0x000fe40002781670 */
[----:B------:R-:W-:Y:S02]  /*7ea0*/  FMNMX.FTZ R7, R131, R176, !PT ;  /* 0x000000b083077209 */ /* 0x000fe40007810000 */
[----:B------:R-:W-:Y:S01]  /*7eb0*/  FSEL R145, R134, -INF , !P4 ;  /* 0xff80000086917808 */ /* 0x000fe20006000000 */
[----:B------:R-:W-:Y:S01]  /*7ec0*/  MUFU.EX2 R171, R171 ;  /* 0x000000ab00ab7308 */ /* 0x000fe20000000800 */
[----:B------:R-:W-:-:S02]  /*7ed0*/  FMNMX.FTZ R146, R132, R7, !PT ;  /* 0x0000000784927209 */ /* 0x000fc40007810000 */
[----:B------:R-:W-:Y:S02]  /*7ee0*/  ISETP.GT.AND P5, PT, R163, 0x68, P1 ;  /* 0x00000068a300780c */ /* 0x000fe40000fa4270 */
[----:B------:R-:W-:Y:S02]  /*7ef0*/  FMNMX.FTZ R146, R133, R146, !PT ;  /* 0x0000009285927209 */ /* 0x000fe40007810000 */
[----:B------:R-:W-:Y:S01]  /*7f00*/  ISETP.GT.AND P4, PT, R163, 0x69, P1 ;  /* 0x00000069a300780c */ /* 0x000fe20000f84270 */
[----:B------:R0:W-:Y:S01]  /*7f10*/  MUFU.EX2 R134, R180 ;  /* 0x000000b400867308 */ /* 0x0001e20000000800 */
[----:B------:R-:W-:Y:S02]  /*7f20*/  FMNMX.FTZ R176, R145, R146, !PT ;  /* 0x0000009291b07209 */ /* 0x000fe40007810000 */
[----:B------:R-:W-:Y:S02]  /*7f30*/  ISETP.LT.OR P5, PT, R164, 0x69, P5 ;  /* 0x00000069a400780c */ /* 0x000fe40002fa1670 */
[----:B------:R-:W-:-:S02]  /*7f40*/  FMNMX.FTZ R7, R135, R176, !PT ;  /* 0x000000b087077209 */ /* 0x000fc40007810000 */
[----:B------:R-:W-:Y:S01]  /*7f50*/  FSEL R146, R137, -INF , !P5 ;  /* 0xff80000089927808 */ /* 0x000fe20006800000 */
[----:B------:R-:W-:Y:S01]  /*7f60*/  MUFU.EX2 R174, R174 ;  /* 0x000000ae00ae7308 */ /* 0x000fe20000000800 */
[----:B------:R-:W-:Y:S01]  /*7f70*/  ISETP.LT.OR P4, PT, R164, 0x6a, P4 ;  /* 0x0000006aa400780c */ /* 0x000fe20002781670 */
[--C-:B0-----:R-:W-:Y:S01]  /*7f80*/  FFMA.FTZ R180, R147, UR29, -R15.reuse ;  /* 0x0000001d93b47c23 */ /* 0x101fe2000801080f */
[----:B------:R-:W-:Y:S02]  /*7f90*/  FMNMX.FTZ R7, R136, R7, !PT ;  /* 0x0000000788077209 */ /* 0x000fe40007810000 */
[C---:B------:R-:W-:Y:S02]  /*7fa0*/  ISETP.GT.AND P5, PT, R163.reuse, 0x78, P1 ;  /* 0x00000078a300780c */ /* 0x040fe40000fa4270 */
[----:B------:R-:W-:Y:S01]  /*7fb0*/  ISETP.GT.AND P1, PT, R163, 0x79, P1 ;  /* 0x00000079a300780c */ /* 0x000fe20000f24270 */
[----:B------:R-:W-:Y:S01]  /*7fc0*/  FFMA.FTZ R163, R148, UR29, -R15 ;  /* 0x0000001d94a37c23 */ /* 0x000fe2000801080f */
[----:B------:R-:W-:Y:S01]  /*7fd0*/  FSEL R147, R138, -INF , !P4 ;  /* 0xff8000008a937808 */ /* 0x000fe20006000000 */
[----:B------:R0:W-:Y:S01]  /*7fe0*/  MUFU.EX2 R137, R180 ;  /* 0x000000b400897308 */ /* 0x0001e20000000800 */
[----:B------:R-:W-:-:S02]  /*7ff0*/  FMNMX.FTZ R148, R146, R7, !PT ;  /* 0x0000000792947209 */ /* 0x000fc40007810000 */
[----:B------:R-:W-:Y:S02]  /*8000*/  ISETP.LT.OR P5, PT, R164, 0x79, P5 ;  /* 0x00000079a400780c */ /* 0x000fe40002fa1670 */
[----:B------:R-:W-:Y:S02]  /*8010*/  FMNMX.FTZ R176, R147, R148, !PT ;  /* 0x0000009493b07209 */ /* 0x000fe40007810000 */
[----:B------:R-:W-:Y:S01]  /*8020*/  FSEL R148, R140, -INF , !P3 ;  /* 0xff8000008c947808 */ /* 0x000fe20005800000 */
[----:B------:R1:W-:Y:S01]  /*8030*/  MUFU.EX2 R138, R163 ;  /* 0x000000a3008a7308 */ /* 0x0003e20000000800 */
[----:B------:R-:W-:Y:S01]  /*8040*/  FMNMX.FTZ R7, R139, R176, !PT ;  /* 0x000000b08b077209 */ /* 0x000fe20007810000 */
[--C-:B0-----:R-:W-:Y:S01]  /*8050*/  FFMA.FTZ R180, R149, UR29, -R15.reuse ;  /* 0x0000001d95b47c23 */ /* 0x101fe2000801080f */
[----:B------:R-:W-:-:S01]  /*8060*/  FFMA.FTZ R149, R150, UR29, -R15 ;  /* 0x0000001d96957c23 */ /* 0x000fc2000801080f */
[----:B------:R-:W-:Y:S02]  /*8070*/  ISETP.LT.OR P1, PT, R164, 0x7a, P1 ;  /* 0x0000007aa400780c */ /* 0x000fe40000f21670 */
[----:B------:R-:W-:-:S02]  /*8080*/  FSEL R141, R141, -INF , !P5 ;  /* 0xff8000008d8d7808 */ /* 0x000fc40006800000 */
[----:B------:R-:W-:Y:S01]  /*8090*/  FMNMX.FTZ R150, R148, R7, !PT ;  /* 0x0000000794967209 */ /* 0x000fe20007810000 */
[----:B------:R-:W-:Y:S01]  /*80a0*/  MUFU.EX2 R125, R190 ;  /* 0x000000be007d7308 */ /* 0x000fe20000000800 */
        /* <DEDUP_REMOVED lines=10> */
[----:B------:R-:W0:Y:S01]  /*8150*/  SHFL.BFLY PT, R164, R7, 0x2, 0x1f ;  /* 0x0c401f0007a47f89 */ /* 0x000e2200000e0000 */
[----:B------:R-:W-:-:S01]  /*8160*/  FFMA.FTZ R160, R162, UR29, -R15 ;  /* 0x0000001da2a07c23 */ /* 0x000fc2000801080f */
[----:B------:R-:W-:Y:S01]  /*8170*/  FFMA.FTZ R162, R159, UR29, -R15 ;  /* 0x0000001d9fa27c23 */ /* 0x000fe2000801080f */
[----:B------:R-:W-:Y:S01]  /*8180*/  FSEL R15, R14, RZ, P6 ;  /* 0x000000ff0e0f7208 */ /* 0x000fe20003000000 */
[----:B------:R-:W-:Y:S04]  /*8190*/  MUFU.EX2 R177, R177 ;  /* 0x000000b100b17308 */ /* 0x000fe80000000800 */
[----:B------:R-:W-:-:S04]  /*81a0*/  FADD.FTZ R4, -R15, R4 ;  /* 0x000000040f047221 */ /* 0x000fc80000010100 */
[----:B------:R-:W-:Y:S01]  /*81b0*/  FMUL.FTZ R159, R4, UR29 ;  /* 0x0000001d049f7c20 */ /* 0x000fe20008410000 */
[----:B------:R2:W-:Y:S08]  /*81c0*/  MUFU.EX2 R15, R162 ;  /* 0x000000a2000f7308 */ /* 0x0005f00000000800 */
[----:B------:R-:W3:Y:S01]  /*81d0*/  MUFU.EX2 R159, R159 ;  /* 0x0000009f009f7308 */ /* 0x000ee20000000800 */
        /* <DEDUP_REMOVED lines=9> */
[----:B-1----:R-:W-:-:S03]  /*8270*/  FFMA.FTZ R163, R7, R164, -8 ;  /* 0xc100000007a37423 */ /* 0x002fc600000100a4 */
[----:B------:R-:W-:Y:S02]  /*8280*/  FSEL R176, R7, RZ, P1 ;  /* 0x000000ff07b07208 */ /* 0x000fe40000800000 */
[----:B------:R-:W-:Y:S01]  /*8290*/  FSEL R4, R163, RZ, P1 ;  /* 0x000000ffa3047208 */ /* 0x000fe20000800000 */
[----:B------:R-:W-:Y:S02]  /*82a0*/  MUFU.EX2 R149, R149 ;  /* 0x0000009500957308 */ /* 0x000fe40000000800 */
[----:B------:R-:W-:-:S02]  /*82b0*/  FADD.FTZ R176, -R176, R5 ;  /* 0x00000005b0b07221 */ /* 0x000fc40000010100 */
[--C-:B------:R-:W-:Y:S01]  /*82c0*/  FFMA.FTZ R163, R178, UR29, -R4.reuse ;  /* 0x0000001db2a37c23 */ /* 0x100fe20008010804 */
[----:B------:R-:W-:-:S01]  /*82d0*/  FFMA.FTZ R8, R8, UR29, -R4 ;  /* 0x0000001d08087c23 */ /* 0x000fc20008010804 */
[----:B------:R-:W-:Y:S01]  /*82e0*/  FMUL.FTZ R176, R176, UR29 ;  /* 0x0000001db0b07c20 */ /* 0x000fe20008410000 */
[----:B------:R-:W-:-:S01]  /*82f0*/  FFMA.FTZ R9, R9, UR29, -R4 ;  /* 0x0000001d09097c23 */ /* 0x000fc20008010804 */
[--C-:B--2---:R-:W-:Y:S01]  /*8300*/  FFMA.FTZ R162, R165, UR29, -R4.reuse ;  /* 0x0000001da5a27c23 */ /* 0x104fe20008010804 */
[----:B------:R-:W-:-:S01]  /*8310*/  FFMA.FTZ R11, R11, UR29, -R4 ;  /* 0x0000001d0b0b7c23 */ /* 0x000fc20008010804 */
[----:B------:R-:W-:Y:S01]  /*8320*/  MUFU.EX2 R163, R163 ;  /* 0x000000a300a37308 */ /* 0x000fe20000000800 */
[----:B------:R-:W-:-:S01]  /*8330*/  FFMA.FTZ R12, R12, UR29, -R4 ;  /* 0x0000001d0c0c7c23 */ /* 0x000fc20008010804 */
[----:B------:R-:W-:Y:S01]  /*8340*/  FFMA.FTZ R165, R170, UR29, -R4 ;  /* 0x0000001daaa57c23 */ /* 0x000fe20008010804 */
[----:B---3--:R-:W-:-:S01]  /*8350*/  FFMA.FTZ R170, R159, R3, R10 ;  /* 0x000000039faa7223 */ /* 0x008fc2000001000a */
        /* <DEDUP_REMOVED lines=29> */
[----:B-1----:R-:W-:-:S07]  /*8530*/  FADD.FTZ R2, R8, R3 ;  /* 0x0000000308027221 */ /* 0x002fce0000010000 */
[----:B------:R-:W1:Y:S01]  /*8540*/  MUFU.EX2 R11, R11 ;  /* 0x0000000b000b7308 */ /* 0x000e620000000800 */
[----:B--2---:R-:W-:-:S07]  /*8550*/  FADD.FTZ R3, R9, R2 ;  /* 0x0000000209037221 */ /* 0x004fce0000010000 */
[----:B------:R-:W2:Y:S01]  /*8560*/  MUFU.EX2 R12, R12 ;  /* 0x0000000c000c7308 */ /* 0x000ea20000000800 */
[----:B0-----:R-:W-:-:S01]  /*8570*/  FADD.FTZ R2, R162, R3 ;  /* 0x00000003a2027221 */ /* 0x001fc20000010000 */
[----:B------:R-:W-:-:S04]  /*8580*/  FADD.FTZ R3, R171, R170 ;  /* 0x000000aaab037221 */ /* 0x000fc80000010000 */
[----:B------:R-:W-:Y:S02]  /*8590*/  FADD.FTZ R3, R122, R3 ;  /* 0x000000037a037221 */ /* 0x000fe40000010000 */
[----:B------:R-:W0:Y:S01]  /*85a0*/  MUFU.EX2 R13, R13 ;  /* 0x0000000d000d7308 */ /* 0x000e220000000800 */
[----:B-1----:R-:W-:-:S01]  /*85b0*/  FADD.FTZ R173, R11, R2 ;  /* 0x000000020bad7221 */ /* 0x002fc20000010000 */
[----:B------:R-:W-:-:S06]  /*85c0*/  FADD.FTZ R170, R174, R3 ;  /* 0x00000003aeaa7221 */ /* 0x000fcc0000010000 */
[----:B------:R-:W1:Y:S01]  /*85d0*/  MUFU.EX2 R164, R164 ;  /* 0x000000a400a47308 */ /* 0x000e620000000800 */
[----:B--2---:R-:W-:-:S01]  /*85e0*/  FADD.FTZ R2, R12, R173 ;  /* 0x000000ad0c027221 */ /* 0x004fc20000010000 */
[----:B------:R-:W-:-:S04]  /*85f0*/  FADD.FTZ R173, R125, R170 ;  /* 0x000000aa7dad7221 */ /* 0x000fc80000010000 */
[----:B------:R-:W-:Y:S02]  /*8600*/  FADD.FTZ R170, R126, R173 ;  /* 0x000000ad7eaa7221 */ /* 0x000fe40000010000 */
[----:B------:R-:W2:Y:S01]  /*8610*/  MUFU.EX2 R21, R21 ;  /* 0x0000001500157308 */ /* 0x000ea20000000800 */
[----:B0-----:R-:W-:-:S07]  /*8620*/  FADD.FTZ R3, R13, R2 ;  /* 0x000000020d037221 */ /* 0x001fce0000010000 */
[----:B------:R-:W0:Y:S01]  /*8630*/  MUFU.EX2 R120, R120 ;  /* 0x0000007800787308 */ /* 0x000e220000000800 */
[----:B-1----:R-:W-:-:S07]  /*8640*/  FADD.FTZ R2, R164, R3 ;  /* 0x00000003a4027221 */ /* 0x002fce0000010000 */
[----:B------:R-:W1:Y:S01]  /*8650*/  MUFU.EX2 R121, R121 ;  /* 0x0000007900797308 */ /* 0x000e620000000800 */
[----:B--2---:R-:W-:-:S01]  /*8660*/  FADD.FTZ R3, R21, R2 ;  /* 0x0000000215037221 */ /* 0x004fc20000010000 */
[----:B------:R-:W-:Y:S01]  /*8670*/  FADD.FTZ R2, R177, R170 ;  /* 0x000000aab1027221 */ /* 0x000fe20000010000 */
[----:B------:R-:W-:-:S05]  /*8680*/  FFMA.FTZ R170, R145, UR29, -R4 ;  /* 0x0000001d91aa7c23 */ /* 0x000fca0008010804 */
        /* <DEDUP_REMOVED lines=16> */
[--C-:B------:R-:W-:Y:S01]  /*8790*/  FFMA.FTZ R145, R146, UR29, -R4.reuse ;  /* 0x0000001d92917c23 */ /* 0x100fe20008010804 */
[----:B------:R-:W-:-:S01]  /*87a0*/  FFMA.FTZ R146, R147, UR29, -R4 ;  /* 0x0000001d93927c23 */ /* 0x000fc20008010804 */
[----:B------:R-:W-:-:S04]  /*87b0*/  FFMA.FTZ R4, R142, UR29, -R4 ;  /* 0x0000001d8e047c23 */ /* 0x000fc80008010804 */
        /* <DEDUP_REMOVED lines=63> */
.L_x_1328:
        /* <DEDUP_REMOVED lines=33> */
[----:B------:R-:W-:Y:S01]  /*8dc0*/  F2FP.SATFINITE.E4M3.F32.PACK_AB_MERGE_C R15, R15, R160, RZ ;  /* 0x000000a00f0f723e */ /* 0x000fe200048070ff */
        /* <DEDUP_REMOVED lines=105> */
.L_x_1310:
[----:B------:R-:W-:Y:S02]  /*9460*/  UISETP.NE.AND UP1, UPT, UR53, URZ, UPT ;  /* 0x0000003f3500728c */ /* 0x000fe4000bf25270 */
[----:B------:R-:W-:Y:S02]  /*9470*/  UISETP.NE.AND UP0, UPT, UR52, URZ, UPT ;  /* 0x0000003f3400728c */ /* 0x000fe4000bf05270 */
[----:B------:R-:W-:Y:S02]  /*9480*/  UIADD3 UR10, UR40, 0x7f, URZ ;  /* 0x0000007f280a7890 */ /* 0x000fe4000fffe03f */
[----:B------:R-:W-:Y:S02]  /*9490*/  UIADD3 UR11, UR39, 0x1, -UR45 ;  /* 0x00000001270b7890 */ /* 0x000fe4000fffe82d */
[----:B------:R-:W-:-:S03]  /*94a0*/  PLOP3.LUT P1, PT, PT, PT, UP0, 0x40, 0x0 ;  /* 0x000000000000781c */ /* 0x000fc60003f2e808 */
[----:B------:R-:W-:Y:S01]  /*94b0*/  @UP1 ULDC UR6, c[0x0][0x44c] ;  /* 0x0001130000061ab9 */ /* 0x000fe20000000800 */
[----:B------:R-:W-:Y:S01]  /*94c0*/  @UP1 ULDC UR14, c[0x0][0x450] ;  /* 0x00011400000e1ab9 */ /* 0x000fe20000000800 */
[----:B------:R-:W-:-:S04]  /*94d0*/  UIMAD.WIDE.U32 UR6, UR10, UR6, URZ ;  /* 0x000000060a0672a5 */ /* 0x000fc8000f8e003f */
[----:B------:R-:W-:-:S04]  /*94e0*/  @UP1 USHF.R.U32.HI UR10, URZ, UR14, UR7 ;  /* 0x0000000e3f0a1299 */ /* 0x000fc80008011607 */
[----:B------:R-:W-:-:S04]  /*94f0*/  UIADD3 UR10, UR11, UR10, URZ ;  /* 0x0000000a0b0a7290 */ /* 0x000fc8000fffe03f */
[----:B------:R-:W-:Y:S01]  /*9500*/  UIADD3 UR31, UR10, -UR31, URZ ;  /* 0x8000001f0a1f7290 */ /* 0x000fe2000fffe03f */
[----:B------:R-:W-:Y:S11]  /*9510*/  @P1 BRA `(.L_x_1330) ;  /* 0x0000000000501947 */ /* 0x000ff60003800000 */
[----:B------:R-:W-:Y:S02]  /*9520*/  UMOV UR14, UR10 ;  /* 0x0000000a000e7c82 */ /* 0x000fe40008000000 */
[----:B------:R-:W-:-:S06]  /*9530*/  UISETP.GT.AND UP0, UPT, UR14, -0x1, UPT ;  /* 0xffffffff0e00788c */ /* 0x000fcc000bf04270 */
[----:B------:R-:W-:-:S13]  /*9540*/  PLOP3.LUT P1, PT, PT, PT, UP0, 0x80, 0x0 ;  /* 0x000000000000781c */ /* 0x000fda0003f2f008 */
[----:B------:R-:W-:Y:S05]  /*9550*/  @P1 BRA `(.L_x_1331) ;  /* 0x0000000000201947 */ /* 0x000fea0003800000 */
[----:B------:R-:W-:Y:S01]  /*9560*/  ULDC UR15, c[0x0][0x9e4] ;  /* 0x00027900000f7ab9 */ /* 0x000fe20000000800 */
[----:B------:R-:W-:Y:S02]  /*9570*/  ULOP3.LUT UR14, URZ, UR14, URZ, 0x33, !UPT ;  /* 0x0000000e3f0e7292 */ /* 0x000fe4000f8e333f */
[----:B------:R-:W-:-:S11]  /*9580*/  UISETP.NE.AND UP0, UPT, UR15, 0x1, UPT ;  /* 0x000000010f00788c */ /* 0x000fd6000bf05270 */
[----:B------:R-:W-:Y:S02]  /*9590*/  @UP0 ULDC.64 UR6, c[0x0][0x9e8] ;  /* 0x00027a0000060ab9 */ /* 0x000fe40000000a00 */
[----:B------:R-:W-:-:S04]  /*95a0*/  UIMAD.WIDE.U32 UR10, UR14, UR6, URZ ;  /* 0x000000060e0a72a5 */ /* 0x000fc8000f8e003f */
[----:B------:R-:W-:-:S04]  /*95b0*/  @UP0 USHF.R.U32.HI UR14, URZ, UR7, UR11 ;  /* 0x000000073f0e0299 */ /* 0x000fc8000801160b */
[----:B------:R-:W-:Y:S01]  /*95c0*/  ULOP3.LUT UR14, URZ, UR14, URZ, 0x33, !UPT ;  /* 0x0000000e3f0e7292 */ /* 0x000fe2000f8e333f */
[----:B------:R-:W-:Y:S11]  /*95d0*/  BRA `(.L_x_1332) ;  /* 0x0000000000147947 */ /* 0x000ff60003800000 */
.L_x_1331:
[----:B------:R-:W-:Y:S02]  /*95e0*/  ULDC UR15, c[0x0][0x9e4] ;  /* 0x00027900000f7ab9 */ /* 0x000fe40000000800 */
[----:B------:R-:W-:-:S11]  /*95f0*/  UISETP.NE.AND UP0, UPT, UR15, 0x1, UPT ;  /* 0x000000010f00788c */ /* 0x000fd6000bf05270 */
[----:B------:R-:W-:Y:S02]  /*9600*/  @UP0 ULDC.64 UR6, c[0x0][0x9e8] ;  /* 0x00027a0000060ab9 */ /* 0x000fe40000000a00 */
[----:B------:R-:W-:-:S04]  /*9610*/  UIMAD.WIDE.U32 UR10, UR14, UR6, URZ ;  /* 0x000000060e0a72a5 */ /* 0x000fc8000f8e003f */
[----:B------:R-:W-:-:S12]  /*9620*/  @UP0 USHF.R.U32.HI UR14, URZ, UR7, UR11 ;  /* 0x000000073f0e0299 */ /* 0x000fd8000801160b */
.L_x_1332:
[----:B------:R-:W-:-:S04]  /*9630*/  UIMAD UR14, UR14, UR15, URZ ;  /* 0x0000000f0e0e72a4 */ /* 0x000fc8000f8e023f */
[----:B------:R-:W-:-:S04]  /*9640*/  UISETP.LT.AND UP0, UPT, UR31, UR14, UPT ;  /* 0x0000000e1f00728c */ /* 0x000fc8000bf01270 */
[----:B------:R-:W-:-:S12]  /*9650*/  USEL UR31, UR31, UR14, !UP0 ;  /* 0x0000000e1f1f7287 */ /* 0x000fd8000c000000 */
.L_x_1330:
[----:B------:R-:W-:-:S04]  /*9660*/  UIADD3 UR31, UR31, 0x7f, URZ ;  /* 0x0000007f1f1f7890 */ /* 0x000fc8000fffe03f */
[----:B------:R-:W-:-:S04]  /*9670*/  USHF.R.S32.HI UR6, URZ, 0x1f, UR31 ;  /* 0x0000001f3f067899 */ /* 0x000fc8000801141f */
[----:B------:R-:W-:-:S04]  /*9680*/  ULEA.HI UR6, UR6, UR31, URZ, 0x7 ;  /* 0x0000001f06067291 */ /* 0x000fc8000f8f383f */
[----:B------:R-:W-:-:S04]  /*9690*/  USHF.R.S32.HI UR6, URZ, 0x7, UR6 ;  /* 0x000000073f067899 */ /* 0x000fc80008011406 */
[----:B------:R-:W-:-:S04]  /*96a0*/  UISETP.LT.AND UP0, UPT, UR38, UR6, UPT ;  /* 0x000000062600728c */ /* 0x000fc8000bf01270 */
[----:B------:R-:W-:-:S06]  /*96b0*/  USEL UR30, UR38, UR6, !UP0 ;  /* 0x00000006261e7287 */ /* 0x000fcc000c000000 */
[----:B------:R-:W-:-:S13]  /*96c0*/  ISETP.GE.AND P1, PT, R6, UR30, PT ;  /* 0x0000001e06007c0c */ /* 0x000fda000bf26270 */
[----:B------:R-:W-:Y:S05]  /*96d0*/  @!P1 BRA `(.L_x_1333) ;  /* 0x00000028002c9947 */ /* 0x000fea0003800000 */
[----:B------:R-:W-:Y:S01]  /*96e0*/  IMAD.MOV.U32 R4, RZ, RZ, R7 ;  /* 0x000000ffff047224 */ /* 0x000fe200078e0007 */
[----:B------:R-:W-:Y:S01]  /*96f0*/  UMOV UR32, UR47 ;  /* 0x0000002f00207c82 */ /* 0x000fe20008000000 */
[----:B------:R-:W-:Y:S01]  /*9700*/  IMAD.MOV.U32 R5, RZ, RZ, R14 ;  /* 0x000000ffff057224 */ /* 0x000fe200078e000e */
[----:B------:R-:W-:Y:S01]  /*9710*/  UMOV UR31, UR46 ;  /* 0x0000002e001f7c82 */ /* 0x000fe20008000000 */
[----:B------:R-:W-:-:S05]  /*9720*/  ULDC UR29, c[0x0][0x988] ;  /* 0x00026200001d7ab9 */ /* 0x000fca0000000800 */
.L_x_1344:
[----:B------:R-:W-:Y:S01]  /*9730*/  ISETP.NE.AND P2, PT, RZ, UR44, PT ;  /* 0x0000002cff007c0c */ /* 0x000fe2000bf45270 */
[----:B------:R-:W-:-:S04]  /*9740*/  UISETP.NE.AND UP0, UPT, UR31, 0x1, UPT ;  /* 0x000000011f00788c */ /* 0x000fc8000bf05270 */
[----:B------:R-:W-:-:S04]  /*9750*/  USEL UR47, URZ, 0x1, UP0 ;  /* 0x000000013f2f7887 */ /* 0x000fc80008000000 */
[----:B------:R-:W-:-:S04]  /*9760*/  ULOP3.LUT UR47, UR32, UR47, URZ, 0x3c, !UPT ;  /* 0x0000002f202f7292 */ /* 0x000fc8000f8e3c3f */
[----:B------:R-:W-:Y:S08]  /*9770*/  @P2 BRA `(.L_x_1334) ;  /* 0x0000000000382947 */ /* 0x000ff00003800000 */
[----:B------:R-:W-:Y:S05]  /*9780*/  @!P0 BRA `(.L_x_1335) ;  /* 0x0000000000048947 */ /* 0x000fea0003800000 */
[----:B------:R-:W-:Y:S01]  /*9790*/  BPT.TRAP 0x1 ;  /* 0x000000040000795c */ /* 0x000fe20000300000 */
.L_x_1335:
        /* <DEDUP_REMOVED lines=9> */
.L_x_1336:
[----:B-1----:R-:W-:Y:S05]  /*9830*/  @P1 BRA `(.L_x_1334) ;  /* 0x0000000000081947 */ /* 0x002fea0003800000 */
[----:B------:R-:W1:Y:S02]  /*9840*/  SYNCS.PHASECHK.TRANS64.TRYWAIT P1, [UR6+0x2a830], R7 ;  /* 0x02a83007ff0075a7 */ /* 0x000e640008020146 */
[----:B-1----:R-:W-:Y:S05]  /*9850*/  @!P1 BRA `(.L_x_1337) ;  /* 0x0000010000d49947 */ /* 0x002fea0003800000 */
.L_x_1334:
        /* <DEDUP_REMOVED lines=40> */
.L_x_1339:
[----:B------:R-:W-:Y:S01]  /*9ae0*/  ULEA UR6, UR31, UR36, 0x3 ;  /* 0x000000241f067291 */ /* 0x000fe2000f8e183f */
[----:B------:R-:W-:-:S05]  /*9af0*/  IMAD.U32 R7, RZ, RZ, UR32 ;  /* 0x00000020ff077e24 */ /* 0x000fca000f8e00ff */
[----:B------:R-:W-:-:S04]  /*9b00*/  SHF.L.U32 R7, R7, 0x1f, RZ ;  /* 0x0000001f07077819 */ /* 0x000fc800000006ff */
[----:B------:R0:W1:Y:S01]  /*9b10*/  SYNCS.PHASECHK.TRANS64.TRYWAIT P1, [UR6+0x2a850], R7 ;  /* 0x02a85007ff0075a7 */ /* 0x0000620008020146 */
[----:B------:R-:W-:Y:S05]  /*9b20*/  @!P0 BRA `(.L_x_1340) ;  /* 0x0000000000048947 */ /* 0x000fea0003800000 */
[----:B------:R-:W-:Y:S01]  /*9b30*/  BPT.TRAP 0x1 ;  /* 0x000000040000795c */ /* 0x000fe20000300000 */
.L_x_1340:
[----:B-1----:R-:W-:Y:S05]  /*9b40*/  @P1 BRA `(.L_x_1338) ;  /* 0x0000000000081947 */ /* 0x002fea0003800000 */
[----:B------:R-:W1:Y:S02]  /*9b50*/  SYNCS.PHASECHK.TRANS64.TRYWAIT P1, [UR6+0x2a850], R7 ;  /* 0x02a85007ff0075a7 */ /* 0x000e640008020146 */
[----:B-1----:R-:W-:Y:S05]  /*9b60*/  @!P1 BRA `(.L_x_1341) ;  /* 0x0000010000289947 */ /* 0x002fea0003800000 */
.L_x_1338:
        /* <DEDUP_REMOVED lines=31> */
.L_x_1342:
        /* <DEDUP_REMOVED lines=71> */
[----:B-1----:R-:W-:Y:S01]  /*a1d0*/  FMNMX.FTZ R160, R13, R160, !PT ;  /* 0x000000a00da07209 */ /* 0x002fe20007810000 */
[C---:B------:R-:W-:Y:S01]  /*a1e0*/  FMUL.FTZ R172, R0.reuse, R180 ;  /* 0x000000b400ac7220 */ /* 0x040fe20000410000 */
[----:B------:R-:W-:Y:S01]  /*a1f0*/  FMUL.FTZ R173, R0, R181 ;  /* 0x000000b500ad7220 */ /* 0x000fe20000410000 */
[----:B------:R-:W-:-:S04]  /*a200*/  ULEA UR6, UR46, UR36, 0x3 ;  /* 0x000000242e067291 */ /* 0x000fc8000f8e183f */
[----:B------:R-:W1:Y:S01]  /*a210*/  MUFU.TANH R121, R121 ;  /* 0x0000007900797308 */ /* 0x000e620000002400 */
[----:B0-----:R-:W-:Y:S01]  /*a220*/  FMNMX.FTZ R14, R20, R7, !PT ;  /* 0x00000007140e7209 */ /* 0x001fe20007810000 */
[----:B------:R-:W-:-:S04]  /*a230*/  UIADD3 UR6, UR6, 0x2a840, URZ ;  /* 0x0002a84006067890 */ /* 0x000fc8000fffe03f */
[----:B------:R-:W-:Y:S02]  /*a240*/  UPRMT UR6, UR37, 0x654, UR6 ;  /* 0x0000065425067896 */ /* 0x000fe40008000006 */
[----:B------:R-:W0:Y:S01]  /*a250*/  MUFU.TANH R120, R120 ;  /* 0x0000007800787308 */ /* 0x000e220000002400 */
[----:B--2---:R-:W-:-:S06]  /*a260*/  FMNMX.FTZ R7, R21, R160, !PT ;  /* 0x000000a015077209 */ /* 0x004fcc0007810000 */
[----:B------:R-:W-:Y:S01]  /*a270*/  SYNCS.ARRIVE.TRANS64.RED.A1T0 RZ, [UR6], RZ ;  /* 0x000000ffffff79a7 */ /* 0x000fe20008100406 */
[----:B------:R-:W2:Y:S01]  /*a280*/  MUFU.TANH R122, R122 ;  /* 0x0000007a007a7308 */ /* 0x000ea20000002400 */
[----:B-1----:R-:W-:-:S07]  /*a290*/  FMNMX.FTZ R159, R121, R14, !PT ;  /* 0x0000000e799f7209 */ /* 0x002fce0007810000 */
[----:B------:R-:W1:Y:S01]  /*a2a0*/  MUFU.TANH R123, R123 ;  /* 0x0000007b007b7308 */ /* 0x000e620000002400 */
[----:B0-----:R-:W-:-:S07]  /*a2b0*/  FMNMX.FTZ R14, R120, R7, !PT ;  /* 0x00000007780e7209 */ /* 0x001fce0007810000 */
[----:B------:R-:W0:Y:S01]  /*a2c0*/  MUFU.TANH R125, R125 ;  /* 0x0000007d007d7308 */ /* 0x000e220000002400 */
[----:B--2---:R-:W-:-:S07]  /*a2d0*/  FMNMX.FTZ R160, R122, R159, !PT ;  /* 0x0000009f7aa07209 */ /* 0x004fce0007810000 */
[----:B------:R-:W2:Y:S01]  /*a2e0*/  MUFU.TANH R124, R124 ;  /* 0x0000007c007c7308 */ /* 0x000ea20000002400 */
[----:B-1----:R-:W-:-:S07]  /*a2f0*/  FMNMX.FTZ R7, R123, R14, !PT ;  /* 0x0000000e7b077209 */ /* 0x002fce0007810000 */
[----:B------:R-:W1:Y:S01]  /*a300*/  MUFU.TANH R126, R126 ;  /* 0x0000007e007e7308 */ /* 0x000e620000002400 */
[----:B0-----:R-:W-:-:S07]  /*a310*/  FMNMX.FTZ R159, R125, R160, !PT ;  /* 0x000000a07d9f7209 */ /* 0x001fce0007810000 */
[----:B------:R-:W0:Y:S01]  /*a320*/  MUFU.TANH R127, R127 ;  /* 0x0000007f007f7308 */ /* 0x000e220000002400 */
[----:B--2---:R-:W-:-:S07]  /*a330*/  FMNMX.FTZ R14, R124, R7, !PT ;  /* 0x000000077c0e7209 */ /* 0x004fce0007810000 */
[----:B------:R-:W2:Y:S01]  /*a340*/  MUFU.TANH R129, R129 ;  /* 0x0000008100817308 */ /* 0x000ea20000002400 */
[----:B-1----:R-:W-:Y:S01]  /*a350*/  FMNMX.FTZ R160, R126, R159, !PT ;  /* 0x0000009f7ea07209 */ /* 0x002fe20007810000 */
[----:B------:R-:W-:-:S06]  /*a360*/  FMUL.FTZ R159, R0, R174 ;  /* 0x000000ae009f7220 */ /* 0x000fcc0000410000 */
[----:B------:R-:W1:Y:S01]  /*a370*/  MUFU.TANH R128, R128 ;  /* 0x0000008000807308 */ /* 0x000e620000002400 */
[----:B0-----:R-:W-:-:S07]  /*a380*/  FMNMX.FTZ R7, R127, R14, !PT ;  /* 0x0000000e7f077209 */ /* 0x001fce0007810000 */
[----:B------:R-:W0:Y:S01]  /*a390*/  MUFU.TANH R130, R130 ;  /* 0x0000008200827308 */ /* 0x000e220000002400 */
[----:B--2---:R-:W-:Y:S01]  /*a3a0*/  FMNMX.FTZ R161, R129, R160, !PT ;  /* 0x000000a081a17209 */ /* 0x004fe20007810000 */
[----:B------:R-:W-:-:S06]  /*a3b0*/  FMUL.FTZ R160, R0, R175 ;  /* 0x000000af00a07220 */ /* 0x000fcc0000410000 */
        /* <DEDUP_REMOVED lines=27> */
[----:B0-----:R-:W-:Y:S01]  /*a570*/  FMNMX.FTZ R14, R140, R161, !PT ;  /* 0x000000a18c0e7209 */ /* 0x001fe20007810000 */
[----:B------:R-:W-:Y:S01]  /*a580*/  FMUL.FTZ R161, R0, R178 ;  /* 0x000000b200a17220 */ /* 0x000fe20000410000 */
[----:B------:R-:W-:-:S05]  /*a590*/  IMAD.U32 R178, RZ, RZ, UR29 ;  /* 0x0000001dffb27e24 */ /* 0x000fca000f8e00ff */
        /* <DEDUP_REMOVED lines=10> */
[----:B------:R-:W-:Y:S01]  /*a640*/  FMUL.FTZ R162, R0, R179 ;  /* 0x000000b300a27220 */ /* 0x000fe20000410000 */
[----:B------:R-:W-:-:S05]  /*a650*/  IMAD.U32 R179, RZ, RZ, UR29 ;  /* 0x0000001dffb37e24 */ /* 0x000fca000f8e00ff */
        /* <DEDUP_REMOVED lines=51> */
[----:B0-----:R-:W-:Y:S02]  /*a990*/  FMNMX.FTZ R7, R163, R14, !PT ;  /* 0x0000000ea3077209 */ /* 0x001fe40007810000 */
[----:B--2---:R-:W-:Y:S02]  /*a9a0*/  FMNMX.FTZ R174, R173, R174, !PT ;  /* 0x000000aeadae7209 */ /* 0x004fe40007810000 */
[----:B-1----:R-:W-:-:S03]  /*a9b0*/  FMNMX.FTZ R165, R164, R7, !PT ;  /* 0x00000007a4a57209 */ /* 0x002fc60007810000 */
[----:B------:R-:W0:Y:S04]  /*a9c0*/  SHFL.BFLY PT, R7, R174, 0x2, 0x1f ;  /* 0x0c401f00ae077f89 */ /* 0x000e2800000e0000 */
[----:B------:R-:W1:Y:S01]  /*a9d0*/  SHFL.BFLY PT, R14, R165, 0x2, 0x1f ;  /* 0x0c401f00a50e7f89 */ /* 0x000e6200000e0000 */
[----:B0-----:R-:W-:Y:S02]  /*a9e0*/  FMNMX.FTZ R175, R174, R7, !PT ;  /* 0x00000007aeaf7209 */ /* 0x001fe40007810000 */
[----:B-1----:R-:W-:-:S03]  /*a9f0*/  FMNMX.FTZ R176, R165, R14, !PT ;  /* 0x0000000ea5b07209 */ /* 0x002fc60007810000 */
[----:B------:R-:W0:Y:S04]  /*aa00*/  SHFL.BFLY PT, R14, R175, 0x1, 0x1f ;  /* 0x0c201f00af0e7f89 */ /* 0x000e2800000e0000 */
[----:B------:R-:W1:Y:S01]  /*aa10*/  SHFL.BFLY PT, R7, R176, 0x1, 0x1f ;  /* 0x0c201f00b0077f89 */ /* 0x000e6200000e0000 */
[----:B0-----:R-:W-:Y:S02]  /*aa20*/  FMNMX.FTZ R14, R175, R14, !PT ;  /* 0x0000000eaf0e7209 */ /* 0x001fe40007810000 */
[----:B-1----:R-:W-:-:S03]  /*aa30*/  FMNMX.FTZ R7, R176, R7, !PT ;  /* 0x00000007b0077209 */ /* 0x002fc60007810000 */
[C---:B------:R-:W-:Y:S01]  /*aa40*/  FFMA.FTZ R174, R14.reuse, R179, -8 ;  /* 0xc10000000eae7423 */ /* 0x040fe200000100b3 */
[----:B------:R-:W-:-:S03]  /*aa50*/  FADD.FTZ R5, -R14, R5 ;  /* 0x000000050e057221 */ /* 0x000fc60000010100 */
[--C-:B------:R-:W-:Y:S01]  /*aa60*/  FFMA.FTZ R165, R8, UR29, -R174.reuse ;  /* 0x0000001d08a57c23 */ /* 0x100fe200080108ae */
[----:B------:R-:W-:-:S01]  /*aa70*/  FFMA.FTZ R8, R9, UR29, -R174 ;  /* 0x0000001d09087c23 */ /* 0x000fc200080108ae */
        /* <DEDUP_REMOVED lines=9> */
[----:B------:R-:W-:Y:S01]  /*ab10*/  FMUL.FTZ R177, R5, UR29 ;  /* 0x0000001d05b17c20 */ /* 0x000fe20008410000 */
[--C-:B------:R-:W-:Y:S01]  /*ab20*/  FFMA.FTZ R141, R144, UR29, -R174.reuse ;  /* 0x0000001d908d7c23 */ /* 0x100fe200080108ae */
[----:B------:R-:W-:-:S01]  /*ab30*/  FFMA.FTZ R175, R173, UR29, -R174 ;  /* 0x0000001dadaf7c23 */ /* 0x000fc200080108ae */
[----:B------:R-:W-:Y:S01]  /*ab40*/  FADD.FTZ R5, -R7, R4 ;  /* 0x0000000407057221 */ /* 0x000fe20000010100 */
[----:B------:R-:W-:-:S01]  /*ab50*/  FFMA.FTZ R144, R145, UR29, -R174 ;  /* 0x0000001d91907c23 */ /* 0x000fc200080108ae */
[----:B------:R-:W-:Y:S01]  /*ab60*/  FFMA.FTZ R173, R7, R178, -8 ;  /* 0xc100000007ad7423 */ /* 0x000fe200000100b2 */
        /* <DEDUP_REMOVED lines=17> */
[----:B------:R-:W-:Y:S01]  /*ac80*/  FFMA.FTZ R172, R172, UR29, -R174 ;  /* 0x0000001dacac7c23 */ /* 0x000fe200080108ae */
[----:B------:R-:W-:Y:S01]  /*ac90*/  FMUL.FTZ R5, R5, UR29 ;  /* 0x0000001d05057c20 */ /* 0x000fe20008410000 */
        /* <DEDUP_REMOVED lines=27> */
[----:B0-----:R-:W-:-:S07]  /*ae50*/  FFMA.FTZ R3, R4, R3, R165 ;  /* 0x0000000304037223 */ /* 0x001fce00000100a5 */
[----:B------:R-:W0:Y:S08]  /*ae60*/  MUFU.EX2 R8, R8 ;  /* 0x0000000800087308 */ /* 0x000e300000000800 */
[----:B------:R-:W2:Y:S01]  /*ae70*/  MUFU.EX2 R11, R11 ;  /* 0x0000000b000b7308 */ /* 0x000ea20000000800 */
[----:B-1----:R-:W-:-:S07]  /*ae80*/  FFMA.FTZ R2, R5, R2, R174 ;  /* 0x0000000205027223 */ /* 0x002fce00000100ae */
        /* <DEDUP_REMOVED lines=18> */
[--C-:B------:R-:W-:Y:S01]  /*afb0*/  FFMA.FTZ R153, R154, UR29, -R173.reuse ;  /* 0x0000001d9a997c23 */ /* 0x100fe200080108ad */
[----:B------:R-:W-:-:S05]  /*afc0*/  FFMA.FTZ R154, R155, UR29, -R173 ;  /* 0x0000001d9b9a7c23 */ /* 0x000fca00080108ad */
        /* <DEDUP_REMOVED lines=33> */
[----:B0-----:R-:W-:-:S01]  /*b1e0*/  FADD.FTZ R178, R138, R157 ;  /* 0x0000009d8ab27221 */ /* 0x001fc20000010000 */
[--C-:B------:R-:W-:Y:S01]  /*b1f0*/  FFMA.FTZ R157, R158, UR29, -R173.reuse ;  /* 0x0000001d9e9d7c23 */ /* 0x100fe200080108ad */
[----:B------:R-:W-:-:S05]  /*b200*/  FFMA.FTZ R158, R159, UR29, -R173 ;  /* 0x0000001d9f9e7c23 */ /* 0x000fca00080108ad */
        /* <DEDUP_REMOVED lines=8> */
[----:B------:R-:W-:-:S06]  /*b290*/  FFMA.FTZ R177, R160, UR29, -R173 ;  /* 0x0000001da0b17c23 */ /* 0x000fcc00080108ad */
        /* <DEDUP_REMOVED lines=16> */
[----:B------:R-:W-:-:S06]  /*b3a0*/  FFMA.FTZ R159, R161, UR29, -R173 ;  /* 0x0000001da19f7c23 */ /* 0x000fcc00080108ad */
        /* <DEDUP_REMOVED lines=51> */
.L_x_1343:
        /* <DEDUP_REMOVED lines=139> */
.L_x_1333:
        /* <DEDUP_REMOVED lines=9> */
[----:B------:R-:W-:-:S05]  /*c020*/  ULDC UR31, c[0x0][0x9e0] ;  /* 0x00027800001f7ab9 */ /* 0x000fca0000000800 */
.L_x_1364:
        /* <DEDUP_REMOVED lines=9> */
.L_x_1347:
[----:B------:R-:W-:Y:S01]  /*c0c0*/  ULEA UR6, UR46, UR36, 0x3 ;  /* 0x000000242e067291 */ /* 0x000fe2000f8e183f */
[----:B------:R-:W-:-:S05]  /*c0d0*/  IMAD.U32 R7, RZ, RZ, UR47 ;  /* 0x0000002fff077e24 */ /* 0x000fca000f8e00ff */
[----:B------:R-:W-:-:S04]  /*c0e0*/  SHF.L.U32 R7, R7, 0x1f, RZ ;  /* 0x0000001f07077819 */ /* 0x000fc800000006ff */
[----:B------:R0:W1:Y:S01]  /*c0f0*/  SYNCS.PHASECHK.TRANS64.TRYWAIT P1, [UR6+0x2a830], R7 ;  /* 0x02a83007ff0075a7 */ /* 0x0000620008020146 */
[----:B------:R-:W-:Y:S05]  /*c100*/  @!P0 BRA `(.L_x_1348) ;  /* 0x0000000000048947 */ /* 0x000fea0003800000 */
[----:B------:R-:W-:Y:S01]  /*c110*/  BPT.TRAP 0x1 ;  /* 0x000000040000795c */ /* 0x000fe20000300000 */
.L_x_1348:
[----:B-1----:R-:W-:Y:S05]  /*c120*/  @P1 BRA `(.L_x_1346) ;  /* 0x0000000000081947 */ /* 0x002fea0003800000 */
[----:B------:R-:W1:Y:S02]  /*c130*/  SYNCS.PHASECHK.TRANS64.TRYWAIT P1, [UR6+0x2a830], R7 ;  /* 0x02a83007ff0075a7 */ /* 0x000e640008020146 */
[----:B-1----:R-:W-:Y:S05]  /*c140*/  @!P1 BRA `(.L_x_1349) ;  /* 0x000000d800c89947 */ /* 0x002fea0003800000 */
.L_x_1346:
        /* <DEDUP_REMOVED lines=37> */
.L_x_1351:
[----:B------:R-:W-:Y:S01]  /*c3a0*/  ULEA UR6, UR33, UR36, 0x3 ;  /* 0x0000002421067291 */ /* 0x000fe2000f8e183f */
[----:B------:R-:W-:-:S05]  /*c3b0*/  IMAD.U32 R7, RZ, RZ, UR34 ;  /* 0x00000022ff077e24 */ /* 0x000fca000f8e00ff */
[----:B------:R-:W-:-:S04]  /*c3c0*/  SHF.L.U32 R7, R7, 0x1f, RZ ;  /* 0x0000001f07077819 */ /* 0x000fc800000006ff */
[----:B------:R0:W1:Y:S01]  /*c3d0*/  SYNCS.PHASECHK.TRANS64.TRYWAIT P1, [UR6+0x2a850], R7 ;  /* 0x02a85007ff0075a7 */ /* 0x0000620008020146 */
[----:B------:R-:W-:Y:S05]  /*c3e0*/  @!P0 BRA `(.L_x_1352) ;  /* 0x0000000000048947 */ /* 0x000fea0003800000 */
[----:B------:R-:W-:Y:S01]  /*c3f0*/  BPT.TRAP 0x1 ;  /* 0x000000040000795c */ /* 0x000fe20000300000 */
.L_x_1352:
[----:B-1----:R-:W-:Y:S05]  /*c400*/  @P1 BRA `(.L_x_1350) ;  /* 0x0000000000081947 */ /* 0x002fea0003800000 */
[----:B------:R-:W1:Y:S02]  /*c410*/  SYNCS.PHASECHK.TRANS64.TRYWAIT P1, [UR6+0x2a850], R7 ;  /* 0x02a85007ff0075a7 */ /* 0x000e640008020146 */
[----:B-1----:R-:W-:Y:S05]  /*c420*/  @!P1 BRA `(.L_x_1353) ;  /* 0x000000d800289947 */ /* 0x002fea0003800000 */
.L_x_1350:
        /* <DEDUP_REMOVED lines=31> */
.L_x_1354:
        /* <DEDUP_REMOVED lines=167> */
.L_x_1357:
[----:B------:R-:W-:-:S05]  /*d090*/  IMAD.U32 R170, RZ, RZ, UR30 ;  /* 0x0000001effaa7e24 */ /* 0x000fca000f8e00ff */
[----:B------:R-:W-:-:S13]  /*d0a0*/  ISETP.NE.AND P1, PT, R170, 0x1, PT ;  /* 0x00000001aa00780c */ /* 0x000fda0003f25270 */
[----:B------:R-:W1:Y:S02]  /*d0b0*/  @P1 LDC.64 R14, c[0x0][0x9e8] ;  /* 0x00027a00ff0e1b82 */ /* 0x000e640000000a00 */
[----:B-1----:R-:W-:-:S05]  /*d0c0*/  @P1 IMAD.HI.U32 R14, R166, R14, RZ ;  /* 0x0000000ea60e1227 */ /* 0x002fca00078e00ff */
[----:B------:R-:W-:-:S07]  /*d0d0*/  @P1 SHF.R.U32.HI R166, RZ, R15, R14 ;  /* 0x0000000fffa61219 */ /* 0x000fce000001160e */
.L_x_1358:
[----:B------:R-:W-:Y:S05]  /*d0e0*/  BSYNC B0 ;  /* 0x0000000000007941 */ /* 0x000fea0003800000 */
.L_x_1356:
[----:B------:R-:W-:-:S04]  /*d0f0*/  IMAD R15, R166, R170, -R165 ;  /* 0x000000aaa60f7224 */ /* 0x000fc800078e0aa5 */
[----:B------:R-:W-:-:S05]  /*d100*/  IMAD R14, R16, -0x2, R15 ;  /* 0xfffffffe100e7824 */ /* 0x000fca00078e020f */
[----:B------:R-:W-:Y:S02]  /*d110*/  VIADDMNMX R167, R14, R170, R167, PT ;  /* 0x000000aa0ea77246 */ /* 0x000fe400038001a7 */
[----:B------:R-:W-:-:S07]  /*d120*/  VIMNMX R169, R169, R14, !PT ;  /* 0x0000000ea9a97248 */ /* 0x000fce0007fe0100 */
.L_x_1355:
        /* <DEDUP_REMOVED lines=116> */
.L_x_1361:
[----:B------:R-:W-:-:S05]  /*d870*/  IMAD.U32 R180, RZ, RZ, UR30 ;  /* 0x0000001effb47e24 */ /* 0x000fca000f8e00ff */
[----:B------:R-:W-:-:S13]  /*d880*/  ISETP.NE.AND P2, PT, R180, 0x1, PT ;  /* 0x00000001b400780c */ /* 0x000fda0003f45270 */
[----:B------:R-:W0:Y:S02]  /*d890*/  @P2 LDC.64 R14, c[0x0][0x9e8] ;  /* 0x00027a00ff0e2b82 */ /* 0x000e240000000a00 */
[----:B0-----:R-:W-:-:S05]  /*d8a0*/  @P2 IMAD.HI.U32 R14, R167, R14, RZ ;  /* 0x0000000ea70e2227 */ /* 0x001fca00078e00ff */
[----:B------:R-:W-:-:S07]  /*d8b0*/  @P2 SHF.R.U32.HI R167, RZ, R15, R14 ;  /* 0x0000000fffa72219 */ /* 0x000fce000001160e */
.L_x_1362:
[----:B------:R-:W-:Y:S05]  /*d8c0*/  BSYNC B0 ;  /* 0x0000000000007941 */ /* 0x000fea0003800000 */
.L_x_1360:
[----:B------:R-:W-:-:S04]  /*d8d0*/  IMAD R165, R167, R180, -R165 ;  /* 0x000000b4a7a57224 */ /* 0x000fc800078e0aa5 */
[----:B------:R-:W-:-:S05]  /*d8e0*/  IMAD R165, R16, -0x2, R165 ;  /* 0xfffffffe10a57824 */ /* 0x000fca00078e02a5 */
[----:B------:R-:W-:Y:S02]  /*d8f0*/  VIADDMNMX R164, R165, R180, R164, PT ;  /* 0x000000b4a5a47246 */ /* 0x000fe400038001a4 */
[----:B------:R-:W-:-:S07]  /*d900*/  VIMNMX R163, R163, R165, !PT ;  /* 0x000000a5a3a37248 */ /* 0x000fce0007fe0100 */
.L_x_1359:
        /* <DEDUP_REMOVED lines=378> */
.L_x_1363:
        /* <DEDUP_REMOVED lines=139> */
.L_x_1345:
[----:B------:R-:W-:Y:S06]  /*f960*/  BAR.ARV 0x8, 0x180 ;  /* 0x0206000000007b1d */ /* 0x000fec0000002000 */
[----:B------:R-:W-:Y:S05]  /*f970*/  @!P0 BRA `(.L_x_1365) ;  /* 0x0000000000048947 */ /* 0x000fea0003800000 */
[----:B------:R-:W-:Y:S01]  /*f980*/  BPT.TRAP 0x1 ;  /* 0x000000040000795c */ /* 0x000fe20000300000 */
.L_x_1365:
[----:B------:R-:W-:Y:S01]  /*f990*/  ULEA UR9, UR46, UR36, 0x3 ;  /* 0x000000242e097291 */ /* 0x000fe2000f8e183f */
[----:B------:R-:W-:-:S05]  /*f9a0*/  IMAD.U32 R0, RZ, RZ, UR47 ;  /* 0x0000002fff007e24 */ /* 0x000fca000f8e00ff */
[----:B------:R-:W-:-:S04]  /*f9b0*/  SHF.L.U32 R0, R0, 0x1f, RZ ;  /* 0x0000001f00007819 */ /* 0x000fc800000006ff */
[----:B------:R0:W1:Y:S01]  /*f9c0*/  SYNCS.PHASECHK.TRANS64.TRYWAIT P1, [UR9+0x2a850], R0 ;  /* 0x02a85000ff0075a7 */ /* 0x0000620008020149 */
[----:B------:R-:W-:Y:S05]  /*f9d0*/  @!P0 BRA `(.L_x_1366) ;  /* 0x0000000000048947 */ /* 0x000fea0003800000 */
[----:B------:R-:W-:Y:S01]  /*f9e0*/  BPT.TRAP 0x1 ;  /* 0x000000040000795c */ /* 0x000fe20000300000 */
.L_x_1366:
[----:B-1----:R-:W-:Y:S05]  /*f9f0*/  @P1 BRA `(.L_x_1367) ;  /* 0x0000000000081947 */ /* 0x002fea0003800000 */
[----:B------:R-:W1:Y:S02]  /*fa00*/  SYNCS.PHASECHK.TRANS64.TRYWAIT P1, [UR9+0x2a850], R0 ;  /* 0x02a85000ff0075a7 */ /* 0x000e640008020149 */
[----:B-1----:R-:W-:Y:S05]  /*fa10*/  @!P1 BRA `(.L_x_1368) ;  /* 0x000000a000c49947 */ /* 0x002fea0003800000 */
.L_x_1367:
        /* <DEDUP_REMOVED lines=12> */
[----:B------:R-:W-:Y:S02]  /*fae0*/  @UP0 ULDC.64 UR12, c[0x0][0x9c8] ;  /* 0x00027200000c0ab9 */ /* 0x000fe40000000a00 */
[----:B------:R-:W-:Y:S01]  /*faf0*/  UMOV UR6, UR8 ;  /* 0x0000000800067c82 */ /* 0x000fe20008000000 */
[----:B------:R-:W-:-:S09]  /*fb00*/  @UP0 UIMAD.WIDE.U32 UR4, UR50, UR12, URZ ;  /* 0x0000000c320402a5 */ /* 0x000fd2000f8e003f */
[----:B------:R-:W-:Y:S01]  /*fb10*/  QGMMA.64x192x32.F32.E4M3.E4M3 R24, R196, gdesc[UR4], R24, gsb0 ;  /* 0x02e00004c4187df3 */ /* 0x000fe20008000818 */
[----:B------:R-:W-:Y:S01]  /*fb20*/  UIADD3 UR6, UR8, 0x2, URZ ;  /* 0x0000000208067890 */ /* 0x000fe2000fffe03f */
[----:B------:R-:W-:Y:S01]  /*fb30*/  UMOV UR7, 0x40000040 ;  /* 0x4000004000077882 */ /* 0x000fe20000000000 */
[----:B------:R-:W-:Y:S02]  /*fb40*/  WARPGROUP.DEPBAR.LE gsb0, 0x0 ;  /* 0x00008000000079c5 */ /* 0x000fe40000010000 */
[----:B------:R-:W-:-:S15]  /*fb50*/  WARPGROUP.ARRIVE ;  /* 0x00000000000079c5 */ /* 0x000fde0000000000 */
        /* <DEDUP_REMOVED lines=63> */
.L_x_1369:
        /* <DEDUP_REMOVED lines=106> */
.L_x_1291:
[----:B------:R-:W0:Y:S01]  /*105f0*/  S2R R4, SR_CgaCtaId ;  /* 0x0000000000047919 */ /* 0x000e220000008800 */
[----:B------:R-:W-:Y:S01]  /*10600*/  MOV R3, 0x400 ;  /* 0x0000040000037802 */ /* 0x000fe20000000f00 */
[----:B------:R-:W-:Y:S01]  /*10610*/  BSSY B0, `(.L_x_1370) ;  /* 0x000030c000007945 */ /* 0x000fe20003800000 */
[----:B------:R-:W-:Y:S02]  /*10620*/  BAR.SYNC.DEFER_BLOCKING 0x5, 0x180 ;  /* 0x0146000000007b1d */ /* 0x000fe40000010000 */
[----:B0-----:R-:W-:-:S05]  /*10630*/  LEA R3, R4, R3, 0x18 ;  /* 0x0000000304037211 */ /* 0x001fca00078ec0ff */
[----:B------:R-:W0:Y:S02]  /*10640*/  LDS.128 R32, [R3+0x2a8d0] ;  /* 0x02a8d00003207984 */ /* 0x000e240000000c00 */
[----:B0-----:R-:W-:Y:S02]  /*10650*/  R2UR UR5, R33 ;  /* 0x00000000210572ca */ /* 0x001fe400000e0000 */
[----:B------:R-:W-:Y:S02]  /*10660*/  R2UR UR51, R34 ;  /* 0x00000000223372ca */ /* 0x000fe400000e0000 */
        /* <DEDUP_REMOVED lines=9> */
[----:B------:R-:W0:Y:S01]  /*10700*/  S2R R32, SR_SWINHI ;  /* 0x0000000000207919 */ /* 0x000e220000002f00 */
[----:B------:R-:W-:Y:S01]  /*10710*/  F2FP.BF16.F32.PACK_AB R52, R52, R121 ;  /* 0x000000793434723e */ /* 0x000fe200000010ff */
[----:B------:R-:W-:Y:S02]  /*10720*/  ULDC.64 UR6, c[0x0][0xc00] ;  /* 0x0003000000067ab9 */ /* 0x000fe40000000a00 */
[----:B------:R1:W2:Y:S01]  /*10730*/  LDG.E.CONSTANT R4, desc[UR54][R4.64] ;  /* 0x0000003604047981 */ /* 0x0002a2000c1e9900 */
[----:B------:R-:W-:Y:S01]  /*10740*/  F2FP.BF16.F32.PACK_AB R53, R53, R120 ;  /* 0x000000783535723e */ /* 0x000fe200000010ff */
[----:B------:R-:W-:Y:S01]  /*10750*/  UISETP.NE.U32.AND UP0, UPT, UR6, URZ, UPT ;  /* 0x0000003f0600728c */ /* 0x000fe2000bf05070 */
[----:B------:R-:W-:Y:S02]  /*10760*/  F2FP.BF16.F32.PACK_AB R49, R60, R49 ;  /* 0x000000313c31723e */ /* 0x000fe400000010ff */
[----:B------:R-:W-:Y:S01]  /*10770*/  F2FP.BF16.F32.PACK_AB R48, R61, R48 ;  /* 0x000000303d30723e */ /* 0x000fe200000010ff */
[----:B------:R-:W-:Y:S01]  /*10780*/  UISETP.NE.AND.EX UP0, UPT, UR7, URZ, UPT, UP0 ;  /* 0x0000003f0700728c */ /* 0x000fe2000bf05300 */
[----:B------:R-:W-:-:S02]  /*10790*/  F2FP.BF16.F32.PACK_AB R45, R68, R45 ;  /* 0x0000002d442d723e */ /* 0x000fc400000010ff */
[----:B------:R-:W-:Y:S01]  /*107a0*/  F2FP.BF16.F32.PACK_AB R44, R69, R44 ;  /* 0x0000002c452c723e */ /* 0x000fe200000010ff */
[----:B------:R-:W-:Y:S01]  /*107b0*/  ULDC.64 UR6, c[0x0][0xc00] ;  /* 0x0003000000067ab9 */ /* 0x000fe20000000a00 */
[----:B-1----:R-:W-:Y:S01]  /*107c0*/  LOP3.LUT P0, R5, R50, 0x3, RZ, 0xc0, !PT ;  /* 0x0000000332057812 */ /* 0x002fe2000780c0ff */
[----:B------:R-:W-:Y:S01]  /*107d0*/  UIMAD.WIDE UR6, UR41, 0x4, UR6 ;  /* 0x00000004290678a5 */ /* 0x000fe2000f8e0206 */
[----:B------:R-:W-:Y:S02]  /*107e0*/  F2FP.BF16.F32.PACK_AB R41, R76, R41 ;  /* 0x000000294c29723e */ /* 0x000fe400000010ff */
[----:B------:R-:W-:Y:S02]  /*107f0*/  ISETP.EQ.OR P0, PT, R5, 0x3, !P0 ;  /* 0x000000030500780c */ /* 0x000fe40004702670 */
[----:B------:R-:W-:Y:S02]  /*10800*/  F2FP.BF16.F32.PACK_AB R40, R77, R40 ;  /* 0x000000284d28723e */ /* 0x000fe400000010ff */
[----:B------:R-:W-:-:S02]  /*10810*/  SEL R59, R52, R53, P0 ;  /* 0x00000035343b7207 */ /* 0x000fc40000000000 */
[----:B------:R-:W-:Y:S02]  /*10820*/  SEL R52, R53, R52, P0 ;  /* 0x0000003435347207 */ /* 0x000fe40000000000 */
[----:B------:R-:W-:Y:S02]  /*10830*/  SEL R53, R49, R48, P0 ;  /* 0x0000003031357207 */ /* 0x000fe40000000000 */
[----:B------:R-:W-:Y:S02]  /*10840*/  F2FP.BF16.F32.PACK_AB R118, R118, R7 ;  /* 0x000000077676723e */ /* 0x000fe400000010ff */
[----:B------:R-:W-:Y:S02]  /*10850*/  F2FP.BF16.F32.PACK_AB R119, R119, R6 ;  /* 0x000000067777723e */ /* 0x000fe400000010ff */
[----:B------:R-:W-:Y:S02]  /*10860*/  SEL R48, R48, R49, P0 ;  /* 0x0000003130307207 */ /* 0x000fe40000000000 */
[----:B------:R-:W-:-:S02]  /*10870*/  F2FP.BF16.F32.PACK_AB R37, R84, R37 ;  /* 0x000000255425723e */ /* 0x000fc400000010ff */
[----:B------:R-:W-:Y:S02]  /*10880*/  F2FP.BF16.F32.PACK_AB R36, R85, R36 ;  /* 0x000000245524723e */ /* 0x000fe400000010ff */
[----:B------:R-:W-:Y:S02]  /*10890*/  SEL R49, R45, R44, P0 ;  /* 0x0000002c2d317207 */ /* 0x000fe40000000000 */
[----:B------:R-:W-:Y:S02]  /*108a0*/  MOV R6, R3 ;  /* 0x0000000300067202 */ /* 0x000fe40000000f00 */
[----:B0-----:R-:W-:Y:S02]  /*108b0*/  MOV R7, R32 ;  /* 0x0000002000077202 */ /* 0x001fe40000000f00 */
[----:B------:R-:W-:Y:S02]  /*108c0*/  SEL R44, R44, R45, P0 ;  /* 0x0000002d2c2c7207 */ /* 0x000fe40000000000 */
[----:B------:R-:W-:-:S02]  /*108d0*/  SEL R45, R41, R40, P0 ;  /* 0x00000028292d7207 */ /* 0x000fc40000000000 */
[----:B------:R-:W-:Y:S02]  /*108e0*/  SEL R40, R40, R41, P0 ;  /* 0x0000002928287207 */ /* 0x000fe40000000000 */
[----:B------:R-:W-:Y:S02]  /*108f0*/  SEL R41, R37, R36, P0 ;  /* 0x0000002425297207 */ /* 0x000fe40000000000 */
[----:B------:R-:W-:Y:S01]  /*10900*/  SEL R50, R36, R37, P0 ;  /* 0x0000002524327207 */ /* 0x000fe20000000000 */
[----:B------:R-:W-:Y:S01]  /*10910*/  IMAD.WIDE R36, R204, 0x2, R6 ;  /* 0x00000002cc247825 */ /* 0x000fe200078e0206 */
[----:B------:R-:W-:Y:S02]  /*10920*/  F2FP.BF16.F32.PACK_AB R26, R87, R26 ;  /* 0x0000001a571a723e */ /* 0x000fe400000010ff */
[----:B------:R-:W-:Y:S02]  /*10930*/  F2FP.BF16.F32.PACK_AB R11, R110, R11 ;  /* 0x0000000b6e0b723e */ /* 0x000fe400000010ff */
[----:B------:R-:W-:-:S02]  /*10940*/  F2FP.BF16.F32.PACK_AB R10, R111, R10 ;  /* 0x0000000a6f0a723e */ /* 0x000fc400000010ff */
[----:B------:R-:W-:Y:S02]  /*10950*/  IADD3 R87, P5, R36, 0x40, RZ ;  /* 0x0000004024577810 */ /* 0x000fe40007fbe0ff */
[----:B------:R-:W-:Y:S02]  /*10960*/  F2FP.BF16.F32.PACK_AB R80, R80, R81 ;  /* 0x000000515050723e */ /* 0x000fe400000010ff */
[----:B------:R-:W-:Y:S01]  /*10970*/  F2FP.BF16.F32.PACK_AB R73, R72, R73 ;  /* 0x000000494849723e */ /* 0x000fe200000010ff */
[----:B------:R-:W-:Y:S01]  /*10980*/  IMAD.X R33, RZ, RZ, R37, P5 ;  /* 0x000000ffff217224 */ /* 0x000fe200028e0625 */
[----:B------:R-:W-:Y:S02]  /*10990*/  F2FP.BF16.F32.PACK_AB R9, R116, R9 ;  /* 0x000000097409723e */ /* 0x000fe400000010ff */
[----:B------:R-:W-:Y:S02]  /*109a0*/  F2FP.BF16.F32.PACK_AB R8, R117, R8 ;  /* 0x000000087508723e */ /* 0x000fe400000010ff */
[----:B------:R-:W-:-:S02]  /*109b0*/  SEL R81, R11, R10, P0 ;  /* 0x0000000a0b517207 */ /* 0x000fc40000000000 */
[----:B------:R-:W-:Y:S02]  /*109c0*/  SEL R72, R10, R11, P0 ;  /* 0x0000000b0a487207 */ /* 0x000fe40000000000 */
[----:B------:R-:W-:Y:S02]  /*109d0*/  F2FP.BF16.F32.PACK_AB R64, R64, R65 ;  /* 0x000000414040723e */ /* 0x000fe400000010ff */
[----:B------:R-:W-:Y:S02]  /*109e0*/  F2FP.BF16.F32.PACK_AB R57, R56, R57 ;  /* 0x000000393839723e */ /* 0x000fe400000010ff */
[----:B------:R-:W-:Y:S02]  /*109f0*/  IADD3 R85, P4, R36, 0x20, RZ ;  /* 0x0000002024557810 */ /* 0x000fe40007f9e0ff */
[----:B------:R-:W-:Y:S02]  /*10a00*/  LOP3.LUT R10, R87, 0x380, RZ, 0xc0, !PT ;  /* 0x00000380570a7812 */ /* 0x000fe400078ec0ff */
[----:B------:R-:W-:Y:S01]  /*10a10*/  F2FP.BF16.F32.PACK_AB R38, R71, R38 ;  /* 0x000000264726723e */ /* 0x000fe200000010ff */
[----:B------:R-:W-:Y:S01]  /*10a20*/  IMAD.X R35, RZ, RZ, R37, P4 ;  /* 0x000000ffff237224 */ /* 0x000fe200020e0625 */
[----:B------:R-:W-:-:S02]  /*10a30*/  F2FP.BF16.F32.PACK_AB R47, R54, R47 ;  /* 0x0000002f362f723e */ /* 0x000fc400000010ff */
[----:B------:R-:W-:Y:S02]  /*10a40*/  F2FP.BF16.F32.PACK_AB R46, R55, R46 ;  /* 0x0000002e372e723e */ /* 0x000fe400000010ff */
[----:B------:R-:W-:Y:S02]  /*10a50*/  SEL R71, R80, R73, P0 ;  /* 0x0000004950477207 */ /* 0x000fe40000000000 */
[----:B------:R-:W-:Y:S02]  /*10a60*/  F2FP.BF16.F32.PACK_AB R96, R89, R96 ;  /* 0x000000605960723e */ /* 0x000fe400000010ff */
[----:B------:R-:W-:Y:S02]  /*10a70*/  F2FP.BF16.F32.PACK_AB R13, R108, R13 ;  /* 0x0000000d6c0d723e */ /* 0x000fe400000010ff */
[----:B------:R-:W-:Y:S02]  /*10a80*/  F2FP.BF16.F32.PACK_AB R12, R109, R12 ;  /* 0x0000000c6d0c723e */ /* 0x000fe400000010ff */
[----:B------:R-:W-:-:S02]  /*10a90*/  SEL R67, R9, R8, P0 ;  /* 0x0000000809437207 */ /* 0x000fc40000000000 */
[----:B------:R-:W-:Y:S02]  /*10aa0*/  SEL R60, R8, R9, P0 ;  /* 0x00000009083c7207 */ /* 0x000fe40000000000 */
[----:B------:R-:W-:Y:S02]  /*10ab0*/  SEL R80, R73, R80, P0 ;  /* 0x0000005049507207 */ /* 0x000fe40000000000 */
[----:B------:R-:W-:Y:S02]  /*10ac0*/  F2FP.BF16.F32.PACK_AB R43, R62, R43 ;  /* 0x0000002b3e2b723e */ /* 0x000fe400000010ff */
[----:B------:R-:W-:Y:S02]  /*10ad0*/  F2FP.BF16.F32.PACK_AB R42, R63, R42 ;  /* 0x0000002a3f2a723e */ /* 0x000fe400000010ff */
[----:B------:R-:W-:Y:S02]  /*10ae0*/  F2FP.BF16.F32.PACK_AB R28, R93, R28 ;  /* 0x0000001c5d1c723e */ /* 0x000fe400000010ff */
[----:B------:R-:W-:-:S02]  /*10af0*/  SEL R73, R64, R57, P0 ;  /* 0x0000003940497207 */ /* 0x000fc40000000000 */
[----:B------:R-:W-:Y:S02]  /*10b00*/  IADD3 R89, P6, R36, 0x60, RZ ;  /* 0x0000006024597810 */ /* 0x000fe40007fde0ff */
[----:B------:R-:W-:Y:S02]  /*10b10*/  LOP3.LUT R8, R85, 0x380, RZ, 0xc0, !PT ;  /* 0x0000038055087812 */ /* 0x000fe400078ec0ff */
[----:B------:R-:W-:Y:S02]  /*10b20*/  SHF.R.U64 R10, R10, 0x3, RZ ;  /* 0x000000030a0a7819 */ /* 0x000fe400000012ff */
[----:B------:R-:W-:Y:S02]  /*10b30*/  SEL R64, R57, R64, P0 ;  /* 0x0000004039407207 */ /* 0x000fe40000000000 */
[----:B------:R-:W-:Y:S02]  /*10b40*/  IADD3 R93, P2, R36, 0x4020, RZ ;  /* 0x00004020245d7810 */ /* 0x000fe40007f5e0ff */
[----:B------:R-:W-:-:S02]  /*10b50*/  F2FP.BF16.F32.PACK_AB R39, R70, R39 ;  /* 0x000000274627723e */ /* 0x000fc400000010ff */
[----:B------:R-:W-:Y:S02]  /*10b60*/  SEL R57, R47, R46, P0 ;  /* 0x0000002e2f397207 */ /* 0x000fe40000000000 */
[----:B------:R-:W-:Y:S02]  /*10b70*/  SEL R65, R13, R12, P0 ;  /* 0x0000000c0d417207 */ /* 0x000fe40000000000 */
[----:B------:R-:W-:Y:S02]  /*10b80*/  SEL R58, R12, R13, P0 ;  /* 0x0000000d0c3a7207 */ /* 0x000fe40000000000 */
[----:B------:R-:W-:Y:S02]  /*10b90*/  SEL R46, R46, R47, P0 ;  /* 0x0000002f2e2e7207 */ /* 0x000fe40000000000 */
[----:B------:R-:W-:Y:S02]  /*10ba0*/  F2FP.BF16.F32.PACK_AB R31, R78, R31 ;  /* 0x0000001f4e1f723e */ /* 0x000fe400000010ff */
[----:B------:R-:W-:-:S02]  /*10bb0*/  F2FP.BF16.F32.PACK_AB R30, R79, R30 ;  /* 0x0000001e4f1e723e */ /* 0x000fc400000010ff */
[----:B------:R-:W-:Y:S02]  /*10bc0*/  SEL R47, R43, R42, P0 ;  /* 0x0000002a2b2f7207 */ /* 0x000fe40000000000 */
[----:B------:R-:W-:Y:S02]  /*10bd0*/  LOP3.LUT R12, R89, 0x380, RZ, 0xc0, !PT ;  /* 0x00000380590c7812 */ /* 0x000fe400078ec0ff */
[----:B------:R-:W-:Y:S02]  /*10be0*/  SHF.R.U64 R8, R8, 0x3, RZ ;  /* 0x0000000308087819 */ /* 0x000fe400000012ff */
[----:B------:R-:W-:Y:S02]  /*10bf0*/  LOP3.LUT R32, R10, R87, RZ, 0x3c, !PT ;  /* 0x000000570a207212 */ /* 0x000fe400078e3cff */
[----:B------:R-:W-:Y:S02]  /*10c00*/  F2FP.BF16.F32.PACK_AB R25, R94, R25 ;  /* 0x000000195e19723e */ /* 0x000fe400000010ff */
[----:B------:R-:W-:-:S02]  /*10c10*/  F2FP.BF16.F32.PACK_AB R24, R95, R24 ;  /* 0x000000185f18723e */ /* 0x000fc400000010ff */
[----:B------:R-:W-:Y:S02]  /*10c20*/  SEL R42, R42, R43, P0 ;  /* 0x0000002b2a2a7207 */ /* 0x000fe40000000000 */
[----:B------:R-:W-:Y:S02]  /*10c30*/  IADD3 R91, P1, R36, 0x4000, RZ ;  /* 0x00004000245b7810 */ /* 0x000fe40007f3e0ff */
[----:B------:R-:W-:Y:S02]  /*10c40*/  LOP3.LUT R10, R93, 0x380, RZ, 0xc0, !PT ;  /* 0x000003805d0a7812 */ /* 0x000fe400078ec0ff */
[----:B------:R-:W-:Y:S02]  /*10c50*/  SEL R43, R39, R38, P0 ;  /* 0x00000026272b7207 */ /* 0x000fe40000000000 */
[----:B------:R-:W-:Y:S02]  /*10c60*/  F2FP.BF16.F32.PACK_AB R97, R97, R104 ;  /* 0x000000686161723e */ /* 0x000fe400000010ff */
[----:B------:R-:W-:-:S02]  /*10c70*/  SEL R38, R38, R39, P0 ;  /* 0x0000002726267207 */ /* 0x000fc40000000000 */
[----:B------:R-:W-:Y:S02]  /*10c80*/  SEL R39, R31, R30, P0 ;  /* 0x0000001e1f277207 */ /* 0x000fe40000000000 */
[----:B------:R-:W-:Y:S01]  /*10c90*/  SEL R62, R30, R31, P0 ;  /* 0x0000001f1e3e7207 */ /* 0x000fe20000000000 */
[----:B------:R-:W-:Y:S01]  /*10ca0*/  IMAD.X R31, RZ, RZ, R37, P6 ;  /* 0x000000ffff1f7224 */ /* 0x000fe200030e0625 */
[----:B------:R-:W-:Y:S02]  /*10cb0*/  SHF.R.U64 R12, R12, 0x3, RZ ;  /* 0x000000030c0c7819 */ /* 0x000fe400000012ff */
[----:B------:R-:W-:Y:S02]  /*10cc0*/  LOP3.LUT R34, R8, R85, RZ, 0x3c, !PT ;  /* 0x0000005508227212 */ /* 0x000fe400078e3cff */
[----:B------:R-:W-:Y:S02]  /*10cd0*/  F2FP.BF16.F32.PACK_AB R29, R92, R29 ;  /* 0x0000001d5c1d723e */ /* 0x000fe400000010ff */
[----:B------:R-:W-:-:S02]  /*10ce0*/  F2FP.BF16.F32.PACK_AB R20, R101, R20 ;  /* 0x000000146514723e */ /* 0x000fc400000010ff */
[----:B------:R-:W-:Y:S02]  /*10cf0*/  SEL R77, R25, R24, P0 ;  /* 0x00000018194d7207 */ /* 0x000fe40000000000 */
[----:B------:R-:W-:Y:S01]  /*10d00*/  SEL R68, R24, R25, P0 ;  /* 0x0000001918447207 */ /* 0x000fe20000000000 */
[----:B------:R-:W-:Y:S01]  /*10d10*/  IMAD.X R25, RZ, RZ, R37, P2 ;  /* 0x000000ffff197224 */ /* 0x000fe200010e0625 */
[----:B------:R-:W-:Y:S02]  /*10d20*/  IADD3 R95, P3, R36, 0x4040, RZ ;  /* 0x00004040245f7810 */ /* 0x000fe40007f7e0ff */
[----:B------:R-:W-:Y:S02]  /*10d30*/  LOP3.LUT R8, R91, 0x380, RZ, 0xc0, !PT ;  /* 0x000003805b087812 */ /* 0x000fe400078ec0ff */
[----:B------:R-:W-:Y:S02]  /*10d40*/  SHF.R.U64 R10, R10, 0x3, RZ ;  /* 0x000000030a0a7819 */ /* 0x000fe400000012ff */
[----:B------:R-:W-:-:S02]  /*10d50*/  IADD3 R101, P6, R36, 0x8020, RZ ;  /* 0x0000802024657810 */ /* 0x000fc40007fde0ff */
[----:B------:R-:W-:Y:S02]  /*10d60*/  SEL R69, R97, R96, P0 ;  /* 0x0000006061457207 */ /* 0x000fe40000000000 */
[----:B------:R-:W-:Y:S01]  /*10d70*/  IADD3 R105, P2, R36, 0x8060, RZ ;  /* 0x0000806024697810 */ /* 0x000fe20007f5e0ff */
[----:B------:R-:W-:Y:S01]  /*10d80*/  IMAD.X R13, RZ, RZ, R37, P6 ;  /* 0x000000ffff0d7224 */ /* 0x000fe200030e0625 */
[----:B------:R-:W-:Y:S02]  /*10d90*/  F2FP.BF16.F32.PACK_AB R15, R102, R15 ;  /* 0x0000000f660f723e */ /* 0x000fe400000010ff */
[----:B------:R-:W-:Y:S02]  /*10da0*/  F2FP.BF16.F32.PACK_AB R14, R103, R14 ;  /* 0x0000000e670e723e */ /* 0x000fe400000010ff */
[----:B------:R-:W-:Y:S02]  /*10db0*/  SEL R96, R96, R97, P0 ;  /* 0x0000006160607207 */ /* 0x000fe40000000000 */
[----:B------:R-:W-:-:S02]  /*10dc0*/  LOP3.LUT R30, R12, R89, RZ, 0x3c, !PT ;  /* 0x000000590c1e7212 */ /* 0x000fc400078e3cff */
[----:B------:R-:W-:Y:S02]  /*10dd0*/  SEL R61, R29, R28, P0 ;  /* 0x0000001c1d3d7207 */ /* 0x000fe40000000000 */
[----:B------:R-:W-:Y:S01]  /*10de0*/  SEL R54, R28, R29, P0 ;  /* 0x0000001d1c367207 */ /* 0x000fe20000000000 */
[----:B------:R-:W-:Y:S01]  /*10df0*/  IMAD.X R29, RZ, RZ, R37, P1 ;  /* 0x000000ffff1d7224 */ /* 0x000fe200008e0625 */
[----:B------:R-:W-:Y:S02]  /*10e00*/  IADD3 R97, P4, R36, 0x4060, RZ ;  /* 0x0000406024617810 */ /* 0x000fe40007f9e0ff */
[----:B------:R-:W-:Y:S02]  /*10e10*/  LOP3.LUT R12, R95, 0x380, RZ, 0xc0, !PT ;  /* 0x000003805f0c7812 */ /* 0x000fe400078ec0ff */
[----:B------:R-:W-:Y:S02]  /*10e20*/  SHF.R.U64 R8, R8, 0x3, RZ ;  /* 0x0000000308087819 */ /* 0x000fe400000012ff */
[----:B------:R-:W-:-:S02]  /*10e30*/  LOP3.LUT R24, R10, R93, RZ, 0x3c, !PT ;  /* 0x0000005d0a187212 */ /* 0x000fc400078e3cff */
[C---:B------:R-:W-:Y:S02]  /*10e40*/  LOP3.LUT R11, R36.reuse, 0x380, RZ, 0xc0, !PT ;  /* 0x00000380240b7812 */ /* 0x040fe400078ec0ff */
[C---:B------:R-:W-:Y:S02]  /*10e50*/  IADD3 R99, P5, R36.reuse, 0x8000, RZ ;  /* 0x0000800024637810 */ /* 0x040fe40007fbe0ff */
[----:B------:R-:W-:Y:S02]  /*10e60*/  LOP3.LUT R10, R101, 0x380, RZ, 0xc0, !PT ;  /* 0x00000380650a7812 */ /* 0x000fe400078ec0ff */
[----:B------:R-:W-:Y:S02]  /*10e70*/  IADD3 R103, P1, R36, 0x8040, RZ ;  /* 0x0000804024677810 */ /* 0x000fe40007f3e0ff */
[----:B------:R-:W-:Y:S02]  /*10e80*/  LOP3.LUT R76, R105, 0x380, RZ, 0xc0, !PT ;  /* 0x00000380694c7812 */ /* 0x000fe400078ec0ff */
[----:B------:R-:W-:Y:S01]  /*10e90*/  F2FP.BF16.F32.PACK_AB R27, R86, R27 ;  /* 0x0000001b561b723e */ /* 0x000fe200000010ff */
[----:B------:R-:W-:Y:S01]  /*10ea0*/  IMAD.X R9, RZ, RZ, R37, P1 ;  /* 0x000000ffff097224 */ /* 0x000fe200008e0625 */
[----:B------:R-:W-:-:S02]  /*10eb0*/  SEL R79, R15, R14, P0 ;  /* 0x0000000e0f4f7207 */ /* 0x000fc40000000000 */
[----:B------:R-:W-:Y:S01]  /*10ec0*/  SEL R70, R14, R15, P0 ;  /* 0x0000000f0e467207 */ /* 0x000fe20000000000 */
[----:B------:R-:W-:Y:S01]  /*10ed0*/  IMAD.X R15, RZ, RZ, R37, P5 ;  /* 0x000000ffff0f7224 */ /* 0x000fe200028e0625 */
[----:B------:R-:W-:Y:S02]  /*10ee0*/  LOP3.LUT R14, R97, 0x380, RZ, 0xc0, !PT ;  /* 0x00000380610e7812 */ /* 0x000fe400078ec0ff */
[----:B------:R-:W-:Y:S02]  /*10ef0*/  SHF.R.U64 R12, R12, 0x3, RZ ;  /* 0x000000030c0c7819 */ /* 0x000fe400000012ff */
[----:B------:R-:W-:Y:S02]  /*10f00*/  LOP3.LUT R28, R8, R91, RZ, 0x3c, !PT ;  /* 0x0000005b081c7212 */ /* 0x000fe400078e3cff */
[----:B------:R-:W-:Y:S02]  /*10f10*/  SHF.R.U64 R11, R11, 0x3, RZ ;  /* 0x000000030b0b7819 */ /* 0x000fe400000012ff */
[----:B------:R-:W-:-:S02]  /*10f20*/  LOP3.LUT R8, R99, 0x380, RZ, 0xc0, !PT ;  /* 0x0000038063087812 */ /* 0x000fc400078ec0ff */
[----:B------:R-:W-:Y:S02]  /*10f30*/  SHF.R.U64 R10, R10, 0x3, RZ ;  /* 0x000000030a0a7819 */ /* 0x000fe400000012ff */
[----:B------:R-:W-:Y:S02]  /*10f40*/  LOP3.LUT R74, R103, 0x380, RZ, 0xc0, !PT ;  /* 0x00000380674a7812 */ /* 0x000fe400078ec0ff */
[----:B------:R-:W-:Y:S02]  /*10f50*/  SHF.R.U64 R76, R76, 0x3, RZ ;  /* 0x000000034c4c7819 */ /* 0x000fe400000012ff */
[----:B------:R-:W-:Y:S02]  /*10f60*/  F2FP.BF16.F32.PACK_AB R132, R132, R133 ;  /* 0x000000858484723e */ /* 0x000fe400000010ff */
[----:B------:R-:W-:Y:S02]  /*10f70*/  F2FP.BF16.F32.PACK_AB R131, R130, R131 ;  /* 0x000000838283723e */ /* 0x000fe400000010ff */
[----:B------:R-:W-:-:S02]  /*10f80*/  F2FP.BF16.F32.PACK_AB R21, R100, R21 ;  /* 0x000000156415723e */ /* 0x000fc400000010ff */
[----:B------:R-:W-:Y:S02]  /*10f90*/  SEL R75, R27, R26, P0 ;  /* 0x0000001a1b4b7207 */ /* 0x000fe40000000000 */
[----:B------:R-:W-:Y:S01]  /*10fa0*/  SEL R66, R26, R27, P0 ;  /* 0x0000001b1a427207 */ /* 0x000fe20000000000 */
[--C-:B------:R-:W-:Y:S01]  /*10fb0*/  IMAD.X R27, RZ, RZ, R37.reuse, P3 ;  /* 0x000000ffff1b7224 */ /* 0x100fe200018e0625 */
[----:B------:R-:W-:Y:S02]  /*10fc0*/  SHF.R.U64 R14, R14, 0x3, RZ ;  /* 0x000000030e0e7819 */ /* 0x000fe400000012ff */
[----:B------:R-:W-:Y:S02]  /*10fd0*/  LOP3.LUT R26, R12, R95, RZ, 0x3c, !PT ;  /* 0x0000005f0c1a7212 */ /* 0x000fe400078e3cff */
[----:B------:R-:W-:Y:S01]  /*10fe0*/  LOP3.LUT R36, R11, R36, RZ, 0x3c, !PT ;  /* 0x000000240b247212 */ /* 0x000fe200078e3cff */
[----:B------:R-:W-:Y:S01]  /*10ff0*/  IMAD.X R11, RZ, RZ, R37, P2 ;  /* 0x000000ffff0b7224 */ /* 0x000fe200010e0625 */
[----:B------:R-:W-:-:S02]  /*11000*/  SHF.R.U64 R8, R8, 0x3, RZ ;  /* 0x0000000308087819 */ /* 0x000fc400000012ff */
[----:B------:R-:W-:Y:S02]  /*11010*/  LOP3.LUT R12, R10, R101, RZ, 0x3c, !PT ;  /* 0x000000650a0c7212 */ /* 0x000fe400078e3cff */
[----:B------:R-:W-:Y:S02]  /*11020*/  SHF.R.U64 R74, R74, 0x3, RZ ;  /* 0x000000034a4a7819 */ /* 0x000fe400000012ff */
[----:B------:R-:W-:Y:S02]  /*11030*/  LOP3.LUT R10, R76, R105, RZ, 0x3c, !PT ;  /* 0x000000694c0a7212 */ /* 0x000fe400078e3cff */
[----:B------:R-:W-:Y:S02]  /*11040*/  SEL R5, R132, R131, P0 ;  /* 0x0000008384057207 */ /* 0x000fe40000000000 */
[----:B------:R-:W-:Y:S02]  /*11050*/  SEL R63, R21, R20, P0 ;  /* 0x00000014153f7207 */ /* 0x000fe40000000000 */
[----:B------:R-:W-:Y:S01]  /*11060*/  SEL R56, R20, R21, P0 ;  /* 0x0000001514387207 */ /* 0x000fe20000000000 */
[----:B------:R-:W-:Y:S01]  /*11070*/  IMAD.X R21, RZ, RZ, R37, P4 ;  /* 0x000000ffff157224 */ /* 0x000fe200020e0625 */
[----:B------:R-:W-:-:S02]  /*11080*/  LOP3.LUT R20, R14, R97, RZ, 0x3c, !PT ;  /* 0x000000610e147212 */ /* 0x000fc400078e3cff */
[----:B------:R-:W-:Y:S02]  /*11090*/  LOP3.LUT R14, R8, R99, RZ, 0x3c, !PT ;  /* 0x00000063080e7212 */ /* 0x000fe400078e3cff */
[----:B------:R-:W-:Y:S02]  /*110a0*/  F2FP.BF16.F32.PACK_AB R128, R128, R129 ;  /* 0x000000818080723e */ /* 0x000fe400000010ff */
[----:B------:R-:W-:Y:S02]  /*110b0*/  F2FP.BF16.F32.PACK_AB R127, R126, R127 ;  /* 0x0000007f7e7f723e */ /* 0x000fe400000010ff */
[----:B------:R-:W-:Y:S02]  /*110c0*/  LOP3.LUT R8, R74, R103, RZ, 0x3c, !PT ;  /* 0x000000674a087212 */ /* 0x000fe400078e3cff */
[----:B------:R-:W-:Y:S02]  /*110d0*/  F2FP.BF16.F32.PACK_AB R124, R124, R125 ;  /* 0x0000007d7c7c723e */ /* 0x000fe400000010ff */
[----:B------:R-:W-:-:S02]  /*110e0*/  F2FP.BF16.F32.PACK_AB R123, R122, R123 ;  /* 0x0000007b7a7b723e */ /* 0x000fc400000010ff */
[----:B------:R-:W-:Y:S02]  /*110f0*/  MOV R74, R10 ;  /* 0x0000000a004a7202 */ /* 0x000fe40000000f00 */
[----:B------:R-:W-:Y:S02]  /*11100*/  SEL R132, R131, R132, P0 ;  /* 0x0000008483847207 */ /* 0x000fe40000000000 */
[----:B------:R-:W-:Y:S02]  /*11110*/  SEL R51, R128, R127, P0 ;  /* 0x0000007f80337207 */ /* 0x000fe40000000000 */
[----:B------:R-:W-:Y:S02]  /*11120*/  SEL R128, R127, R128, P0 ;  /* 0x000000807f807207 */ /* 0x000fe40000000000 */
[----:B------:R-:W-:Y:S02]  /*11130*/  SEL R55, R124, R123, P0 ;  /* 0x0000007b7c377207 */ /* 0x000fe40000000000 */
[----:B------:R-:W-:-:S02]  /*11140*/  SEL R124, R123, R124, P0 ;  /* 0x0000007c7b7c7207 */ /* 0x000fc40000000000 */
[----:B------:R-:W-:Y:S02]  /*11150*/  MOV R76, R8 ;  /* 0x00000008004c7202 */ /* 0x000fe40000000f00 */
[----:B------:R-:W-:Y:S02]  /*11160*/  SEL R83, R118, R119, P0 ;  /* 0x0000007776537207 */ /* 0x000fe40000000000 */
[----:B------:R-:W-:Y:S02]  /*11170*/  MOV R84, R20 ;  /* 0x0000001400547202 */ /* 0x000fe40000000f00 */
[----:B------:R-:W-:Y:S02]  /*11180*/  SEL R118, R119, R118, P0 ;  /* 0x0000007677767207 */ /* 0x000fe40000000000 */
[----:B------:R-:W-:Y:S02]  /*11190*/  MOV R91, R36 ;  /* 0x00000024005b7202 */ /* 0x000fe40000000f00 */
[----:B------:R-:W-:Y:S01]  /*111a0*/  MOV R82, R14 ;  /* 0x0000000e00527202 */ /* 0x000fe20000000f00 */
        /* <DEDUP_REMOVED lines=13> */
[----:B------:R-:W-:-:S03]  /*11280*/  PLOP3.LUT P2, PT, PT, PT, UP0, 0x80, 0x0 ;  /* 0x000000000000781c */ /* 0x000fc60003f4f008 */
        /* <DEDUP_REMOVED lines=9> */
[----:B-1----:R-:W-:Y:S02]  /*11320*/  SEL R9, R69, R96, P0 ;  /* 0x0000006045097207 */ /* 0x002fe40000000000 */
[----:B------:R-:W-:Y:S01]  /*11330*/  SEL R11, R96, R69, P0 ;  /* 0x00000045600b7207 */ /* 0x000fe20000000000 */
[----:B------:R-:W-:Y:S01]  /*11340*/  SHFL.IDX PT, R59, R59, R4, 0x1c1f ;  /* 0x001c1f043b3b7589 */ /* 0x000fe200000e0000 */
[----:B--2---:R-:W-:Y:S02]  /*11350*/  SEL R12, R51, R128, P0 ;  /* 0x00000080330c7207 */ /* 0x004fe40000000000 */
        /* <DEDUP_REMOVED lines=12> */
[----:B------:R-:W-:Y:S04]  /*11420*/  SHFL.IDX PT, R45, R45, R4, 0x1c1f ;  /* 0x001c1f042d2d7589 */ /* 0x000fe800000e0000 */
[----:B------:R-:W-:Y:S04]  /*11430*/  SHFL.IDX PT, R41, R41, R4, 0x1c1f ;  /* 0x001c1f0429297589 */ /* 0x000fe800000e0000 */
[----:B------:R-:W-:Y:S01]  /*11440*/  SHFL.IDX PT, R61, R61, R4, 0x1c1f ;  /* 0x001c1f043d3d7589 */ /* 0x000fe200000e0000 */
[----:B-1----:R-:W-:-:S02]  /*11450*/  SEL R28, R59, R52, P0 ;  /* 0x000000343b1c7207 */ /* 0x002fc40000000000 */
[----:B------:R-:W-:Y:S01]  /*11460*/  SEL R30, R52, R59, P0 ;  /* 0x0000003b341e7207 */ /* 0x000fe20000000000 */
[----:B------:R-:W-:Y:S01]  /*11470*/  SHFL.IDX PT, R63, R63, R4, 0x1c1f ;  /* 0x001c1f043f3f7589 */ /* 0x000fe200000e0000 */
[----:B--2---:R-:W-:Y:S02]  /*11480*/  SEL R29, R57, R46, P0 ;  /* 0x0000002e391d7207 */ /* 0x004fe40000000000 */
[----:B------:R-:W-:Y:S01]  /*11490*/  SEL R31, R46, R57, P0 ;  /* 0x000000392e1f7207 */ /* 0x000fe20000000000 */
        /* <DEDUP_REMOVED lines=11> */
[----:B------:R-:W1:Y:S04]  /*11550*/  SHFL.IDX PT, R42, R42, R5, 0x1c1f ;  /* 0x001c1f052a2a7589 */ /* 0x000e6800000e0000 */
[----:B------:R-:W2:Y:S04]  /*11560*/  SHFL.IDX PT, R44, R44, R5, 0x1c1f ;  /* 0x001c1f052c2c7589 */ /* 0x000ea800000e0000 */
[----:B------:R3:W4:Y:S01]  /*11570*/  SHFL.IDX PT, R4, R38, R5, 0x1c1f ;  /* 0x001c1f0526047589 */ /* 0x00072200000e0000 */
[----:B------:R-:W-:Y:S06]  /*11580*/  BAR.SYNC.DEFER_BLOCKING 0x1, 0x100 ;  /* 0x0044000000007b1d */ /* 0x000fec0000010000 */
[----:B------:R-:W-:Y:S01]  /*11590*/  SHFL.IDX PT, R40, R40, R5, 0x1c1f ;  /* 0x001c1f0528287589 */ /* 0x000fe200000e0000 */
[----:B0-----:R-:W-:-:S02]  /*115a0*/  SEL R32, R53, R48, P0 ;  /* 0x0000003035207207 */ /* 0x001fc40000000000 */
[----:B------:R-:W-:Y:S01]  /*115b0*/  SEL R34, R48, R53, P0 ;  /* 0x0000003530227207 */ /* 0x000fe20000000000 */
[----:B------:R-:W0:Y:S01]  /*115c0*/  SHFL.IDX PT, R50, R50, R5, 0x1c1f ;  /* 0x001c1f0532327589 */ /* 0x000e2200000e0000 */
[----:B-1----:R-:W-:Y:S02]  /*115d0*/  SEL R33, R47, R42, P0 ;  /* 0x0000002a2f217207 */ /* 0x002fe40000000000 */
[----:B------:R-:W-:Y:S01]  /*115e0*/  SEL R35, R42, R47, P0 ;  /* 0x0000002f2a237207 */ /* 0x000fe20000000000 */
[----:B------:R-:W-:Y:S01]  /*115f0*/  SHFL.IDX PT, R21, R62, R5, 0x1c1f ;  /* 0x001c1f053e157589 */ /* 0x000fe200000e0000 */
[----:B--2---:R-:W-:Y:S02]  /*11600*/  SEL R36, R49, R44, P0 ;  /* 0x0000002c31247207 */ /* 0x004fe40000000000 */
[----:B---3--:R-:W-:Y:S01]  /*11610*/  SEL R38, R44, R49, P0 ;  /* 0x000000312c267207 */ /* 0x008fe20000000000 */
[----:B------:R-:W1:Y:S01]  /*11620*/  SHFL.IDX PT, R54, R54, R5, 0x1c1f ;  /* 0x001c1f0536367589 */ /* 0x000e6200000e0000 */
[----:B----4-:R-:W-:-:S02]  /*11630*/  SEL R37, R43, R4, P0 ;  /* 0x000000042b257207 */ /* 0x010fc40000000000 */
[----:B------:R-:W-:Y:S01]  /*11640*/  SEL R39, R4, R43, P0 ;  /* 0x0000002b04277207 */ /* 0x000fe20000000000 */
[----:B------:R-:W2:Y:S01]  /*11650*/  SHFL.IDX PT, R66, R66, R5, 0x1c1f ;  /* 0x001c1f0542427589 */ /* 0x000ea200000e0000 */
[----:B------:R-:W-:-:S03]  /*11660*/  IMAD.U32 R4, RZ, RZ, UR6 ;  /* 0x00000006ff047e24 */ /* 0x000fc6000f8e00ff */
[----:B------:R-:W-:Y:S04]  /*11670*/  SHFL.IDX PT, R56, R56, R5, 0x1c1f ;  /* 0x001c1f0538387589 */ /* 0x000fe800000e0000 */
[----:B------:R-:W3:Y:S04]  /*11680*/  SHFL.IDX PT, R68, R68, R5, 0x1c1f ;  /* 0x001c1f0544447589 */ /* 0x000ee800000e0000 */
[----:B------:R-:W-:Y:S01]  /*11690*/  SHFL.IDX PT, R58, R58, R5, 0x1c1f ;  /* 0x001c1f053a3a7589 */ /* 0x000fe200000e0000 */
[----:B0-----:R-:W-:Y:S02]  /*116a0*/  SEL R48, R41, R50, P0 ;  /* 0x0000003229307207 */ /* 0x001fe40000000000 */
[----:B------:R-:W-:Y:S01]  /*116b0*/  SEL R50, R50, R41, P0 ;  /* 0x0000002932327207 */ /* 0x000fe20000000000 */
[----:B------:R-:W-:Y:S04]  /*116c0*/  SHFL.IDX PT, R70, R70, R5, 0x1c1f ;  /* 0x001c1f0546467589 */ /* 0x000fe800000e0000 */
[----:B------:R-:W0:Y:S01]  /*116d0*/  SHFL.IDX PT, R72, R72, R5, 0x1c1f ;  /* 0x001c1f0548487589 */ /* 0x000e2200000e0000 */
[----:B-1----:R-:W-:-:S02]  /*116e0*/  SEL R52, R61, R54, P0 ;  /* 0x000000363d347207 */ /* 0x002fc40000000000 */
[----:B------:R-:W-:Y:S01]  /*116f0*/  SEL R54, R54, R61, P0 ;  /* 0x0000003d36367207 */ /* 0x000fe20000000000 */
[----:B------:R-:W-:Y:S01]  /*11700*/  SHFL.IDX PT, R60, R60, R5, 0x1c1f ;  /* 0x001c1f053c3c7589 */ /* 0x000fe200000e0000 */
[----:B--2---:R-:W-:Y:S02]  /*11710*/  SEL R49, R75, R66, P0 ;  /* 0x000000424b317207 */ /* 0x004fe40000000000 */
[----:B------:R-:W-:Y:S01]  /*11720*/  SEL R51, R66, R75, P0 ;  /* 0x0000004b42337207 */ /* 0x000fe20000000000 */
[----:B------:R1:W2:Y:S04]  /*11730*/  SHFL.IDX PT, R118, R118, R5, 0x1c1f ;  /* 0x001c1f0576767589 */ /* 0x0002a800000e0000 */
[----:B------:R4:W-:Y:S01]  /*11740*/  STSM.16.M88.4 [R91], R8 ;  /* 0x000000085b007844 */ /* 0x0009e20000000200 */
[----:B---3--:R-:W-:-:S02]  /*11750*/  SEL R53, R77, R68, P0 ;  /* 0x000000444d357207 */ /* 0x008fc40000000000 */
[----:B------:R-:W-:Y:S01]  /*11760*/  SEL R55, R68, R77, P0 ;  /* 0x0000004d44377207 */ /* 0x000fe20000000000 */
[----:B------:R3:W-:Y:S01]  /*11770*/  STSM.16.M88.4 [R90], R12 ;  /* 0x0000000c5a007844 */ /* 0x0007e20000000200 */
[----:B-1----:R-:W-:Y:S01]  /*11780*/  IMAD.U32 R5, RZ, RZ, UR7 ;  /* 0x00000007ff057e24 */ /* 0x002fe2000f8e00ff */
[----:B------:R-:W-:Y:S02]  /*11790*/  ULDC.64 UR6, c[0x0][0xc08] ;  /* 0x0003020000067ab9 */ /* 0x000fe40000000a00 */
[----:B------:R2:W-:Y:S04]  /*117a0*/  STSM.16.M88.4 [R89], R24 ;  /* 0x0000001859007844 */ /* 0x0005e80000000200 */
[----:B------:R-:W-:Y:S01]  /*117b0*/  STSM.16.M88.4 [R88], R28 ;  /* 0x0000001c58007844 */ /* 0x000fe20000000200 */
[----:B0-----:R-:W-:-:S02]  /*117c0*/  SEL R57, R81, R72, P0 ;  /* 0x0000004851397207 */ /* 0x001fc40000000000 */
[----:B------:R-:W-:Y:S01]  /*117d0*/  SEL R59, R72, R81, P0 ;  /* 0x00000051483b7207 */ /* 0x000fe20000000000 */
[----:B------:R-:W-:Y:S01]  /*117e0*/  STSM.16.M88.4 [R87], R32 ;  /* 0x0000002057007844 */ /* 0x000fe20000000200 */
[----:B----4-:R-:W-:Y:S02]  /*117f0*/  SEL R8, R45, R40, P0 ;  /* 0x000000282d087207 */ /* 0x010fe40000000000 */
[----:B------:R-:W-:Y:S01]  /*11800*/  SEL R10, R40, R45, P0 ;  /* 0x0000002d280a7207 */ /* 0x000fe20000000000 */
[----:B------:R-:W-:Y:S01]  /*11810*/  STSM.16.M88.4 [R86], R36 ;  /* 0x0000002456007844 */ /* 0x000fe20000000200 */
[----:B------:R-:W-:Y:S02]  /*11820*/  SEL R9, R20, R21, P0 ;  /* 0x0000001514097207 */ /* 0x000fe40000000000 */
[----:B------:R-:W-:Y:S02]  /*11830*/  SEL R11, R21, R20, P0 ;  /* 0x00000014150b7207 */ /* 0x000fe40000000000 */
[----:B---3--:R-:W-:-:S02]  /*11840*/  SEL R12, R63, R56, P0 ;  /* 0x000000383f0c7207 */ /* 0x008fc40000000000 */
[----:B------:R-:W-:Y:S01]  /*11850*/  SEL R14, R56, R63, P0 ;  /* 0x0000003f380e7207 */ /* 0x000fe20000000000 */
[----:B------:R0:W-:Y:S01]  /*11860*/  STSM.16.M88.4 [R85], R8 ;  /* 0x0000000855007844 */ /* 0x0001e20000000200 */
[----:B------:R-:W-:Y:S02]  /*11870*/  SEL R13, R79, R70, P0 ;  /* 0x000000464f0d7207 */ /* 0x000fe40000000000 */
[----:B------:R-:W-:Y:S01]  /*11880*/  SEL R15, R70, R79, P0 ;  /* 0x0000004f460f7207 */ /* 0x000fe20000000000 */
[----:B------:R-:W-:Y:S01]  /*11890*/  STSM.16.M88.4 [R84], R48 ;  /* 0x0000003054007844 */ /* 0x000fe20000000200 */
[----:B------:R-:W-:Y:S01]  /*118a0*/  SEL R56, R65, R58, P0 ;  /* 0x0000003a41387207 */ /* 0x000fe20000000000 */
[----:B------:R-:W-:Y:S01]  /*118b0*/  UISETP.NE.U32.AND UP1, UPT, UR6, URZ, UPT ;  /* 0x0000003f0600728c */ /* 0x000fe2000bf25070 */
[----:B------:R-:W-:Y:S01]  /*118c0*/  SEL R58, R58, R65, P0 ;  /* 0x000000413a3a7207 */ /* 0x000fe20000000000 */
[----:B------:R-:W-:Y:S01]  /*118d0*/  STSM.16.M88.4 [R82], R52 ;  /* 0x0000003452007844 */ /* 0x000fe20000000200 */
[----:B--2---:R-:W-:Y:S01]  /*118e0*/  SEL R25, R83, R118, P0 ;  /* 0x0000007653197207 */ /* 0x004fe20000000000 */
[----:B------:R-:W-:Y:S01]  /*118f0*/  ULDC UR8, c[0x0][0xa88] ;  /* 0x0002a20000087ab9 */ /* 0x000fe20000000800 */
[----:B------:R-:W-:Y:S01]  /*11900*/  SEL R27, R118, R83, P0 ;  /* 0x00000053761b7207 */ /* 0x000fe20000000000 */
[----:B------:R1:W-:Y:S01]  /*11910*/  STSM.16.M88.4 [R78], R12 ;  /* 0x0000000c4e007844 */ /* 0x0003e20000000200 */
[----:B------:R-:W-:Y:S01]  /*11920*/  SEL R24, R67, R60, P0 ;  /* 0x0000003c43187207 */ /* 0x000fe20000000000 */
[----:B------:R-:W2:Y:S01]  /*11930*/  LDC R63, c[0x0][0xbe8] ;  /* 0x0002fa00ff3f7b82 */ /* 0x000ea20000000800 */
[----:B------:R-:W-:Y:S01]  /*11940*/  SEL R26, R60, R67, P0 ;  /* 0x000000433c1a7207 */ /* 0x000fe20000000000 */
[----:B------:R3:W-:Y:S04]  /*11950*/  STSM.16.M88.4 [R76], R56 ;  /* 0x000000384c007844 */ /* 0x0007e80000000200 */
[----:B------:R3:W-:Y:S02]  /*11960*/  STSM.16.M88.4 [R74], R24 ;  /* 0x000000184a007844 */ /* 0x0007e40000000200 */
[----:B------:R-:W-:Y:S01]  /*11970*/  BAR.SYNC.DEFER_BLOCKING 0x1, 0x100 ;  /* 0x0044000000007b1d */ /* 0x000fe20000010000 */
[----:B------:R-:W-:-:S06]  /*11980*/  UISETP.NE.AND.EX UP1, UPT, UR7, URZ, UPT, UP1 ;  /* 0x0000003f0700728c */ /* 0x000fcc000bf25310 */
[----:B------:R-:W-:-:S05]  /*11990*/  PLOP3.LUT P0, PT, PT, PT, UP1, 0x80, 0x0 ;  /* 0x000000000000781c */ /* 0x000fca0003f0f018 */
[----:B------:R-:W-:Y:S02]  /*119a0*/  @UP1 ULDC.64 UR6, c[0x0][0xc08] ;  /* 0x0003020000061ab9 */ /* 0x000fe40000000a00 */
[----:B------:R-:W-:Y:S01]  /*119b0*/  @UP1 UIMAD.WIDE UR6, UR41, 0x4, UR6 ;  /* 0x00000004290618a5 */ /* 0x000fe2000f8e0206 */
[----:B0-----:R-:W-:-:S05]  /*119c0*/  IMAD.U32 R10, RZ, RZ, UR8 ;  /* 0x00000008ff0a7e24 */ /* 0x001fca000f8e00ff */
[----:B-1----:R-:W-:Y:S02]  /*119d0*/  IMAD.U32 R14, RZ, RZ, UR6 ;  /* 0x00000006ff0e7e24 */ /* 0x002fe4000f8e00ff */
[----:B------:R-:W-:Y:S01]  /*119e0*/  IMAD.U32 R15, RZ, RZ, UR7 ;  /* 0x00000007ff0f7e24 */ /* 0x000fe2000f8e00ff */
[----:B------:R-:W4:Y:S01]  /*119f0*/  @P2 LDG.E R8, desc[UR54][R4.64] ;  /* 0x0000003604082981 */ /* 0x000f22000c1e1900 */
[----:B--2---:R-:W-:Y:S01]  /*11a00*/  ISETP.NE.AND P1, PT, R63, 0x1, PT ;  /* 0x000000013f00780c */ /* 0x004fe20003f25270 */
[----:B------:R-:W-:Y:S02]  /*11a10*/  UMOV UR4, URZ ;  /* 0x0000003f00047c82 */ /* 0x000fe40008000000 */
[----:B------:R3:W5:Y:S10]  /*11a20*/  @P0 LDG.E R10, desc[UR54][R14.64] ;  /* 0x000000360e0a0981 */ /* 0x000774000c1e1900 */
[----:B------:R-:W0:Y:S08]  /*11a30*/  @P1 LDC R9, c[0x0][0xbec] ;  /* 0x0002fb00ff091b82 */ /* 0x000e300000000800 */
[----:B------:R-:W1:Y:S01]  /*11a40*/  @P1 LDC R12, c[0x0][0xbf0] ;  /* 0x0002fc00ff0c1b82 */ /* 0x000e620000000800 */
[----:B----4-:R-:W-:Y:S01]  /*11a50*/  @P2 R2UR UR4, R8 ;  /* 0x00000000080422ca */ /* 0x010fe200000e0000 */
[----:B01-3--:R-:W-:-:S14]  /*11a60*/  @P0 BRA `(.L_x_1372) ;  /* 0x0000000000100947 */ /* 0x00bfdc0003800000 */
[----:B------:R-:W-:Y:S05]  /*11a70*/  @!P2 BRA `(.L_x_1372) ;  /* 0x00000000000ca947 */ /* 0x000fea0003800000 */
[----:B------:R-:W2:Y:S04]  /*11a80*/  LDG.E R11, desc[UR54][R4.64] ;  /* 0x00000036040b7981 */ /* 0x000ea8000c1e1900 */
[----:B-----5:R-:W2:Y:S02]  /*11a90*/  LDG.E R10, desc[UR54][R4.64+0x4] ;  /* 0x00000436040a7981 */ /* 0x020ea4000c1e1900 */
[----:B--2---:R-:W-:-:S07]  /*11aa0*/  IMAD.IADD R10, R10, 0x1, -R11 ;  /* 0x000000010a0a7824 */ /* 0x004fce00078e0a0b */
.L_x_1372:
[----:B------:R-:W-:Y:S01]  /*11ab0*/  USHF.R.S32.HI UR16, URZ, 0x1f, UR42 ;  /* 0x0000001f3f107899 */ /* 0x000fe2000801142a */
[----:B------:R-:W-:Y:S01]  /*11ac0*/  VIADD R14, R17, UR40 ;  /* 0x00000028110e7c36 */ /* 0x000fe20008000000 */
[----:B------:R-:W-:Y:S01]  /*11ad0*/  ULDC.64 UR12, c[0x0][0xb90] ;  /* 0x0002e400000c7ab9 */ /* 0x000fe20000000a00 */
[----:B------:R-:W-:Y:S01]  /*11ae0*/  USHF.R.S32.HI UR15, URZ, 0x1f, UR41 ;  /* 0x0000001f3f0f7899 */ /* 0x000fe20008011429 */
[----:B------:R-:W-:Y:S01]  /*11af0*/  VIADD R28, R203, UR40 ;  /* 0x00000028cb1c7c36 */ /* 0x000fe20008000000 */
[----:B------:R-:W-:Y:S01]  /*11b00*/  USHF.R.S32.HI UR7, URZ, 0x1f, UR4 ;  /* 0x0000001f3f077899 */ /* 0x000fe20008011404 */
[----:B------:R-:W-:Y:S01]  /*11b10*/  @P1 IMAD.HI.U32 R5, R14, R9, RZ ;  /* 0x000000090e051227 */ /* 0x000fe200078e00ff */
[----:B------:R-:W-:Y:S01]  /*11b20*/  UIMAD UR10, UR16, UR12, URZ ;  /* 0x0000000c100a72a4 */ /* 0x000fe2000f8e023f */
[----:B------:R-:W0:Y:S01]  /*11b30*/  @P1 LDC R65, c[0x0][0xbf0] ;  /* 0x0002fc00ff411b82 */ /* 0x000e220000000800 */
[----:B------:R-:W-:Y:S01]  /*11b40*/  UMOV UR6, UR4 ;  /* 0x0000000400067c82 */ /* 0x000fe20008000000 */
[----:B------:R-:W-:Y:S01]  /*11b50*/  USEL UR15, UR15, URZ, !UP0 ;  /* 0x0000003f0f0f7287 */ /* 0x000fe2000c000000 */
[----:B------:R-:W-:Y:S01]  /*11b60*/  IMAD.MOV.U32 R4, RZ, RZ, R14 ;  /* 0x000000ffff047224 */ /* 0x000fe200078e000e */
[----:B------:R-:W-:Y:S01]  /*11b70*/  UIMAD.WIDE.U32 UR8, UR42, UR12, UR6 ;  /* 0x0000000c2a0872a5 */ /* 0x000fe2000f8e0006 */
[----:B------:R-:W-:Y:S01]  /*11b80*/  @P1 SHF.R.U32.HI R4, RZ, R12, R5 ;  /* 0x0000000cff041219 */ /* 0x000fe20000011605 */
[----:B------:R-:W-:Y:S01]  /*11b90*/  UIMAD UR10, UR42, UR13, UR10 ;  /* 0x0000000d2a0a72a4 */ /* 0x000fe2000f8e020a */
[----:B------:R-:W-:Y:S01]  /*11ba0*/  IMAD R5, R200, 0x40, R18 ;  /* 0x00000040c8057824 */ /* 0x000fe200078e0212 */
[----:B------:R-:W-:Y:S01]  /*11bb0*/  USEL UR14, UR41, URZ, !UP0 ;  /* 0x0000003f290e7287 */ /* 0x000fe2000c000000 */
[----:B-----5:R-:W-:Y:S01]  /*11bc0*/  IMAD R67, R10, R63, RZ ;  /* 0x0000003f0a437224 */ /* 0x020fe200078e02ff */
        /* <DEDUP_REMOVED lines=10> */
[----:B------:R-:W-:Y:S01]  /*11c70*/  ULDC.64 UR10, c[0x0][0xaa0] ;  /* 0x0002a800000a7ab9 */ /* 0x000fe20000000a00 */
[----:B------:R-:W-:-:S02]  /*11c80*/  IADD3 R4, P0, R4, UR8, RZ ;  /* 0x0000000804047c10 */ /* 0x000fc4000ff1e0ff */
[----:B------:R-:W-:Y:S01]  /*11c90*/  IMAD.U32 R12, RZ, RZ, UR6 ;  /* 0x00000006ff0c7e24 */ /* 0x000fe2000f8e00ff */
[----:B------:R-:W-:Y:S02]  /*11ca0*/  SHF.R.S32.HI R8, RZ, 0x1f, R9 ;  /* 0x0000001fff087819 */ /* 0x000fe40000011409 */
[----:B------:R-:W-:Y:S02]  /*11cb0*/  IADD3 R11, P6, R6, 0x2000, RZ ;  /* 0x00002000060b7810 */ /* 0x000fe40007fde0ff */
[----:B------:R-:W-:Y:S01]  /*11cc0*/  IADD3.X R5, R5, UR9, R12, P0, !PT ;  /* 0x0000000905057c10 */ /* 0x000fe200087fe40c */
[----:B------:R-:W-:Y:S01]  /*11cd0*/  ULDC.64 UR8, c[0x0][0xb88] ;  /* 0x0002e20000087ab9 */ /* 0x000fe20000000a00 */
[----:B------:R-:W-:Y:S01]  /*11ce0*/  LOP3.LUT R12, R13, 0x380, RZ, 0xc0, !PT ;  /* 0x000003800d0c7812 */ /* 0x000fe200078ec0ff */
[----:B------:R-:W-:Y:S01]  /*11cf0*/  IMAD R14, R8, UR8, RZ ;  /* 0x00000008080e7c24 */ /* 0x000fe2000f8e02ff */
[----:B------:R-:W-:Y:S01]  /*11d00*/  LOP3.LUT R8, R11, 0x380, RZ, 0xc0, !PT ;  /* 0x000003800b087812 */ /* 0x000fe200078ec0ff */
[----:B------:R-:W-:Y:S01]  /*11d10*/  IMAD.WIDE.U32 R4, R9, UR8, R4 ;  /* 0x0000000809047c25 */ /* 0x000fe2000f8e0004 */
[----:B------:R-:W-:-:S02]  /*11d20*/  SHF.R.U64 R12, R12, 0x3, RZ ;  /* 0x000000030c0c7819 */ /* 0x000fc400000012ff */
[----:B------:R-:W-:Y:S01]  /*11d30*/  IADD3 R45, P4, R6, 0x4000, RZ ;  /* 0x00004000062d7810 */ /* 0x000fe20007f9e0ff */
[----:B------:R-:W-:Y:S01]  /*11d40*/  IMAD R15, R9, UR9, R14 ;  /* 0x00000009090f7c24 */ /* 0x000fe2000f8e020e */
[----:B------:R-:W-:Y:S01]  /*11d50*/  ULDC.64 UR8, c[0x0][0xb50] ;  /* 0x0002d40000087ab9 */ /* 0x000fe20000000a00 */
[----:B------:R-:W-:Y:S01]  /*11d60*/  LOP3.LUT R12, R12, R13, RZ, 0x3c, !PT ;  /* 0x0000000d0c0c7212 */ /* 0x000fe200078e3cff */
[----:B------:R-:W-:Y:S01]  /*11d70*/  IMAD.X R13, RZ, RZ, R7, P2 ;  /* 0x000000ffff0d7224 */ /* 0x000fe200010e0607 */
[----:B------:R-:W-:Y:S01]  /*11d80*/  LEA R14, P0, R4, UR8, 0x2 ;  /* 0x00000008040e7c11 */ /* 0x000fe2000f8010ff */
[----:B------:R-:W-:Y:S01]  /*11d90*/  IMAD.IADD R5, R5, 0x1, R15 ;  /* 0x0000000105057824 */ /* 0x000fe200078e020f */
[C---:B------:R-:W-:Y:S01]  /*11da0*/  IADD3 R25, P2, R6.reuse, 0x7000, RZ ;  /* 0x0000700006197810 */ /* 0x040fe20007f5e0ff */
[----:B------:R-:W-:Y:S01]  /*11db0*/  IMAD.X R9, RZ, RZ, R7, P6 ;  /* 0x000000ffff097224 */ /* 0x000fe200030e0607 */
[----:B------:R-:W-:Y:S01]  /*11dc0*/  IADD3 R33, P3, R6, 0x6000, RZ ;  /* 0x0000600006217810 */ /* 0x000fe20007f7e0ff */
[----:B------:R-:W-:Y:S01]  /*11dd0*/  SHFL.IDX PT, R20, R14, RZ, 0x1c1f ;  /* 0x001c1fff0e147589 */ /* 0x000fe200000e0000 */
[----:B------:R-:W-:-:S02]  /*11de0*/  LEA.HI.X R26, R4, UR9, R5, 0x2, P0 ;  /* 0x00000009041a7c11 */ /* 0x000fc400080f1405 */
[----:B------:R-:W-:Y:S01]  /*11df0*/  IADD3 R41, P0, R6, 0x5000, RZ ;  /* 0x0000500006297810 */ /* 0x000fe20007f1e0ff */
[----:B------:R-:W-:Y:S01]  /*11e00*/  SHFL.IDX PT, R38, R14, 0x1, 0x1c1f ;  /* 0x003c1f000e267f89 */ /* 0x000fe200000e0000 */
[----:B------:R-:W-:Y:S02]  /*11e10*/  LOP3.LUT R24, R25, 0x380, RZ, 0xc0, !PT ;  /* 0x0000038019187812 */ /* 0x000fe400078ec0ff */
[----:B------:R-:W-:Y:S01]  /*11e20*/  LOP3.LUT R40, R41, 0x380, RZ, 0xc0, !PT ;  /* 0x0000038029287812 */ /* 0x000fe200078ec0ff */
[----:B------:R-:W1:Y:S01]  /*11e30*/  SHFL.IDX PT, R21, R26, RZ, 0x1c1f ;  /* 0x001c1fff1a157589 */ /* 0x000e6200000e0000 */
[----:B------:R-:W-:Y:S02]  /*11e40*/  SHF.R.U64 R24, R24, 0x3, RZ ;  /* 0x0000000318187819 */ /* 0x000fe400000012ff */
[----:B------:R-:W-:Y:S01]  /*11e50*/  SHF.R.U64 R40, R40, 0x3, RZ ;  /* 0x0000000328287819 */ /* 0x000fe200000012ff */
[----:B------:R-:W2:Y:S01]  /*11e60*/  SHFL.IDX PT, R39, R26, 0x1, 0x1c1f ;  /* 0x003c1f001a277f89 */ /* 0x000ea200000e0000 */
[----:B------:R-:W-:Y:S01]  /*11e70*/  LOP3.LUT R24, R24, R25, RZ, 0x3c, !PT ;  /* 0x0000001918187212 */ /* 0x000fe200078e3cff */
[--C-:B------:R-:W-:Y:S01]  /*11e80*/  IMAD.X R25, RZ, RZ, R7.reuse, P2 ;  /* 0x000000ffff197224 */ /* 0x100fe200010e0607 */
[----:B------:R-:W-:Y:S01]  /*11e90*/  LOP3.LUT R40, R40, R41, RZ, 0x3c, !PT ;  /* 0x0000002928287212 */ /* 0x000fe200078e3cff */
[----:B------:R-:W-:Y:S01]  /*11ea0*/  IMAD.X R41, RZ, RZ, R7, P0 ;  /* 0x000000ffff297224 */ /* 0x000fe200000e0607 */
[----:B------:R-:W-:Y:S01]  /*11eb0*/  LOP3.LUT P0, RZ, R201, 0x3, RZ, 0xc0, !PT ;  /* 0x00000003c9ff7812 */ /* 0x000fe2000780c0ff */
[----:B------:R-:W-:Y:S01]  /*11ec0*/  UIMAD UR8, UR7, UR10, URZ ;  /* 0x0000000a070872a4 */ /* 0x000fe2000f8e023f */
[----:B------:R-:W-:-:S02]  /*11ed0*/  IADD3 R5, P5, R6, 0x3000, RZ ;  /* 0x0000300006057810 */ /* 0x000fc40007fbe0ff */
[----:B------:R-:W-:Y:S02]  /*11ee0*/  ISETP.GE.OR P2, PT, R28, R67, P0 ;  /* 0x000000431c00720c */ /* 0x000fe40000746670 */
[----:B------:R-:W-:Y:S01]  /*11ef0*/  SHF.R.U64 R8, R8, 0x3, RZ ;  /* 0x0000000308087819 */ /* 0x000fe200000012ff */
[----:B------:R-:W-:Y:S01]  /*11f00*/  UIMAD.WIDE.U32 UR6, UR4, UR10, URZ ;  /* 0x0000000a040672a5 */ /* 0x000fe2000f8e003f */
[----:B------:R-:W-:Y:S01]  /*11f10*/  LOP3.LUT R4, R5, 0x380, RZ, 0xc0, !PT ;  /* 0x0000038005047812 */ /* 0x000fe200078ec0ff */
[----:B------:R-:W-:Y:S01]  /*11f20*/  UIMAD UR8, UR4, UR11, UR8 ;  /* 0x0000000b040872a4 */ /* 0x000fe2000f8e0208 */
[----:B------:R-:W-:Y:S02]  /*11f30*/  LOP3.LUT R44, R45, 0x380, RZ, 0xc0, !PT ;  /* 0x000003802d2c7812 */ /* 0x000fe400078ec0ff */
[----:B------:R-:W-:Y:S01]  /*11f40*/  LOP3.LUT R32, R33, 0x380, RZ, 0xc0, !PT ;  /* 0x0000038021207812 */ /* 0x000fe200078ec0ff */
[----:B------:R-:W-:Y:S01]  /*11f50*/  ULDC.64 UR10, c[0x0][0xae8] ;  /* 0x0002ba00000a7ab9 */ /* 0x000fe20000000a00 */
[----:B------:R-:W-:Y:S01]  /*11f60*/  LOP3.LUT R8, R8, R11, RZ, 0x3c, !PT ;  /* 0x0000000b08087212 */ /* 0x000fe200078e3cff */
[----:B------:R-:W-:Y:S01]  /*11f70*/  VIADD R11, R28, 0x8 ;  /* 0x000000081c0b7836 */ /* 0x000fe20000000000 */
[----:B------:R-:W-:Y:S01]  /*11f80*/  SHF.R.U64 R4, R4, 0x3, RZ ;  /* 0x0000000304047819 */ /* 0x000fe200000012ff */
[----:B-1----:R1:W-:Y:S01]  /*11f90*/  @!P2 ST.E desc[UR54][R20.64], R0 ;  /* 0x000000001400a985 */ /* 0x0023e2000c101936 */
[----:B------:R-:W-:Y:S01]  /*11fa0*/  SHF.R.U64 R44, R44, 0x3, RZ ;  /* 0x000000032c2c7819 */ /* 0x000fe200000012ff */
[----:B------:R-:W-:Y:S01]  /*11fb0*/  UIADD3 UR7, UR7, UR8, URZ ;  /* 0x0000000807077290 */ /* 0x000fe2000fffe03f */
[----:B------:R-:W-:Y:S01]  /*11fc0*/  SHF.R.U64 R32, R32, 0x3, RZ ;  /* 0x0000000320207819 */ /* 0x000fe200000012ff */
[----:B------:R-:W-:Y:S01]  /*11fd0*/  UIMAD UR4, UR16, UR10, URZ ;  /* 0x0000000a100472a4 */ /* 0x000fe2000f8e023f */
[----:B------:R-:W-:Y:S01]  /*11fe0*/  LOP3.LUT R4, R4, R5, RZ, 0x3c, !PT ;  /* 0x0000000504047212 */ /* 0x000fe200078e3cff */
[--C-:B------:R-:W-:Y:S01]  /*11ff0*/  IMAD.X R5, RZ, RZ, R7.reuse, P5 ;  /* 0x000000ffff057224 */ /* 0x100fe200028e0607 */
[----:B------:R-:W-:Y:S01]  /*12000*/  LOP3.LUT R44, R44, R45, RZ, 0x3c, !PT ;  /* 0x0000002d2c2c7212 */ /* 0x000fe200078e3cff */
[----:B------:R-:W-:Y:S01]  /*12010*/  IMAD.X R45, RZ, RZ, R7, P4 ;  /* 0x000000ffff2d7224 */ /* 0x000fe200020e0607 */
[----:B------:R-:W-:-:S02]  /*12020*/  ISETP.GE.OR P0, PT, R11, R67, P0 ;  /* 0x000000430b00720c */ /* 0x000fc40000706670 */
[----:B------:R-:W-:Y:S01]  /*12030*/  IADD3 R57, P6, R6, 0x8000, RZ ;  /* 0x0000800006397810 */ /* 0x000fe20007fde0ff */
[----:B-1----:R-:W1:Y:S01]  /*12040*/  @P1 LDC R21, c[0x0][0xbec] ;  /* 0x0002fb00ff151b82 */ /* 0x002e620000000800 */
[----:B------:R-:W-:Y:S01]  /*12050*/  IMAD R0, R23, 0x20, R200 ;  /* 0x0000002017007824 */ /* 0x000fe200078e02c8 */
[----:B------:R-:W-:Y:S01]  /*12060*/  LOP3.LUT R32, R32, R33, RZ, 0x3c, !PT ;  /* 0x0000002120207212 */ /* 0x000fe200078e3cff */
[----:B------:R-:W-:Y:S01]  /*12070*/  UIMAD UR4, UR42, UR11, UR4 ;  /* 0x0000000b2a0472a4 */ /* 0x000fe2000f8e0204 */
[----:B------:R-:W-:Y:S01]  /*12080*/  IADD3 R53, P5, R6, 0x9000, RZ ;  /* 0x0000900006357810 */ /* 0x000fe20007fbe0ff */
[----:B------:R-:W-:Y:S01]  /*12090*/  VIADD R60, R0, UR40 ;  /* 0x00000028003c7c36 */ /* 0x000fe20008000000 */
[----:B------:R-:W-:Y:S01]  /*120a0*/  UIMAD.WIDE.U32 UR6, UR42, UR10, UR6 ;  /* 0x0000000a2a0672a5 */ /* 0x000fe2000f8e0006 */
[C---:B------:R-:W-:Y:S01]  /*120b0*/  IADD3 R49, P4, R6.reuse, 0xa000, RZ ;  /* 0x0000a00006317810 */ /* 0x040fe20007f9e0ff */
[--C-:B------:R-:W-:Y:S01]  /*120c0*/  IMAD.X R33, RZ, RZ, R7.reuse, P3 ;  /* 0x000000ffff217224 */ /* 0x100fe200018e0607 */
[C---:B------:R-:W-:Y:S01]  /*120d0*/  LOP3.LUT R29, R6.reuse, 0x380, RZ, 0xc0, !PT ;  /* 0x00000380061d7812 */ /* 0x040fe200078ec0ff */
[----:B------:R-:W-:Y:S01]  /*120e0*/  ULDC.64 UR8, c[0x0][0xaf0] ;  /* 0x0002bc0000087ab9 */ /* 0x000fe20000000a00 */
[----:B------:R-:W-:Y:S01]  /*120f0*/  IADD3 R15, P3, R6, 0xb000, RZ ;  /* 0x0000b000060f7810 */ /* 0x000fe20007f7e0ff */
[----:B------:R-:W-:Y:S01]  /*12100*/  UIADD3 UR7, UR7, UR4, URZ ;  /* 0x0000000407077290 */ /* 0x000fe2000fffe03f */
[----:B------:R-:W-:Y:S01]  /*12110*/  LOP3.LUT R56, R57, 0x380, RZ, 0xc0, !PT ;  /* 0x0000038039387812 */ /* 0x000fe200078ec0ff */
[----:B------:R-:W-:Y:S01]  /*12120*/  UIMAD UR4, UR15, UR8, URZ ;  /* 0x000000080f0472a4 */ /* 0x000fe2000f8e023f */
[----:B------:R-:W-:Y:S01]  /*12130*/  LOP3.LUT R52, R53, 0x380, RZ, 0xc0, !PT ;  /* 0x0000038035347812 */ /* 0x000fe200078ec0ff */
[----:B------:R-:W-:Y:S01]  /*12140*/  IMAD.MOV.U32 R61, RZ, RZ, R60 ;  /* 0x000000ffff3d7224 */ /* 0x000fe200078e003c */
[----:B------:R-:W-:Y:S01]  /*12150*/  LOP3.LUT R48, R49, 0x380, RZ, 0xc0, !PT ;  /* 0x0000038031307812 */ /* 0x000fe200078ec0ff */
[----:B--2---:R2:W-:Y:S01]  /*12160*/  @!P0 ST.E desc[UR54][R38.64], R2 ;  /* 0x0000000226008985 */ /* 0x0045e2000c101936 */
[----:B------:R-:W-:Y:S01]  /*12170*/  SHF.R.U64 R29, R29, 0x3, RZ ;  /* 0x000000031d1d7819 */ /* 0x000fe200000012ff */
[----:B------:R-:W-:Y:S01]  /*12180*/  IMAD.X R37, RZ, RZ, R7, P3 ;  /* 0x000000ffff257224 */ /* 0x000fe200018e0607 */
[----:B------:R-:W-:Y:S01]  /*12190*/  LOP3.LUT R10, R15, 0x380, RZ, 0xc0, !PT ;  /* 0x000003800f0a7812 */ /* 0x000fe200078ec0ff */
[----:B-1----:R-:W-:Y:S01]  /*121a0*/  @P1 IMAD.HI.U32 R0, R60, R21, RZ ;  /* 0x000000153c001227 */ /* 0x002fe200078e00ff */
[----:B------:R-:W-:Y:S01]  /*121b0*/  SHF.R.U64 R56, R56, 0x3, RZ ;  /* 0x0000000338387819 */ /* 0x000fe200000012ff */
[----:B------:R-:W-:Y:S01]  /*121c0*/  UIMAD UR4, UR14, UR9, UR4 ;  /* 0x000000090e0472a4 */ /* 0x000fe2000f8e0204 */
[----:B------:R-:W-:Y:S01]  /*121d0*/  SHF.R.U64 R52, R52, 0x3, RZ ;  /* 0x0000000334347819 */ /* 0x000fe200000012ff */
[----:B------:R-:W-:Y:S01]  /*121e0*/  UIMAD.WIDE.U32 UR6, UR14, UR8, UR6 ;  /* 0x000000080e0672a5 */ /* 0x000fe2000f8e0006 */
[----:B0-----:R-:W-:Y:S01]  /*121f0*/  @P1 SHF.R.U32.HI R61, RZ, R65, R0 ;  /* 0x00000041ff3d1219 */ /* 0x001fe20000011600 */
[----:B------:R-:W5:Y:S01]  /*12200*/  LD.E.128 R44, desc[UR54][R44.64] ;  /* 0x000000362c2c7980 */ /* 0x000f62000c101d00 */
[----:B------:R-:W-:-:S02]  /*12210*/  SHF.R.U64 R48, R48, 0x3, RZ ;  /* 0x0000000330307819 */ /* 0x000fc400000012ff */
[----:B------:R-:W-:Y:S01]  /*12220*/  LOP3.LUT R28, R29, R6, RZ, 0x3c, !PT ;  /* 0x000000061d1c7212 */ /* 0x000fe200078e3cff */
[----:B------:R-:W-:Y:S01]  /*12230*/  UIADD3 UR4, UR7, UR4, URZ ;  /* 0x0000000407047290 */ /* 0x000fe2000fffe03f */
[----:B------:R-:W-:Y:S01]  /*12240*/  SHF.R.U64 R6, R10, 0x3, RZ ;  /* 0x000000030a067819 */ /* 0x000fe200000012ff */
[--C-:B--2---:R-:W-:Y:S01]  /*12250*/  IMAD.MOV R2, RZ, RZ, -R61.reuse ;  /* 0x000000ffff027224 */ /* 0x104fe200078e0a3d */
[----:B------:R-:W-:Y:S01]  /*12260*/  SHF.R.S32.HI R0, RZ, 0x1f, R61 ;  /* 0x0000001fff007819 */ /* 0x000fe2000001143d */
[--C-:B------:R-:W-:Y:S01]  /*12270*/  IMAD.MOV.U32 R29, RZ, RZ, R7.reuse ;  /* 0x000000ffff1d7224 */ /* 0x100fe200078e0007 */
[----:B------:R-:W-:Y:S01]  /*12280*/  LOP3.LUT R56, R56, R57, RZ, 0x3c, !PT ;  /* 0x0000003938387212 */ /* 0x000fe200078e3cff */
[--C-:B------:R-:W-:Y:S01]  /*12290*/  IMAD.X R57, RZ, RZ, R7.reuse, P6 ;  /* 0x000000ffff397224 */ /* 0x100fe200030e0607 */
[----:B------:R-:W-:Y:S01]  /*122a0*/  LOP3.LUT R52, R52, R53, RZ, 0x3c, !PT ;  /* 0x0000003534347212 */ /* 0x000fe200078e3cff */
[--C-:B------:R-:W-:Y:S01]  /*122b0*/  IMAD.X R53, RZ, RZ, R7.reuse, P5 ;  /* 0x000000ffff357224 */ /* 0x100fe200028e0607 */
[----:B------:R-:W-:Y:S01]  /*122c0*/  LOP3.LUT R48, R48, R49, RZ, 0x3c, !PT ;  /* 0x0000003130307212 */ /* 0x000fe200078e3cff */
[----:B------:R-:W-:Y:S01]  /*122d0*/  IMAD.X R49, RZ, RZ, R7, P4 ;  /* 0x000000ffff317224 */ /* 0x000fe200020e0607 */
[----:B------:R-:W-:Y:S01]  /*122e0*/  LOP3.LUT R36, R6, R15, RZ, 0x3c, !PT ;  /* 0x0000000f06247212 */ /* 0x000fe200078e3cff */
[----:B------:R-:W-:Y:S01]  /*122f0*/  ULDC.64 UR8, c[0x0][0xae0] ;  /* 0x0002b80000087ab9 */ /* 0x000fe20000000a00 */
[----:B------:R-:W-:Y:S01]  /*12300*/  IMAD R63, R63, R2, R60 ;  /* 0x000000023f3f7224 */ /* 0x000fe200078e023c */
[----:B------:R-:W5:Y:S01]  /*12310*/  LD.E.128 R28, desc[UR54][R28.64] ;  /* 0x000000361c1c7980 */ /* 0x000f62000c101d00 */
[----:B------:R-:W-:-:S02]  /*12320*/  IMAD R0, R0, UR8, RZ ;  /* 0x0000000800007c24 */ /* 0x000fc4000f8e02ff */
[----:B------:R-:W-:Y:S01]  /*12330*/  IMAD.U32 R21, RZ, RZ, UR7 ;  /* 0x00000007ff157e24 */ /* 0x000fe2000f8e00ff */
[----:B------:R-:W5:Y:S01]  /*12340*/  LD.E.128 R12, desc[UR54][R12.64] ;  /* 0x000000360c0c7980 */ /* 0x000f62000c101d00 */
[----:B------:R-:W-:Y:S01]  /*12350*/  IMAD.U32 R20, RZ, RZ, UR6 ;  /* 0x00000006ff147e24 */ /* 0x000fe2000f8e00ff */
[----:B------:R-:W-:Y:S01]  /*12360*/  ULDC.64 UR6, c[0x0][0xad8] ;  /* 0x0002b60000067ab9 */ /* 0x000fe20000000a00 */
[----:B------:R-:W-:Y:S01]  /*12370*/  IMAD.U32 R21, RZ, RZ, UR4 ;  /* 0x00000004ff157e24 */ /* 0x000fe2000f8e00ff */
[----:B------:R-:W5:Y:S01]  /*12380*/  LD.E.128 R8, desc[UR54][R8.64] ;  /* 0x0000003608087980 */ /* 0x000f62000c101d00 */
[C---:B------:R-:W-:Y:S01]  /*12390*/  IMAD R65, R61.reuse, UR9, R0 ;  /* 0x000000093d417c24 */ /* 0x040fe2000f8e0200 */
[----:B------:R-:W-:Y:S02]  /*123a0*/  SHF.R.S32.HI R0, RZ, 0x1f, R63 ;  /* 0x0000001fff007819 */ /* 0x000fe4000001143f */
[----:B------:R-:W5:Y:S01]  /*123b0*/  LD.E.128 R4, desc[UR54][R4.64] ;  /* 0x0000003604047980 */ /* 0x000f62000c101d00 */
[----:B------:R-:W-:-:S03]  /*123c0*/  IMAD.WIDE.U32 R20, R61, UR8, R20 ;  /* 0x000000083d147c25 */ /* 0x000fc6000f8e0014 */
[----:B------:R-:W5:Y:S04]  /*123d0*/  LD.E.128 R40, desc[UR54][R40.64] ;  /* 0x0000003628287980 */ /* 0x000f68000c101d00 */
[----:B------:R-:W5:Y:S04]  /*123e0*/  LD.E.128 R32, desc[UR54][R32.64] ;  /* 0x0000003620207980 */ /* 0x000f68000c101d00 */
[----:B------:R-:W5:Y:S04]  /*123f0*/  LD.E.128 R24, desc[UR54][R24.64] ;  /* 0x0000003618187980 */ /* 0x000f68000c101d00 */
[----:B------:R-:W5:Y:S04]  /*12400*/  LD.E.128 R56, desc[UR54][R56.64] ;  /* 0x0000003638387980 */ /* 0x000f68000c101d00 */
[----:B------:R-:W5:Y:S04]  /*12410*/  LD.E.128 R52, desc[UR54][R52.64] ;  /* 0x0000003634347980 */ /* 0x000f68000c101d00 */
[----:B------:R-:W5:Y:S04]  /*12420*/  LD.E.128 R48, desc[UR54][R48.64] ;  /* 0x0000003630307980 */ /* 0x000f68000c101d00 */
[----:B------:R-:W5:Y:S01]  /*12430*/  LD.E.128 R36, desc[UR54][R36.64] ;  /* 0x0000003624247980 */ /* 0x000f62000c101d00 */
        /* <DEDUP_REMOVED lines=8> */
[----:B------:R-:W-:Y:S02]  /*124c0*/  VIADD R64, R200, UR40 ;  /* 0x00000028c8407c36 */ /* 0x000fe40008000000 */
        /* <DEDUP_REMOVED lines=31> */
.L_x_1374:
[----:B------:R-:W-:Y:S05]  /*126c0*/  BSYNC B1 ;  /* 0x0000000000017941 */ /* 0x000fea0003800000 */
.L_x_1373:
[----:B--2---:R2:W4:Y:S01]  /*126d0*/  SHFL.IDX PT, R0, R63, 0x1, 0x181f ;  /* 0x00381f003f007f89 */ /* 0x00452200000e0000 */
[----:B------:R-:W-:Y:S03]  /*126e0*/  BSSY B1, `(.L_x_1375) ;  /* 0x0000010000017945 */ /* 0x000fe60003800000 */
[----:B---3-5:R2:W3:Y:S01]  /*126f0*/  SHFL.IDX PT, R29, R62, 0x1, 0x181f ;  /* 0x00381f003e1d7f89 */ /* 0x0284e200000e0000 */
[----:B------:R-:W-:Y:S05]  /*12700*/  @P1 BRA `(.L_x_1376) ;  /* 0x0000000000341947 */ /* 0x000fea0003800000 */
[----:B------:R-:W-:Y:S02]  /*12710*/  ULDC UR4, c[0x0][0xac8] ;  /* 0x0002b20000047ab9 */ /* 0x000fe40000000800 */
[----:B------:R-:W-:Y:S02]  /*12720*/  ISETP.GE.AND P4, PT, R18, UR4, PT ;  /* 0x0000000412007c0c */ /* 0x000fe4000bf86270 */
[----:B------:R-:W-:Y:S02]  /*12730*/  ISETP.GE.AND P5, PT, R19, UR4, PT ;  /* 0x0000000413007c0c */ /* 0x000fe4000bfa6270 */
[----:B------:R-:W-:-:S09]  /*12740*/  ISETP.GE.AND P6, PT, R22, UR4, PT ;  /* 0x0000000416007c0c */ /* 0x000fd2000bfc6270 */
[-C--:B---3--:R-:W-:Y:S02]  /*12750*/  @!P4 LEA R2, P1, R18, R29.reuse, 0x1 ;  /* 0x0000001d1202c211 */ /* 0x088fe400078208ff */
[CC--:B------:R-:W-:Y:S02]  /*12760*/  @!P5 LEA R20, P2, R19.reuse, R29.reuse, 0x1 ;  /* 0x0000001d1314d211 */ /* 0x0c0fe400078408ff */
[----:B------:R-:W-:Y:S02]  /*12770*/  @!P6 LEA R28, P3, R22, R29, 0x1 ;  /* 0x0000001d161ce211 */ /* 0x000fe400078608ff */
[-C--:B0---4-:R-:W-:Y:S02]  /*12780*/  @!P4 LEA.HI.X R3, R18, R0.reuse, R207, 0x1, P1 ;  /* 0x000000001203c211 */ /* 0x091fe400008f0ccf */
[-C--:B------:R-:W-:Y:S02]  /*12790*/  @!P5 LEA.HI.X R21, R19, R0.reuse, R206, 0x1, P2 ;  /* 0x000000001315d211 */ /* 0x080fe400010f0cce */
[----:B------:R-:W-:Y:S01]  /*127a0*/  @!P6 LEA.HI.X R29, R22, R0, R205, 0x1, P3 ;  /* 0x00000000161de211 */ /* 0x000fe200018f0ccd */
[----:B------:R0:W-:Y:S04]  /*127b0*/  @!P4 ST.E.128 desc[UR54][R2.64], R12 ;  /* 0x0000000c0200c985 */ /* 0x0001e8000c101d36 */
[----:B------:R0:W-:Y:S04]  /*127c0*/  @!P5 ST.E.128 desc[UR54][R20.64], R40 ;  /* 0x000000281400d985 */ /* 0x0001e8000c101d36 */
[----:B------:R0:W-:Y:S02]  /*127d0*/  @!P6 ST.E.128 desc[UR54][R28.64], R52 ;  /* 0x000000341c00e985 */ /* 0x0001e4000c101d36 */
.L_x_1376:
[----:B------:R-:W-:Y:S05]  /*127e0*/  BSYNC B1 ;  /* 0x0000000000017941 */ /* 0x000fea0003800000 */
.L_x_1375:
        /* <DEDUP_REMOVED lines=8> */
[-C--:B0-----:R-:W-:Y:S02]  /*12870*/  @!P3 LEA R2, P0, R18, R15.reuse, 0x1 ;  /* 0x0000000f1202b211 */ /* 0x081fe400078008ff */
[CC--:B------:R-:W-:Y:S02]  /*12880*/  @!P4 LEA R12, P1, R19.reuse, R15.reuse, 0x1 ;  /* 0x0000000f130cc211 */ /* 0x0c0fe400078208ff */
[----:B------:R-:W-:Y:S02]  /*12890*/  @!P5 LEA R14, P2, R22, R15, 0x1 ;  /* 0x0000000f160ed211 */ /* 0x000fe400078408ff */
[-C--:B-1----:R-:W-:Y:S02]  /*128a0*/  @!P3 LEA.HI.X R3, R18, R0.reuse, R207, 0x1, P0 ;  /* 0x000000001203b211 */ /* 0x082fe400000f0ccf */
[-C--:B------:R-:W-:Y:S02]  /*128b0*/  @!P4 LEA.HI.X R13, R19, R0.reuse, R206, 0x1, P1 ;  /* 0x00000000130dc211 */ /* 0x080fe400008f0cce */
[----:B------:R-:W-:Y:S01]  /*128c0*/  @!P5 LEA.HI.X R15, R22, R0, R205, 0x1, P2 ;  /* 0x00000000160fd211 */ /* 0x000fe200010f0ccd */
[----:B------:R0:W-:Y:S04]  /*128d0*/  @!P3 ST.E.128 desc[UR54][R2.64], R8 ;  /* 0x000000080200b985 */ /* 0x0001e8000c101d36 */
[----:B------:R0:W-:Y:S04]  /*128e0*/  @!P4 ST.E.128 desc[UR54][R12.64], R32 ;  /* 0x000000200c00c985 */ /* 0x0001e8000c101d36 */
[----:B------:R0:W-:Y:S02]  /*128f0*/  @!P5 ST.E.128 desc[UR54][R14.64], R48 ;  /* 0x000000300e00d985 */ /* 0x0001e4000c101d36 */
.L_x_1378:
[----:B------:R-:W-:Y:S05]  /*12900*/  BSYNC B1 ;  /* 0x0000000000017941 */ /* 0x000fea0003800000 */
.L_x_1377:
[----:B-1----:R-:W-:Y:S01]  /*12910*/  VIADD R0, R64, 0x60 ;  /* 0x0000006040007836 */ /* 0x002fe20000000000 */
[----:B--2-4-:R-:W4:Y:S04]  /*12920*/  SHFL.IDX PT, R63, R63, 0x3, 0x181f ;  /* 0x00781f003f3f7f89 */ /* 0x014f2800000e0000 */
[----:B------:R-:W-:Y:S01]  /*12930*/  ISETP.GE.AND P0, PT, R0, R67, PT ;  /* 0x000000430000720c */ /* 0x000fe20003f06270 */
[----:B0-----:R0:W1:-:S12]  /*12940*/  SHFL.IDX PT, R11, R62, 0x3, 0x181f ;  /* 0x00781f003e0b7f89 */ /* 0x00105800000e0000 */
[----:B0-----:R-:W-:Y:S05]  /*12950*/  @P0 BRA `(.L_x_1379) ;  /* 0x0000000c005c0947 */ /* 0x001fea0003800000 */
[----:B------:R-:W-:Y:S02]  /*12960*/  ULDC UR4, c[0x0][0xac8] ;  /* 0x0002b20000047ab9 */ /* 0x000fe40000000800 */
[----:B------:R-:W-:Y:S02]  /*12970*/  ISETP.GE.AND P2, PT, R18, UR4, PT ;  /* 0x0000000412007c0c */ /* 0x000fe4000bf46270 */
[----:B------:R-:W-:-:S11]  /*12980*/  ISETP.GE.AND P3, PT, R19, UR4, PT ;  /* 0x0000000413007c0c */ /* 0x000fd6000bf66270 */
[CC--:B-1----:R-:W-:Y:S02]  /*12990*/  @!P2 LEA R2, P0, R18.reuse, R11.reuse, 0x1 ;  /* 0x0000000b1202a211 */ /* 0x0c2fe400078008ff */
[C---:B------:R-:W-:Y:S02]  /*129a0*/  @!P3 LEA R8, P1, R19.reuse, R11, 0x1 ;  /* 0x0000000b1308b211 */ /* 0x040fe400078208ff */
[-C--:B----4-:R-:W-:Y:S02]  /*129b0*/  @!P2 LEA.HI.X R3, R18, R63.reuse, R207, 0x1, P0 ;  /* 0x0000003f1203a211 */ /* 0x090fe400000f0ccf */
[----:B------:R-:W-:Y:S02]  /*129c0*/  @!P3 LEA.HI.X R9, R19, R63, R206, 0x1, P1 ;  /* 0x0000003f1309b211 */ /* 0x000fe400008f0cce */
[----:B------:R-:W-:Y:S01]  /*129d0*/  ISETP.GE.AND P0, PT, R22, UR4, PT ;  /* 0x0000000416007c0c */ /* 0x000fe2000bf06270 */
[----:B------:R0:W-:Y:S04]  /*129e0*/  @!P2 ST.E.128 desc[UR54][R2.64], R4 ;  /* 0x000000040200a985 */ /* 0x0001e8000c101d36 */
[----:B------:R0:W-:Y:S08]  /*129f0*/  @!P3 ST.E.128 desc[UR54][R8.64], R24 ;  /* 0x000000180800b985 */ /* 0x0001f0000c101d36 */
[----:B------:R-:W-:Y:S05]  /*12a00*/  @P0 BRA `(.L_x_1379) ;  /* 0x0000000c00300947 */ /* 0x000fea0003800000 */
[----:B0-----:R-:W-:-:S04]  /*12a10*/  LEA R2, P0, R22, R11, 0x1 ;  /* 0x0000000b16027211 */ /* 0x001fc800078008ff */
[----:B------:R-:W-:-:S05]  /*12a20*/  LEA.HI.X R3, R22, R63, R205, 0x1, P0 ;  /* 0x0000003f16037211 */ /* 0x000fca00000f0ccd */
[----:B------:R0:W-:Y:S01]  /*12a30*/  ST.E.128 desc[UR54][R2.64], R36 ;  /* 0x0000002402007985 */ /* 0x0001e2000c101d36 */
[----:B------:R-:W-:Y:S05]  /*12a40*/  BRA `(.L_x_1379) ;  /* 0x0000000c00207947 */ /* 0x000fea0003800000 */
.L_x_1371:
        /* <DEDUP_REMOVED lines=11> */
[----:B------:R-:W-:Y:S01]  /*12b00*/  UISETP.NE.U32.AND UP1, UPT, UR6, URZ, UPT ;  /* 0x0000003f0600728c */ /* 0x000fe2000bf25070 */
[----:B------:R-:W-:Y:S02]  /*12b10*/  IMAD.U32 R0, RZ, RZ, UR4 ;  /* 0x00000004ff007e24 */ /* 0x000fe4000f8e00ff */
[----:B------:R-:W2:Y:S01]  /*12b20*/  @P2 LDG.E R6, desc[UR54][R2.64] ;  /* 0x0000003602062981 */ /* 0x000ea2000c1e1900 */
[----:B------:R-:W-:-:S06]  /*12b30*/  UISETP.NE.AND.EX UP1, UPT, UR7, URZ, UPT, UP1 ;  /* 0x0000003f0700728c */ /* 0x000fcc000bf25310 */
        /* <DEDUP_REMOVED lines=11> */
[----:B--2---:R-:W-:Y:S01]  /*12bf0*/  @P2 R2UR UR4, R6 ;  /* 0x00000000060422ca */ /* 0x004fe200000e0000 */
[----:B01----:R-:W-:-:S14]  /*12c00*/  @P3 BRA `(.L_x_1380) ;  /* 0x0000000000103947 */ /* 0x003fdc0003800000 */
[----:B------:R-:W-:Y:S05]  /*12c10*/  @!P2 BRA `(.L_x_1380) ;  /* 0x00000000000ca947 */ /* 0x000fea0003800000 */
[----:B------:R-:W2:Y:S04]  /*12c20*/  LDG.E R5, desc[UR54][R2.64] ;  /* 0x0000003602057981 */ /* 0x000ea8000c1e1900 */
[----:B-----5:R-:W2:Y:S02]  /*12c30*/  LDG.E R0, desc[UR54][R2.64+0x4] ;  /* 0x0000043602007981 */ /* 0x020ea4000c1e1900 */
[----:B--2---:R-:W-:-:S07]  /*12c40*/  IMAD.IADD R0, R0, 0x1, -R5 ;  /* 0x0000000100007824 */ /* 0x004fce00078e0a05 */
.L_x_1380:
[----:B------:R-:W-:Y:S01]  /*12c50*/  USHF.R.S32.HI UR6, URZ, 0x1f, UR41 ;  /* 0x0000001f3f067899 */ /* 0x000fe20008011429 */
[----:B------:R-:W-:Y:S01]  /*12c60*/  BSSY B1, `(.L_x_1381) ;  /* 0x000002e000017945 */ /* 0x000fe20003800000 */
[----:B------:R-:W-:Y:S02]  /*12c70*/  USHF.R.S32.HI UR9, URZ, 0x1f, UR4 ;  /* 0x0000001f3f097899 */ /* 0x000fe40008011404 */
[----:B------:R-:W-:Y:S02]  /*12c80*/  USEL UR11, UR41, URZ, !UP0 ;  /* 0x0000003f290b7287 */ /* 0x000fe4000c000000 */
[----:B------:R-:W-:Y:S01]  /*12c90*/  USEL UR12, UR6, URZ, !UP0 ;  /* 0x0000003f060c7287 */ /* 0x000fe2000c000000 */
[----:B------:R-:W-:Y:S11]  /*12ca0*/  @P1 BRA `(.L_x_1382) ;  /* 0x0000000000a41947 */ /* 0x000ff60003800000 */
[----:B------:R-:W0:Y:S01]  /*12cb0*/  S2R R3, SR_TID.X ;  /* 0x0000000000037919 */ /* 0x000e220000002100 */
[----:B------:R-:W1:Y:S01]  /*12cc0*/  LDC R7, c[0x0][0xbe8] ;  /* 0x0002fa00ff077b82 */ /* 0x000e620000000800 */
[----:B------:R-:W-:Y:S02]  /*12cd0*/  IMAD.U32 R4, RZ, RZ, UR40 ;  /* 0x00000028ff047e24 */ /* 0x000fe4000f8e00ff */
[----:B-1---5:R-:W-:-:S03]  /*12ce0*/  IMAD R2, R0, R7, RZ ;  /* 0x0000000700027224 */ /* 0x022fc600078e02ff */
[----:B0-----:R-:W-:-:S04]  /*12cf0*/  IADD3 R4, R4, -0x80, R3 ;  /* 0xffffff8004047810 */ /* 0x001fc80007ffe003 */
[----:B------:R-:W-:-:S13]  /*12d00*/  ISETP.GE.AND P1, PT, R4, R2, PT ;  /* 0x000000020400720c */ /* 0x000fda0003f26270 */
[----:B------:R-:W-:Y:S05]  /*12d10*/  @P1 BRA `(.L_x_1382) ;  /* 0x0000000000881947 */ /* 0x000fea0003800000 */
[----:B------:R-:W-:Y:S01]  /*12d20*/  ISETP.NE.AND P1, PT, R7, 0x1, PT ;  /* 0x000000010700780c */ /* 0x000fe20003f25270 */
[----:B------:R-:W-:Y:S01]  /*12d30*/  ULDC.64 UR14, c[0x0][0xb90] ;  /* 0x0002e400000e7ab9 */ /* 0x000fe20000000a00 */
[----:B------:R-:W-:Y:S01]  /*12d40*/  UMOV UR6, UR4 ;  /* 0x0000000400067c82 */ /* 0x000fe20008000000 */
[----:B------:R-:W-:Y:S01]  /*12d50*/  UIMAD UR8, UR10, UR14, URZ ;  /* 0x0000000e0a0872a4 */ /* 0x000fe2000f8e023f */
[----:B------:R-:W-:Y:S01]  /*12d60*/  IMAD.MOV.U32 R2, RZ, RZ, R4 ;  /* 0x000000ffff027224 */ /* 0x000fe200078e0004 */
[----:B------:R-:W-:Y:S02]  /*12d70*/  UMOV UR7, UR9 ;  /* 0x0000000900077c82 */ /* 0x000fe40008000000 */
[----:B------:R-:W-:Y:S02]  /*12d80*/  UIMAD.WIDE.U32 UR6, UR42, UR14, UR6 ;  /* 0x0000000e2a0672a5 */ /* 0x000fe4000f8e0006 */
[----:B------:R-:W-:-:S03]  /*12d90*/  UIMAD UR8, UR42, UR15, UR8 ;  /* 0x0000000f2a0872a4 */ /* 0x000fc6000f8e0208 */
[----:B------:R-:W-:Y:S01]  /*12da0*/  ULDC.64 UR14, c[0x0][0xb98] ;  /* 0x0002e600000e7ab9 */ /* 0x000fe20000000a00 */
[----:B------:R-:W0:Y:S01]  /*12db0*/  @P1 LDC R3, c[0x0][0xbec] ;  /* 0x0002fb00ff031b82 */ /* 0x000e220000000800 */
[----:B------:R-:W-:Y:S02]  /*12dc0*/  UIADD3 UR7, UR7, UR8, URZ ;  /* 0x0000000807077290 */ /* 0x000fe4000fffe03f */
[----:B------:R-:W-:Y:S02]  /*12dd0*/  UIMAD UR8, UR12, UR14, URZ ;  /* 0x0000000e0c0872a4 */ /* 0x000fe4000f8e023f */
[----:B------:R-:W-:Y:S02]  /*12de0*/  UIMAD.WIDE.U32 UR6, UR11, UR14, UR6 ;  /* 0x0000000e0b0672a5 */ /* 0x000fe4000f8e0006 */
[----:B------:R-:W-:Y:S01]  /*12df0*/  UIMAD UR8, UR11, UR15, UR8 ;  /* 0x0000000f0b0872a4 */ /* 0x000fe2000f8e0208 */
[----:B------:R-:W1:Y:S02]  /*12e00*/  @P1 LDC R6, c[0x0][0xbf0] ;  /* 0x0002fc00ff061b82 */ /* 0x000e640000000800 */
[----:B------:R-:W-:Y:S01]  /*12e10*/  ULDC.64 UR14, c[0x0][0xb88] ;  /* 0x0002e200000e7ab9 */ /* 0x000fe20000000a00 */
[----:B0-----:R-:W-:-:S05]  /*12e20*/  @P1 IMAD.HI.U32 R3, R4, R3, RZ ;  /* 0x0000000304031227 */ /* 0x001fca00078e00ff */
[----:B-1----:R-:W-:Y:S01]  /*12e30*/  @P1 SHF.R.U32.HI R2, RZ, R6, R3 ;  /* 0x00000006ff021219 */ /* 0x002fe20000011603 */
[----:B------:R-:W-:-:S03]  /*12e40*/  IMAD.U32 R6, RZ, RZ, UR8 ;  /* 0x00000008ff067e24 */ /* 0x000fc6000f8e00ff */
[--C-:B------:R-:W-:Y:S01]  /*12e50*/  SHF.R.S32.HI R3, RZ, 0x1f, R2.reuse ;  /* 0x0000001fff037819 */ /* 0x100fe20000011402 */
[----:B------:R-:W-:Y:S01]  /*12e60*/  IMAD.MOV R5, RZ, RZ, -R2 ;  /* 0x000000ffff057224 */ /* 0x000fe200078e0a02 */
[----:B------:R-:W-:-:S03]  /*12e70*/  IADD3 R2, P1, R2, UR6, RZ ;  /* 0x0000000602027c10 */ /* 0x000fc6000ff3e0ff */
[----:B------:R-:W-:Y:S01]  /*12e80*/  IMAD R5, R7, R5, R4 ;  /* 0x0000000507057224 */ /* 0x000fe200078e0204 */
[----:B------:R-:W-:Y:S01]  /*12e90*/  IADD3.X R3, R3, UR7, R6, P1, !PT ;  /* 0x0000000703037c10 */ /* 0x000fe20008ffe406 */
[----:B------:R-:W-:-:S03]  /*12ea0*/  ULDC.64 UR6, c[0x0][0xb50] ;  /* 0x0002d40000067ab9 */ /* 0x000fc60000000a00 */
[----:B------:R-:W-:Y:S01]  /*12eb0*/  SHF.R.S32.HI R4, RZ, 0x1f, R5 ;  /* 0x0000001fff047819 */ /* 0x000fe20000011405 */
[----:B------:R-:W-:-:S04]  /*12ec0*/  IMAD.WIDE.U32 R2, R5, UR14, R2 ;  /* 0x0000000e05027c25 */ /* 0x000fc8000f8e0002 */
[----:B------:R-:W-:-:S04]  /*12ed0*/  IMAD R4, R4, UR14, RZ ;  /* 0x0000000e04047c24 */ /* 0x000fc8000f8e02ff */
[----:B------:R-:W-:Y:S01]  /*12ee0*/  IMAD R7, R5, UR15, R4 ;  /* 0x0000000f05077c24 */ /* 0x000fe2000f8e0204 */
[----:B------:R-:W-:-:S03]  /*12ef0*/  LEA R4, P1, R2, UR6, 0x2 ;  /* 0x0000000602047c11 */ /* 0x000fc6000f8210ff */
[----:B------:R-:W-:-:S05]  /*12f00*/  IMAD.IADD R3, R3, 0x1, R7 ;  /* 0x0000000103037824 */ /* 0x000fca00078e0207 */
[----:B------:R-:W-:Y:S01]  /*12f10*/  LEA.HI.X R5, R2, UR7, R3, 0x2, P1 ;  /* 0x0000000702057c11 */ /* 0x000fe200088f1403 */
[----:B------:R-:W-:-:S05]  /*12f20*/  IMAD.MOV.U32 R3, RZ, RZ, -0x800000 ;  /* 0xff800000ff037424 */ /* 0x000fca00078e00ff */
[----:B------:R0:W-:Y:S02]  /*12f30*/  STG.E desc[UR54][R4.64], R3 ;  /* 0x0000000304007986 */ /* 0x0001e4000c101936 */
.L_x_1382:
[----:B------:R-:W-:Y:S05]  /*12f40*/  BSYNC B1 ;  /* 0x0000000000017941 */ /* 0x000fea0003800000 */
.L_x_1381:
[----:B0-----:R-:W0:Y:S01]  /*12f50*/  @P0 LDC R3, c[0x0][0xbf0] ;  /* 0x0002fc00ff030b82 */ /* 0x001e220000000800 */
[----:B------:R-:W-:Y:S01]  /*12f60*/  ULDC.64 UR14, c[0x0][0xaa0] ;  /* 0x0002a800000e7ab9 */ /* 0x000fe20000000a00 */
[----:B------:R-:W-:Y:S01]  /*12f70*/  IMAD R2, R23, 0x20, R200 ;  /* 0x0000002017027824 */ /* 0x000fe200078e02c8 */
[----:B------:R-:W-:Y:S01]  /*12f80*/  UIMAD UR8, UR9, UR14, URZ ;  /* 0x0000000e090872a4 */ /* 0x000fe2000f8e023f */
[----:B------:R-:W-:Y:S01]  /*12f90*/  BSSY B1, `(.L_x_1383) ;  /* 0x000003d000017945 */ /* 0x000fe20003800000 */
[----:B------:R-:W-:Y:S01]  /*12fa0*/  UIMAD.WIDE.U32 UR6, UR4, UR14, URZ ;  /* 0x0000000e040672a5 */ /* 0x000fe2000f8e003f */
[----:B------:R-:W-:Y:S01]  /*12fb0*/  VIADD R6, R2, UR40 ;  /* 0x0000002802067c36 */ /* 0x000fe20008000000 */
[----:B------:R-:W-:-:S03]  /*12fc0*/  UIMAD UR8, UR4, UR15, UR8 ;  /* 0x0000000f040872a4 */ /* 0x000fc6000f8e0208 */
[----:B------:R-:W-:Y:S01]  /*12fd0*/  ULDC.64 UR14, c[0x0][0xae8] ;  /* 0x0002ba00000e7ab9 */ /* 0x000fe20000000a00 */
[----:B------:R-:W-:Y:S01]  /*12fe0*/  UIADD3 UR7, UR7, UR8, URZ ;  /* 0x0000000807077290 */ /* 0x000fe2000fffe03f */
[----:B------:R-:W-:Y:S01]  /*12ff0*/  @P0 IMAD.HI.U32 R2, R6, R9, RZ ;  /* 0x0000000906020227 */ /* 0x000fe200078e00ff */
[----:B------:R-:W-:Y:S02]  /*13000*/  UIMAD UR4, UR10, UR14, URZ ;  /* 0x0000000e0a0472a4 */ /* 0x000fe4000f8e023f */
[----:B------:R-:W-:Y:S01]  /*13010*/  UIMAD.WIDE.U32 UR6, UR42, UR14, UR6 ;  /* 0x0000000e2a0672a5 */ /* 0x000fe2000f8e0006 */
[----:B------:R-:W-:Y:S01]  /*13020*/  IMAD.MOV.U32 R5, RZ, RZ, R6 ;  /* 0x000000ffff057224 */ /* 0x000fe200078e0006 */
[----:B------:R-:W-:Y:S01]  /*13030*/  UIMAD UR4, UR42, UR15, UR4 ;  /* 0x0000000f2a0472a4 */ /* 0x000fe2000f8e0204 */
[----:B------:R-:W-:-:S03]  /*13040*/  ULDC.64 UR8, c[0x0][0xaf0] ;  /* 0x0002bc0000087ab9 */ /* 0x000fc60000000a00 */
[----:B------:R-:W-:Y:S02]  /*13050*/  UIADD3 UR7, UR7, UR4, URZ ;  /* 0x0000000407077290 */ /* 0x000fe4000fffe03f */
[----:B------:R-:W-:Y:S01]  /*13060*/  UIMAD UR4, UR12, UR8, URZ ;  /* 0x000000080c0472a4 */ /* 0x000fe2000f8e023f */
[----:B0-----:R-:W-:Y:S01]  /*13070*/  @P0 SHF.R.U32.HI R5, RZ, R3, R2 ;  /* 0x00000003ff050219 */ /* 0x001fe20000011602 */
        /* <DEDUP_REMOVED lines=11> */
[----:B------:R-:W-:Y:S02]  /*13130*/  IMAD.U32 R3, RZ, RZ, UR4 ;  /* 0x00000004ff037e24 */ /* 0x000fe4000f8e00ff */
[C---:B------:R-:W-:Y:S01]  /*13140*/  IMAD R9, R5.reuse, UR9, R4 ;  /* 0x0000000905097c24 */ /* 0x040fe2000f8e0204 */
[----:B------:R-:W-:Y:S01]  /*13150*/  SHF.R.S32.HI R4, RZ, 0x1f, R7 ;  /* 0x0000001fff047819 */ /* 0x000fe20000011407 */
[----:B------:R-:W-:-:S04]  /*13160*/  IMAD.WIDE.U32 R2, R5, UR8, R2 ;  /* 0x0000000805027c25 */ /* 0x000fc8000f8e0002 */
[----:B------:R-:W-:Y:S02]  /*13170*/  IMAD.IADD R3, R3, 0x1, R9 ;  /* 0x0000000103037824 */ /* 0x000fe400078e0209 */
[----:B------:R-:W-:Y:S02]  /*13180*/  IMAD R4, R4, UR6, RZ ;  /* 0x0000000604047c24 */ /* 0x000fe4000f8e02ff */
[----:B------:R-:W-:Y:S02]  /*13190*/  VIADD R6, R200, UR40 ;  /* 0x00000028c8067c36 */ /* 0x000fe40008000000 */
[----:B-----5:R-:W-:Y:S02]  /*131a0*/  IMAD R11, R0, R11, RZ ;  /* 0x0000000b000b7224 */ /* 0x020fe400078e02ff */
        /* <DEDUP_REMOVED lines=27> */
.L_x_1384:
[----:B------:R-:W-:Y:S05]  /*13360*/  BSYNC B1 ;  /* 0x0000000000017941 */ /* 0x000fea0003800000 */
.L_x_1383:
        /* <DEDUP_REMOVED lines=17> */
.L_x_1386:
[----:B------:R-:W-:Y:S05]  /*13480*/  BSYNC B1 ;  /* 0x0000000000017941 */ /* 0x000fea0003800000 */
.L_x_1385:
        /* <DEDUP_REMOVED lines=17> */
.L_x_1388:
[----:B------:R-:W-:Y:S05]  /*135a0*/  BSYNC B1 ;  /* 0x0000000000017941 */ /* 0x000fea0003800000 */
.L_x_1387:
        /* <DEDUP_REMOVED lines=18> */
.L_x_1379:
[----:B------:R-:W-:Y:S05]  /*136d0*/  BSYNC B0 ;  /* 0x0000000000007941 */ /* 0x000fea0003800000 */
.L_x_1370:
[----:B------:R-:W-:Y:S02]  /*136e0*/  ULDC UR4, c[0x0][0xc3c] ;  /* 0x00030f0000047ab9 */ /* 0x000fe40000000800 */
[----:B------:R-:W-:-:S06]  /*136f0*/  UISETP.GE.AND UP0, UPT, UR50, UR4, UPT ;  /* 0x000000043200728c */ /* 0x000fcc000bf06270 */
[----:B------:R-:W-:-:S13]  /*13700*/  PLOP3.LUT P0, PT, PT, PT, UP0, 0x80, 0x0 ;  /* 0x000000000000781c */ /* 0x000fda0003f0f008 */
[----:B------:R-:W-:Y:S05]  /*13710*/  @!P0 BRA `(.L_x_1389) ;  /* 0xfffffed400948947 */ /* 0x000fea000383ffff */
[----:B------:R-:W-:Y:S05]  /*13720*/  EXIT ;  /* 0x000000000000794d */ /* 0x000fea0003800000 */
.L_x_1280:
        /* <DEDUP_REMOVED lines=16> */
[----:B------:R-:W3:Y:S01]  /*13830*/  LDC R9, c[0x0][0xc38] ;  /* 0x00030e00ff097b82 */ /* 0x000ee20000000800 */
[----:B--2---:R-:W-:-:S04]  /*13840*/  LOP3.LUT R5, R4, 0x1f, RZ, 0xc0, !PT ;  /* 0x0000001f04057812 */ /* 0x004fc800078ec0ff */
[----:B------:R-:W-:-:S04]  /*13850*/  ISETP.NE.AND P0, PT, R5, 0x1f, PT ;  /* 0x0000001f0500780c */ /* 0x000fc80003f05270 */
[----:B------:R-:W-:-:S13]  /*13860*/  ISETP.GE.OR P1, PT, R5, UR4, !P0 ;  /* 0x0000000405007c0c */ /* 0x000fda000c726670 */
[----:B0-----:R-:W0:Y:S02]  /*13870*/  @!P1 LDC.64 R2, c[0x0][0xc80] ;  /* 0x00032000ff029b82 */ /* 0x001e240000000a00 */
[----:B0-----:R-:W-:-:S05]  /*13880*/  @!P1 IMAD.WIDE.U32 R2, R5, 0x4, R2 ;  /* 0x0000000405029825 */ /* 0x001fca00078e0002 */
[----:B------:R-:W2:Y:S01]  /*13890*/  @!P1 LDG.E R0, desc[UR54][R2.64] ;  /* 0x0000003602009981 */ /* 0x000ea2000c1e1900 */
[C---:B------:R-:W-:Y:S01]  /*138a0*/  ISETP.NE.AND P1, PT, R5.reuse, RZ, PT ;  /* 0x000000ff0500720c */ /* 0x040fe20003f25270 */
[----:B-1----:R-:W-:Y:S01]  /*138b0*/  IMAD.MOV.U32 R16, RZ, RZ, RZ ;  /* 0x000000ffff107224 */ /* 0x002fe200078e00ff */
        /* <DEDUP_REMOVED lines=20> */
[----:B------:R-:W3:Y:S02]  /*13a00*/  SHFL.IDX PT, R4, R8, 0x1f, 0x1f ;  /* 0x03e01f0008047f89 */ /* 0x000ee400000e0000 */
[----:B---3--:R-:W-:Y:S02]  /*13a10*/  IMAD R6, R4, R9, RZ ;  /* 0x0000000904067224 */ /* 0x008fe400078e02ff */
[----:B------:R-:W-:Y:S02]  /*13a20*/  IMAD.MOV.U32 R4, RZ, RZ, RZ ;  /* 0x000000ffff047224 */ /* 0x000fe400078e00ff */
[----:B------:R-:W-:Y:S01]  /*13a30*/  IMAD.MOV.U32 R3, RZ, RZ, R6 ;  /* 0x000000ffff037224 */ /* 0x000fe200078e0006 */
[----:B0-----:R-:W-:-:S13]  /*13a40*/  ISETP.GT.AND P6, PT, R6, R7, PT ;  /* 0x000000070600720c */ /* 0x001fda0003fc4270 */
[----:B------:R-:W-:Y:S05]  /*13a50*/  @P6 BRA `(.L_x_1391) ;  /* 0x0000000000906947 */ /* 0x000fea0003800000 */
[----:B------:R-:W-:Y:S01]  /*13a60*/  IMAD.MOV.U32 R6, RZ, RZ, R3 ;  /* 0x000000ffff067224 */ /* 0x000fe200078e0003 */
[----:B------:R-:W-:Y:S01]  /*13a70*/  ULDC UR4, c[0x0][0xc3c] ;  /* 0x00030f0000047ab9 */ /* 0x000fe20000000800 */
[----:B------:R-:W-:-:S07]  /*13a80*/  IMAD.MOV.U32 R4, RZ, RZ, RZ ;  /* 0x000000ffff047224 */ /* 0x000fce00078e00ff */
.L_x_1395:
[----:B------:R-:W-:-:S05]  /*13a90*/  VIADD R4, R4, 0x1f ;  /* 0x0000001f04047836 */ /* 0x000fca0000000000 */
[----:B------:R-:W-:-:S13]  /*13aa0*/  ISETP.GE.AND P6, PT, R4, UR4, PT ;  /* 0x0000000404007c0c */ /* 0x000fda000bfc6270 */
[----:B------:R-:W-:Y:S05]  /*13ab0*/  @P6 BRA `(.L_x_1392) ;  /* 0x0000000400b46947 */ /* 0x000fea0003800000 */
[----:B------:R-:W-:Y:S01]  /*13ac0*/  IMAD.IADD R9, R5, 0x1, R4 ;  /* 0x0000000105097824 */ /* 0x000fe200078e0204 */
[----:B------:R-:W-:Y:S01]  /*13ad0*/  BSSY B0, `(.L_x_1393) ;  /* 0x0000007000007945 */ /* 0x000fe20003800000 */
[----:B------:R-:W-:-:S03]  /*13ae0*/  IMAD.MOV.U32 R0, RZ, RZ, RZ ;  /* 0x000000ffff007224 */ /* 0x000fc600078e00ff */
[----:B------:R-:W-:-:S13]  /*13af0*/  ISETP.GE.OR P6, PT, R9, UR4, !P0 ;  /* 0x0000000409007c0c */ /* 0x000fda000c7c6670 */
[----:B------:R-:W-:Y:S05]  /*13b00*/  @P6 BRA `(.L_x_1394) ;  /* 0x00000000000c6947 */ /* 0x000fea0003800000 */
[----:B------:R-:W0:Y:S02]  /*13b10*/  LDC.64 R2, c[0x0][0xc80] ;  /* 0x00032000ff027b82 */ /* 0x000e240000000a00 */
[----:B0-----:R-:W-:-:S05]  /*13b20*/  IMAD.WIDE R2, R9, 0x4, R2 ;  /* 0x0000000409027825 */ /* 0x001fca00078e0202 */
[----:B------:R0:W5:Y:S02]  /*13b30*/  LDG.E R0, desc[UR54][R2.64] ;  /* 0x0000003602007981 */ /* 0x000164000c1e1900 */
.L_x_1394:
[----:B------:R-:W-:Y:S05]  /*13b40*/  BSYNC B0 ;  /* 0x0000000000007941 */ /* 0x000fea0003800000 */
.L_x_1393:
        /* <DEDUP_REMOVED lines=21> */
.L_x_1391:
[----:B------:R-:W-:-:S04]  /*13ca0*/  IMAD.IADD R13, R6, 0x1, -R3 ;  /* 0x00000001060d7824 */ /* 0x000fc800078e0a03 */
[----:B------:R-:W-:-:S05]  /*13cb0*/  IMAD R2, R8, R9, R13 ;  /* 0x0000000908027224 */ /* 0x000fca00078e020d */
[----:B------:R-:W-:Y:S02]  /*13cc0*/  ISETP.GT.AND P0, PT, R2, R7, PT ;  /* 0x000000070200720c */ /* 0x000fe40003f04270 */
[----:B------:R-:W0:Y:S11]  /*13cd0*/  LDC.64 R2, c[0x0][0xc90] ;  /* 0x00032400ff027b82 */ /* 0x000e360000000a00 */
[----:B------:R-:W-:-:S04]  /*13ce0*/  VOTE.ANY R10, PT, !P0 ;  /* 0x00000000000a7806 */ /* 0x000fc800040e0100 */
[----:B------:R-:W1:Y:S02]  /*13cf0*/  POPC R15, R10 ;  /* 0x0000000a000f7309 */ /* 0x000e640000000000 */
[----:B-1----:R-:W-:-:S04]  /*13d00*/  IMAD.IADD R19, R15, 0x1, R4 ;  /* 0x000000010f137824 */ /* 0x002fc800078e0204 */
[----:B0-----:R-:W-:-:S05]  /*13d10*/  IMAD.WIDE R2, R19, 0x4, R2 ;  /* 0x0000000413027825 */ /* 0x001fca00078e0202 */
[----:B------:R-:W2:Y:S01]  /*13d20*/  LDG.E R6, desc[UR54][R2.64] ;  /* 0x0000003602067981 */ /* 0x000ea2000c1e1900 */
[----:B------:R-:W-:-:S03]  /*13d30*/  ISETP.NE.AND P0, PT, R10, RZ, PT ;  /* 0x000000ff0a00720c */ /* 0x000fc60003f05270 */
[----:B------:R-:W2:Y:S02]  /*13d40*/  SHFL.IDX PT, R0, R0, R15, 0x1f ;  /* 0x00001f0f00007589 */ /* 0x000ea400000e0000 */
[----:B--2---:R-:W-:-:S05]  /*13d50*/  IMAD R4, R0, R6, RZ ;  /* 0x0000000600047224 */ /* 0x004fca00078e02ff */
[----:B------:R-:W-:-:S04]  /*13d60*/  IABS R14, R4 ;  /* 0x00000004000e7213 */ /* 0x000fc80000000000 */
[----:B------:R-:W0:Y:S08]  /*13d70*/  I2F.RP R11, R14 ;  /* 0x0000000e000b7306 */ /* 0x000e300000209400 */
[----:B0-----:R-:W0:Y:S02]  /*13d80*/  MUFU.RCP R11, R11 ;  /* 0x0000000b000b7308 */ /* 0x001e240000001000 */
[----:B0-----:R-:W-:-:S06]  /*13d90*/  VIADD R12, R11, 0xffffffe ;  /* 0x0ffffffe0b0c7836 */ /* 0x001fcc0000000000 */
[----:B------:R0:W1:Y:S01]  /*13da0*/  F2I.FTZ.U32.TRUNC.NTZ R3, R12 ;  /* 0x0000000c00037305 */ /* 0x000062000021f000 */
[----:B------:R-:W-:Y:S05]  /*13db0*/  @!P0 BRA `(.L_x_1396) ;  /* 0x0000000000088947 */ /* 0x000fea0003800000 */
[----:B------:R-:W-:-:S05]  /*13dc0*/  VIADD R11, R15, 0xffffffff ;  /* 0xffffffff0f0b7836 */ /* 0x000fca0000000000 */
[----:B------:R2:W3:Y:S02]  /*13dd0*/  SHFL.IDX PT, R16, R8, R11, 0x1f ;  /* 0x00001f0b08107589 */ /* 0x0004e400000e0000 */
.L_x_1396:
[----:B---3--:R-:W-:Y:S01]  /*13de0*/  IMAD R16, R16, R9, R13 ;  /* 0x0000000910107224 */ /* 0x008fe200078e020d */
[----:B------:R-:W-:Y:S01]  /*13df0*/  IABS R2, R4 ;  /* 0x0000000400027213 */ /* 0x000fe20000000000 */
[----:B-12---:R-:W-:Y:S02]  /*13e00*/  IMAD.MOV R11, RZ, RZ, -R3 ;  /* 0x000000ffff0b7224 */ /* 0x006fe400078e0a03 */
        /* <DEDUP_REMOVED lines=20> */
[----:B------:R-:W-:Y:S02]  /*13f50*/  IMAD R11, R6, R2, RZ ;  /* 0x00000002060b7224 */ /* 0x000fe400078e02ff */
[----:B------:R-:W-:Y:S02]  /*13f60*/  IMAD.MOV R2, RZ, RZ, -R2 ;  /* 0x000000ffff027224 */ /* 0x000fe400078e0a02 */
[----:B------:R-:W-:Y:S02]  /*13f70*/  IMAD.MOV R3, RZ, RZ, -R11 ;  /* 0x000000ffff037224 */ /* 0x000fe400078e0a0b */
[----:B------:R-:W-:Y:S02]  /*13f80*/  IMAD R4, R4, R2, R7 ;  /* 0x0000000204047224 */ /* 0x000fe400078e0207 */
[----:B------:R-:W-:Y:S01]  /*13f90*/  IMAD.MOV.U32 R2, RZ, RZ, RZ ;  /* 0x000000ffff027224 */ /* 0x000fe200078e00ff */
[----:B------:R-:W-:-:S04]  /*13fa0*/  VIADDMNMX R13, R3, R9, R6, PT ;  /* 0x00000009030d7246 */ /* 0x000fc80003800106 */
[-C--:B------:R-:W-:Y:S01]  /*13fb0*/  IABS R8, R13.reuse ;  /* 0x0000000d00087213 */ /* 0x080fe20000000000 */
[----:B------:R-:W-:Y:S01]  /*13fc0*/  IMAD.MOV R18, RZ, RZ, -R13 ;  /* 0x000000ffff127224 */ /* 0x000fe200078e0a0d */
[----:B------:R-:W-:Y:S02]  /*13fd0*/  IABS R10, R13 ;  /* 0x0000000d000a7213 */ /* 0x000fe40000000000 */
[----:B------:R-:W1:Y:S08]  /*13fe0*/  I2F.RP R6, R8 ;  /* 0x0000000800067306 */ /* 0x000e700000209400 */
[----:B-1----:R-:W1:Y:S02]  /*13ff0*/  MUFU.RCP R6, R6 ;  /* 0x0000000600067308 */ /* 0x002e640000001000 */
[----:B-1----:R-:W-:-:S06]  /*14000*/  VIADD R3, R6, 0xffffffe ;  /* 0x0ffffffe06037836 */ /* 0x002fcc0000000000 */
[----:B------:R-:W1:Y:S02]  /*14010*/  F2I.FTZ.U32.TRUNC.NTZ R3, R3 ;  /* 0x0000000300037305 */ /* 0x000e64000021f000 */
[----:B-1----:R-:W-:-:S04]  /*14020*/  IMAD.MOV R9, RZ, RZ, -R3 ;  /* 0x000000ffff097224 */ /* 0x002fc800078e0a03 */
[----:B------:R-:W-:Y:S01]  /*14030*/  IMAD.MOV.U32 R7, RZ, RZ, R9 ;  /* 0x000000ffff077224 */ /* 0x000fe200078e0009 */
[----:B------:R-:W-:-:S03]  /*14040*/  IABS R9, R4 ;  /* 0x0000000400097213 */ /* 0x000fc60000000000 */
[----:B------:R-:W-:-:S04]  /*14050*/  IMAD R7, R7, R8, RZ ;  /* 0x0000000807077224 */ /* 0x000fc800078e02ff */
[----:B------:R-:W-:-:S04]  /*14060*/  IMAD.HI.U32 R2, R3, R7, R2 ;  /* 0x0000000703027227 */ /* 0x000fc800078e0002 */
[----:B------:R-:W-:Y:S02]  /*14070*/  IMAD.MOV R3, RZ, RZ, -R10 ;  /* 0x000000ffff037224 */ /* 0x000fe400078e0a0a */
        /* <DEDUP_REMOVED lines=8> */
[----:B------:R-:W-:Y:S01]  /*14100*/  ISETP.GE.AND P2, PT, R3, RZ, PT ;  /* 0x000000ff0300720c */ /* 0x000fe20003f46270 */
[----:B------:R-:W-:-:S06]  /*14110*/  IMAD.IADD R3, R4, 0x1, R11 ;  /* 0x0000000104037824 */ /* 0x000fcc00078e020b */
[----:B------:R-:W-:-:S06]  /*14120*/  @P0 VIADD R2, R2, 0x1 ;  /* 0x0000000102020836 */ /* 0x000fcc0000000000 */
[----:B------:R-:W-:Y:S01]  /*14130*/  @!P2 IMAD.MOV R2, RZ, RZ, -R2 ;  /* 0x000000ffff02a224 */ /* 0x000fe200078e0a02 */
[----:B------:R-:W-:-:S04]  /*14140*/  @!P1 LOP3.LUT R2, RZ, R13, RZ, 0x33, !PT ;  /* 0x0000000dff029212 */ /* 0x000fc800078e33ff */
[----:B------:R-:W-:Y:S01]  /*14150*/  LOP3.LUT R17, RZ, R2, RZ, 0x33, !PT ;  /* 0x00000002ff117212 */ /* 0x000fe200078e33ff */
[----:B------:R-:W-:-:S04]  /*14160*/  IMAD R18, R2, R18, R3 ;  /* 0x0000001202127224 */ /* 0x000fc800078e0203 */
[----:B------:R-:W-:Y:S01]  /*14170*/  IMAD.IADD R17, R0, 0x1, R17 ;  /* 0x0000000100117824 */ /* 0x000fe200078e0211 */
[----:B------:R-:W-:Y:S06]  /*14180*/  BRA `(.L_x_1397) ;  /* 0x0000000000107947 */ /* 0x000fec0003800000 */
.L_x_1392:
[----:B------:R-:W0:Y:S01]  /*14190*/  LDC R19, c[0x0][0xc3c] ;  /* 0x00030f00ff137b82 */ /* 0x000e220000000800 */
[----:B------:R-:W-:Y:S02]  /*141a0*/  IMAD.MOV.U32 R16, RZ, RZ, R7 ;  /* 0x000000ffff107224 */ /* 0x000fe400078e0007 */
[----:B------:R-:W-:Y:S02]  /*141b0*/  IMAD.MOV.U32 R17, RZ, RZ, RZ ;  /* 0x000000ffff117224 */ /* 0x000fe400078e00ff */
[----:B------:R-:W-:-:S07]  /*141c0*/  IMAD.MOV.U32 R18, RZ, RZ, RZ ;  /* 0x000000ffff127224 */ /* 0x000fce00078e00ff */
.L_x_1397:
[----:B------:R-:W-:-:S13]  /*141d0*/  ISETP.NE.AND P0, PT, R5, RZ, PT ;  /* 0x000000ff0500720c */ /* 0x000fda0003f05270 */
[----:B------:R-:W1:Y:S01]  /*141e0*/  @!P0 S2R R3, SR_CgaCtaId ;  /* 0x0000000000038919 */ /* 0x000e620000008800 */
[----:B------:R-:W-:-:S04]  /*141f0*/  @!P0 MOV R0, 0x400 ;  /* 0x0000040000008802 */ /* 0x000fc80000000f00 */
[----:B-1----:R-:W-:-:S05]  /*14200*/  @!P0 LEA R0, R3, R0, 0x18 ;  /* 0x0000000003008211 */ /* 0x002fca00078ec0ff */
[----:B0-----:R2:W-:Y:S01]  /*14210*/  @!P0 STS.128 [R0+0x2a8d0], R16 ;  /* 0x02a8d01000008388 */ /* 0x0015e20000000c00 */
[----:B------:R-:W-:Y:S06]  /*14220*/  BAR.ARV 0x5, 0x180 ;  /* 0x0146000000007b1d */ /* 0x000fec0000002000 */
.L_x_1390:
[----:B------:R3:W-:Y:S01]  /*14230*/  STL [R1+0x10], RZ ;  /* 0x000010ff01007387 */ /* 0x0007e20000100800 */
[----:B------:R-:W-:Y:S01]  /*14240*/  ULDC UR4, c[0x0][0xc3c] ;  /* 0x00030f0000047ab9 */ /* 0x000fe20000000800 */
[----:B------:R-:W-:Y:S01]  /*14250*/  IMAD.MOV.U32 R24, RZ, RZ, 0x1 ;  /* 0x00000001ff187424 */ /* 0x000fe200078e00ff */
[----:B-1----:R-:W-:Y:S01]  /*14260*/  ISETP.GE.AND P0, PT, R19, UR4, PT ;  /* 0x0000000413007c0c */ /* 0x002fe2000bf06270 */
[----:B------:R-:W-:-:S12]  /*14270*/  IMAD.MOV.U32 R23, RZ, RZ, RZ ;  /* 0x000000ffff177224 */ /* 0x000fd800078e00ff */
[----:B---3--:R-:W-:Y:S05]  /*14280*/  @P0 BRA `(.L_x_1398) ;  /* 0x0000005000e40947 */ /* 0x008fea0003800000 */
[----:B------:R-:W1:Y:S01]  /*14290*/  S2R R11, SR_TID.X ;  /* 0x00000000000b7919 */ /* 0x000e620000002100 */
[----:B------:R-:W3:Y:S01]  /*142a0*/  S2UR UR4, SR_CgaCtaId ;  /* 0x00000000000479c3 */ /* 0x000ee20000008800 */
[----:B------:R-:W-:Y:S01]  /*142b0*/  IMAD.MOV.U32 R30, RZ, RZ, 0x20 ;  /* 0x00000020ff1e7424 */ /* 0x000fe200078e00ff */
[----:B------:R-:W-:Y:S01]  /*142c0*/  ULOP3.LUT UR42, UR43, 0x2, URZ, 0xfc, !UPT ;  /* 0x000000022b2a7892 */ /* 0x000fe2000f8efc3f */
[----:B------:R4:W-:Y:S01]  /*142d0*/  STL [R1+0x10], RZ ;  /* 0x000010ff01007387 */ /* 0x0009e20000100800 */
[----:B------:R-:W-:Y:S01]  /*142e0*/  IMAD.MOV.U32 R36, RZ, RZ, 0x40 ;  /* 0x00000040ff247424 */ /* 0x000fe200078e00ff */
[----:B------:R-:W-:Y:S01]  /*142f0*/  ULOP3.LUT UR44, UR43, 0x1, URZ, 0xfc, !UPT ;  /* 0x000000012b2c7892 */ /* 0x000fe2000f8efc3f */
[----:B------:R-:W-:Y:S01]  /*14300*/  IMAD.MOV.U32 R24, RZ, RZ, 0x1 ;  /* 0x00000001ff187424 */ /* 0x000fe200078e00ff */
[----:B------:R-:W-:Y:S01]  /*14310*/  ULDC UR45, c[0x0][0xc] ;  /* 0x00000300002d7ab9 */ /* 0x000fe20000000800 */
[----:B------:R-:W-:Y:S02]  /*14320*/  IMAD.MOV.U32 R23, RZ, RZ, RZ ;  /* 0x000000ffff177224 */ /* 0x000fe400078e00ff */
[----:B---3--:R-:W-:-:S02]  /*14330*/  IMAD.U32 R32, RZ, RZ, UR4 ;  /* 0x00000004ff207e24 */ /* 0x008fc4000f8e00ff */
[C---:B-1----:R-:W-:Y:S01]  /*14340*/  IMAD.SHL.U32 R37, R11.reuse, 0x40, RZ ;  /* 0x000000400b257824 */ /* 0x042fe200078e00ff */
[----:B------:R-:W-:Y:S01]  /*14350*/  SHF.R.U32.HI R3, RZ, 0x1, R11 ;  /* 0x00000001ff037819 */ /* 0x000fe2000001160b */
[C---:B0-----:R-:W-:Y:S01]  /*14360*/  IMAD.SHL.U32 R2, R11.reuse, 0x80, RZ ;  /* 0x000000800b027824 */ /* 0x041fe200078e00ff */
[C---:B------:R-:W-:Y:S01]  /*14370*/  LOP3.LUT R10, R11.reuse, 0x7f, RZ, 0xc0, !PT ;  /* 0x0000007f0b0a7812 */ /* 0x040fe200078ec0ff */
[----:B------:R-:W-:Y:S01]  /*14380*/  IMAD.SHL.U32 R7, R11, 0x10, RZ ;  /* 0x000000100b077824 */ /* 0x000fe200078e00ff */
[----:B--2---:R-:W-:Y:S01]  /*14390*/  LOP3.LUT R0, R37, 0x180, RZ, 0xc0, !PT ;  /* 0x0000018025007812 */ /* 0x004fe200078ec0ff */
[C---:B------:R-:W-:Y:S01]  /*143a0*/  IMAD.SHL.U32 R9, R11.reuse, 0x2, RZ ;  /* 0x000000020b097824 */ /* 0x040fe200078e00ff */
[----:B------:R-:W-:Y:S02]  /*143b0*/  LOP3.LUT R4, R2, 0x380, RZ, 0xc0, !PT ;  /* 0x0000038002047812 */ /* 0x000fe400078ec0ff */
[----:B------:R-:W-:Y:S01]  /*143c0*/  LOP3.LUT R0, R0, 0x30, R3, 0xf8, !PT ;  /* 0x0000003000007812 */ /* 0x000fe200078ef803 */
[----:B------:R-:W-:Y:S01]  /*143d0*/  IMAD.SHL.U32 R3, R11, 0x8, RZ ;  /* 0x000000080b037824 */ /* 0x000fe200078e00ff */
[----:B------:R-:W-:-:S02]  /*143e0*/  LOP3.LUT R2, R2, 0x400, RZ, 0xc0, !PT ;  /* 0x0000040002027812 */ /* 0x000fc400078ec0ff */
[----:B------:R-:W-:Y:S02]  /*143f0*/  SHF.R.U32.HI R5, RZ, 0x5, R10 ;  /* 0x00000005ff057819 */ /* 0x000fe4000001160a */
[----:B------:R-:W-:Y:S02]  /*14400*/  LOP3.LUT R8, R7, 0x40, RZ, 0xc0, !PT ;  /* 0x0000004007087812 */ /* 0x000fe400078ec0ff */
[----:B------:R-:W-:Y:S01]  /*14410*/  LOP3.LUT R4, R4, 0x10, R11, 0xf8, !PT ;  /* 0x0000001004047812 */ /* 0x000fe200078ef80b */
[C---:B------:R-:W-:Y:S01]  /*14420*/  IMAD R2, R5.reuse, 0x800, R2 ;  /* 0x0000080005027824 */ /* 0x040fe200078e0202 */
[----:B------:R-:W-:Y:S01]  /*14430*/  LOP3.LUT R0, R0, 0x30, R3, 0x78, !PT ;  /* 0x0000003000007812 */ /* 0x000fe200078e7803 */
[----:B------:R-:W-:Y:S01]  /*14440*/  IMAD R33, R5, 0x200, R8 ;  /* 0x0000020005217824 */ /* 0x000fe200078e0208 */
[----:B------:R-:W-:Y:S02]  /*14450*/  LOP3.LUT R6, R7, 0x1b0, RZ, 0xc0, !PT ;  /* 0x000001b007067812 */ /* 0x000fe400078ec0ff */
[----:B------:R-:W-:-:S02]  /*14460*/  LOP3.LUT R5, R4, 0x70, R7, 0x78, !PT ;  /* 0x0000007004057812 */ /* 0x000fc400078e7807 */
[----:B------:R-:W-:Y:S01]  /*14470*/  LOP3.LUT R37, R0, 0x640, R37, 0xf8, !PT ;  /* 0x0000064000257812 */ /* 0x000fe200078ef825 */
[----:B------:R-:W-:Y:S01]  /*14480*/  IMAD.SHL.U32 R0, R11, 0x20, RZ ;  /* 0x000000200b007824 */ /* 0x000fe200078e00ff */
[----:B------:R-:W-:Y:S01]  /*14490*/  LOP3.LUT R6, R6, 0x30, R9, 0x78, !PT ;  /* 0x0000003006067812 */ /* 0x000fe200078e7809 */
[----:B------:R-:W-:Y:S01]  /*144a0*/  IMAD.IADD R34, R2, 0x1, R5 ;  /* 0x0000000102227824 */ /* 0x000fe200078e0205 */
[----:B------:R-:W-:Y:S02]  /*144b0*/  MOV R3, 0x400 ;  /* 0x0000040000037802 */ /* 0x000fe40000000f00 */
[----:B------:R-:W-:Y:S01]  /*144c0*/  LOP3.LUT R0, R0, 0x60, RZ, 0xc0, !PT ;  /* 0x0000006000007812 */ /* 0x000fe200078ec0ff */
[----:B------:R-:W-:Y:S01]  /*144d0*/  IMAD.IADD R33, R6, 0x1, R33 ;  /* 0x0000000106217824 */ /* 0x000fe200078e0221 */
[----:B------:R-:W-:Y:S02]  /*144e0*/  SHF.R.U32.HI R2, RZ, 0x2, R10 ;  /* 0x00000002ff027819 */ /* 0x000fe4000001160a */
[----:B------:R-:W-:-:S02]  /*144f0*/  LEA R22, R32, R3, 0x18 ;  /* 0x0000000320167211 */ /* 0x000fc400078ec0ff */
[----:B------:R-:W-:Y:S02]  /*14500*/  LOP3.LUT R0, R2, R0, RZ, 0xfc, !PT ;  /* 0x0000000002007212 */ /* 0x000fe400078efcff */
[----:B------:R-:W-:Y:S01]  /*14510*/  R2P PR, R11, 0x6 ;  /* 0x000000060b007804 */ /* 0x000fe20000000000 */
[----:B------:R-:W-:Y:S01]  /*14520*/  IMAD.IADD R0, R22, 0x1, R33 ;  /* 0x0000000116007824 */ /* 0x000fe200078e0221 */
[----:B------:R-:W-:-:S03]  /*14530*/  LOP3.LUT R26, R7, 0x30, RZ, 0xc0, !PT ;  /* 0x00000030071a7812 */ /* 0x000fc600078ec0ff */
[----:B------:R-:W-:Y:S01]  /*14540*/  SEL R30, R30, 0xffffffe0, !P1 ;  /* 0xffffffe01e1e7807 */ /* 0x000fe20004800000 */
[----:B------:R4:W-:Y:S01]  /*14550*/  STL [R1], R0 ;  /* 0x0000000001007387 */ /* 0x0009e20000100800 */
[----:B------:R-:W-:Y:S02]  /*14560*/  SEL R36, R36, 0xffffffc0, !P2 ;  /* 0xffffffc024247807 */ /* 0x000fe40005000000 */
[C---:B------:R-:W-:Y:S02]  /*14570*/  LOP3.LUT R3, R26.reuse, 0x40, RZ, 0xfc, !PT ;  /* 0x000000401a037812 */ /* 0x040fe400078efcff */
[----:B------:R-:W-:-:S07]  /*14580*/  LOP3.LUT R2, R26, 0x80, RZ, 0xfc, !PT ;  /* 0x000000801a027812 */ /* 0x000fce00078efcff */
.L_x_1479:
[----:B0-----:R-:W0:Y:S08]  /*14590*/  LDC.64 R4, c[0x0][0xa18] ;  /* 0x00028600ff047b82 */ /* 0x001e300000000a00 */
[----:B-1----:R-:W1:Y:S08]  /*145a0*/  LDC.64 R2, c[0x0][0xa28] ;  /* 0x00028a00ff027b82 */ /* 0x002e700000000a00 */
[----:B--2---:R-:W2:Y:S01]  /*145b0*/  LDC.64 R6, c[0x0][0xa00] ;  /* 0x00028000ff067b82 */ /* 0x004ea20000000a00 */
[----:B0-----:R-:W-:-:S07]  /*145c0*/  ISETP.NE.U32.AND P1, PT, R4, RZ, PT ;  /* 0x000000ff0400720c */ /* 0x001fce0003f25070 */
[----:B------:R-:W0:Y:S01]  /*145d0*/  LDC.64 R8, c[0x0][0xa00] ;  /* 0x00028000ff087b82 */ /* 0x000e220000000a00 */
[----:B------:R-:W-:Y:S02]  /*145e0*/  ISETP.NE.AND.EX P2, PT, R5, RZ, PT, P1 ;  /* 0x000000ff0500720c */ /* 0x000fe40003f45310 */
[----:B-1----:R-:W-:-:S04]  /*145f0*/  ISETP.NE.U32.AND P0, PT, R2, RZ, PT ;  /* 0x000000ff0200720c */ /* 0x002fc80003f05070 */
[----:B------:R-:W-:Y:S02]  /*14600*/  ISETP.NE.AND.EX P0, PT, R3, RZ, PT, P0 ;  /* 0x000000ff0300720c */ /* 0x000fe40003f05300 */
[----:B--2---:R-:W-:-:S05]  /*14610*/  ISETP.NE.U32.AND P1, PT, R6, RZ, PT ;  /* 0x000000ff0600720c */ /* 0x004fca0003f25070 */
[----:B------:R-:W1:Y:S01]  /*14620*/  @P2 LDC.64 R2, c[0x0][0xa18] ;  /* 0x00028600ff022b82 */ /* 0x000e620000000a00 */
[----:B------:R-:W-:-:S07]  /*14630*/  ISETP.NE.AND.EX P3, PT, R7, RZ, PT, P1 ;  /* 0x000000ff0700720c */ /* 0x000fce0003f65310 */
[----:B------:R-:W2:Y:S01]  /*14640*/  @P0 LDC.64 R4, c[0x0][0xa28] ;  /* 0x00028a00ff040b82 */ /* 0x000ea20000000a00 */
[----:B------:R-:W-:Y:S02]  /*14650*/  IMAD.MOV.U32 R27, RZ, RZ, RZ ;  /* 0x000000ffff1b7224 */ /* 0x000fe400078e00ff */
[----:B-1----:R-:W-:-:S05]  /*14660*/  @P2 IMAD.WIDE R2, R19, 0x4, R2 ;  /* 0x0000000413022825 */ /* 0x002fca00078e0202 */
[----:B---34-:R0:W3:Y:S01]  /*14670*/  @P2 LDG.E R0, desc[UR54][R2.64] ;  /* 0x0000003602002981 */ /* 0x0180e2000c1e1900 */
[----:B--2---:R-:W-:-:S06]  /*14680*/  @P0 IMAD.WIDE R4, R19, 0x4, R4 ;  /* 0x0000000413040825 */ /* 0x004fcc00078e0204 */
[----:B------:R1:W5:Y:S01]  /*14690*/  @P0 LDG.E R4, desc[UR54][R4.64] ;  /* 0x0000003604040981 */ /* 0x000362000c1e1900 */
[----:B0-----:R-:W-:Y:S01]  /*146a0*/  IMAD.WIDE R2, R19, 0x4, R8 ;  /* 0x0000000413027825 */ /* 0x001fe200078e0208 */
[----:B------:R-:W-:-:S04]  /*146b0*/  LOP3.LUT R25, R25, 0xffffffbf, RZ, 0xc0, !PT ;  /* 0xffffffbf19197812 */ /* 0x000fc800078ec0ff */
[----:B------:R1:W5:Y:S01]  /*146c0*/  @P3 LDG.E R27, desc[UR54][R2.64] ;  /* 0x00000036021b3981 */ /* 0x000362000c1e1900 */
[----:B------:R-:W-:Y:S02]  /*146d0*/  @P3 LOP3.LUT R25, R25, 0x40, RZ, 0xfc, !PT ;  /* 0x0000004019193812 */ /* 0x000fe400078efcff */
[----:B---3--:R-:W-:Y:S01]  /*146e0*/  @P2 R2UR UR37, R0 ;  /* 0x00000000002522ca */ /* 0x008fe200000e0000 */
[----:B-1----:R-:W-:-:S14]  /*146f0*/  @P2 BRA `(.L_x_1399) ;  /* 0x00000000001c2947 */ /* 0x002fdc0003800000 */
[----:B------:R-:W-:Y:S01]  /*14700*/  ULDC UR37, c[0x0][0x288] ;  /* 0x0000a20000257ab9 */ /* 0x000fe20000000800 */
[----:B------:R-:W-:Y:S05]  /*14710*/  @!P3 BRA `(.L_x_1399) ;  /* 0x000000000014b947 */ /* 0x000fea0003800000 */
[----:B------:R-:W2:Y:S04]  /*14720*/  LDG.E R5, desc[UR54][R2.64] ;  /* 0x0000003602057981 */ /* 0x000ea8000c1e1900 */
[----:B------:R-:W3:Y:S01]  /*14730*/  LDG.E R0, desc[UR54][R2.64+0x4] ;  /* 0x0000043602007981 */ /* 0x000ee2000c1e1900 */
[----:B--2---:R-:W-:Y:S02]  /*14740*/  R2UR UR4, R5 ;  /* 0x00000000050472ca */ /* 0x004fe400000e0000 */
[----:B---3--:R-:W-:-:S13]  /*14750*/  R2UR UR37, R0 ;  /* 0x00000000002572ca */ /* 0x008fda00000e0000 */
[----:B------:R-:W-:-:S12]  /*14760*/  UIADD3 UR37, -UR4, UR37, URZ ;  /* 0x0000002504257290 */ /* 0x000fd8000fffe13f */
.L_x_1399:
[----:B------:R-:W-:Y:S01]  /*14770*/  UMOV UR36, URZ ;  /* 0x0000003f00247c82 */ /* 0x000fe20008000000 */
[----:B------:R-:W-:Y:S01]  /*14780*/  ULDC.64 UR6, c[0x0][0xa20] ;  /* 0x0002880000067ab9 */ /* 0x000fe20000000a00 */
[----:B-----5:R-:W-:Y:S01]  /*14790*/  @P0 R2UR UR36, R4 ;  /* 0x00000000042402ca */ /* 0x020fe200000e0000 */
[----:B------:R-:W-:Y:S01]  /*147a0*/  ULDC.64 UR4, c[0x0][0x418] ;  /* 0x0001060000047ab9 */ /* 0x000fe20000000a00 */
[----:B------:R-:W-:Y:S01]  /*147b0*/  ISETP.NE.U32.AND P0, PT, RZ, UR6, PT ;  /* 0x00000006ff007c0c */ /* 0x000fe2000bf05070 */
[----:B------:R-:W-:Y:S01]  /*147c0*/  UISETP.NE.U32.AND UP0, UPT, UR4, URZ, UPT ;  /* 0x0000003f0400728c */ /* 0x000fe2000bf05070 */
[----:B------:R-:W-:Y:S02]  /*147d0*/  ULDC UR39, c[0x0][0x2f0] ;  /* 0x0000bc0000277ab9 */ /* 0x000fe40000000800 */
[----:B------:R-:W-:Y:S01]  /*147e0*/  ISETP.NE.AND.EX P0, PT, RZ, UR7, PT, P0 ;  /* 0x00000007ff007c0c */ /* 0x000fe2000bf05300 */
[----:B------:R-:W-:Y:S01]  /*147f0*/  UISETP.NE.AND.EX UP0, UPT, UR5, URZ, UPT, UP0 ;  /* 0x0000003f0500728c */ /* 0x000fe2000bf05300 */
[----:B------:R-:W-:-:S03]  /*14800*/  ULDC UR4, c[0x0][0x424] ;  /* 0x0001090000047ab9 */ /* 0x000fc60000000800 */
[----:B------:R-:W-:-:S04]  /*14810*/  USEL UR4, UR4, 0x1, UP0 ;  /* 0x0000000104047887 */ /* 0x000fc80008000000 */
[----:B------:R-:W-:-:S04]  /*14820*/  UIMAD UR39, UR4, UR39, URZ ;  /* 0x00000027042772a4 */ /* 0x000fc8000f8e023f */
[----:B------:R-:W-:Y:S08]  /*14830*/  @!P0 BRA `(.L_x_1400) ;  /* 0x0000000000148947 */ /* 0x000ff00003800000 */
[----:B------:R-:W0:Y:S02]  /*14840*/  LDC.64 R2, c[0x0][0xa20] ;  /* 0x00028800ff027b82 */ /* 0x000e240000000a00 */
[----:B0-----:R-:W-:-:S06]  /*14850*/  IMAD.WIDE R2, R19, 0x4, R2 ;  /* 0x0000000413027825 */ /* 0x001fcc00078e0202 */
[----:B------:R-:W2:Y:S02]  /*14860*/  LDG.E R2, desc[UR54][R2.64] ;  /* 0x0000003602027981 */ /* 0x000ea4000c1e1900 */
[----:B--2---:R-:W-:Y:S01]  /*14870*/  R2UR UR39, R2 ;  /* 0x00000000022772ca */ /* 0x004fe200000e0000 */
[----:B------:R-:W-:-:S14]  /*14880*/  BRA `(.L_x_1401) ;  /* 0x00000000002c7947 */ /* 0x000fdc0003800000 */
.L_x_1400:
[----:B------:R-:W-:Y:S02]  /*14890*/  ULDC.64 UR4, c[0x0][0xa08] ;  /* 0x0002820000047ab9 */ /* 0x000fe40000000a00 */
[----:B------:R-:W-:-:S04]  /*148a0*/  ISETP.NE.U32.AND P0, PT, RZ, UR4, PT ;  /* 0x00000004ff007c0c */ /* 0x000fc8000bf05070 */
[----:B------:R-:W-:-:S13]  /*148b0*/  ISETP.NE.AND.EX P0, PT, RZ, UR5, PT, P0 ;  /* 0x00000005ff007c0c */ /* 0x000fda000bf05300 */
[----:B------:R-:W-:Y:S05]  /*148c0*/  @!P0 BRA `(.L_x_1401) ;  /* 0x00000000001c8947 */ /* 0x000fea0003800000 */
[----:B------:R-:W0:Y:S02]  /*148d0*/  LDC.64 R2, c[0x0][0xa08] ;  /* 0x00028200ff027b82 */ /* 0x000e240000000a00 */
[----:B0-----:R-:W-:-:S05]  /*148e0*/  IMAD.WIDE R2, R19, 0x4, R2 ;  /* 0x0000000413027825 */ /* 0x001fca00078e0202 */
[----:B------:R-:W2:Y:S04]  /*148f0*/  LDG.E R4, desc[UR54][R2.64] ;  /* 0x0000003602047981 */ /* 0x000ea8000c1e1900 */
[----:B------:R-:W3:Y:S01]  /*14900*/  LDG.E R0, desc[UR54][R2.64+0x4] ;  /* 0x0000043602007981 */ /* 0x000ee2000c1e1900 */
[----:B--2---:R-:W-:Y:S02]  /*14910*/  R2UR UR39, R4 ;  /* 0x00000000042772ca */ /* 0x004fe400000e0000 */
[----:B---3--:R-:W-:-:S13]  /*14920*/  R2UR UR4, R0 ;  /* 0x00000000000472ca */ /* 0x008fda00000e0000 */
[----:B------:R-:W-:-:S12]  /*14930*/  UIADD3 UR39, -UR39, UR4, URZ ;  /* 0x0000000427277290 */ /* 0x000fd8000fffe13f */
.L_x_1401:
[----:B------:R-:W-:Y:S01]  /*14940*/  R2UR UR38, R17 ;  /* 0x00000000112672ca */ /* 0x000fe200000e0000 */
[----:B------:R-:W-:Y:S01]  /*14950*/  ULDC UR4, c[0x0][0x448] ;  /* 0x0001120000047ab9 */ /* 0x000fe20000000800 */
[----:B------:R-:W-:Y:S02]  /*14960*/  UIADD3 UR39, -UR36, UR39, URZ ;  /* 0x0000002724277290 */ /* 0x000fe4000fffe13f */
[----:B------:R-:W-:Y:S02]  /*14970*/  UISETP.NE.AND UP0, UPT, UR4, 0x1, UPT ;  /* 0x000000010400788c */ /* 0x000fe4000bf05270 */
[----:B------:R-:W-:Y:S01]  /*14980*/  UIADD3 UR9, UR39, 0x1, -UR37 ;  /* 0x0000000127097890 */ /* 0x000fe2000fffe825 */
[----:B------:R-:W-:Y:S01]  /*14990*/  ULDC.64 UR4, c[0x0][0x9e0] ;  /* 0x0002780000047ab9 */ /* 0x000fe20000000a00 */
[----:B------:R-:W-:-:S05]  /*149a0*/  UP2UR UR46, UPR, URZ, 0x1 ;  /* 0x000000013f2e7883 */ /* 0x000fca0008000000 */
[----:B------:R-:W-:Y:S02]  /*149b0*/  USHF.L.U32 UR38, UR38, 0x7, URZ ;  /* 0x0000000726267899 */ /* 0x000fe4000800063f */
[----:B------:R-:W-:Y:S01]  /*149c0*/  @UP0 ULDC UR6, c[0x0][0x44c] ;  /* 0x0001130000060ab9 */ /* 0x000fe20000000800 */
[----:B------:R-:W-:Y:S01]  /*149d0*/  @UP0 ULDC UR10, c[0x0][0x450] ;  /* 0x00011400000a0ab9 */ /* 0x000fe20000000800 */
[----:B------:R-:W-:-:S04]  /*149e0*/  UIADD3 UR8, UR38, 0x7f, URZ ;  /* 0x0000007f26087890 */ /* 0x000fc8000fffe03f */
[----:B------:R-:W-:-:S04]  /*149f0*/  UIMAD.WIDE.U32 UR6, UR8, UR6, URZ ;  /* 0x00000006080672a5 */ /* 0x000fc8000f8e003f */
[----:B------:R-:W-:Y:S02]  /*14a00*/  @UP0 USHF.R.U32.HI UR8, URZ, UR10, UR7 ;  /* 0x0000000a3f080299 */ /* 0x000fe40008011607 */
[----:B------:R-:W-:Y:S02]  /*14a10*/  UISETP.GE.AND UP0, UPT, UR5, 0x1, UPT ;  /* 0x000000010500788c */ /* 0x000fe4000bf06270 */
[----:B------:R-:W-:-:S04]  /*14a20*/  UIADD3 UR9, UR9, UR8, URZ ;  /* 0x0000000809097290 */ /* 0x000fc8000fffe03f */
[----:B------:R-:W-:Y:S01]  /*14a30*/  PLOP3.LUT P1, PT, PT, PT, UP0, 0x80, 0x0 ;  /* 0x000000000000781c */ /* 0x000fe20003f2f008 */
[----:B------:R-:W-:-:S12]  /*14a40*/  UIADD3 UR4, UR9, UR4, URZ ;  /* 0x0000000409047290 */ /* 0x000fd8000fffe03f */
[----:B------:R-:W-:Y:S05]  /*14a50*/  @!P1 BRA `(.L_x_1402) ;  /* 0x0000000000449947 */ /* 0x000fea0003800000 */
        /* <DEDUP_REMOVED lines=10> */
.L_x_1403:
[----:B------:R-:W-:-:S11]  /*14b00*/  UISETP.NE.AND UP0, UPT, UR5, 0x1, UPT ;  /* 0x000000010500788c */ /* 0x000fd6000bf05270 */
[----:B------:R-:W-:Y:S02]  /*14b10*/  @UP0 ULDC.64 UR10, c[0x0][0x9e8] ;  /* 0x00027a00000a0ab9 */ /* 0x000fe40000000a00 */
[----:B------:R-:W-:-:S04]  /*14b20*/  UIMAD.WIDE.U32 UR6, UR8, UR10, URZ ;  /* 0x0000000a080672a5 */ /* 0x000fc8000f8e003f */
[----:B------:R-:W-:-:S12]  /*14b30*/  @UP0 USHF.R.U32.HI UR8, URZ, UR11, UR7 ;  /* 0x0000000b3f080299 */ /* 0x000fd80008011607 */
.L_x_1404:
[----:B------:R-:W-:-:S04]  /*14b40*/  UIMAD UR8, UR8, UR5, UR5 ;  /* 0x00000005080872a4 */ /* 0x000fc8000f8e0205 */
[----:B------:R-:W-:-:S04]  /*14b50*/  UISETP.LT.AND UP0, UPT, UR4, UR8, UPT ;  /* 0x000000080400728c */ /* 0x000fc8000bf01270 */
[----:B------:R-:W-:-:S12]  /*14b60*/  USEL UR4, UR4, UR8, UP0 ;  /* 0x0000000804047287 */ /* 0x000fd80008000000 */
.L_x_1402:
[----:B------:R-:W-:Y:S02]  /*14b70*/  UISETP.NE.AND UP0, UPT, UR46, URZ, UPT ;  /* 0x0000003f2e00728c */ /* 0x000fe4000bf05270 */
[----:B------:R-:W-:Y:S02]  /*14b80*/  UIADD3 UR8, UR39, 0x7f, URZ ;  /* 0x0000007f27087890 */ /* 0x000fe4000fffe03f */
[----:B------:R-:W-:Y:S02]  /*14b90*/  UIADD3 UR9, UR4, 0x7f, URZ ;  /* 0x0000007f04097890 */ /* 0x000fe4000fffe03f */
[----:B------:R-:W-:Y:S02]  /*14ba0*/  USHF.R.S32.HI UR4, URZ, 0x1f, UR8 ;  /* 0x0000001f3f047899 */ /* 0x000fe40008011408 */
[----:B------:R-:W-:Y:S02]  /*14bb0*/  USHF.R.S32.HI UR10, URZ, 0x1f, UR9 ;  /* 0x0000001f3f0a7899 */ /* 0x000fe40008011409 */
[----:B------:R-:W-:Y:S01]  /*14bc0*/  ULEA.HI UR4, UR4, UR8, URZ, 0x7 ;  /* 0x0000000804047291 */ /* 0x000fe2000f8f383f */
[----:B------:R-:W-:Y:S01]  /*14bd0*/  @UP0 ULDC UR6, c[0x0][0x44c] ;  /* 0x0001130000060ab9 */ /* 0x000fe20000000800 */
[----:B------:R-:W-:-:S02]  /*14be0*/  ULEA.HI UR10, UR10, UR9, URZ, 0x7 ;  /* 0x000000090a0a7291 */ /* 0x000fc4000f8f383f */
[----:B------:R-:W-:Y:S01]  /*14bf0*/  UIMAD.WIDE.U32 UR6, UR38, UR6, URZ ;  /* 0x00000006260672a5 */ /* 0x000fe2000f8e003f */
[----:B------:R-:W-:Y:S01]  /*14c00*/  @UP0 ULDC UR9, c[0x0][0x450] ;  /* 0x0001140000090ab9 */ /* 0x000fe20000000800 */
[----:B------:R-:W-:Y:S02]  /*14c10*/  UMOV UR8, UR38 ;  /* 0x0000002600087c82 */ /* 0x000fe40008000000 */
[----:B------:R-:W-:Y:S02]  /*14c20*/  @UP0 USHF.R.U32.HI UR8, URZ, UR9, UR7 ;  /* 0x000000093f080299 */ /* 0x000fe40008011607 */
[----:B------:R-:W-:Y:S02]  /*14c30*/  USHF.R.S32.HI UR4, URZ, 0x7, UR4 ;  /* 0x000000073f047899 */ /* 0x000fe40008011404 */
[----:B------:R-:W-:Y:S02]  /*14c40*/  USHF.R.S32.HI UR10, URZ, 0x7, UR10 ;  /* 0x000000073f0a7899 */ /* 0x000fe4000801140a */
[----:B------:R-:W-:-:S02]  /*14c50*/  UIADD3 UR6, UR8, UR39, -UR37 ;  /* 0x0000002708067290 */ /* 0x000fc4000fffe825 */
[----:B------:R-:W-:Y:S01]  /*14c60*/  UISETP.LT.AND UP0, UPT, UR4, UR10, UPT ;  /* 0x0000000a0400728c */ /* 0x000fe2000bf01270 */
[----:B------:R-:W-:-:S03]  /*14c70*/  ULDC UR8, c[0x0][0x9dc] ;  /* 0x0002770000087ab9 */ /* 0x000fc60000000800 */
[----:B------:R-:W-:Y:S02]  /*14c80*/  USEL UR40, UR4, UR10, UP0 ;  /* 0x0000000a04287287 */ /* 0x000fe40008000000 */
[----:B------:R-:W-:Y:S01]  /*14c90*/  UIADD3 UR8, UR6, -UR8, URZ ;  /* 0x8000000806087290 */ /* 0x000fe2000fffe03f */
[----:B------:R-:W-:Y:S11]  /*14ca0*/  @!P1 BRA `(.L_x_1405) ;  /* 0x0000000000489947 */ /* 0x000ff60003800000 */
[----:B------:R-:W-:Y:S02]  /*14cb0*/  UMOV UR4, UR6 ;  /* 0x0000000600047c82 */ /* 0x000fe40008000000 */
        /* <DEDUP_REMOVED lines=10> */
.L_x_1406:
[----:B------:R-:W-:-:S11]  /*14d60*/  UISETP.NE.AND UP0, UPT, UR5, 0x1, UPT ;  /* 0x000000010500788c */ /* 0x000fd6000bf05270 */
[----:B------:R-:W-:Y:S02]  /*14d70*/  @UP0 ULDC.64 UR10, c[0x0][0x9e8] ;  /* 0x00027a00000a0ab9 */ /* 0x000fe40000000a00 */
[----:B------:R-:W-:-:S04]  /*14d80*/  UIMAD.WIDE.U32 UR6, UR4, UR10, URZ ;  /* 0x0000000a040672a5 */ /* 0x000fc8000f8e003f */
[----:B------:R-:W-:-:S12]  /*14d90*/  @UP0 USHF.R.U32.HI UR4, URZ, UR11, UR7 ;  /* 0x0000000b3f040299 */ /* 0x000fd80008011607 */
.L_x_1407:
[----:B------:R-:W-:-:S04]  /*14da0*/  UIMAD UR4, UR4, UR5, URZ ;  /* 0x00000005040472a4 */ /* 0x000fc8000f8e023f */
[----:B------:R-:W-:-:S04]  /*14db0*/  UISETP.LT.AND UP0, UPT, UR8, UR4, UPT ;  /* 0x000000040800728c */ /* 0x000fc8000bf01270 */
[----:B------:R-:W-:-:S12]  /*14dc0*/  USEL UR8, UR8, UR4, !UP0 ;  /* 0x0000000408087287 */ /* 0x000fd8000c000000 */
.L_x_1405:
        /* <DEDUP_REMOVED lines=16> */
[----:B------:R-:W0:Y:S02]  /*14ed0*/  FLO.U32 R0, UR4 ;  /* 0x0000000400007d00 */ /* 0x000e2400080e0000 */
[----:B0-----:R-:W-:-:S06]  /*14ee0*/  ISETP.EQ.U32.AND P0, PT, R0, R5, PT ;  /* 0x000000050000720c */ /* 0x001fcc0003f02070 */
[----:B------:R-:W1:Y:S07]  /*14ef0*/  POPC R5, UR4 ;  /* 0x0000000400057d09 */ /* 0x000e6e0008000000 */
[----:B-1----:R-:W2:Y:S01]  /*14f00*/  @P0 ATOMG.E.ADD.STRONG.GPU PT, R3, desc[UR54][R2.64], R5 ;  /* 0x00000005020309a8 */ /* 0x002ea200081ee1f6 */
[----:B------:R-:W0:Y:S02]  /*14f10*/  S2R R4, SR_LTMASK ;  /* 0x0000000000047919 */ /* 0x000e240000003900 */
[----:B0-----:R-:W-:-:S04]  /*14f20*/  LOP3.LUT R4, R4, UR4, RZ, 0xc0, !PT ;  /* 0x0000000404047c12 */ /* 0x001fc8000f8ec0ff */
[----:B------:R-:W0:Y:S01]  /*14f30*/  POPC R7, R4 ;  /* 0x0000000400077309 */ /* 0x000e220000000000 */
[----:B--2---:R-:W0:Y:S02]  /*14f40*/  SHFL.IDX PT, R0, R3, R0, 0x1f ;  /* 0x00001f0003007589 */ /* 0x004e2400000e0000 */
[----:B0-----:R-:W-:Y:S01]  /*14f50*/  IADD3 R16, R0, UR45, R7 ;  /* 0x0000002d00107c10 */ /* 0x001fe2000fffe007 */
[----:B------:R-:W-:Y:S06]  /*14f60*/  BRA `(.L_x_1410) ;  /* 0x0000003800e07947 */ /* 0x000fec0003800000 */
.L_x_1409:
        /* <DEDUP_REMOVED lines=20> */
.L_x_1412:
[----:B------:R-:W-:Y:S05]  /*150b0*/  BSYNC B6 ;  /* 0x0000000000067941 */ /* 0x000fea0003800000 */
.L_x_1411:
        /* <DEDUP_REMOVED lines=22> */
.L_x_1414:
[----:B------:R-:W-:Y:S05]  /*15220*/  BSYNC B6 ;  /* 0x0000000000067941 */ /* 0x000fea0003800000 */
.L_x_1413:
        /* <DEDUP_REMOVED lines=20> */
.L_x_1416:
[----:B------:R-:W-:Y:S05]  /*15370*/  BSYNC B6 ;  /* 0x0000000000067941 */ /* 0x000fea0003800000 */
.L_x_1415:
        /* <DEDUP_REMOVED lines=19> */
.L_x_1418:
[----:B------:R-:W-:Y:S05]  /*154b0*/  BSYNC B6 ;  /* 0x0000000000067941 */ /* 0x000fea0003800000 */
.L_x_1417:
[----:B------:R-:W0:Y:S01]  /*154c0*/  LDC.64 R2, c[0x0][0x9f8] ;  /* 0x00027e00ff027b82 */ /* 0x000e220000000a00 */
[----:B------:R-:W-:Y:S01]  /*154d0*/  IMAD.MOV.U32 R28, RZ, RZ, R19 ;  /* 0x000000ffff1c7224 */ /* 0x000fe200078e0013 */
[----:B------:R-:W1:Y:S01]  /*154e0*/  S2R R20, SR_TID.X ;  /* 0x0000000000147919 */ /* 0x000e620000002100 */
[----:B------:R-:W2:Y:S05]  /*154f0*/  S2R R17, SR_TID.X ;  /* 0x0000000000117919 */ /* 0x000eaa0000002100 */
[----:B------:R-:W3:Y:S01]  /*15500*/  LDC R10, c[0x0][0x430] ;  /* 0x00010c00ff0a7b82 */ /* 0x000ee20000000800 */
[----:B------:R-:W-:-:S07]  /*15510*/  IMAD.U32 R7, RZ, RZ, UR40 ;  /* 0x00000028ff077e24 */ /* 0x000fce000f8e00ff */
[----:B------:R-:W4:Y:S01]  /*15520*/  LDC R11, c[0x0][0x2f4] ;  /* 0x0000bd00ff0b7b82 */ /* 0x000f220000000800 */
[----:B0-----:R-:W-:-:S04]  /*15530*/  ISETP.NE.U32.AND P0, PT, R2, RZ, PT ;  /* 0x000000ff0200720c */ /* 0x001fc80003f05070 */
[----:B------:R-:W-:-:S13]  /*15540*/  ISETP.NE.AND.EX P0, PT, R3, RZ, PT, P0 ;  /* 0x000000ff0300720c */ /* 0x000fda0003f05300 */
[----:B------:R-:W0:Y:S02]  /*15550*/  @P0 LDC.64 R2, c[0x0][0x9f8] ;  /* 0x00027e00ff020b82 */ /* 0x000e240000000a00 */
[----:B0-----:R-:W-:-:S05]  /*15560*/  @P0 IMAD.WIDE R2, R19, 0x4, R2 ;  /* 0x0000000413020825 */ /* 0x001fca00078e0202 */
[----:B------:R0:W4:Y:S01]  /*15570*/  @P0 LDG.E R28, desc[UR54][R2.64] ;  /* 0x00000036021c0981 */ /* 0x000122000c1e1900 */
[----:B---3--:R-:W-:Y:S01]  /*15580*/  ISETP.NE.AND P1, PT, R10, 0x1, PT ;  /* 0x000000010a00780c */ /* 0x008fe20003f25270 */
[----:B-1----:R-:W-:Y:S01]  /*15590*/  IMAD.SHL.U32 R20, R20, 0x20, RZ ;  /* 0x0000002014147824 */ /* 0x002fe200078e00ff */
[----:B--2---:R-:W-:Y:S02]  /*155a0*/  LOP3.LUT R17, R17, 0x7f, RZ, 0xc0, !PT ;  /* 0x0000007f11117812 */ /* 0x004fe400078ec0ff */
[----:B------:R-:W-:Y:S02]  /*155b0*/  LEA R7, R7, 0xffffff80, 0x7 ;  /* 0xffffff8007077811 */ /* 0x000fe400078e38ff */
[----:B------:R-:W-:Y:S02]  /*155c0*/  SHF.R.U32.HI R17, RZ, 0x2, R17 ;  /* 0x00000002ff117819 */ /* 0x000fe40000011611 */
[----:B------:R-:W-:Y:S02]  /*155d0*/  LOP3.LUT R20, R20, 0x60, RZ, 0xc0, !PT ;  /* 0x0000006014147812 */ /* 0x000fe400078ec0ff */
[----:B------:R-:W-:-:S02]  /*155e0*/  LOP3.LUT R25, R25, 0xffffffef, RZ, 0xc0, !PT ;  /* 0xffffffef19197812 */ /* 0x000fc400078ec0ff */
[----:B------:R-:W-:Y:S01]  /*155f0*/  LOP3.LUT R4, R7, R17, R20, 0xfe, !PT ;  /* 0x0000001107047212 */ /* 0x000fe200078efe14 */
[----:B------:R-:W1:Y:S01]  /*15600*/  @P1 LDC R0, c[0x0][0x434] ;  /* 0x00010d00ff001b82 */ /* 0x000e620000000800 */
[----:B----4-:R-:W-:Y:S02]  /*15610*/  ISETP.GE.AND P3, PT, R26, R11, PT ;  /* 0x0000000b1a00720c */ /* 0x010fe40003f66270 */
[C---:B------:R-:W-:Y:S01]  /*15620*/  ISETP.GE.AND P0, PT, R4.reuse, UR39, PT ;  /* 0x0000002704007c0c */ /* 0x040fe2000bf06270 */
[----:B------:R-:W-:Y:S01]  /*15630*/  VIADD R9, R4, UR36 ;  /* 0x0000002404097c36 */ /* 0x000fe20008000000 */
[----:B------:R-:W-:-:S03]  /*15640*/  @P1 LOP3.LUT R25, R25, 0x10, RZ, 0xfc, !PT ;  /* 0x0000001019191812 */ /* 0x000fc600078efcff */
[----:B------:R-:W2:Y:S01]  /*15650*/  @P1 LDC R5, c[0x0][0x438] ;  /* 0x00010e00ff051b82 */ /* 0x000ea20000000800 */
[----:B------:R-:W-:-:S07]  /*15660*/  IMAD.MOV.U32 R8, RZ, RZ, R9 ;  /* 0x000000ffff087224 */ /* 0x000fce00078e0009 */
[----:B0-----:R-:W0:Y:S01]  /*15670*/  @!P0 LDC.64 R2, c[0x0][0x428] ;  /* 0x00010a00ff028b82 */ /* 0x001e220000000a00 */
[----:B-1----:R-:W-:-:S05]  /*15680*/  @P1 IMAD.HI.U32 R0, R9, R0, RZ ;  /* 0x0000000009001227 */ /* 0x002fca00078e00ff */
[----:B--2---:R-:W-:Y:S02]  /*15690*/  @P1 SHF.R.U32.HI R8, RZ, R5, R0 ;  /* 0x00000005ff081219 */ /* 0x004fe40000011600 */
[----:B------:R-:W1:Y:S03]  /*156a0*/  @!P0 LDC.64 R4, c[0x0][0x418] ;  /* 0x00010600ff048b82 */ /* 0x000e660000000a00 */
[----:B------:R-:W-:-:S04]  /*156b0*/  IMAD.MOV R6, RZ, RZ, -R8 ;  /* 0x000000ffff067224 */ /* 0x000fc800078e0a08 */
[----:B------:R-:W-:Y:S01]  /*156c0*/  IMAD R6, R10, R6, R9 ;  /* 0x000000060a067224 */ /* 0x000fe200078e0209 */
[----:B------:R-:W-:Y:S02]  /*156d0*/  @!P0 SHF.R.S32.HI R9, RZ, 0x1f, R8 ;  /* 0x0000001fff098819 */ /* 0x000fe40000011408 */
[----:B------:R-:W-:Y:S02]  /*156e0*/  LOP3.LUT R17, R26, 0x40, RZ, 0xfc, !PT ;  /* 0x000000401a117812 */ /* 0x000fe400078efcff */
[----:B------:R-:W-:Y:S01]  /*156f0*/  LOP3.LUT R25, R25, 0xfffffffb, RZ, 0xc0, !PT ;  /* 0xfffffffb19197812 */ /* 0x000fe200078ec0ff */
[----:B------:R-:W-:-:S03]  /*15700*/  IMAD.U32 R12, RZ, RZ, UR42 ;  /* 0x0000002aff0c7e24 */ /* 0x000fc6000f8e00ff */
[----:B------:R-:W-:Y:S02]  /*15710*/  @P3 LOP3.LUT R25, R25, 0x4, RZ, 0xfc, !PT ;  /* 0x0000000419193812 */ /* 0x000fe400078efcff */
[----:B------:R-:W-:Y:S02]  /*15720*/  ISETP.NE.AND P2, PT, R12, 0x3, PT ;  /* 0x000000030c00780c */ /* 0x000fe40003f45270 */
[----:B------:R-:W-:Y:S02]  /*15730*/  LOP3.LUT R25, R25, 0xfffffff7, RZ, 0xc0, !PT ;  /* 0xfffffff719197812 */ /* 0x000fe400078ec0ff */
[----:B------:R-:W-:Y:S02]  /*15740*/  LOP3.LUT R10, R26, 0x80, RZ, 0xfc, !PT ;  /* 0x000000801a0a7812 */ /* 0x000fe400078efcff */
[----:B------:R-:W-:Y:S01]  /*15750*/  LOP3.LUT R25, R25, 0xfffffffd, RZ, 0xc0, !PT ;  /* 0xfffffffd19197812 */ /* 0x000fe200078ec0ff */
[----:B------:R-:W-:Y:S01]  /*15760*/  UMOV UR4, 0xffffffff ;  /* 0xffffffff00047882 */ /* 0x000fe20000000000 */
[----:B------:R-:W-:Y:S01]  /*15770*/  SHF.R.S32.HI R31, RZ, 0x1f, R28 ;  /* 0x0000001fff1f7819 */ /* 0x000fe2000001141c */
[----:B0-----:R-:W-:-:S04]  /*15780*/  @!P0 IMAD.WIDE.U32 R8, R28, R2, R8 ;  /* 0x000000021c088225 */ /* 0x001fc800078e0008 */
[----:B------:R-:W-:-:S04]  /*15790*/  @!P0 IMAD R2, R31, R2, RZ ;  /* 0x000000021f028224 */ /* 0x000fc800078e02ff */
[----:B------:R-:W-:Y:S01]  /*157a0*/  @!P0 IMAD R3, R28, R3, R2 ;  /* 0x000000031c038224 */ /* 0x000fe200078e0202 */
[----:B-1----:R-:W-:-:S03]  /*157b0*/  @!P0 LEA R2, P1, R8, R4, 0x2 ;  /* 0x0000000408028211 */ /* 0x002fc600078210ff */
[----:B------:R-:W-:-:S05]  /*157c0*/  @!P0 IMAD.IADD R0, R9, 0x1, R3 ;  /* 0x0000000109008824 */ /* 0x000fca00078e0203 */
[----:B------:R-:W-:Y:S01]  /*157d0*/  @!P0 LEA.HI.X R3, R8, R5, R0, 0x2, P1 ;  /* 0x0000000508038211 */ /* 0x000fe200008f1400 */
[----:B------:R-:W-:Y:S01]  /*157e0*/  IMAD.MOV.U32 R5, RZ, RZ, RZ ;  /* 0x000000ffff057224 */ /* 0x000fe200078e00ff */
[----:B------:R-:W-:-:S05]  /*157f0*/  ISETP.GE.AND P1, PT, R17, R11, PT ;  /* 0x0000000b1100720c */ /* 0x000fca0003f26270 */
[----:B------:R0:W5:Y:S01]  /*15800*/  @!P0 LDG.E R5, desc[UR54][R2.64] ;  /* 0x0000003602058981 */ /* 0x000162000c1e1900 */
[----:B------:R-:W-:-:S07]  /*15810*/  ISETP.GE.AND P0, PT, R10, R11, PT ;  /* 0x0000000b0a00720c */ /* 0x000fce0003f06270 */
[----:B------:R-:W-:-:S04]  /*15820*/  @P1 LOP3.LUT R25, R25, 0x2, RZ, 0xfc, !PT ;  /* 0x0000000219191812 */ /* 0x000fc800078efcff */
[----:B------:R-:W-:-:S04]  /*15830*/  @P2 LOP3.LUT R25, R25, 0x8, RZ, 0xfc, !PT ;  /* 0x0000000819192812 */ /* 0x000fc800078efcff */
[----:B------:R-:W-:-:S04]  /*15840*/  LOP3.LUT R25, R25, 0xfffffffe, RZ, 0xc0, !PT ;  /* 0xfffffffe19197812 */ /* 0x000fc800078ec0ff */
[----:B------:R-:W-:Y:S01]  /*15850*/  @P0 LOP3.LUT R25, R25, 0x1, RZ, 0xfc, !PT ;  /* 0x0000000119190812 */ /* 0x000fe200078efcff */
[----:B0-----:R-:W-:Y:S06]  /*15860*/  BRA.DIV UR4, `(.L_x_1419) ;  /* 0x0000004604487947 */ /* 0x001fec000b800000 */
.L_x_1499:
[----:B------:R-:W-:Y:S01]  /*15870*/  SHF.R.S32.HI R29, RZ, 0x1f, R18 ;  /* 0x0000001fff1d7819 */ /* 0x000fe20000011412 */
[----:B------:R-:W-:Y:S06]  /*15880*/  @!P2 BRA `(.L_x_1420) ;  /* 0x000000000004a947 */ /* 0x000fec0003800000 */
[----:B------:R-:W-:Y:S01]  /*15890*/  BPT.TRAP 0x1 ;  /* 0x000000040000795c */ /* 0x000fe20000300000 */
.L_x_1420:
[----:B------:R-:W-:Y:S01]  /*158a0*/  IMAD R4, R23, 0x8, R22 ;  /* 0x0000000817047824 */ /* 0x000fe200078e0216 */
[----:B------:R-:W-:Y:S01]  /*158b0*/  SHF.L.U32 R21, R24, 0x1f, RZ ;  /* 0x0000001f18157819 */ /* 0x000fe200000006ff */
[----:B------:R-:W-:Y:S01]  /*158c0*/  BSSY B0, `(.L_x_1421) ;  /* 0x0000004000007945 */ /* 0x000fe20003800000 */
[----:B------:R-:W-:Y:S02]  /*158d0*/  SHF.R.S32.HI R10, RZ, 0x1f, R6 ;  /* 0x0000001fff0a7819 */ /* 0x000fe40000011406 */
[----:B------:R-:W0:Y:S02]  /*158e0*/  SYNCS.PHASECHK.TRANS64.TRYWAIT P0, [R4+URZ+0x2a880], R21 ;  /* 0x02a88015040075a7 */ /* 0x000e24000800017f */
[----:B0-----:R-:W-:Y:S05]  /*158f0*/  @!P0 BRA `(.L_x_1422) ;  /* 0x0000004400508947 */ /* 0x001fea0003800000 */
.L_x_1500:
[----:B------:R-:W-:Y:S05]  /*15900*/  BSYNC B0 ;  /* 0x0000000000007941 */ /* 0x000fea0003800000 */
.L_x_1421:
        /* <DEDUP_REMOVED lines=8> */
[----:B------:R-:W-:Y:S02]  /*15990*/  IMAD R17, R23, 0x6000, R33 ;  /* 0x0000600017117824 */ /* 0x000fe400078e0221 */
        /* <DEDUP_REMOVED lines=9> */
[----:B------:R-:W-:Y:S01]  /*15a30*/  UMOV UR4, 0xffffffff ;  /* 0xffffffff00047882 */ /* 0x000fe20000000000 */
[----:B-1----:R-:W-:-:S04]  /*15a40*/  LOP3.LUT R8, R8, 0x7f, RZ, 0xc0, !PT ;  /* 0x0000007f08087812 */ /* 0x002fc800078ec0ff */
[----:B------:R-:W-:Y:S02]  /*15a50*/  SHF.R.U32.HI R11, RZ, 0x2, R8 ;  /* 0x00000002ff0b7819 */ /* 0x000fe40000011608 */
[----:B------:R-:W-:Y:S02]  /*15a60*/  IADD3 R8, P0, R2, UR6, RZ ;  /* 0x0000000602087c10 */ /* 0x000fe4000ff1e0ff */
[----:B------:R-:W-:Y:S02]  /*15a70*/  IADD3 R7, -R11, UR39, -R7 ;  /* 0x000000270b077c10 */ /* 0x000fe4000fffe907 */
[----:B------:R-:W-:Y:S02]  /*15a80*/  IADD3.X R9, R3, UR7, R9, P0, !PT ;  /* 0x0000000703097c10 */ /* 0x000fe400087fe409 */
[----:B------:R-:W-:Y:S01]  /*15a90*/  ISETP.GE.AND P5, PT, R7, 0x1, PT ;  /* 0x000000010700780c */ /* 0x000fe20003fa6270 */
[----:B------:R-:W-:-:S12]  /*15aa0*/  BRA.DIV UR4, `(.L_x_1423) ;  /* 0x0000004204f87947 */ /* 0x000fd8000b800000 */
[----:B------:R-:W1:Y:S01]  /*15ab0*/  SHFL.IDX PT, R2, R8, RZ, 0x1c1f ;  /* 0x001c1fff08027589 */ /* 0x000e6200000e0000 */
[----:B------:R-:W2:Y:S01]  /*15ac0*/  LDC R12, c[0x0][0x2f4] ;  /* 0x0000bd00ff0c7b82 */ /* 0x000ea20000000800 */
[C---:B------:R-:W-:Y:S02]  /*15ad0*/  LOP3.LUT R13, R26.reuse, 0x40, RZ, 0xfc, !PT ;  /* 0x000000401a0d7812 */ /* 0x040fe400078efcff */
[----:B------:R-:W3:Y:S01]  /*15ae0*/  SHFL.IDX PT, R0, R9, RZ, 0x1c1f ;  /* 0x001c1fff09007589 */ /* 0x000ee200000e0000 */
[----:B------:R-:W-:Y:S02]  /*15af0*/  LOP3.LUT R11, R26, 0x80, RZ, 0xfc, !PT ;  /* 0x000000801a0b7812 */ /* 0x000fe400078efcff */
[----:B------:R-:W-:Y:S02]  /*15b00*/  ISETP.GE.AND P6, PT, R7, 0x61, PT ;  /* 0x000000610700780c */ /* 0x000fe40003fc6270 */
[----:B------:R-:W-:Y:S02]  /*15b10*/  LOP3.LUT R25, R25, 0xffffffdf, RZ, 0xc0, !PT ;  /* 0xffffffdf19197812 */ /* 0x000fe400078ec0ff */
[----:B------:R-:W-:-:S09]  /*15b20*/  ISETP.GE.AND P4, PT, R7, 0x21, PT ;  /* 0x000000210700780c */ /* 0x000fd20003f86270 */
[----:B------:R-:W-:Y:S02]  /*15b30*/  @P6 LOP3.LUT R25, R25, 0x20, RZ, 0xfc, !PT ;  /* 0x0000002019196812 */ /* 0x000fe400078efcff */
[C---:B-1----:R-:W-:Y:S02]  /*15b40*/  IADD3 R2, P0, R26.reuse, R2, RZ ;  /* 0x000000021a027210 */ /* 0x042fe40007f1e0ff */
[-C--:B--2---:R-:W-:Y:S02]  /*15b50*/  ISETP.GE.AND P3, PT, R26, R12.reuse, PT ;  /* 0x0000000c1a00720c */ /* 0x084fe40003f66270 */
[----:B------:R-:W-:Y:S01]  /*15b60*/  ISETP.GE.AND P2, PT, R13, R12, PT ;  /* 0x0000000c0d00720c */ /* 0x000fe20003f46270 */
[----:B---3--:R-:W-:Y:S01]  /*15b70*/  IMAD.X R3, RZ, RZ, R0, P0 ;  /* 0x000000ffff037224 */ /* 0x008fe200000e0600 */
[C---:B------:R-:W-:Y:S01]  /*15b80*/  ISETP.LT.OR P0, PT, R7.reuse, 0x1, P3 ;  /* 0x000000010700780c */ /* 0x040fe20001f01670 */
[----:B------:R-:W-:Y:S01]  /*15b90*/  IMAD.IADD R0, R22, 0x1, R17 ;  /* 0x0000000116007824 */ /* 0x000fe200078e0211 */
[----:B------:R-:W-:-:S11]  /*15ba0*/  ISETP.LT.OR P1, PT, R7, 0x1, P2 ;  /* 0x000000010700780c */ /* 0x000fd60001721670 */
[----:B------:R-:W-:Y:S01]  /*15bb0*/  @!PT LDS RZ, [RZ] ;  /* 0x00000000fffff984 */ /* 0x000fe20000000800 */
[----:B------:R-:W-:Y:S01]  /*15bc0*/  LDGSTS.E.BYPASS.LTC128B.128 [R0+0xc400], desc[UR54][R2.64], !P0 ;  /* 0x0c40000002007fae */ /* 0x000fe2000c101d76 */
[----:B------:R-:W-:-:S03]  /*15bd0*/  ISETP.GE.AND P0, PT, R11, R12, PT ;  /* 0x0000000c0b00720c */ /* 0x000fc60003f06270 */
        /* <DEDUP_REMOVED lines=18> */
[----:B------:R-:W-:-:S13]  /*15d00*/  ISETP.LT.OR P1, PT, R7, 0x41, P3 ;  /* 0x000000410700780c */ /* 0x000fda0001f21670 */
[----:B------:R-:W-:Y:S01]  /*15d10*/  LDGSTS.E.BYPASS.LTC128B.128 [R0+0xd400], desc[UR54][R2.64], !P1 ;  /* 0x0d40000002007fae */ /* 0x000fe2000c901d76 */
[----:B------:R-:W-:-:S13]  /*15d20*/  ISETP.LT.OR P1, PT, R7, 0x41, P2 ;  /* 0x000000410700780c */ /* 0x000fda0001721670 */
[----:B------:R-:W-:Y:S01]  /*15d30*/  LDGSTS.E.BYPASS.LTC128B.128 [R0+0xf400], desc[UR54][R2.64+0x40], !P1 ;  /* 0x0f40004002007fae */ /* 0x000fe2000c901d76 */
[----:B------:R-:W-:-:S13]  /*15d40*/  ISETP.LT.OR P1, PT, R7, 0x41, P0 ;  /* 0x000000410700780c */ /* 0x000fda0000721670 */
[----:B------:R1:W-:Y:S01]  /*15d50*/  LDGSTS.E.BYPASS.LTC128B.128 [R0+0x11400], desc[UR54][R2.64+0x80], !P1 ;  /* 0x1140008002007fae */ /* 0x0003e2000c901d76 */
[----:B------:R-:W-:-:S03]  /*15d60*/  ISETP.GE.AND P1, PT, R7, 0x41, PT ;  /* 0x000000410700780c */ /* 0x000fc60003f26270 */
[----:B-1-3--:R1:W2:Y:S10]  /*15d70*/  SHFL.IDX PT, R2, R8, 0x3, 0x1c1f ;  /* 0x007c1f0008027f89 */ /* 0x00a2b400000e0000 */
.L_x_1510:
        /* <DEDUP_REMOVED lines=13> */
.L_x_1424:
        /* <DEDUP_REMOVED lines=11> */
.L_x_1425:
[----:B------:R2:W-:Y:S01]  /*15f00*/  SYNCS.ARRIVE.TRANS64.A1T0 RZ, [R4+URZ+0x2a870], RZ ;  /* 0x02a870ff04ff79a7 */ /* 0x0005e2000810003f */
[----:B------:R-:W-:Y:S05]  /*15f10*/  @!P3 BRA `(.L_x_1426) ;  /* 0x000000000004b947 */ /* 0x000fea0003800000 */
[----:B------:R-:W-:Y:S01]  /*15f20*/  BPT.TRAP 0x1 ;  /* 0x000000040000795c */ /* 0x000fe20000300000 */
.L_x_1426:
[----:B------:R-:W3:Y:S01]  /*15f30*/  SYNCS.PHASECHK.TRANS64.TRYWAIT P0, [R4+URZ+0x2a840], R21 ;  /* 0x02a84015040075a7 */ /* 0x000ee2000800017f */
[----:B------:R-:W-:Y:S04]  /*15f40*/  BSSY B0, `(.L_x_1427) ;  /* 0x0000002000007945 */ /* 0x000fe80003800000 */
[----:B---3--:R-:W-:Y:S05]  /*15f50*/  @!P0 BRA `(.L_x_1428) ;  /* 0x0000004400708947 */ /* 0x008fea0003800000 */
.L_x_1511:
[----:B------:R-:W-:Y:S05]  /*15f60*/  BSYNC B0 ;  /* 0x0000000000007941 */ /* 0x000fea0003800000 */
.L_x_1427:
[----:B------:R-:W-:Y:S01]  /*15f70*/  ULDC.64 UR4, c[0x0][0x300] ;  /* 0x0000c00000047ab9 */ /* 0x000fe20000000a00 */
[----:B------:R-:W4:Y:S01]  /*15f80*/  LDC R9, c[0x0][0x2f4] ;  /* 0x0000bd00ff097b82 */ /* 0x000f220000000800 */
[----:B------:R-:W-:Y:S01]  /*15f90*/  IMAD R7, R10, UR4, RZ ;  /* 0x000000040a077c24 */ /* 0x000fe2000f8e02ff */
[----:B------:R-:W-:Y:S01]  /*15fa0*/  ULDC.64 UR6, c[0x0][0x2e8] ;  /* 0x0000ba0000067ab9 */ /* 0x000fe20000000a00 */
[----:B------:R-:W-:Y:S01]  /*15fb0*/  IMAD.WIDE.U32 R2, R6, UR4, RZ ;  /* 0x0000000406027c25 */ /* 0x000fe2000f8e00ff */
[C---:B------:R-:W-:Y:S02]  /*15fc0*/  LOP3.LUT R11, R26.reuse, 0x80, RZ, 0xfc, !PT ;  /* 0x000000801a0b7812 */ /* 0x040fe400078efcff */
[----:B-1----:R-:W-:Y:S01]  /*15fd0*/  LOP3.LUT R8, R26, 0x40, RZ, 0xfc, !PT ;  /* 0x000000401a087812 */ /* 0x002fe200078efcff */
[----:B------:R-:W-:Y:S01]  /*15fe0*/  IMAD R7, R6, UR5, R7 ;  /* 0x0000000506077c24 */ /* 0x000fe2000f8e0207 */
[----:B------:R-:W-:Y:S02]  /*15ff0*/  ULDC.64 UR4, c[0x0][0x310] ;  /* 0x0000c40000047ab9 */ /* 0x000fe40000000a00 */
[----:B------:R-:W-:-:S02]  /*16000*/  IMAD R20, R20, UR4, RZ ;  /* 0x0000000414147c24 */ /* 0x000fc4000f8e02ff */
[----:B------:R-:W-:Y:S02]  /*16010*/  IMAD.IADD R3, R3, 0x1, R7 ;  /* 0x0000000103037824 */ /* 0x000fe400078e0207 */
[C---:B------:R-:W-:Y:S02]  /*16020*/  IMAD R20, R5.reuse, UR5, R20 ;  /* 0x0000000505147c24 */ /* 0x040fe4000f8e0214 */
[----:B------:R-:W-:Y:S01]  /*16030*/  IMAD.WIDE.U32 R2, R5, UR4, R2 ;  /* 0x0000000405027c25 */ /* 0x000fe2000f8e0002 */
[----:B------:R-:W-:-:S03]  /*16040*/  ULDC.64 UR4, c[0x0][0x308] ;  /* 0x0000c20000047ab9 */ /* 0x000fc60000000a00 */
[----:B------:R-:W-:Y:S02]  /*16050*/  IMAD.IADD R3, R3, 0x1, R20 ;  /* 0x0000000103037824 */ /* 0x000fe400078e0214 */
[----:B------:R-:W-:Y:S02]  /*16060*/  IMAD R5, R29, UR4, RZ ;  /* 0x000000041d057c24 */ /* 0x000fe4000f8e02ff */
[C---:B------:R-:W-:Y:S01]  /*16070*/  IMAD.WIDE.U32 R2, R18.reuse, UR4, R2 ;  /* 0x0000000412027c25 */ /* 0x040fe2000f8e0002 */
[----:B------:R-:W-:Y:S01]  /*16080*/  UMOV UR4, 0xffffffff ;  /* 0xffffffff00047882 */ /* 0x000fe20000000000 */
[-C--:B----4-:R-:W-:Y:S02]  /*16090*/  ISETP.GE.AND P2, PT, R11, R9.reuse, PT ;  /* 0x000000090b00720c */ /* 0x090fe40003f46270 */
[----:B------:R-:W-:Y:S01]  /*160a0*/  IMAD R7, R18, UR5, R5 ;  /* 0x0000000512077c24 */ /* 0x000fe2000f8e0205 */
[----:B------:R-:W-:Y:S02]  /*160b0*/  IADD3 R5, P0, R2, UR6, RZ ;  /* 0x0000000602057c10 */ /* 0x000fe4000ff1e0ff */
[----:B------:R-:W-:-:S02]  /*160c0*/  ISETP.GE.AND P3, PT, R8, R9, PT ;  /* 0x000000090800720c */ /* 0x000fc40003f66270 */
[----:B------:R-:W-:Y:S01]  /*160d0*/  IADD3.X R6, R3, UR7, R7, P0, !PT ;  /* 0x0000000703067c10 */ /* 0x000fe200087fe407 */
[----:B------:R-:W-:Y:S10]  /*160e0*/  BRA.DIV UR4, `(.L_x_1429) ;  /* 0x0000004604207947 */ /* 0x000ff4000b800000 */
[----:B------:R-:W1:Y:S01]  /*160f0*/  SHFL.IDX PT, R14, R5, RZ, 0x1c1f ;  /* 0x001c1fff050e7589 */ /* 0x000e6200000e0000 */
[----:B------:R-:W-:-:S03]  /*16100*/  ISETP.GE.AND P6, PT, R26, R9, PT ;  /* 0x000000091a00720c */ /* 0x000fc60003fc6270 */
[----:B------:R-:W4:Y:S01]  /*16110*/  SHFL.IDX PT, R2, R6, RZ, 0x1c1f ;  /* 0x001c1fff06027589 */ /* 0x000f2200000e0000 */
[----:B-1----:R-:W-:-:S03]  /*16120*/  @P5 IADD3 R7, P0, R26, R14, RZ ;  /* 0x0000000e1a075210 */ /* 0x002fc60007f1e0ff */
[----:B------:R-:W1:Y:S02]  /*16130*/  SHFL.IDX PT, R14, R5, 0x1, 0x1c1f ;  /* 0x003c1f00050e7f89 */ /* 0x000e6400000e0000 */
[----:B----4-:R-:W-:Y:S02]  /*16140*/  @P5 IMAD.X R3, RZ, RZ, R2, P0 ;  /* 0x000000ffff035224 */ /* 0x010fe400000e0602 */
[----:B------:R-:W-:-:S05]  /*16150*/  @P5 IMAD.MOV.U32 R2, RZ, RZ, R7 ;  /* 0x000000ffff025224 */ /* 0x000fca00078e0007 */
[----:B------:R-:W-:Y:S04]  /*16160*/  @P5 LDGSTS.E.BYPASS.LTC128B.128 [R0+0x1e400], desc[UR54][R2.64], !P6 ;  /* 0x1e40000002005fae */ /* 0x000fe8000f101d76 */
[----:B------:R-:W-:Y:S04]  /*16170*/  @P5 LDGSTS.E.BYPASS.LTC128B.128 [R0+0x20400], desc[UR54][R2.64+0x40], !P3 ;  /* 0x2040004002005fae */ /* 0x000fe8000d901d76 */
[----:B------:R4:W-:Y:S01]  /*16180*/  @P5 LDGSTS.E.BYPASS.LTC128B.128 [R0+0x22400], desc[UR54][R2.64+0x80], !P2 ;  /* 0x2240008002005fae */ /* 0x0009e2000d101d76 */
[----:B-1----:R-:W-:-:S03]  /*16190*/  @P4 IADD3 R7, P0, R26, R14, RZ ;  /* 0x0000000e1a074210 */ /* 0x002fc60007f1e0ff */
[----:B------:R-:W-:Y:S04]  /*161a0*/  SHFL.IDX PT, R14, R5, 0x2, 0x1c1f ;  /* 0x005c1f00050e7f89 */ /* 0x000fe800000e0000 */
[----:B----4-:R-:W1:Y:S02]  /*161b0*/  SHFL.IDX PT, R2, R6, 0x1, 0x1c1f ;  /* 0x003c1f0006027f89 */ /* 0x010e6400000e0000 */
[----:B-1----:R-:W-:Y:S02]  /*161c0*/  @P4 IMAD.X R8, RZ, RZ, R2, P0 ;  /* 0x000000ffff084224 */ /* 0x002fe400000e0602 */
[----:B------:R-:W-:Y:S01]  /*161d0*/  @P4 IMAD.MOV.U32 R2, RZ, RZ, R7 ;  /* 0x000000ffff024224 */ /* 0x000fe200078e0007 */
[----:B------:R-:W-:Y:S01]  /*161e0*/  @P1 IADD3 R7, P0, R26, R14, RZ ;  /* 0x0000000e1a071210 */ /* 0x000fe20007f1e0ff */
[----:B------:R-:W-:Y:S01]  /*161f0*/  @P4 IMAD.MOV.U32 R3, RZ, RZ, R8 ;  /* 0x000000ffff034224 */ /* 0x000fe200078e0008 */
[----:B------:R-:W-:Y:S04]  /*16200*/  SHFL.IDX PT, R14, R5, 0x3, 0x1c1f ;  /* 0x007c1f00050e7f89 */ /* 0x000fe800000e0000 */
[----:B------:R-:W-:Y:S04]  /*16210*/  @P4 LDGSTS.E.BYPASS.LTC128B.128 [R0+0x1ec00], desc[UR54][R2.64], !P6 ;  /* 0x1ec0000002004fae */ /* 0x000fe8000f101d76 */
[----:B------:R-:W-:Y:S04]  /*16220*/  @P4 LDGSTS.E.BYPASS.LTC128B.128 [R0+0x20c00], desc[UR54][R2.64+0x40], !P3 ;  /* 0x20c0004002004fae */ /* 0x000fe8000d901d76 */
[----:B------:R1:W-:Y:S04]  /*16230*/  @P4 LDGSTS.E.BYPASS.LTC128B.128 [R0+0x22c00], desc[UR54][R2.64+0x80], !P2 ;  /* 0x22c0008002004fae */ /* 0x0003e8000d101d76 */
[----:B-1----:R-:W1:Y:S04]  /*16240*/  SHFL.IDX PT, R2, R6, 0x2, 0x1c1f ;  /* 0x005c1f0006027f89 */ /* 0x002e6800000e0000 */
[----:B------:R-:W4:Y:S01]  /*16250*/  SHFL.IDX PT, R6, R6, 0x3, 0x1c1f ;  /* 0x007c1f0006067f89 */ /* 0x000f2200000e0000 */
[----:B-1----:R-:W-:-:S02]  /*16260*/  @P1 IMAD.X R8, RZ, RZ, R2, P0 ;  /* 0x000000ffff081224 */ /* 0x002fc400000e0602 */
[----:B------:R-:W-:Y:S02]  /*16270*/  @P1 IMAD.MOV.U32 R2, RZ, RZ, R7 ;  /* 0x000000ffff021224 */ /* 0x000fe400078e0007 */
[----:B------:R-:W-:-:S05]  /*16280*/  @P1 IMAD.MOV.U32 R3, RZ, RZ, R8 ;  /* 0x000000ffff031224 */ /* 0x000fca00078e0008 */
[----:B------:R1:W-:Y:S04]  /*16290*/  @P1 LDGSTS.E.BYPASS.LTC128B.128 [R0+0x1f400], desc[UR54][R2.64], !P6 ;  /* 0x1f40000002001fae */ /* 0x0003e8000f101d76 */
[----:B------:R1:W-:Y:S04]  /*162a0*/  @P1 LDGSTS.E.BYPASS.LTC128B.128 [R0+0x21400], desc[UR54][R2.64+0x40], !P3 ;  /* 0x2140004002001fae */ /* 0x0003e8000d901d76 */
[----:B----4-:R1:W-:Y:S02]  /*162b0*/  @P1 LDGSTS.E.BYPASS.LTC128B.128 [R0+0x23400], desc[UR54][R2.64+0x80], !P2 ;  /* 0x2340008002001fae */ /* 0x0103e4000d101d76 */
.L_x_1521:
[----:B------:R-:W-:Y:S02]  /*162c0*/  LOP3.LUT P1, RZ, R25, 0x20, RZ, 0xc0, !PT ;  /* 0x0000002019ff7812 */ /* 0x000fe4000782c0ff */
[----:B------:R-:W-:-:S11]  /*162d0*/  ISETP.GE.AND P4, PT, R26, R9, PT ;  /* 0x000000091a00720c */ /* 0x000fd60003f86270 */
[----:B-1----:R-:W-:-:S05]  /*162e0*/  @P1 IADD3 R2, P0, R26, R14, RZ ;  /* 0x0000000e1a021210 */ /* 0x002fca0007f1e0ff */
        /* <DEDUP_REMOVED lines=9> */
.L_x_1430:
        /* <DEDUP_REMOVED lines=11> */
.L_x_1431:
[----:B------:R1:W-:Y:S02]  /*16430*/  SYNCS.ARRIVE.TRANS64.A1T0 RZ, [R4+URZ+0x2a830], RZ ;  /* 0x02a830ff04ff79a7 */ /* 0x0003e4000810003f */
[----:B------:R-:W-:Y:S05]  /*16440*/  WARPSYNC.ALL ;  /* 0x0000000000007948 */ /* 0x000fea0003800000 */
[----:B------:R-:W-:Y:S01]  /*16450*/  ULDC.64 UR4, c[0x0][0x298] ;  /* 0x0000a60000047ab9 */ /* 0x000fe20000000a00 */
[----:B------:R-:W-:Y:S01]  /*16460*/  VIADD R2, R22, 0x18400 ;  /* 0x0001840016027836 */ /* 0x000fe20000000000 */
[----:B------:R-:W-:Y:S01]  /*16470*/  SHF.R.S32.HI R0, RZ, 0x1f, R27 ;  /* 0x0000001fff007819 */ /* 0x000fe2000001141b */
[----:B0123--:R-:W-:Y:S01]  /*16480*/  IMAD.WIDE.U32 R4, R27, UR4, RZ ;  /* 0x000000041b047c25 */ /* 0x00ffe2000f8e00ff */
[----:B------:R-:W-:Y:S01]  /*16490*/  BSSY B6, `(.L_x_1432) ;  /* 0x0000018000067945 */ /* 0x000fe20003800000 */
[----:B------:R-:W-:Y:S01]  /*164a0*/  BAR.SYNC.DEFER_BLOCKING 0x8, 0x180 ;  /* 0x0206000000007b1d */ /* 0x000fe20000010000 */
[----:B------:R-:W-:Y:S01]  /*164b0*/  LOP3.LUT P0, RZ, R2, 0x1bf, RZ, 0xc0, !PT ;  /* 0x000001bf02ff7812 */ /* 0x000fe2000780c0ff */
[----:B------:R-:W-:-:S04]  /*164c0*/  IMAD R0, R0, UR4, RZ ;  /* 0x0000000400007c24 */ /* 0x000fc8000f8e02ff */
[----:B------:R-:W-:Y:S01]  /*164d0*/  IMAD R0, R27, UR5, R0 ;  /* 0x000000051b007c24 */ /* 0x000fe2000f8e0200 */
[----:B------:R0:W-:Y:S03]  /*164e0*/  STL.64 [R1+0x8], R4 ;  /* 0x0000080401007387 */ /* 0x0001e60000100a00 */
[----:B------:R-:W-:-:S04]  /*164f0*/  IMAD.IADD R17, R5, 0x1, R0 ;  /* 0x0000000105117824 */ /* 0x000fc800078e0200 */
[----:B------:R-:W-:Y:S05]  /*16500*/  @!P0 BRA `(.L_x_1433) ;  /* 0x0000000000408947 */ /* 0x000fea0003800000 */
[----:B------:R-:W-:Y:S01]  /*16510*/  MOV R2, 0x0 ;  /* 0x0000000000027802 */ /* 0x000fe20000000f00 */
[----:B------:R-:W-:Y:S01]  /*16520*/  ULDC.64 UR6, c[0x4][0xc0] ;  /* 0x0100300000067ab9 */ /* 0x000fe20000000a00 */
[----:B------:R-:W-:Y:S01]  /*16530*/  ULDC.64 UR8, c[0x4][0xc8] ;  /* 0x0100320000087ab9 */ /* 0x000fe20000000a00 */
[----:B------:R-:W-:Y:S01]  /*16540*/  ULDC.64 UR4, c[0x4][0x28] ;  /* 0x01000a0000047ab9 */ /* 0x000fe20000000a00 */
[----:B0-----:R-:W-:Y:S02]  /*16550*/  IMAD.U32 R4, RZ, RZ, UR6 ;  /* 0x00000006ff047e24 */ /* 0x001fe4000f8e00ff */
        /* <DEDUP_REMOVED lines=11> */
.L_x_1433:
[----:B------:R-:W-:Y:S05]  /*16610*/  BSYNC B6 ;  /* 0x0000000000067941 */ /* 0x000fea0003800000 */
.L_x_1432:
[----:B------:R-:W2:Y:S01]  /*16620*/  LDL.LU.64 R2, [R1+0x8] ;  /* 0x0000080001027983 */ /* 0x000ea20000300a00 */
[----:B------:R-:W-:Y:S01]  /*16630*/  UISETP.NE.AND UP0, UPT, UR46, URZ, UPT ;  /* 0x0000003f2e00728c */ /* 0x000fe2000bf05270 */
[----:B------:R-:W-:Y:S01]  /*16640*/  LOP3.LUT P6, RZ, R25, 0x40, RZ, 0xc0, !PT ;  /* 0x0000004019ff7812 */ /* 0x000fe200078cc0ff */
[----:B------:R-:W-:Y:S01]  /*16650*/  ULDC.64 UR4, c[0x0][0x2d8] ;  /* 0x0000b60000047ab9 */ /* 0x000fe20000000a00 */
[----:B------:R1:W5:Y:S01]  /*16660*/  LDL R9, [R1] ;  /* 0x0000000001097983 */ /* 0x0003620000100800 */
[----:B0-----:R-:W-:Y:S01]  /*16670*/  IMAD R5, R29, UR4, RZ ;  /* 0x000000041d057c24 */ /* 0x001fe2000f8e02ff */
[----:B------:R-:W-:Y:S01]  /*16680*/  SHF.R.S32.HI R4, RZ, 0x1f, R19 ;  /* 0x0000001fff047819 */ /* 0x000fe20000011413 */
[----:B------:R-:W0:Y:S01]  /*16690*/  S2R R21, SR_TID.X ;  /* 0x0000000000157919 */ /* 0x000e220000002100 */
[----:B------:R-:W-:Y:S01]  /*166a0*/  PLOP3.LUT P0, PT, PT, PT, UP0, 0x80, 0x0 ;  /* 0x000000000000781c */ /* 0x000fe20003f0f008 */
[----:B------:R-:W-:Y:S01]  /*166b0*/  IMAD R5, R18, UR5, R5 ;  /* 0x0000000512057c24 */ /* 0x000fe2000f8e0205 */
[----:B------:R-:W-:Y:S01]  /*166c0*/  SEL R4, R4, RZ, !P6 ;  /* 0x000000ff04047207 */ /* 0x000fe20007000000 */
[----:B------:R-:W3:Y:S01]  /*166d0*/  S2R R20, SR_TID.X ;  /* 0x0000000000147919 */ /* 0x000ee20000002100 */
[----:B------:R-:W-:Y:S01]  /*166e0*/  SEL R6, R19, RZ, !P6 ;  /* 0x000000ff13067207 */ /* 0x000fe20007000000 */
[----:B------:R-:W-:Y:S01]  /*166f0*/  @UP0 ULDC UR6, c[0x0][0x450] ;  /* 0x0001140000060ab9 */ /* 0x000fe20000000800 */
[----:B0-----:R-:W-:Y:S01]  /*16700*/  IMAD.SHL.U32 R21, R21, 0x20, RZ ;  /* 0x0000002015157824 */ /* 0x001fe200078e00ff */
[----:B---3--:R-:W-:-:S04]  /*16710*/  LOP3.LUT R20, R20, 0x7f, RZ, 0xc0, !PT ;  /* 0x0000007f14147812 */ /* 0x008fc800078ec0ff */
[----:B------:R-:W-:Y:S02]  /*16720*/  LOP3.LUT R21, R21, 0x60, RZ, 0xc0, !PT ;  /* 0x0000006015157812 */ /* 0x000fe400078ec0ff */
[----:B------:R-:W-:-:S04]  /*16730*/  SHF.R.U32.HI R20, RZ, 0x2, R20 ;  /* 0x00000002ff147819 */ /* 0x000fc80000011614 */
[----:B------:R-:W-:-:S05]  /*16740*/  LOP3.LUT R20, R20, R21, RZ, 0xfc, !PT ;  /* 0x0000001514147212 */ /* 0x000fca00078efcff */
[----:B------:R-:W-:Y:S02]  /*16750*/  VIADD R0, R20, UR38 ;  /* 0x0000002614007c36 */ /* 0x000fe40008000000 */
[----:B------:R-:W0:Y:S01]  /*16760*/  S2R R20, SR_TID.X ;  /* 0x0000000000147919 */ /* 0x000e220000002100 */
[C---:B------:R-:W-:Y:S02]  /*16770*/  LOP3.LUT R10, R26.reuse, 0x40, RZ, 0xfc, !PT ;  /* 0x000000401a0a7812 */ /* 0x040fe400078efcff */
[----:B------:R-:W-:Y:S02]  /*16780*/  LOP3.LUT R11, R26, 0x80, RZ, 0xfc, !PT ;  /* 0x000000801a0b7812 */ /* 0x000fe400078efcff */
[----:B0-----:R-:W-:Y:S01]  /*16790*/  LOP3.LUT R20, R20, 0x7f, RZ, 0xc0, !PT ;  /* 0x0000007f14147812 */ /* 0x001fe200078ec0ff */
[----:B--2---:R-:W-:Y:S02]  /*167a0*/  IMAD.MOV.U32 R3, RZ, RZ, R17 ;  /* 0x000000ffff037224 */ /* 0x004fe400078e0011 */
[----:B------:R-:W-:Y:S01]  /*167b0*/  IMAD.WIDE.U32 R2, R18, UR4, R2 ;  /* 0x0000000412027c25 */ /* 0x000fe2000f8e0002 */
[----:B------:R-:W-:-:S03]  /*167c0*/  @UP0 ULDC UR4, c[0x0][0x44c] ;  /* 0x0001130000040ab9 */ /* 0x000fc60000000800 */
[----:B------:R-:W-:Y:S01]  /*167d0*/  @P0 IMAD.HI.U32 R7, R0, UR4, RZ ;  /* 0x0000000400070c27 */ /* 0x000fe2000f8e00ff */
[----:B------:R-:W-:Y:S01]  /*167e0*/  PLOP3.LUT P0, PT, PT, PT, UP0, 0x80, 0x0 ;  /* 0x000000000000781c */ /* 0x000fe20003f0f008 */
[----:B------:R-:W-:Y:S02]  /*167f0*/  ULDC.64 UR4, c[0x0][0x2e0] ;  /* 0x0000b80000047ab9 */ /* 0x000fe40000000a00 */
[----:B------:R-:W-:Y:S02]  /*16800*/  IMAD.IADD R3, R3, 0x1, R5 ;  /* 0x0000000103037824 */ /* 0x000fe400078e0205 */
[----:B------:R-:W0:Y:S01]  /*16810*/  LDC R5, c[0x0][0x448] ;  /* 0x00011200ff057b82 */ /* 0x000e220000000800 */
[----:B------:R-:W-:Y:S02]  /*16820*/  IMAD R8, R4, UR4, RZ ;  /* 0x0000000404087c24 */ /* 0x000fe4000f8e02ff */
[----:B------:R-:W-:Y:S02]  /*16830*/  IMAD.MOV.U32 R4, RZ, RZ, R0 ;  /* 0x000000ffff047224 */ /* 0x000fe400078e0000 */
[----:B------:R-:W-:-:S03]  /*16840*/  IMAD.WIDE.U32 R2, R6, UR4, R2 ;  /* 0x0000000406027c25 */ /* 0x000fc6000f8e0002 */
[----:B------:R-:W-:Y:S01]  /*16850*/  @P0 SHF.R.U32.HI R4, RZ, UR6, R7 ;  /* 0x00000006ff040c19 */ /* 0x000fe20008011607 */
[----:B------:R-:W-:Y:S01]  /*16860*/  IMAD R7, R6, UR5, R8 ;  /* 0x0000000506077c24 */ /* 0x000fe2000f8e0208 */
[----:B------:R-:W-:Y:S02]  /*16870*/  ULDC.64 UR4, c[0x0][0x2d0] ;  /* 0x0000b40000047ab9 */ /* 0x000fe40000000a00 */
[----:B------:R-:W-:Y:S01]  /*16880*/  SHF.R.S32.HI R6, RZ, 0x1f, R4 ;  /* 0x0000001fff067819 */ /* 0x000fe20000011404 */
[----:B------:R-:W-:-:S04]  /*16890*/  IMAD.IADD R3, R3, 0x1, R7 ;  /* 0x0000000103037824 */ /* 0x000fc800078e0207 */
[----:B------:R-:W-:Y:S02]  /*168a0*/  IMAD R6, R6, UR4, RZ ;  /* 0x0000000406067c24 */ /* 0x000fe4000f8e02ff */
[----:B------:R-:W-:-:S04]  /*168b0*/  IMAD.WIDE.U32 R2, R4, UR4, R2 ;  /* 0x0000000404027c25 */ /* 0x000fc8000f8e0002 */
[----:B------:R-:W-:Y:S01]  /*168c0*/  IMAD R6, R4, UR5, R6 ;  /* 0x0000000504067c24 */ /* 0x000fe2000f8e0206 */
[----:B------:R-:W-:Y:S01]  /*168d0*/  ULDC.64 UR4, c[0x0][0x2c8] ;  /* 0x0000b20000047ab9 */ /* 0x000fe20000000a00 */
[----:B------:R-:W-:-:S04]  /*168e0*/  IMAD.MOV R4, RZ, RZ, -R4 ;  /* 0x000000ffff047224 */ /* 0x000fc800078e0a04 */
[----:B0-----:R-:W-:Y:S02]  /*168f0*/  IMAD R0, R5, R4, R0 ;  /* 0x0000000405007224 */ /* 0x001fe400078e0200 */
[----:B------:R-:W-:-:S03]  /*16900*/  IMAD.IADD R3, R3, 0x1, R6 ;  /* 0x0000000103037824 */ /* 0x000fc600078e0206 */
[----:B------:R-:W-:Y:S01]  /*16910*/  SHF.R.S32.HI R4, RZ, 0x1f, R0 ;  /* 0x0000001fff047819 */ /* 0x000fe20000011400 */
[----:B------:R-:W-:-:S04]  /*16920*/  IMAD.WIDE.U32 R2, R0, UR4, R2 ;  /* 0x0000000400027c25 */ /* 0x000fc8000f8e0002 */
[----:B------:R-:W-:-:S04]  /*16930*/  IMAD R7, R4, UR4, RZ ;  /* 0x0000000404077c24 */ /* 0x000fc8000f8e02ff */
[----:B------:R-:W-:Y:S01]  /*16940*/  IMAD R7, R0, UR5, R7 ;  /* 0x0000000500077c24 */ /* 0x000fe2000f8e0207 */
[----:B------:R-:W-:Y:S02]  /*16950*/  ULDC.64 UR4, c[0x0][0x280] ;  /* 0x0000a00000047ab9 */ /* 0x000fe40000000a00 */
[----:B------:R-:W-:Y:S01]  /*16960*/  IADD3 R0, P0, R2, UR4, RZ ;  /* 0x0000000402007c10 */ /* 0x000fe2000ff1e0ff */
[----:B------:R-:W-:-:S03]  /*16970*/  ULDC UR4, c[0x0][0x2b8] ;  /* 0x0000ae0000047ab9 */ /* 0x000fc60000000800 */
[----:B------:R-:W-:Y:S01]  /*16980*/  IADD3.X R4, R3, UR5, R7, P0, !PT ;  /* 0x0000000503047c10 */ /* 0x000fe200087fe407 */
[----:B------:R-:W-:Y:S01]  /*16990*/  UMOV UR5, 0xffffffff ;  /* 0xffffffff00057882 */ /* 0x000fe20000000000 */
[----:B------:R-:W-:Y:S02]  /*169a0*/  ISETP.GE.AND P3, PT, R26, UR4, PT ;  /* 0x000000041a007c0c */ /* 0x000fe4000bf66270 */
[----:B------:R-:W-:Y:S02]  /*169b0*/  ISETP.GE.AND P2, PT, R10, UR4, PT ;  /* 0x000000040a007c0c */ /* 0x000fe4000bf46270 */
[----:B------:R-:W-:Y:S02]  /*169c0*/  ISETP.GE.AND P0, PT, R11, UR4, PT ;  /* 0x000000040b007c0c */ /* 0x000fe4000bf06270 */
[----:B------:R-:W-:Y:S01]  /*169d0*/  SHF.R.U32.HI R10, RZ, 0x2, R20 ;  /* 0x00000002ff0a7819 */ /* 0x000fe20000011614 */
[----:B-1----:R-:W-:Y:S10]  /*169e0*/  BRA.DIV UR5, `(.L_x_1434) ;  /* 0x0000004205287947 */ /* 0x002ff4000b800000 */
[----:B------:R-:W0:Y:S01]  /*169f0*/  SHFL.IDX PT, R14, R0, RZ, 0x1c1f ;  /* 0x001c1fff000e7589 */ /* 0x000e2200000e0000 */
[----:B------:R-:W-:Y:S02]  /*16a00*/  IMAD R5, R5, UR37, RZ ;  /* 0x0000002505057c24 */ /* 0x000fe4000f8e02ff */
[----:B------:R-:W-:Y:S01]  /*16a10*/  VIADD R6, R10, UR38 ;  /* 0x000000260a067c36 */ /* 0x000fe20008000000 */
[----:B------:R-:W1:Y:S03]  /*16a20*/  SHFL.IDX PT, R2, R4, RZ, 0x1c1f ;  /* 0x001c1fff04027589 */ /* 0x000e6600000e0000 */
[C---:B------:R-:W-:Y:S01]  /*16a30*/  VIADD R8, R6.reuse, 0x20 ;  /* 0x0000002006087836 */ /* 0x040fe20000000000 */
[----:B------:R-:W-:-:S13]  /*16a40*/  ISETP.GE.AND P1, PT, R6, R5, PT ;  /* 0x000000050600720c */ /* 0x000fda0003f26270 */
        /* <DEDUP_REMOVED lines=8> */
[----:B------:R-:W-:-:S02]  /*16ad0*/  VIADD R8, R6, 0x40 ;  /* 0x0000004006087836 */ /* 0x000fc40000000000 */
[----:B-1----:R-:W1:Y:S10]  /*16ae0*/  SHFL.IDX PT, R2, R4, 0x1, 0x1c1f ;  /* 0x003c1f0004027f89 */ /* 0x002e7400000e0000 */
[----:B0-----:R-:W-:-:S05]  /*16af0*/  @!P1 IADD3 R14, P4, R26, R14, RZ ;  /* 0x0000000e1a0e9210 */ /* 0x001fca0007f9e0ff */
[----:B-1----:R-:W-:Y:S02]  /*16b00*/  @!P1 IMAD.X R7, RZ, RZ, R2, P4 ;  /* 0x000000ffff079224 */ /* 0x002fe400020e0602 */
[----:B------:R-:W-:Y:S02]  /*16b10*/  @!P1 IMAD.MOV.U32 R2, RZ, RZ, R14 ;  /* 0x000000ffff029224 */ /* 0x000fe400078e000e */
[----:B------:R-:W-:Y:S01]  /*16b20*/  @!P1 IMAD.MOV.U32 R3, RZ, RZ, R7 ;  /* 0x000000ffff039224 */ /* 0x000fe200078e0007 */
[----:B------:R-:W0:Y:S04]  /*16b30*/  SHFL.IDX PT, R14, R0, 0x2, 0x1c1f ;  /* 0x005c1f00000e7f89 */ /* 0x000e2800000e0000 */
[----:B------:R-:W-:Y:S04]  /*16b40*/  @!P1 LDGSTS.E.BYPASS.LTC128B.128 [R9+0x18c00], desc[UR54][R2.64], !P3 ;  /* 0x18c0000002099fae */ /* 0x000fe8000d901d76 */
[----:B------:R-:W-:Y:S04]  /*16b50*/  @!P1 LDGSTS.E.BYPASS.LTC128B.128 [R9+0x1ac00], desc[UR54][R2.64+0x40], !P2 ;  /* 0x1ac0004002099fae */ /* 0x000fe8000d101d76 */
[----:B------:R1:W-:Y:S01]  /*16b60*/  @!P1 LDGSTS.E.BYPASS.LTC128B.128 [R9+0x1cc00], desc[UR54][R2.64+0x80], !P0 ;  /* 0x1cc0008002099fae */ /* 0x0003e2000c101d76 */
[----:B------:R-:W-:-:S03]  /*16b70*/  ISETP.GE.AND P1, PT, R8, R5, PT ;  /* 0x000000050800720c */ /* 0x000fc60003f26270 */
[----:B-1----:R-:W1:Y:S10]  /*16b80*/  SHFL.IDX PT, R2, R4, 0x2, 0x1c1f ;  /* 0x005c1f0004027f89 */ /* 0x002e7400000e0000 */
[----:B0-----:R-:W-:Y:S01]  /*16b90*/  @!P1 IADD3 R14, P4, R26, R14, RZ ;  /* 0x0000000e1a0e9210 */ /* 0x001fe20007f9e0ff */
[----:B------:R-:W0:Y:S04]  /*16ba0*/  SHFL.IDX PT, R4, R4, 0x3, 0x1c1f ;  /* 0x007c1f0004047f89 */ /* 0x000e2800000e0000 */
[----:B-1----:R-:W-:-:S02]  /*16bb0*/  @!P1 IMAD.X R7, RZ, RZ, R2, P4 ;  /* 0x000000ffff079224 */ /* 0x002fc400020e0602 */
[----:B------:R-:W-:Y:S02]  /*16bc0*/  @!P1 IMAD.MOV.U32 R2, RZ, RZ, R14 ;  /* 0x000000ffff029224 */ /* 0x000fe400078e000e */
[----:B------:R-:W-:Y:S01]  /*16bd0*/  @!P1 IMAD.MOV.U32 R3, RZ, RZ, R7 ;  /* 0x000000ffff039224 */ /* 0x000fe200078e0007 */
[----:B------:R1:W2:Y:S04]  /*16be0*/  SHFL.IDX PT, R14, R0, 0x3, 0x1c1f ;  /* 0x007c1f00000e7f89 */ /* 0x0002a800000e0000 */
[----:B------:R1:W-:Y:S04]  /*16bf0*/  @!P1 LDGSTS.E.BYPASS.LTC128B.128 [R9+0x19400], desc[UR54][R2.64], !P3 ;  /* 0x1940000002099fae */ /* 0x0003e8000d901d76 */
[----:B------:R1:W-:Y:S04]  /*16c00*/  @!P1 LDGSTS.E.BYPASS.LTC128B.128 [R9+0x1b400], desc[UR54][R2.64+0x40], !P2 ;  /* 0x1b40004002099fae */ /* 0x0003e8000d101d76 */
[----:B0-----:R1:W-:Y:S02]  /*16c10*/  @!P1 LDGSTS.E.BYPASS.LTC128B.128 [R9+0x1d400], desc[UR54][R2.64+0x80], !P0 ;  /* 0x1d40008002099fae */ /* 0x0013e4000c101d76 */
.L_x_1530:
[----:B------:R-:W-:Y:S01]  /*16c20*/  VIADD R6, R6, 0x60 ;  /* 0x0000006006067836 */ /* 0x000fe20000000000 */
[----:B------:R-:W-:Y:S04]  /*16c30*/  BSSY B0, `(.L_x_1435) ;  /* 0x000000b000007945 */ /* 0x000fe80003800000 */
[----:B------:R-:W-:-:S13]  /*16c40*/  ISETP.GE.AND P1, PT, R6, R5, PT ;  /* 0x000000050600720c */ /* 0x000fda0003f26270 */
[----:B------:R-:W-:Y:S05]  /*16c50*/  @P1 BRA `(.L_x_1436) ;  /* 0x0000000000201947 */ /* 0x000fea0003800000 */
[----:B-12---:R-:W-:-:S05]  /*16c60*/  IADD3 R2, P1, R26, R14, RZ ;  /* 0x0000000e1a027210 */ /* 0x006fca0007f3e0ff */
[----:B------:R-:W-:-:S05]  /*16c70*/  IMAD.X R3, RZ, RZ, R4, P1 ;  /* 0x000000ffff037224 */ /* 0x000fca00008e0604 */
[----:B------:R-:W-:Y:S01]  /*16c80*/  @!PT LDS RZ, [RZ] ;  /* 0x00000000fffff984 */ /* 0x000fe20000000800 */
[----:B------:R-:W-:Y:S01]  /*16c90*/  @!PT LDS RZ, [RZ] ;  /* 0x00000000fffff984 */ /* 0x000fe20000000800 */
[----:B------:R-:W-:Y:S01]  /*16ca0*/  @!PT LDS RZ, [RZ] ;  /* 0x00000000fffff984 */ /* 0x000fe20000000800 */
[----:B------:R0:W-:Y:S04]  /*16cb0*/  LDGSTS.E.BYPASS.LTC128B.128 [R9+0x19c00], desc[UR54][R2.64], !P3 ;  /* 0x19c0000002097fae */ /* 0x0001e8000d901d76 */
[----:B------:R0:W-:Y:S04]  /*16cc0*/  LDGSTS.E.BYPASS.LTC128B.128 [R9+0x1bc00], desc[UR54][R2.64+0x40], !P2 ;  /* 0x1bc0004002097fae */ /* 0x0001e8000d101d76 */
[----:B------:R0:W-:Y:S02]  /*16cd0*/  LDGSTS.E.BYPASS.LTC128B.128 [R9+0x1dc00], desc[UR54][R2.64+0x80], !P0 ;  /* 0x1dc0008002097fae */ /* 0x0001e4000c101d76 */
.L_x_1436:
[----:B------:R-:W-:Y:S05]  /*16ce0*/  BSYNC B0 ;  /* 0x0000000000007941 */ /* 0x000fea0003800000 */
.L_x_1435:
[----:B------:R-:W-:Y:S01]  /*16cf0*/  NOP ;  /* 0x0000000000007918 */ /* 0x000fe20000000000 */
[----:B------:R-:W-:-:S13]  /*16d00*/  PLOP3.LUT P0, PT, PT, PT, PT, 0x80, 0x0 ;  /* 0x000000000000781c */ /* 0x000fda0003f0f070 */
.L_x_1437:
[----:B------:R-:W-:Y:S02]  /*16d10*/  PLOP3.LUT P1, PT, P1, P0, PT, 0xa2, 0x0 ;  /* 0x000000000000781c */ /* 0x000fe40000f21472 */
[----:B------:R-:W-:-:S08]  /*16d20*/  @P0 R2UR P1, UR4, R22 ;  /* 0x00000000160402ca */ /* 0x000fd00000020000 */
[----:B------:R-:W-:-:S05]  /*16d30*/  @P0 PLOP3.LUT P0, PT, P1, PT, PT, 0x80, 0x0 ;  /* 0x000000000000081c */ /* 0x000fca0000f0f070 */
[----:B------:R-:W-:Y:S01]  /*16d40*/  @!P1 SYNCS.ARRIVE.TRANS64.RED.A0T1 RZ, [UR4+0x2a800], RZ ;  /* 0x02a800ffffff99a7 */ /* 0x000fe20008200404 */
[----:B------:R-:W-:Y:S07]  /*16d50*/  @!P1 ARRIVES.LDGSTSBAR.64.TRANSCNT [UR4+0x2a800] ;  /* 0x02a80000ff0099b0 */ /* 0x000fee0008000a84 */
[----:B------:R-:W-:Y:S05]  /*16d60*/  @P0 BRA.U.ANY `(.L_x_1437) ;  /* 0xfffffffd00e80947 */ /* 0x000fea000393ffff */
[----:B01----:R-:W3:Y:S02]  /*16d70*/  LDL.LU R2, [R1+0x10] ;  /* 0x0000100001027983 */ /* 0x003ee40000300800 */
[----:B---3--:R-:W-:-:S05]  /*16d80*/  VIADD R2, R2, 0x1 ;  /* 0x0000000102027836 */ /* 0x008fca0000000000 */
        /* <DEDUP_REMOVED lines=10> */
.L_x_1531:
[----:B------:R-:W-:Y:S05]  /*16e30*/  BSYNC B0 ;  /* 0x0000000000007941 */ /* 0x000fea0003800000 */
.L_x_1438:
[----:B------:R-:W-:-:S04]  /*16e40*/  UIADD3 UR4, UR40, -0x2, URZ ;  /* 0xfffffffe28047890 */ /* 0x000fc8000fffe03f */
[----:B------:R-:W-:-:S06]  /*16e50*/  UISETP.GE.AND UP0, UPT, UR4, UR41, UPT ;  /* 0x000000290400728c */ /* 0x000fcc000bf06270 */
[----:B------:R-:W-:-:S13]  /*16e60*/  PLOP3.LUT P0, PT, PT, PT, UP0, 0x80, 0x0 ;  /* 0x000000000000781c */ /* 0x000fda0003f0f008 */
[----:B------:R-:W-:Y:S05]  /*16e70*/  @!P0 BRA `(.L_x_1440) ;  /* 0x0000001000f48947 */ /* 0x000fea0003800000 */
[----:B------:R-:W-:Y:S02]  /*16e80*/  IMAD.MOV.U32 R5, RZ, RZ, R23 ;  /* 0x000000ffff057224 */ /* 0x000fe400078e0017 */
[----:B------:R-:W-:Y:S02]  /*16e90*/  IMAD.MOV.U32 R6, RZ, RZ, R24 ;  /* 0x000000ffff067224 */ /* 0x000fe400078e0018 */
[----:B------:R-:W-:-:S07]  /*16ea0*/  IMAD.U32 R20, RZ, RZ, UR4 ;  /* 0x00000004ff147e24 */ /* 0x000fce000f8e00ff */
.L_x_1460:
[----:B-12---:R-:W1:Y:S01]  /*16eb0*/  S2R R0, SR_TID.X ;  /* 0x0000000000007919 */ /* 0x006e620000002100 */
[----:B0--3--:R-:W0:Y:S01]  /*16ec0*/  LDC R3, c[0x0][0x430] ;  /* 0x00010c00ff037b82 */ /* 0x009e220000000800 */
[----:B------:R-:W-:Y:S05]  /*16ed0*/  YIELD ;  /* 0x0000000000007946 */ /* 0x000fea0003800000 */
[----:B------:R-:W-:Y:S02]  /*16ee0*/  ULDC.64 UR4, c[0x0][0x428] ;  /* 0x00010a0000047ab9 */ /* 0x000fe40000000a00 */
[----:B------:R-:W-:Y:S01]  /*16ef0*/  IMAD R9, R31, UR4, RZ ;  /* 0x000000041f097c24 */ /* 0x000fe2000f8e02ff */
[----:B0-----:R-:W-:-:S02]  /*16f00*/  ISETP.NE.AND P0, PT, R3, 0x1, PT ;  /* 0x000000010300780c */ /* 0x001fc40003f05270 */
[C---:B-1----:R-:W-:Y:S01]  /*16f10*/  LOP3.LUT R2, R0.reuse, 0x7f, RZ, 0xc0, !PT ;  /* 0x0000007f00027812 */ /* 0x042fe200078ec0ff */
[----:B------:R-:W-:-:S03]  /*16f20*/  IMAD.SHL.U32 R0, R0, 0x20, RZ ;  /* 0x0000002000007824 */ /* 0x000fc600078e00ff */
[----:B------:R-:W-:-:S07]  /*16f30*/  SHF.R.U32.HI R4, RZ, 0x2, R2 ;  /* 0x00000002ff047819 */ /* 0x000fce0000011602 */
[----:B------:R-:W0:Y:S01]  /*16f40*/  @P0 LDC R2, c[0x0][0x434] ;  /* 0x00010d00ff020b82 */ /* 0x000e220000000800 */
[----:B------:R-:W-:Y:S01]  /*16f50*/  LOP3.LUT R0, R0, 0x60, RZ, 0xc0, !PT ;  /* 0x0000006000007812 */ /* 0x000fe200078ec0ff */
[----:B------:R-:W-:Y:S02]  /*16f60*/  IMAD R7, R20, 0x80, R4 ;  /* 0x0000008014077824 */ /* 0x000fe400078e0204 */
[----:B------:R-:W-:-:S04]  /*16f70*/  IMAD R4, R28, UR5, R9 ;  /* 0x000000051c047c24 */ /* 0x000fc8000f8e0209 */
[----:B------:R-:W1:Y:S01]  /*16f80*/  @P0 LDC R3, c[0x0][0x438] ;  /* 0x00010e00ff030b82 */ /* 0x000e620000000800 */
[----:B------:R-:W-:-:S05]  /*16f90*/  IADD3 R7, R0, UR36, R7 ;  /* 0x0000002400077c10 */ /* 0x000fca000fffe007 */
[----:B------:R-:W-:Y:S02]  /*16fa0*/  IMAD.MOV.U32 R0, RZ, RZ, R7 ;  /* 0x000000ffff007224 */ /* 0x000fe400078e0007 */
[----:B0-----:R-:W-:-:S05]  /*16fb0*/  @P0 IMAD.HI.U32 R2, R7, R2, RZ ;  /* 0x0000000207020227 */ /* 0x001fca00078e00ff */
[----:B-1----:R-:W-:-:S04]  /*16fc0*/  @P0 SHF.R.U32.HI R0, RZ, R3, R2 ;  /* 0x00000003ff000219 */ /* 0x002fc80000011602 */
        /* <DEDUP_REMOVED lines=8> */
[----:B------:R-:W-:-:S05]  /*17050*/  LEA.HI.X R9, R2, UR5, R4, 0x2, P0 ;  /* 0x0000000502097c11 */ /* 0x000fca00080f1404 */
[----:B------:R-:W3:Y:S01]  /*17060*/  LDG.E R8, desc[UR54][R8.64] ;  /* 0x0000003608087981 */ /* 0x000ee2000c1e1900 */
[----:B------:R-:W-:Y:S01]  /*17070*/  ISETP.NE.AND P2, PT, R10, 0x3, PT ;  /* 0x000000030a00780c */ /* 0x000fe20003f45270 */
[----:B------:R-:W-:Y:S01]  /*17080*/  VIADD R23, R5, 0x1 ;  /* 0x0000000105177836 */ /* 0x000fe20000000000 */
[C---:B------:R-:W-:Y:S01]  /*17090*/  ISETP.GT.AND P1, PT, R20.reuse, UR41, PT ;  /* 0x0000002914007c0c */ /* 0x040fe2000bf24270 */
[----:B------:R-:W-:Y:S02]  /*170a0*/  IMAD.MOV R0, RZ, RZ, -R0 ;  /* 0x000000ffff007224 */ /* 0x000fe400078e0a00 */
[----:B------:R-:W-:Y:S01]  /*170b0*/  VIADD R20, R20, 0xffffffff ;  /* 0xffffffff14147836 */ /* 0x000fe20000000000 */
[----:B------:R-:W-:Y:S01]  /*170c0*/  ISETP.NE.AND P0, PT, R23, 0x2, PT ;  /* 0x000000021700780c */ /* 0x000fe20003f05270 */
[----:B------:R-:W-:-:S03]  /*170d0*/  IMAD R7, R0, UR4, R7 ;  /* 0x0000000400077c24 */ /* 0x000fc6000f8e0207 */
[----:B------:R-:W-:Y:S02]  /*170e0*/  SEL R3, RZ, 0x1, P0 ;  /* 0x00000001ff037807 */ /* 0x000fe40000000000 */
[----:B------:R-:W-:Y:S02]  /*170f0*/  SEL R23, R23, RZ, P0 ;  /* 0x000000ff17177207 */ /* 0x000fe40000000000 */
[----:B------:R-:W-:Y:S02]  /*17100*/  LOP3.LUT R24, R6, R3, RZ, 0x3c, !PT ;  /* 0x0000000306187212 */ /* 0x000fe400078e3cff */
[----:B---3--:R-:W-:Y:S01]  /*17110*/  SHF.R.S32.HI R10, RZ, 0x1f, R8 ;  /* 0x0000001fff0a7819 */ /* 0x008fe20000011408 */
[----:B------:R-:W-:Y:S06]  /*17120*/  @!P2 BRA `(.L_x_1441) ;  /* 0x000000000004a947 */ /* 0x000fec0003800000 */
[----:B------:R-:W-:Y:S01]  /*17130*/  BPT.TRAP 0x1 ;  /* 0x000000040000795c */ /* 0x000fe20000300000 */
.L_x_1441:
[----:B------:R-:W-:Y:S01]  /*17140*/  IMAD R4, R23, 0x8, R22 ;  /* 0x0000000817047824 */ /* 0x000fe200078e0216 */
[----:B------:R-:W-:Y:S01]  /*17150*/  SHF.L.U32 R17, R24, 0x1f, RZ ;  /* 0x0000001f18117819 */ /* 0x000fe200000006ff */
[----:B------:R-:W-:Y:S01]  /*17160*/  BSSY B0, `(.L_x_1442) ;  /* 0x0000004000007945 */ /* 0x000fe20003800000 */
[----:B------:R-:W-:Y:S02]  /*17170*/  SHF.R.S32.HI R9, RZ, 0x1f, R7 ;  /* 0x0000001fff097819 */ /* 0x000fe40000011407 */
[----:B------:R-:W0:Y:S02]  /*17180*/  SYNCS.PHASECHK.TRANS64.TRYWAIT P0, [R4+URZ+0x2a880], R17 ;  /* 0x02a88011040075a7 */ /* 0x000e24000800017f */
[----:B0-----:R-:W-:Y:S05]  /*17190*/  @!P0 BRA `(.L_x_1443) ;  /* 0x0000003c008c8947 */ /* 0x001fea0003800000 */
.L_x_1532:
[----:B------:R-:W-:Y:S05]  /*171a0*/  BSYNC B0 ;  /* 0x0000000000007941 */ /* 0x000fea0003800000 */
.L_x_1442:
[----:B------:R-:W-:Y:S01]  /*171b0*/  ULDC.64 UR4, c[0x0][0x328] ;  /* 0x0000ca0000047ab9 */ /* 0x000fe20000000a00 */
[----:B------:R-:W1:Y:S01]  /*171c0*/  LDC R11, c[0x0][0x2f4] ;  /* 0x0000bd00ff0b7b82 */ /* 0x000e620000000800 */
[----:B------:R-:W-:Y:S01]  /*171d0*/  IMAD R0, R9, UR4, RZ ;  /* 0x0000000409007c24 */ /* 0x000fe2000f8e02ff */
[----:B------:R-:W-:Y:S01]  /*171e0*/  ULDC.64 UR6, c[0x0][0x318] ;  /* 0x0000c60000067ab9 */ /* 0x000fe20000000a00 */
[C---:B------:R-:W-:Y:S01]  /*171f0*/  IMAD.WIDE.U32 R2, R7.reuse, UR4, RZ ;  /* 0x0000000407027c25 */ /* 0x040fe2000f8e00ff */
[C---:B------:R-:W-:Y:S02]  /*17200*/  LOP3.LUT R13, R26.reuse, 0x80, RZ, 0xfc, !PT ;  /* 0x000000801a0d7812 */ /* 0x040fe400078efcff */
[----:B------:R-:W-:Y:S01]  /*17210*/  LOP3.LUT R12, R26, 0x40, RZ, 0xfc, !PT ;  /* 0x000000401a0c7812 */ /* 0x000fe200078efcff */
[----:B------:R-:W-:Y:S01]  /*17220*/  IMAD R0, R7, UR5, R0 ;  /* 0x0000000507007c24 */ /* 0x000fe2000f8e0200 */
[----:B------:R-:W-:Y:S01]  /*17230*/  ULDC.64 UR4, c[0x0][0x338] ;  /* 0x0000ce0000047ab9 */ /* 0x000fe20000000a00 */
[----:B------:R-:W-:-:S02]  /*17240*/  IMAD R35, R23, 0x6000, R33 ;  /* 0x0000600017237824 */ /* 0x000fc400078e0221 */
[----:B------:R-:W-:Y:S02]  /*17250*/  IMAD.IADD R3, R3, 0x1, R0 ;  /* 0x0000000103037824 */ /* 0x000fe400078e0200 */
[----:B------:R-:W-:Y:S02]  /*17260*/  IMAD R0, R10, UR4, RZ ;  /* 0x000000040a007c24 */ /* 0x000fe4000f8e02ff */
[----:B------:R-:W-:-:S04]  /*17270*/  IMAD.WIDE.U32 R2, R8, UR4, R2 ;  /* 0x0000000408027c25 */ /* 0x000fc8000f8e0002 */
[----:B------:R-:W-:Y:S01]  /*17280*/  IMAD R0, R8, UR5, R0 ;  /* 0x0000000508007c24 */ /* 0x000fe2000f8e0200 */
[----:B------:R-:W-:Y:S02]  /*17290*/  ULDC.64 UR4, c[0x0][0x330] ;  /* 0x0000cc0000047ab9 */ /* 0x000fe40000000a00 */
[----:B------:R-:W-:Y:S02]  /*172a0*/  IMAD R27, R29, UR4, RZ ;  /* 0x000000041d1b7c24 */ /* 0x000fe4000f8e02ff */
[----:B------:R-:W-:Y:S01]  /*172b0*/  IMAD.IADD R3, R3, 0x1, R0 ;  /* 0x0000000103037824 */ /* 0x000fe200078e0200 */
[-C--:B-1----:R-:W-:Y:S01]  /*172c0*/  ISETP.GE.AND P2, PT, R13, R11.reuse, PT ;  /* 0x0000000b0d00720c */ /* 0x082fe20003f46270 */
[----:B------:R-:W-:Y:S01]  /*172d0*/  IMAD R27, R18, UR5, R27 ;  /* 0x00000005121b7c24 */ /* 0x000fe2000f8e021b */
[-C--:B------:R-:W-:Y:S01]  /*172e0*/  ISETP.GE.AND P3, PT, R12, R11.reuse, PT ;  /* 0x0000000b0c00720c */ /* 0x080fe20003f66270 */
[----:B------:R-:W-:Y:S01]  /*172f0*/  IMAD.WIDE.U32 R2, R18, UR4, R2 ;  /* 0x0000000412027c25 */ /* 0x000fe2000f8e0002 */
[----:B------:R-:W-:Y:S01]  /*17300*/  UMOV UR4, 0xffffffff ;  /* 0xffffffff00047882 */ /* 0x000fe20000000000 */
[----:B------:R-:W-:-:S02]  /*17310*/  ISETP.GE.AND P4, PT, R26, R11, PT ;  /* 0x0000000b1a00720c */ /* 0x000fc40003f86270 */
[----:B------:R-:W-:-:S04]  /*17320*/  IADD3 R21, P0, R2, UR6, RZ ;  /* 0x0000000602157c10 */ /* 0x000fc8000ff1e0ff */
[----:B------:R-:W-:Y:S01]  /*17330*/  IADD3.X R27, R27, UR7, R3, P0, !PT ;  /* 0x000000071b1b7c10 */ /* 0x000fe200087fe403 */
[----:B------:R-:W-:Y:S08]  /*17340*/  BRA.DIV UR4, `(.L_x_1444) ;  /* 0x0000003e04347947 */ /* 0x000ff0000b800000 */
[----:B------:R-:W1:Y:S04]  /*17350*/  SHFL.IDX PT, R2, R21, RZ, 0x1c1f ;  /* 0x001c1fff15027589 */ /* 0x000e6800000e0000 */
[----:B------:R-:W3:Y:S01]  /*17360*/  SHFL.IDX PT, R0, R27, RZ, 0x1c1f ;  /* 0x001c1fff1b007589 */ /* 0x000ee200000e0000 */
[----:B-1----:R-:W-:-:S05]  /*17370*/  IADD3 R2, P0, R26, R2, RZ ;  /* 0x000000021a027210 */ /* 0x002fca0007f1e0ff */
[----:B---3--:R-:W-:Y:S02]  /*17380*/  IMAD.X R3, RZ, RZ, R0, P0 ;  /* 0x000000ffff037224 */ /* 0x008fe400000e0600 */
[----:B------:R-:W-:Y:S02]  /*17390*/  IMAD.IADD R0, R22, 0x1, R35 ;  /* 0x0000000116007824 */ /* 0x000fe400078e0223 */
[----:B------:R-:W-:Y:S04]  /*173a0*/  SHFL.IDX PT, R35, R27, 0x2, 0x1c1f ;  /* 0x005c1f001b237f89 */ /* 0x000fe800000e0000 */
[----:B------:R-:W-:Y:S04]  /*173b0*/  LDGSTS.E.BYPASS.LTC128B.128 [R0+0xc400], desc[UR54][R2.64], !P4 ;  /* 0x0c40000002007fae */ /* 0x000fe8000e101d76 */
[----:B------:R-:W-:Y:S04]  /*173c0*/  LDGSTS.E.BYPASS.LTC128B.128 [R0+0xe400], desc[UR54][R2.64+0x40], !P3 ;  /* 0x0e40004002007fae */ /* 0x000fe8000d901d76 */
[----:B------:R1:W-:Y:S04]  /*173d0*/  LDGSTS.E.BYPASS.LTC128B.128 [R0+0x10400], desc[UR54][R2.64+0x80], !P2 ;  /* 0x1040008002007fae */ /* 0x0003e8000d101d76 */
[----:B-1----:R-:W1:Y:S04]  /*173e0*/  SHFL.IDX PT, R2, R21, 0x1, 0x1c1f ;  /* 0x003c1f0015027f89 */ /* 0x002e6800000e0000 */
[----:B------:R-:W3:Y:S01]  /*173f0*/  SHFL.IDX PT, R3, R27, 0x1, 0x1c1f ;  /* 0x003c1f001b037f89 */ /* 0x000ee200000e0000 */
[----:B-1----:R-:W-:-:S05]  /*17400*/  IADD3 R2, P0, R26, R2, RZ ;  /* 0x000000021a027210 */ /* 0x002fca0007f1e0ff */
[----:B---3--:R-:W-:-:S05]  /*17410*/  IMAD.X R3, RZ, RZ, R3, P0 ;  /* 0x000000ffff037224 */ /* 0x008fca00000e0603 */
[----:B------:R-:W-:Y:S04]  /*17420*/  LDGSTS.E.BYPASS.LTC128B.128 [R0+0xcc00], desc[UR54][R2.64], !P4 ;  /* 0x0cc0000002007fae */ /* 0x000fe8000e101d76 */
[----:B------:R-:W-:Y:S04]  /*17430*/  LDGSTS.E.BYPASS.LTC128B.128 [R0+0xec00], desc[UR54][R2.64+0x40], !P3 ;  /* 0x0ec0004002007fae */ /* 0x000fe8000d901d76 */
[----:B------:R1:W-:Y:S04]  /*17440*/  LDGSTS.E.BYPASS.LTC128B.128 [R0+0x10c00], desc[UR54][R2.64+0x80], !P2 ;  /* 0x10c0008002007fae */ /* 0x0003e8000d101d76 */
[----:B-1----:R-:W1:Y:S02]  /*17450*/  SHFL.IDX PT, R2, R21, 0x2, 0x1c1f ;  /* 0x005c1f0015027f89 */ /* 0x002e6400000e0000 */
[----:B-1----:R-:W-:-:S05]  /*17460*/  IADD3 R2, P0, R26, R2, RZ ;  /* 0x000000021a027210 */ /* 0x002fca0007f1e0ff */
[----:B------:R-:W-:Y:S02]  /*17470*/  IMAD.X R3, RZ, RZ, R35, P0 ;  /* 0x000000ffff037224 */ /* 0x000fe400000e0623 */
[----:B------:R1:W3:Y:S04]  /*17480*/  SHFL.IDX PT, R35, R27, 0x3, 0x1c1f ;  /* 0x007c1f001b237f89 */ /* 0x0002e800000e0000 */
[----:B------:R-:W-:Y:S04]  /*17490*/  LDGSTS.E.BYPASS.LTC128B.128 [R0+0xd400], desc[UR54][R2.64], !P4 ;  /* 0x0d40000002007fae */ /* 0x000fe8000e101d76 */
[----:B------:R-:W-:Y:S04]  /*174a0*/  LDGSTS.E.BYPASS.LTC128B.128 [R0+0xf400], desc[UR54][R2.64+0x40], !P3 ;  /* 0x0f40004002007fae */ /* 0x000fe8000d901d76 */
[----:B------:R4:W-:Y:S04]  /*174b0*/  LDGSTS.E.BYPASS.LTC128B.128 [R0+0x11400], desc[UR54][R2.64+0x80], !P2 ;  /* 0x1140008002007fae */ /* 0x0009e8000d101d76 */
[----:B---34-:R1:W4:Y:S02]  /*174c0*/  SHFL.IDX PT, R2, R21, 0x3, 0x1c1f ;  /* 0x007c1f0015027f89 */ /* 0x01832400000e0000 */
.L_x_1542:
        /* <DEDUP_REMOVED lines=10> */
.L_x_1445:
        /* <DEDUP_REMOVED lines=11> */
.L_x_1446:
[----:B------:R3:W-:Y:S01]  /*17620*/  SYNCS.ARRIVE.TRANS64.A1T0 RZ, [R4+URZ+0x2a870], RZ ;  /* 0x02a870ff04ff79a7 */ /* 0x0007e2000810003f */
[----:B------:R-:W-:Y:S05]  /*17630*/  @!P3 BRA `(.L_x_1447) ;  /* 0x000000000004b947 */ /* 0x000fea0003800000 */
[----:B------:R-:W-:Y:S01]  /*17640*/  BPT.TRAP 0x1 ;  /* 0x000000040000795c */ /* 0x000fe20000300000 */
.L_x_1447:
[----:B------:R-:W4:Y:S01]  /*17650*/  SYNCS.PHASECHK.TRANS64.TRYWAIT P0, [R4+URZ+0x2a840], R17 ;  /* 0x02a84011040075a7 */ /* 0x000f22000800017f */
[----:B------:R-:W-:Y:S04]  /*17660*/  BSSY B0, `(.L_x_1448) ;  /* 0x0000002000007945 */ /* 0x000fe80003800000 */
[----:B----4-:R-:W-:Y:S05]  /*17670*/  @!P0 BRA `(.L_x_1449) ;  /* 0x0000003c009c8947 */ /* 0x010fea0003800000 */
.L_x_1543:
[----:B------:R-:W-:Y:S05]  /*17680*/  BSYNC B0 ;  /* 0x0000000000007941 */ /* 0x000fea0003800000 */
.L_x_1448:
[----:B------:R-:W-:Y:S01]  /*17690*/  ULDC.64 UR4, c[0x0][0x300] ;  /* 0x0000c00000047ab9 */ /* 0x000fe20000000a00 */
[----:B------:R-:W5:Y:S01]  /*176a0*/  LDC R11, c[0x0][0x2f4] ;  /* 0x0000bd00ff0b7b82 */ /* 0x000f620000000800 */
[----:B------:R-:W-:Y:S01]  /*176b0*/  IMAD R9, R9, UR4, RZ ;  /* 0x0000000409097c24 */ /* 0x000fe2000f8e02ff */
[----:B------:R-:W-:Y:S01]  /*176c0*/  ULDC.64 UR6, c[0x0][0x2e8] ;  /* 0x0000ba0000067ab9 */ /* 0x000fe20000000a00 */
[C---:B------:R-:W-:Y:S01]  /*176d0*/  IMAD.WIDE.U32 R2, R7.reuse, UR4, RZ ;  /* 0x0000000407027c25 */ /* 0x040fe2000f8e00ff */
[C---:B------:R-:W-:Y:S02]  /*176e0*/  LOP3.LUT R13, R26.reuse, 0x80, RZ, 0xfc, !PT ;  /* 0x000000801a0d7812 */ /* 0x040fe400078efcff */
[----:B------:R-:W-:Y:S01]  /*176f0*/  LOP3.LUT R12, R26, 0x40, RZ, 0xfc, !PT ;  /* 0x000000401a0c7812 */ /* 0x000fe200078efcff */
        /* <DEDUP_REMOVED lines=11> */
[-C--:B-----5:R-:W-:Y:S02]  /*177b0*/  ISETP.GE.AND P2, PT, R13, R11.reuse, PT ;  /* 0x0000000b0d00720c */ /* 0x0a0fe40003f46270 */
[----:B------:R-:W-:Y:S01]  /*177c0*/  IMAD R8, R18, UR5, R8 ;  /* 0x0000000512087c24 */ /* 0x000fe2000f8e0208 */
[----:B------:R-:W-:Y:S02]  /*177d0*/  IADD3 R7, P0, R2, UR6, RZ ;  /* 0x0000000602077c10 */ /* 0x000fe4000ff1e0ff */
[----:B------:R-:W-:-:S02]  /*177e0*/  ISETP.GE.AND P3, PT, R12, R11, PT ;  /* 0x0000000b0c00720c */ /* 0x000fc40003f66270 */
[----:B------:R-:W-:Y:S02]  /*177f0*/  IADD3.X R8, R8, UR7, R3, P0, !PT ;  /* 0x0000000708087c10 */ /* 0x000fe400087fe403 */
[----:B------:R-:W-:Y:S01]  /*17800*/  ISETP.GE.AND P4, PT, R26, R11, PT ;  /* 0x0000000b1a00720c */ /* 0x000fe20003f86270 */
[----:B------:R-:W-:-:S12]  /*17810*/  BRA.DIV UR4, `(.L_x_1450) ;  /* 0x0000003e04487947 */ /* 0x000fd8000b800000 */
[----:B------:R-:W5:Y:S04]  /*17820*/  SHFL.IDX PT, R2, R7, RZ, 0x1c1f ;  /* 0x001c1fff07027589 */ /* 0x000f6800000e0000 */
[----:B------:R-:W0:Y:S04]  /*17830*/  SHFL.IDX PT, R3, R8, RZ, 0x1c1f ;  /* 0x001c1fff08037589 */ /* 0x000e2800000e0000 */
[----:B------:R-:W-:Y:S01]  /*17840*/  SHFL.IDX PT, R9, R8, 0x2, 0x1c1f ;  /* 0x005c1f0008097f89 */ /* 0x000fe200000e0000 */
[----:B-----5:R-:W-:-:S05]  /*17850*/  IADD3 R2, P0, R26, R2, RZ ;  /* 0x000000021a027210 */ /* 0x020fca0007f1e0ff */
[----:B0-----:R-:W-:-:S05]  /*17860*/  IMAD.X R3, RZ, RZ, R3, P0 ;  /* 0x000000ffff037224 */ /* 0x001fca00000e0603 */
[----:B------:R-:W-:Y:S04]  /*17870*/  LDGSTS.E.BYPASS.LTC128B.128 [R0+0x1e400], desc[UR54][R2.64], !P4 ;  /* 0x1e40000002007fae */ /* 0x000fe8000e101d76 */
[----:B------:R-:W-:Y:S04]  /*17880*/  LDGSTS.E.BYPASS.LTC128B.128 [R0+0x20400], desc[UR54][R2.64+0x40], !P3 ;  /* 0x2040004002007fae */ /* 0x000fe8000d901d76 */
[----:B------:R0:W-:Y:S04]  /*17890*/  LDGSTS.E.BYPASS.LTC128B.128 [R0+0x22400], desc[UR54][R2.64+0x80], !P2 ;  /* 0x2240008002007fae */ /* 0x0001e8000d101d76 */
[----:B0-----:R-:W0:Y:S04]  /*178a0*/  SHFL.IDX PT, R2, R7, 0x1, 0x1c1f ;  /* 0x003c1f0007027f89 */ /* 0x001e2800000e0000 */
[----:B------:R-:W5:Y:S01]  /*178b0*/  SHFL.IDX PT, R3, R8, 0x1, 0x1c1f ;  /* 0x003c1f0008037f89 */ /* 0x000f6200000e0000 */
[----:B0-----:R-:W-:-:S05]  /*178c0*/  IADD3 R2, P0, R26, R2, RZ ;  /* 0x000000021a027210 */ /* 0x001fca0007f1e0ff */
[----:B-----5:R-:W-:-:S05]  /*178d0*/  IMAD.X R3, RZ, RZ, R3, P0 ;  /* 0x000000ffff037224 */ /* 0x020fca00000e0603 */
[----:B------:R-:W-:Y:S04]  /*178e0*/  LDGSTS.E.BYPASS.LTC128B.128 [R0+0x1ec00], desc[UR54][R2.64], !P4 ;  /* 0x1ec0000002007fae */ /* 0x000fe8000e101d76 */
[----:B------:R-:W-:Y:S04]  /*178f0*/  LDGSTS.E.BYPASS.LTC128B.128 [R0+0x20c00], desc[UR54][R2.64+0x40], !P3 ;  /* 0x20c0004002007fae */ /* 0x000fe8000d901d76 */
[----:B------:R0:W-:Y:S04]  /*17900*/  LDGSTS.E.BYPASS.LTC128B.128 [R0+0x22c00], desc[UR54][R2.64+0x80], !P2 ;  /* 0x22c0008002007fae */ /* 0x0001e8000d101d76 */
[----:B0-----:R-:W0:Y:S02]  /*17910*/  SHFL.IDX PT, R2, R7, 0x2, 0x1c1f ;  /* 0x005c1f0007027f89 */ /* 0x001e2400000e0000 */
[----:B0-----:R-:W-:-:S05]  /*17920*/  IADD3 R2, P0, R26, R2, RZ ;  /* 0x000000021a027210 */ /* 0x001fca0007f1e0ff */
[----:B------:R-:W-:Y:S02]  /*17930*/  IMAD.X R3, RZ, RZ, R9, P0 ;  /* 0x000000ffff037224 */ /* 0x000fe400000e0609 */
[----:B------:R0:W0:Y:S04]  /*17940*/  SHFL.IDX PT, R9, R8, 0x3, 0x1c1f ;  /* 0x007c1f0008097f89 */ /* 0x00002800000e0000 */
[----:B------:R-:W-:Y:S04]  /*17950*/  LDGSTS.E.BYPASS.LTC128B.128 [R0+0x1f400], desc[UR54][R2.64], !P4 ;  /* 0x1f40000002007fae */ /* 0x000fe8000e101d76 */
[----:B------:R-:W-:Y:S04]  /*17960*/  LDGSTS.E.BYPASS.LTC128B.128 [R0+0x21400], desc[UR54][R2.64+0x40], !P3 ;  /* 0x2140004002007fae */ /* 0x000fe8000d901d76 */
[----:B------:R5:W-:Y:S04]  /*17970*/  LDGSTS.E.BYPASS.LTC128B.128 [R0+0x23400], desc[UR54][R2.64+0x80], !P2 ;  /* 0x2340008002007fae */ /* 0x000be8000d101d76 */
[----:B-----5:R0:W0:Y:S02]  /*17980*/  SHFL.IDX PT, R2, R7, 0x3, 0x1c1f ;  /* 0x007c1f0007027f89 */ /* 0x02002400000e0000 */
.L_x_1553:
        /* <DEDUP_REMOVED lines=10> */
.L_x_1451:
        /* <DEDUP_REMOVED lines=11> */
.L_x_1452:
[----:B------:R-:W-:Y:S01]  /*17ae0*/  IMAD.U32 R0, RZ, RZ, UR44 ;  /* 0x0000002cff007e24 */ /* 0x000fe2000f8e00ff */
[----:B------:R0:W-:Y:S04]  /*17af0*/  SYNCS.ARRIVE.TRANS64.A1T0 RZ, [R4+URZ+0x2a830], RZ ;  /* 0x02a830ff04ff79a7 */ /* 0x0001e8000810003f */
[----:B------:R-:W-:-:S13]  /*17b00*/  ISETP.NE.AND P0, PT, R0, 0x3, PT ;  /* 0x000000030000780c */ /* 0x000fda0003f05270 */
[----:B0-----:R-:W-:Y:S05]  /*17b10*/  @!P0 BRA `(.L_x_1453) ;  /* 0x0000000000048947 */ /* 0x001fea0003800000 */
[----:B------:R-:W-:Y:S01]  /*17b20*/  BPT.TRAP 0x1 ;  /* 0x000000040000795c */ /* 0x000fe20000300000 */
.L_x_1453:
[----:B------:R-:W-:Y:S01]  /*17b30*/  LOP3.LUT R3, R6, 0x1, RZ, 0x3c, !PT ;  /* 0x0000000106037812 */ /* 0x000fe200078e3cff */
[----:B------:R-:W-:Y:S01]  /*17b40*/  IMAD R0, R5, 0x8, R22 ;  /* 0x0000000805007824 */ /* 0x000fe200078e0216 */
[----:B------:R-:W-:Y:S02]  /*17b50*/  BSSY B0, `(.L_x_1454) ;  /* 0x0000004000007945 */ /* 0x000fe40003800000 */
[----:B------:R-:W-:-:S04]  /*17b60*/  SHF.L.U32 R3, R3, 0x1f, RZ ;  /* 0x0000001f03037819 */ /* 0x000fc800000006ff */
[----:B------:R-:W0:Y:S02]  /*17b70*/  SYNCS.PHASECHK.TRANS64.TRYWAIT P2, [R0+URZ+0x2a870], R3 ;  /* 0x02a87003000075a7 */ /* 0x000e24000804017f */
[----:B0-----:R-:W-:Y:S05]  /*17b80*/  @!P2 BRA `(.L_x_1455) ;  /* 0x0000003c009ca947 */ /* 0x001fea0003800000 */
.L_x_1554:
[----:B------:R-:W-:Y:S05]  /*17b90*/  BSYNC B0 ;  /* 0x0000000000007941 */ /* 0x000fea0003800000 */
.L_x_1454:
[----:B------:R-:W-:-:S05]  /*17ba0*/  IMAD.U32 R2, RZ, RZ, UR42 ;  /* 0x0000002aff027e24 */ /* 0x000fca000f8e00ff */
[----:B------:R-:W-:-:S13]  /*17bb0*/  ISETP.NE.AND P2, PT, R2, 0x3, PT ;  /* 0x000000030200780c */ /* 0x000fda0003f45270 */
[----:B------:R-:W-:Y:S05]  /*17bc0*/  @!P2 BRA `(.L_x_1456) ;  /* 0x000000000004a947 */ /* 0x000fea0003800000 */
[----:B------:R-:W-:Y:S01]  /*17bd0*/  BPT.TRAP 0x1 ;  /* 0x000000040000795c */ /* 0x000fe20000300000 */
.L_x_1456:
[----:B------:R-:W-:Y:S01]  /*17be0*/  SHF.L.U32 R3, R6, 0x1f, RZ ;  /* 0x0000001f06037819 */ /* 0x000fe200000006ff */
[----:B------:R-:W-:-:S03]  /*17bf0*/  IMAD R2, R5, 0x6000, RZ ;  /* 0x0000600005027824 */ /* 0x000fc600078e02ff */
[----:B------:R-:W0:Y:S02]  /*17c00*/  SYNCS.PHASECHK.TRANS64.TRYWAIT P2, [R0+URZ+0x2a860], R3 ;  /* 0x02a86003000075a7 */ /* 0x000e24000804017f */
[----:B0-----:R-:W-:Y:S05]  /*17c10*/  @!P2 BRA `(.L_x_1457) ;  /* 0x0000003c008ca947 */ /* 0x001fea0003800000 */
.L_x_1555:
[----:B------:R-:W-:Y:S01]  /*17c20*/  LOP3.LUT R3, R2, R37, RZ, 0xfc, !PT ;  /* 0x0000002502037212 */ /* 0x000fe200078efcff */
[----:B------:R-:W-:Y:S05]  /*17c30*/  WARPSYNC.ALL ;  /* 0x0000000000007948 */ /* 0x000fea0003800000 */
[C---:B------:R-:W-:Y:S01]  /*17c40*/  IMAD.IADD R3, R22.reuse, 0x1, R3 ;  /* 0x0000000116037824 */ /* 0x040fe200078e0203 */
[----:B------:R-:W-:Y:S01]  /*17c50*/  IADD3 R2, R22, R2, R34 ;  /* 0x0000000216027210 */ /* 0x000fe20007ffe022 */
[----:B----4-:R-:W-:-:S03]  /*17c60*/  IMAD.U32 R17, RZ, RZ, UR42 ;  /* 0x0000002aff117e24 */ /* 0x010fc6000f8e00ff */
[----:B---3--:R-:W0:Y:S02]  /*17c70*/  LDSM.16.MT88.4 R4, [R3+0xc400] ;  /* 0x00c400000304783b */ /* 0x008e240000004200 */
[----:B------:R-:W-:Y:S02]  /*17c80*/  ISETP.NE.AND P2, PT, R17, 0x3, PT ;  /* 0x000000031100780c */ /* 0x000fe40003f45270 */
[C-C-:B0-----:R-:W-:Y:S02]  /*17c90*/  PRMT R12, R4.reuse, 0x6420, R5.reuse ;  /* 0x00006420040c7816 */ /* 0x141fe40000000005 */
[----:B------:R-:W-:Y:S02]  /*17ca0*/  PRMT R13, R4, 0x7531, R5 ;  /* 0x00007531040d7816 */ /* 0x000fe40000000005 */
[C-C-:B--2---:R-:W-:Y:S02]  /*17cb0*/  PRMT R14, R6.reuse, 0x6420, R7.reuse ;  /* 0x00006420060e7816 */ /* 0x144fe40000000007 */
        /* <DEDUP_REMOVED lines=79> */
.L_x_1458:
[----:B--2---:R2:W-:Y:S01]  /*181b0*/  SYNCS.ARRIVE.TRANS64.A1T0 RZ, [R0+URZ+0x2a850], RZ ;  /* 0x02a850ff00ff79a7 */ /* 0x0045e2000810003f */
[----:B------:R-:W-:Y:S06]  /*181c0*/  BAR.SYNC.DEFER_BLOCKING 0x2, 0x80 ;  /* 0x0082000000007b1d */ /* 0x000fec0000010000 */
[----:B------:R-:W-:Y:S05]  /*181d0*/  @!P0 BRA `(.L_x_1459) ;  /* 0x0000000000048947 */ /* 0x000fea0003800000 */
[----:B------:R-:W-:Y:S01]  /*181e0*/  BPT.TRAP 0x1 ;  /* 0x000000040000795c */ /* 0x000fe20000300000 */
.L_x_1459:
[----:B------:R-:W-:Y:S02]  /*181f0*/  VIADD R3, R0, 0x2a880 ;  /* 0x0002a88000037836 */ /* 0x000fe40000000000 */
[----:B------:R-:W-:Y:S02]  /*18200*/  IMAD.MOV.U32 R5, RZ, RZ, R23 ;  /* 0x000000ffff057224 */ /* 0x000fe400078e0017 */
[----:B------:R-:W-:Y:S01]  /*18210*/  IMAD.MOV.U32 R6, RZ, RZ, R24 ;  /* 0x000000ffff067224 */ /* 0x000fe200078e0018 */
[----:B------:R-:W-:-:S04]  /*18220*/  PRMT R3, R32, 0x654, R3 ;  /* 0x0000065420037816 */ /* 0x000fc80000000003 */
[----:B------:R3:W-:Y:S01]  /*18230*/  SYNCS.ARRIVE.TRANS64.RED.A1T0 RZ, [R3+URZ], RZ ;  /* 0x000000ff03ff79a7 */ /* 0x0007e2000810043f */
[----:B------:R-:W-:Y:S05]  /*18240*/  @P1 BRA `(.L_x_1460) ;  /* 0xffffffec00181947 */ /* 0x000fea000383ffff */
.L_x_1440:
        /* <DEDUP_REMOVED lines=9> */
[----:B---3--:R-:W2:Y:S01]  /*182e0*/  LDC.64 R2, c[0x0][0xc60] ;  /* 0x00031800ff027b82 */ /* 0x008ea20000000a00 */
        /* <DEDUP_REMOVED lines=9> */
.L_x_1462:
[----:B------:R-:W-:Y:S05]  /*18380*/  BSYNC B0 ;  /* 0x0000000000007941 */ /* 0x000fea0003800000 */
.L_x_1461:
[----:B------:R-:W-:Y:S05]  /*18390*/  @!P0 BRA `(.L_x_1463) ;  /* 0x0000000000048947 */ /* 0x000fea0003800000 */
[----:B------:R-:W-:Y:S01]  /*183a0*/  BPT.TRAP 0x1 ;  /* 0x000000040000795c */ /* 0x000fe20000300000 */
.L_x_1463:
[----:B---3--:R-:W-:Y:S01]  /*183b0*/  LOP3.LUT R3, R24, 0x1, RZ, 0x3c, !PT ;  /* 0x0000000118037812 */ /* 0x008fe200078e3cff */
[----:B------:R-:W-:Y:S01]  /*183c0*/  IMAD R12, R23, 0x8, R22 ;  /* 0x00000008170c7824 */ /* 0x000fe200078e0216 */
[----:B------:R-:W-:Y:S02]  /*183d0*/  BSSY B0, `(.L_x_1464) ;  /* 0x0000004000007945 */ /* 0x000fe40003800000 */
[----:B------:R-:W-:-:S04]  /*183e0*/  SHF.L.U32 R3, R3, 0x1f, RZ ;  /* 0x0000001f03037819 */ /* 0x000fc800000006ff */
[----:B------:R-:W0:Y:S02]  /*183f0*/  SYNCS.PHASECHK.TRANS64.TRYWAIT P1, [R12+URZ+0x2a870], R3 ;  /* 0x02a870030c0075a7 */ /* 0x000e24000802017f */
[----:B0-----:R-:W-:Y:S05]  /*18400*/  @!P1 BRA `(.L_x_1465) ;  /* 0x0000003400a49947 */ /* 0x001fea0003800000 */
.L_x_1556:
[----:B------:R-:W-:Y:S05]  /*18410*/  BSYNC B0 ;  /* 0x0000000000007941 */ /* 0x000fea0003800000 */
.L_x_1464:
[----:B------:R-:W-:-:S05]  /*18420*/  IMAD.U32 R0, RZ, RZ, UR42 ;  /* 0x0000002aff007e24 */ /* 0x000fca000f8e00ff */
[----:B------:R-:W-:-:S13]  /*18430*/  ISETP.NE.AND P1, PT, R0, 0x3, PT ;  /* 0x000000030000780c */ /* 0x000fda0003f25270 */
[----:B------:R-:W-:Y:S05]  /*18440*/  @!P1 BRA `(.L_x_1466) ;  /* 0x0000000000049947 */ /* 0x000fea0003800000 */
[----:B------:R-:W-:Y:S01]  /*18450*/  BPT.TRAP 0x1 ;  /* 0x000000040000795c */ /* 0x000fe20000300000 */
.L_x_1466:
[----:B0-----:R-:W-:-:S04]  /*18460*/  SHF.L.U32 R3, R24, 0x1f, RZ ;  /* 0x0000001f18037819 */ /* 0x001fc800000006ff */
[----:B------:R-:W0:Y:S02]  /*18470*/  SYNCS.PHASECHK.TRANS64.TRYWAIT P1, [R12+URZ+0x2a860], R3 ;  /* 0x02a860030c0075a7 */ /* 0x000e24000802017f */
[----:B0-----:R-:W-:Y:S05]  /*18480*/  @!P1 BRA `(.L_x_1467) ;  /* 0x0000003400989947 */ /* 0x001fea0003800000 */
.L_x_1557:
[----:B0-----:R-:W-:Y:S01]  /*18490*/  IMAD R3, R23, 0x6000, RZ ;  /* 0x0000600017037824 */ /* 0x001fe200078e02ff */
[----:B------:R-:W-:Y:S05]  /*184a0*/  WARPSYNC.ALL ;  /* 0x0000000000007948 */ /* 0x000fea0003800000 */
[----:B------:R-:W-:Y:S01]  /*184b0*/  LOP3.LUT R5, R3, R37, RZ, 0xfc, !PT ;  /* 0x0000002503057212 */ /* 0x000fe200078efcff */
[----:B------:R-:W-:Y:S01]  /*184c0*/  IMAD.U32 R13, RZ, RZ, UR42 ;  /* 0x0000002aff0d7e24 */ /* 0x000fe2000f8e00ff */
[----:B------:R-:W-:-:S03]  /*184d0*/  IADD3 R2, R22, R3, R34 ;  /* 0x0000000316027210 */ /* 0x000fc60007ffe022 */
[----:B------:R-:W-:Y:S01]  /*184e0*/  IMAD.IADD R0, R22, 0x1, R5 ;  /* 0x0000000116007824 */ /* 0x000fe200078e0205 */
[----:B------:R-:W-:Y:S02]  /*184f0*/  IADD3 R3, R30, 0x400, R2 ;  /* 0x000004001e037810 */ /* 0x000fe40007ffe002 */
[----:B------:R-:W-:Y:S02]  /*18500*/  ISETP.NE.AND P1, PT, R13, 0x3, PT ;  /* 0x000000030d00780c */ /* 0x000fe40003f25270 */
        /* <DEDUP_REMOVED lines=82> */
.L_x_1468:
[----:B--2---:R2:W-:Y:S01]  /*18a30*/  SYNCS.ARRIVE.TRANS64.A1T0 RZ, [R12+URZ+0x2a850], RZ ;  /* 0x02a850ff0cff79a7 */ /* 0x0045e2000810003f */
[----:B------:R-:W-:Y:S06]  /*18a40*/  BAR.SYNC.DEFER_BLOCKING 0x2, 0x80 ;  /* 0x0082000000007b1d */ /* 0x000fec0000010000 */
[----:B------:R-:W-:Y:S05]  /*18a50*/  @!P0 BRA `(.L_x_1469) ;  /* 0x0000000000048947 */ /* 0x000fea0003800000 */
[----:B------:R-:W-:Y:S01]  /*18a60*/  BPT.TRAP 0x1 ;  /* 0x000000040000795c */ /* 0x000fe20000300000 */
.L_x_1469:
        /* <DEDUP_REMOVED lines=8> */
.L_x_1410:
[----:B------:R-:W-:Y:S05]  /*18af0*/  BSYNC B7 ;  /* 0x0000000000077941 */ /* 0x000fea0003800000 */
.L_x_1408:
[----:B------:R-:W-:-:S13]  /*18b00*/  LOP3.LUT P0, RZ, R25, 0x80, RZ, 0xc0, !PT ;  /* 0x0000008019ff7812 */ /* 0x000fda000780c0ff */
[----:B------:R-:W-:Y:S05]  /*18b10*/  @!P0 BRA `(.L_x_1470) ;  /* 0x0000000000208947 */ /* 0x000fea0003800000 */
[----:B------:R-:W3:Y:S08]  /*18b20*/  S2UR UR4, SR_CgaCtaId ;  /* 0x00000000000479c3 */ /* 0x000ef00000008800 */
[----:B------:R-:W-:Y:S01]  /*18b30*/  BAR.SYNC.DEFER_BLOCKING 0x5, 0x180 ;  /* 0x0146000000007b1d */ /* 0x000fe20000010000 */
[----:B------:R-:W-:Y:S01]  /*18b40*/  MOV R3, 0x400 ;  /* 0x0000040000037802 */ /* 0x000fe20000000f00 */
[----:B---3--:R-:W-:-:S05]  /*18b50*/  IMAD.U32 R32, RZ, RZ, UR4 ;  /* 0x00000004ff207e24 */ /* 0x008fca000f8e00ff */
[----:B------:R-:W-:-:S05]  /*18b60*/  LEA R22, R32, R3, 0x18 ;  /* 0x0000000320167211 */ /* 0x000fca00078ec0ff */
[----:B------:R3:W4:Y:S01]  /*18b70*/  LDS.128 R16, [R22+0x2a8d0] ;  /* 0x02a8d00016107984 */ /* 0x0007220000000c00 */
[----:B------:R-:W-:Y:S06]  /*18b80*/  BAR.ARV 0x4, 0x180 ;  /* 0x0106000000007b1d */ /* 0x000fec0000002000 */
[----:B------:R-:W-:Y:S05]  /*18b90*/  BRA `(.L_x_1471) ;  /* 0x0000000800947947 */ /* 0x000fea0003800000 */
.L_x_1470:
[----:B------:R-:W3:Y:S01]  /*18ba0*/  S2R R0, SR_TID.X ;  /* 0x0000000000007919 */ /* 0x000ee20000002100 */
[----:B------:R-:W-:Y:S01]  /*18bb0*/  ULDC UR4, c[0x0][0xc3c] ;  /* 0x00030f0000047ab9 */ /* 0x000fe20000000800 */
[----:B------:R-:W-:Y:S01]  /*18bc0*/  IMAD.MOV.U32 R17, RZ, RZ, RZ ;  /* 0x000000ffff117224 */ /* 0x000fe200078e00ff */
[----:B---3--:R-:W-:-:S04]  /*18bd0*/  LOP3.LUT R6, R0, 0x1f, RZ, 0xc0, !PT ;  /* 0x0000001f00067812 */ /* 0x008fc800078ec0ff */
[----:B------:R-:W-:Y:S01]  /*18be0*/  ISETP.NE.AND P0, PT, R6, 0x1f, PT ;  /* 0x0000001f0600780c */ /* 0x000fe20003f05270 */
[----:B------:R-:W-:-:S05]  /*18bf0*/  IMAD.IADD R5, R19, 0x1, R6 ;  /* 0x0000000113057824 */ /* 0x000fca00078e0206 */
[----:B------:R-:W-:Y:S01]  /*18c00*/  ISETP.GE.OR P1, PT, R5, UR4, !P0 ;  /* 0x0000000405007c0c */ /* 0x000fe2000c726670 */
[----:B------:R-:W-:-:S12]  /*18c10*/  ULDC UR4, c[0x0][0xc3c] ;  /* 0x00030f0000047ab9 */ /* 0x000fd80000000800 */
[----:B0-----:R-:W0:Y:S02]  /*18c20*/  @!P1 LDC.64 R2, c[0x0][0xc80] ;  /* 0x00032000ff029b82 */ /* 0x001e240000000a00 */
[----:B0-----:R-:W-:-:S05]  /*18c30*/  @!P1 IMAD.WIDE R2, R5, 0x4, R2 ;  /* 0x0000000405029825 */ /* 0x001fca00078e0202 */
[----:B------:R-:W3:Y:S01]  /*18c40*/  @!P1 LDG.E R17, desc[UR54][R2.64] ;  /* 0x0000003602119981 */ /* 0x000ee2000c1e1900 */
[C---:B------:R-:W-:Y:S02]  /*18c50*/  ISETP.NE.AND P1, PT, R6.reuse, RZ, PT ;  /* 0x000000ff0600720c */ /* 0x040fe40003f25270 */
[C---:B------:R-:W-:Y:S02]  /*18c60*/  ISETP.GE.U32.AND P2, PT, R6.reuse, 0x2, PT ;  /* 0x000000020600780c */ /* 0x040fe40003f46070 */
[C---:B------:R-:W-:Y:S02]  /*18c70*/  ISETP.GE.U32.AND P3, PT, R6.reuse, 0x4, PT ;  /* 0x000000040600780c */ /* 0x040fe40003f66070 */
[C---:B------:R-:W-:Y:S02]  /*18c80*/  ISETP.GE.U32.AND P4, PT, R6.reuse, 0x8, PT ;  /* 0x000000080600780c */ /* 0x040fe40003f86070 */
[----:B------:R-:W-:Y:S01]  /*18c90*/  ISETP.GE.U32.AND P5, PT, R6, 0x10, PT ;  /* 0x000000100600780c */ /* 0x000fe20003fa6070 */
[----:B---3--:R-:W0:Y:S02]  /*18ca0*/  SHFL.UP PT, R0, R17, 0x1, RZ ;  /* 0x0420000011007989 */ /* 0x008e2400000e00ff */
        /* <DEDUP_REMOVED lines=8> */
[----:B------:R-:W-:Y:S04]  /*18d30*/  SHFL.IDX PT, R5, R16, RZ, 0x1f ;  /* 0x00001fff10057589 */ /* 0x000fe800000e0000 */
[----:B------:R-:W0:Y:S02]  /*18d40*/  SHFL.UP PT, R2, R4, 0x8, RZ ;  /* 0x0500000004027989 */ /* 0x000e2400000e00ff */
[----:B0-----:R-:W-:Y:S02]  /*18d50*/  SEL R3, R2, RZ, P4 ;  /* 0x000000ff02037207 */ /* 0x001fe40002000000 */
[----:B------:R-:W-:Y:S03]  /*18d60*/  SHFL.IDX PT, R2, R16, 0x1, 0x1f ;  /* 0x00201f0010027f89 */ /* 0x000fe600000e0000 */
        /* <DEDUP_REMOVED lines=10> */
.L_x_1476:
[----:B------:R-:W-:-:S05]  /*18e10*/  VIADD R19, R19, 0x1f ;  /* 0x0000001f13137836 */ /* 0x000fca0000000000 */
[----:B------:R-:W-:-:S13]  /*18e20*/  ISETP.GE.AND P6, PT, R19, UR4, PT ;  /* 0x0000000413007c0c */ /* 0x000fda000bfc6270 */
[----:B------:R-:W-:Y:S05]  /*18e30*/  @P6 BRA `(.L_x_1473) ;  /* 0x0000000400b86947 */ /* 0x000fea0003800000 */
[----:B------:R-:W0:Y:S01]  /*18e40*/  S2R R0, SR_TID.X ;  /* 0x0000000000007919 */ /* 0x000e220000002100 */
[----:B------:R-:W-:Y:S01]  /*18e50*/  BSSY B0, `(.L_x_1474) ;  /* 0x0000009000007945 */ /* 0x000fe20003800000 */
[----:B------:R-:W-:Y:S01]  /*18e60*/  IMAD.MOV.U32 R17, RZ, RZ, RZ ;  /* 0x000000ffff117224 */ /* 0x000fe200078e00ff */
[----:B0-----:R-:W-:-:S05]  /*18e70*/  LOP3.LUT R0, R0, 0x1f, RZ, 0xc0, !PT ;  /* 0x0000001f00007812 */ /* 0x001fca00078ec0ff */
[----:B------:R-:W-:-:S05]  /*18e80*/  IMAD.IADD R7, R19, 0x1, R0 ;  /* 0x0000000113077824 */ /* 0x000fca00078e0200 */
[----:B------:R-:W-:-:S13]  /*18e90*/  ISETP.GE.OR P6, PT, R7, UR4, !P0 ;  /* 0x0000000407007c0c */ /* 0x000fda000c7c6670 */
[----:B------:R-:W-:Y:S05]  /*18ea0*/  @P6 BRA `(.L_x_1475) ;  /* 0x00000000000c6947 */ /* 0x000fea0003800000 */
[----:B------:R-:W0:Y:S02]  /*18eb0*/  LDC.64 R2, c[0x0][0xc80] ;  /* 0x00032000ff027b82 */ /* 0x000e240000000a00 */
[----:B0-----:R-:W-:-:S05]  /*18ec0*/  IMAD.WIDE R2, R7, 0x4, R2 ;  /* 0x0000000407027825 */ /* 0x001fca00078e0202 */
[----:B------:R0:W5:Y:S02]  /*18ed0*/  LDG.E R17, desc[UR54][R2.64] ;  /* 0x0000003602117981 */ /* 0x000164000c1e1900 */
.L_x_1475:
[----:B------:R-:W-:Y:S05]  /*18ee0*/  BSYNC B0 ;  /* 0x0000000000007941 */ /* 0x000fea0003800000 */
.L_x_1474:
[----:B-----5:R-:W3:Y:S02]  /*18ef0*/  SHFL.UP PT, R0, R17, 0x1, RZ ;  /* 0x0420000011007989 */ /* 0x020ee400000e00ff */
[----:B---3--:R-:W-:-:S05]  /*18f00*/  SEL R0, R0, RZ, P1 ;  /* 0x000000ff00007207 */ /* 0x008fca0000800000 */
[----:B------:R-:W-:-:S05]  /*18f10*/  IMAD.IADD R0, R17, 0x1, R0 ;  /* 0x0000000111007824 */ /* 0x000fca00078e0200 */
[----:B0-----:R-:W0:Y:S02]  /*18f20*/  SHFL.UP PT, R2, R0, 0x2, RZ ;  /* 0x0440000000027989 */ /* 0x001e2400000e00ff */
[----:B0-----:R-:W-:-:S05]  /*18f30*/  SEL R3, R2, RZ, P2 ;  /* 0x000000ff02037207 */ /* 0x001fca0001000000 */
[----:B------:R-:W-:Y:S02]  /*18f40*/  IMAD.IADD R3, R0, 0x1, R3 ;  /* 0x0000000100037824 */ /* 0x000fe400078e0203 */
[----:B------:R-:W0:Y:S03]  /*18f50*/  LDC R0, c[0x0][0xc38] ;  /* 0x00030e00ff007b82 */ /* 0x000e260000000800 */
[----:B------:R-:W3:Y:S02]  /*18f60*/  SHFL.UP PT, R2, R3, 0x4, RZ ;  /* 0x0480000003027989 */ /* 0x000ee400000e00ff */
[----:B---3--:R-:W-:-:S05]  /*18f70*/  SEL R2, R2, RZ, P3 ;  /* 0x000000ff02027207 */ /* 0x008fca0001800000 */
[----:B------:R-:W-:-:S05]  /*18f80*/  IMAD.IADD R2, R3, 0x1, R2 ;  /* 0x0000000103027824 */ /* 0x000fca00078e0202 */
[----:B------:R-:W3:Y:S02]  /*18f90*/  SHFL.UP PT, R6, R2, 0x8, RZ ;  /* 0x0500000002067989 */ /* 0x000ee400000e00ff */
[----:B---3--:R-:W-:-:S05]  /*18fa0*/  SEL R7, R6, RZ, P4 ;  /* 0x000000ff06077207 */ /* 0x008fca0002000000 */
[----:B------:R-:W-:-:S05]  /*18fb0*/  IMAD.IADD R7, R2, 0x1, R7 ;  /* 0x0000000102077824 */ /* 0x000fca00078e0207 */
[----:B------:R-:W3:Y:S02]  /*18fc0*/  SHFL.UP PT, R6, R7, 0x10, RZ ;  /* 0x0600000007067989 */ /* 0x000ee400000e00ff */
[----:B---3--:R-:W-:-:S05]  /*18fd0*/  SEL R6, R6, RZ, P5 ;  /* 0x000000ff06067207 */ /* 0x008fca0002800000 */
[----:B------:R-:W-:-:S05]  /*18fe0*/  IMAD.IADD R6, R7, 0x1, R6 ;  /* 0x0000000107067824 */ /* 0x000fca00078e0206 */
[----:B------:R-:W0:Y:S02]  /*18ff0*/  SHFL.IDX PT, R9, R6, 0x1f, 0x1f ;  /* 0x03e01f0006097f89 */ /* 0x000e2400000e0000 */
[----:B0-----:R-:W-:-:S04]  /*19000*/  IMAD R9, R9, R0, RZ ;  /* 0x0000000009097224 */ /* 0x001fc800078e02ff */
[----:B------:R-:W-:-:S05]  /*19010*/  IMAD.IADD R4, R9, 0x1, R4 ;  /* 0x0000000109047824 */ /* 0x000fca00078e0204 */
[----:B------:R-:W-:-:S13]  /*19020*/  ISETP.GT.AND P6, PT, R4, R5, PT ;  /* 0x000000050400720c */ /* 0x000fda0003fc4270 */
[----:B------:R-:W-:Y:S05]  /*19030*/  @!P6 BRA `(.L_x_1476) ;  /* 0xfffffffc0074e947 */ /* 0x000fea000383ffff */
[----:B------:R-:W-:-:S07]  /*19040*/  IMAD.MOV.U32 R7, RZ, RZ, R6 ;  /* 0x000000ffff077224 */ /* 0x000fce00078e0006 */
.L_x_1472:
[----:B------:R-:W-:-:S04]  /*19050*/  IMAD.IADD R9, R4, 0x1, -R9 ;  /* 0x0000000104097824 */ /* 0x000fc800078e0a09 */
[----:B------:R-:W-:-:S05]  /*19060*/  IMAD R2, R7, R0, R9 ;  /* 0x0000000007027224 */ /* 0x000fca00078e0209 */
[----:B------:R-:W-:Y:S02]  /*19070*/  ISETP.GT.AND P0, PT, R2, R5, PT ;  /* 0x000000050200720c */ /* 0x000fe40003f04270 */
[----:B------:R-:W0:Y:S11]  /*19080*/  LDC.64 R2, c[0x0][0xc90] ;  /* 0x00032400ff027b82 */ /* 0x000e360000000a00 */
[----:B------:R-:W-:-:S04]  /*19090*/  VOTE.ANY R11, PT, !P0 ;  /* 0x00000000000b7806 */ /* 0x000fc800040e0100 */
[----:B------:R-:W3:Y:S02]  /*190a0*/  POPC R8, R11 ;  /* 0x0000000b00087309 */ /* 0x000ee40000000000 */
[----:B---3--:R-:W-:-:S04]  /*190b0*/  IMAD.IADD R19, R8, 0x1, R19 ;  /* 0x0000000108137824 */ /* 0x008fc800078e0213 */
[----:B0-----:R-:W-:-:S05]  /*190c0*/  IMAD.WIDE R2, R19, 0x4, R2 ;  /* 0x0000000413027825 */ /* 0x001fca00078e0202 */
[----:B------:R-:W3:Y:S01]  /*190d0*/  LDG.E R6, desc[UR54][R2.64] ;  /* 0x0000003602067981 */ /* 0x000ee2000c1e1900 */
[----:B------:R-:W-:Y:S01]  /*190e0*/  ISETP.NE.AND P0, PT, R11, RZ, PT ;  /* 0x000000ff0b00720c */ /* 0x000fe20003f05270 */
[----:B------:R-:W-:Y:S02]  /*190f0*/  IMAD.MOV.U32 R16, RZ, RZ, RZ ;  /* 0x000000ffff107224 */ /* 0x000fe400078e00ff */
[----:B------:R-:W3:Y:S02]  /*19100*/  SHFL.IDX PT, R17, R17, R8, 0x1f ;  /* 0x00001f0811117589 */ /* 0x000ee400000e0000 */
[----:B---3--:R-:W-:-:S05]  /*19110*/  IMAD R4, R17, R6, RZ ;  /* 0x0000000611047224 */ /* 0x008fca00078e02ff */
[----:B------:R-:W-:-:S04]  /*19120*/  IABS R10, R4 ;  /* 0x00000004000a7213 */ /* 0x000fc80000000000 */
[----:B--2---:R-:W0:Y:S08]  /*19130*/  I2F.RP R12, R10 ;  /* 0x0000000a000c7306 */ /* 0x004e300000209400 */
[----:B0-----:R-:W0:Y:S02]  /*19140*/  MUFU.RCP R12, R12 ;  /* 0x0000000c000c7308 */ /* 0x001e240000001000 */
[----:B0-----:R-:W-:-:S06]  /*19150*/  VIADD R13, R12, 0xffffffe ;  /* 0x0ffffffe0c0d7836 */ /* 0x001fcc0000000000 */
[----:B------:R0:W2:Y:S01]  /*19160*/  F2I.FTZ.U32.TRUNC.NTZ R3, R13 ;  /* 0x0000000d00037305 */ /* 0x0000a2000021f000 */
[----:B------:R-:W-:Y:S05]  /*19170*/  @!P0 BRA `(.L_x_1477) ;  /* 0x0000000000088947 */ /* 0x000fea0003800000 */
[----:B------:R-:W-:-:S05]  /*19180*/  VIADD R8, R8, 0xffffffff ;  /* 0xffffffff08087836 */ /* 0x000fca0000000000 */
[----:B------:R3:W4:Y:S02]  /*19190*/  SHFL.IDX PT, R16, R7, R8, 0x1f ;  /* 0x00001f0807107589 */ /* 0x00072400000e0000 */
.L_x_1477:
[----:B--23--:R-:W-:Y:S02]  /*191a0*/  IMAD.MOV R7, RZ, RZ, -R3 ;  /* 0x000000ffff077224 */ /* 0x00cfe400078e0a03 */
[----:B----4-:R-:W-:Y:S02]  /*191b0*/  IMAD R16, R16, R0, R9 ;  /* 0x0000000010107224 */ /* 0x010fe400078e0209 */
[----:B------:R-:W-:Y:S02]  /*191c0*/  IMAD R7, R7, R10, RZ ;  /* 0x0000000a07077224 */ /* 0x000fe400078e02ff */
[----:B------:R-:W-:Y:S02]  /*191d0*/  IMAD.MOV.U32 R2, RZ, RZ, RZ ;  /* 0x000000ffff027224 */ /* 0x000fe400078e00ff */
[----:B------:R-:W-:Y:S02]  /*191e0*/  IMAD.IADD R5, R5, 0x1, -R16 ;  /* 0x0000000105057824 */ /* 0x000fe400078e0a10 */
[----:B------:R-:W-:Y:S01]  /*191f0*/  IMAD.HI.U32 R3, R3, R7, R2 ;  /* 0x0000000703037227 */ /* 0x000fe200078e0002 */
[----:B------:R-:W-:-:S02]  /*19200*/  IABS R7, R4 ;  /* 0x0000000400077213 */ /* 0x000fc40000000000 */
        /* <DEDUP_REMOVED lines=14> */
[----:B------:R-:W-:Y:S02]  /*192f0*/  IMAD R7, R6, R9, RZ ;  /* 0x0000000906077224 */ /* 0x000fe400078e02ff */
[----:B------:R-:W-:Y:S02]  /*19300*/  IMAD.MOV R9, RZ, RZ, -R9 ;  /* 0x000000ffff097224 */ /* 0x000fe400078e0a09 */
[----:B------:R-:W-:Y:S02]  /*19310*/  IMAD.MOV R3, RZ, RZ, -R7 ;  /* 0x000000ffff037224 */ /* 0x000fe400078e0a07 */
[----:B------:R-:W-:-:S03]  /*19320*/  IMAD R4, R4, R9, R5 ;  /* 0x0000000904047224 */ /* 0x000fc600078e0205 */
[----:B------:R-:W-:-:S04]  /*19330*/  VIADDMNMX R0, R3, R0, R6, PT ;  /* 0x0000000003007246 */ /* 0x000fc80003800106 */
[----:B------:R-:W-:-:S04]  /*19340*/  IABS R6, R0 ;  /* 0x0000000000067213 */ /* 0x000fc80000000000 */
[----:B------:R-:W2:Y:S08]  /*19350*/  I2F.RP R8, R6 ;  /* 0x0000000600087306 */ /* 0x000eb00000209400 */
[----:B--2---:R-:W2:Y:S02]  /*19360*/  MUFU.RCP R8, R8 ;  /* 0x0000000800087308 */ /* 0x004ea40000001000 */
[----:B--2---:R-:W-:Y:S01]  /*19370*/  VIADD R2, R8, 0xffffffe ;  /* 0x0ffffffe08027836 */ /* 0x004fe20000000000 */
[----:B------:R-:W-:-:S05]  /*19380*/  IABS R8, R4 ;  /* 0x0000000400087213 */ /* 0x000fca0000000000 */
[----:B------:R2:W3:Y:S02]  /*19390*/  F2I.FTZ.U32.TRUNC.NTZ R3, R2 ;  /* 0x0000000200037305 */ /* 0x0004e4000021f000 */
[----:B--2---:R-:W-:Y:S02]  /*193a0*/  IMAD.MOV.U32 R2, RZ, RZ, RZ ;  /* 0x000000ffff027224 */ /* 0x004fe400078e00ff */
[----:B---3--:R-:W-:-:S04]  /*193b0*/  IMAD.MOV R5, RZ, RZ, -R3 ;  /* 0x000000ffff057224 */ /* 0x008fc800078e0a03 */
[----:B------:R-:W-:-:S04]  /*193c0*/  IMAD R5, R5, R6, RZ ;  /* 0x0000000605057224 */ /* 0x000fc800078e02ff */
[----:B------:R-:W-:Y:S01]  /*193d0*/  IMAD.HI.U32 R3, R3, R5, R2 ;  /* 0x0000000503037227 */ /* 0x000fe200078e0002 */
[-C--:B------:R-:W-:Y:S02]  /*193e0*/  IABS R5, R0.reuse ;  /* 0x0000000000057213 */ /* 0x080fe40000000000 */
[C---:B------:R-:W-:Y:S01]  /*193f0*/  LOP3.LUT R2, R4.reuse, R0, RZ, 0x3c, !PT ;  /* 0x0000000004027212 */ /* 0x040fe200078e3cff */
[----:B------:R-:W-:Y:S02]  /*19400*/  IMAD.IADD R4, R4, 0x1, R7 ;  /* 0x0000000104047824 */ /* 0x000fe400078e0207 */
[----:B------:R-:W-:Y:S01]  /*19410*/  IMAD.MOV R5, RZ, RZ, -R5 ;  /* 0x000000ffff057224 */ /* 0x000fe200078e0a05 */
[----:B------:R-:W-:Y:S01]  /*19420*/  ISETP.GE.AND P2, PT, R2, RZ, PT ;  /* 0x000000ff0200720c */ /* 0x000fe20003f46270 */
[----:B------:R-:W-:-:S04]  /*19430*/  IMAD.HI.U32 R3, R3, R8, RZ ;  /* 0x0000000803037227 */ /* 0x000fc800078e00ff */
[----:B------:R-:W-:-:S05]  /*19440*/  IMAD R5, R3, R5, R8 ;  /* 0x0000000503057224 */ /* 0x000fca00078e0208 */
[----:B------:R-:W-:-:S13]  /*19450*/  ISETP.GT.U32.AND P1, PT, R6, R5, PT ;  /* 0x000000050600720c */ /* 0x000fda0003f24070 */
[----:B------:R-:W-:Y:S02]  /*19460*/  @!P1 IMAD.IADD R5, R5, 0x1, -R6 ;  /* 0x0000000105059824 */ /* 0x000fe400078e0a06 */
[----:B------:R-:W-:Y:S01]  /*19470*/  @!P1 VIADD R3, R3, 0x1 ;  /* 0x0000000103039836 */ /* 0x000fe20000000000 */
[----:B------:R-:W-:Y:S02]  /*19480*/  ISETP.NE.AND P1, PT, R0, RZ, PT ;  /* 0x000000ff0000720c */ /* 0x000fe40003f25270 */
[----:B------:R-:W-:-:S13]  /*19490*/  ISETP.GE.U32.AND P0, PT, R5, R6, PT ;  /* 0x000000060500720c */ /* 0x000fda0003f06070 */
[----:B------:R-:W-:-:S04]  /*194a0*/  @P0 VIADD R3, R3, 0x1 ;  /* 0x0000000103030836 */ /* 0x000fc80000000000 */
[----:B------:R-:W-:Y:S01]  /*194b0*/  @!P2 IMAD.MOV R3, RZ, RZ, -R3 ;  /* 0x000000ffff03a224 */ /* 0x000fe200078e0a03 */
[----:B------:R-:W-:Y:S01]  /*194c0*/  @!P1 LOP3.LUT R3, RZ, R0, RZ, 0x33, !PT ;  /* 0x00000000ff039212 */ /* 0x000fe200078e33ff */
[----:B------:R-:W-:-:S04]  /*194d0*/  IMAD.MOV R0, RZ, RZ, -R0 ;  /* 0x000000ffff007224 */ /* 0x000fc800078e0a00 */
[----:B------:R-:W-:Y:S01]  /*194e0*/  IMAD R18, R3, R0, R4 ;  /* 0x0000000003127224 */ /* 0x000fe200078e0204 */
[----:B------:R-:W-:-:S05]  /*194f0*/  LOP3.LUT R0, RZ, R3, RZ, 0x33, !PT ;  /* 0x00000003ff007212 */ /* 0x000fca00078e33ff */
[----:B------:R-:W-:Y:S01]  /*19500*/  IMAD.IADD R17, R17, 0x1, R0 ;  /* 0x0000000111117824 */ /* 0x000fe200078e0200 */
[----:B------:R-:W-:Y:S06]  /*19510*/  BRA `(.L_x_1478) ;  /* 0x0000000000107947 */ /* 0x000fec0003800000 */
.L_x_1473:
[----:B------:R-:W0:Y:S01]  /*19520*/  LDC R19, c[0x0][0xc3c] ;  /* 0x00030f00ff137b82 */ /* 0x000e220000000800 */
[----:B------:R-:W-:Y:S02]  /*19530*/  IMAD.MOV.U32 R16, RZ, RZ, R5 ;  /* 0x000000ffff107224 */ /* 0x000fe400078e0005 */
[----:B------:R-:W-:Y:S02]  /*19540*/  IMAD.MOV.U32 R17, RZ, RZ, RZ ;  /* 0x000000ffff117224 */ /* 0x000fe400078e00ff */
[----:B------:R-:W-:-:S07]  /*19550*/  IMAD.MOV.U32 R18, RZ, RZ, RZ ;  /* 0x000000ffff127224 */ /* 0x000fce00078e00ff */
.L_x_1478:
[----:B------:R-:W3:Y:S01]  /*19560*/  S2R R0, SR_TID.X ;  /* 0x0000000000007919 */ /* 0x000ee20000002100 */
[----:B------:R-:W-:Y:S01]  /*19570*/  BAR.SYNC.DEFER_BLOCKING 0x4, 0x180 ;  /* 0x0106000000007b1d */ /* 0x000fe20000010000 */
[----:B---3--:R-:W-:-:S04]  /*19580*/  LOP3.LUT R0, R0, 0x1f, RZ, 0xc0, !PT ;  /* 0x0000001f00007812 */ /* 0x008fc800078ec0ff */
[----:B------:R-:W-:-:S13]  /*19590*/  ISETP.NE.AND P0, PT, R0, RZ, PT ;  /* 0x000000ff0000720c */ /* 0x000fda0003f05270 */
[----:B------:R-:W3:Y:S01]  /*195a0*/  @!P0 S2R R32, SR_CgaCtaId ;  /* 0x0000000000208919 */ /* 0x000ee20000008800 */
[----:B------:R-:W-:-:S04]  /*195b0*/  @!P0 MOV R3, 0x400 ;  /* 0x0000040000038802 */ /* 0x000fc80000000f00 */
[----:B---3--:R-:W-:-:S05]  /*195c0*/  @!P0 LEA R22, R32, R3, 0x18 ;  /* 0x0000000320168211 */ /* 0x008fca00078ec0ff */
[----:B0-----:R0:W-:Y:S01]  /*195d0*/  @!P0 STS.128 [R22+0x2a8d0], R16 ;  /* 0x02a8d01016008388 */ /* 0x0011e20000000c00 */
[----:B------:R-:W-:Y:S06]  /*195e0*/  BAR.ARV 0x5, 0x180 ;  /* 0x0146000000007b1d */ /* 0x000fec0000002000 */
.L_x_1471:
[----:B------:R-:W-:Y:S02]  /*195f0*/  ULDC UR4, c[0x0][0xc3c] ;  /* 0x00030f0000047ab9 */ /* 0x000fe40000000800 */
[----:B----4-:R-:W-:-:S13]  /*19600*/  ISETP.GE.AND P0, PT, R19, UR4, PT ;  /* 0x0000000413007c0c */ /* 0x010fda000bf06270 */
[----:B------:R-:W-:Y:S05]  /*19610*/  @!P0 BRA `(.L_x_1479) ;  /* 0xffffffac00dc8947 */ /* 0x000fea000383ffff */
.L_x_1398:
[----:B--2---:R-:W2:Y:S01]  /*19620*/  LDL.LU R0, [R1+0x10] ;  /* 0x0000100001007983 */ /* 0x004ea20000300800 */
[----:B------:R-:W-:Y:S01]  /*19630*/  BSSY B0, `(.L_x_1480) ;  /* 0x000000b000007945 */ /* 0x000fe20003800000 */
[----:B------:R-:W4:Y:S01]  /*19640*/  S2R R5, SR_CgaCtaId ;  /* 0x0000000000057919 */ /* 0x000f220000008800 */
[----:B--2---:R-:W-:-:S05]  /*19650*/  VIADD R0, R0, 0x1 ;  /* 0x0000000100007836 */ /* 0x004fca0000000000 */
[----:B0-----:R-:W-:-:S04]  /*19660*/  LEA.HI R2, R0, R0, RZ, 0x1 ;  /* 0x0000000000027211 */ /* 0x001fc800078f08ff */
[----:B------:R-:W-:Y:S02]  /*19670*/  LOP3.LUT R3, R2, 0xfffffffe, RZ, 0xc0, !PT ;  /* 0xfffffffe02037812 */ /* 0x000fe400078ec0ff */
[----:B------:R-:W-:-:S03]  /*19680*/  MOV R2, 0x400 ;  /* 0x0000040000027802 */ /* 0x000fc60000000f00 */
[----:B------:R-:W-:Y:S01]  /*19690*/  IMAD.IADD R0, R0, 0x1, -R3 ;  /* 0x0000000100007824 */ /* 0x000fe200078e0a03 */
[----:B----4-:R-:W-:-:S04]  /*196a0*/  LEA R4, R5, R2, 0x18 ;  /* 0x0000000205047211 */ /* 0x010fc800078ec0ff */
[----:B------:R-:W-:-:S04]  /*196b0*/  SHF.L.U32 R0, R0, 0x1f, RZ ;  /* 0x0000001f00007819 */ /* 0x000fc800000006ff */
[----:B------:R-:W0:Y:S02]  /*196c0*/  SYNCS.PHASECHK.TRANS64.TRYWAIT P0, [R4+URZ+0x2a820], R0 ;  /* 0x02a82000040075a7 */ /* 0x000e24000800017f */
[----:B0-----:R-:W-:Y:S05]  /*196d0*/  @!P0 BRA `(.L_x_1481) ;  /* 0x0000002400188947 */ /* 0x001fea0003800000 */
.L_x_1558:
[----:B------:R-:W-:Y:S05]  /*196e0*/  BSYNC B0 ;  /* 0x0000000000007941 */ /* 0x000fea0003800000 */
.L_x_1480:
[----:B------:R-:W-:-:S03]  /*196f0*/  UMOV UR4, 0xffffffff ;  /* 0xffffffff00047882 */ /* 0x000fc60000000000 */
[----:B------:R-:W-:Y:S05]  /*19700*/  BRA.DIV UR4, `(.L_x_1482) ;  /* 0x0000002604207947 */ /* 0x000fea000b800000 */
[----:B0-----:R-:W0:Y:S02]  /*19710*/  S2R R0, SR_TID.X ;  /* 0x0000000000007919 */ /* 0x001e240000002100 */
[----:B0-----:R-:W-:-:S04]  /*19720*/  SHF.R.U32.HI R0, RZ, 0x5, R0 ;  /* 0x00000005ff007819 */ /* 0x001fc80000011600 */
[----:B------:R-:W-:-:S05]  /*19730*/  LOP3.LUT R0, R0, 0x3, RZ, 0xc0, !PT ;  /* 0x0000000300007812 */ /* 0x000fca00078ec0ff */
[----:B------:R0:W2:Y:S02]  /*19740*/  SHFL.IDX PT, R14, R0, RZ, 0x1f ;  /* 0x00001fff000e7589 */ /* 0x0000a400000e0000 */
.L_x_1561:
[----:B--2---:R-:W-:Y:S01]  /*19750*/  ISETP.NE.AND P0, PT, R14, RZ, PT ;  /* 0x000000ff0e00720c */ /* 0x004fe20003f05270 */
[----:B------:R-:W-:-:S12]  /*19760*/  BSSY B0, `(.L_x_1483) ;  /* 0x000002c000007945 */ /* 0x000fd80003800000 */
[----:B------:R-:W-:Y:S05]  /*19770*/  @P0 BRA `(.L_x_1484) ;  /* 0x0000000000a80947 */ /* 0x000fea0003800000 */
[----:B------:R-:W-:-:S03]  /*19780*/  UMOV UR4, 0xffffffff ;  /* 0xffffffff00047882 */ /* 0x000fc60000000000 */
[----:B------:R-:W-:Y:S05]  /*19790*/  BRA.DIV UR4, `(.L_x_1485) ;  /* 0x0000002604307947 */ /* 0x000fea000b800000 */
[----:B------:R-:W-:-:S13]  /*197a0*/  ELECT P6, URZ, PT ;  /* 0x00000000003f782f */ /* 0x000fda00038c0000 */
.L_x_1564:
[----:B------:R-:W-:Y:S05]  /*197b0*/  @!P6 BRA `(.L_x_1484) ;  /* 0x000000000098e947 */ /* 0x000fea0003800000 */
[----:B------:R-:W-:-:S06]  /*197c0*/  ULOP3.LUT UR4, UR43, 0x2, URZ, 0xfc, !UPT ;  /* 0x000000022b047892 */ /* 0x000fcc000f8efc3f */
[----:B0-----:R-:W-:-:S05]  /*197d0*/  IMAD.U32 R0, RZ, RZ, UR4 ;  /* 0x00000004ff007e24 */ /* 0x001fca000f8e00ff */
[----:B------:R-:W-:-:S13]  /*197e0*/  ISETP.NE.AND P0, PT, R0, 0x3, PT ;  /* 0x000000030000780c */ /* 0x000fda0003f05270 */
[----:B------:R-:W-:Y:S05]  /*197f0*/  @!P0 BRA `(.L_x_1486) ;  /* 0x0000000000048947 */ /* 0x000fea0003800000 */
[----:B------:R-:W-:Y:S01]  /*19800*/  BPT.TRAP 0x1 ;  /* 0x000000040000795c */ /* 0x000fe20000300000 */
.L_x_1486:
[C---:B------:R-:W-:Y:S01]  /*19810*/  IMAD R5, R23.reuse, 0x8, R4 ;  /* 0x0000000817057824 */ /* 0x040fe200078e0204 */
[----:B------:R-:W-:Y:S01]  /*19820*/  SHF.L.U32 R0, R24, 0x1f, RZ ;  /* 0x0000001f18007819 */ /* 0x000fe200000006ff */
[----:B------:R-:W-:-:S03]  /*19830*/  VIADD R23, R23, 0x1 ;  /* 0x0000000117177836 */ /* 0x000fc60000000000 */
[----:B------:R-:W0:Y:S02]  /*19840*/  SYNCS.PHASECHK.TRANS64.TRYWAIT P1, [R5+URZ+0x2a840], R0 ;  /* 0x02a84000050075a7 */ /* 0x000e24000802017f */
[----:B------:R-:W-:-:S04]  /*19850*/  ISETP.NE.AND P2, PT, R23, 0x2, PT ;  /* 0x000000021700780c */ /* 0x000fc80003f45270 */
[----:B------:R-:W-:Y:S01]  /*19860*/  SEL R3, RZ, 0x1, P2 ;  /* 0x00000001ff037807 */ /* 0x000fe20001000000 */
[----:B0-----:R-:W-:Y:S08]  /*19870*/  @!P1 BRA `(.L_x_1487) ;  /* 0x0000002400189947 */ /* 0x001ff00003800000 */
.L_x_1565:
[----:B------:R-:W-:Y:S02]  /*19880*/  SEL R23, R23, RZ, P2 ;  /* 0x000000ff17177207 */ /* 0x000fe40001000000 */
[----:B------:R-:W-:Y:S01]  /*19890*/  LOP3.LUT R2, R24, R3, RZ, 0x3c, !PT ;  /* 0x0000000318027212 */ /* 0x000fe200078e3cff */
[----:B------:R-:W-:Y:S06]  /*198a0*/  @!P0 BRA `(.L_x_1488) ;  /* 0x0000000000048947 */ /* 0x000fec0003800000 */
[----:B------:R-:W-:Y:S01]  /*198b0*/  BPT.TRAP 0x1 ;  /* 0x000000040000795c */ /* 0x000fe20000300000 */
.L_x_1488:
[----:B------:R-:W-:Y:S01]  /*198c0*/  IMAD R23, R23, 0x8, R4 ;  /* 0x0000000817177824 */ /* 0x000fe200078e0204 */
[----:B------:R-:W-:-:S04]  /*198d0*/  SHF.L.U32 R2, R2, 0x1f, RZ ;  /* 0x0000001f02027819 */ /* 0x000fc800000006ff */
[----:B------:R-:W2:Y:S02]  /*198e0*/  SYNCS.PHASECHK.TRANS64.TRYWAIT P1, [R23+URZ+0x2a840], R2 ;  /* 0x02a84002170075a7 */ /* 0x000ea4000802017f */
[----:B--2---:R-:W-:Y:S05]  /*198f0*/  @!P1 BRA `(.L_x_1489) ;  /* 0x00000024000c9947 */ /* 0x004fea0003800000 */
.L_x_1566:
[----:B------:R-:W-:Y:S05]  /*19900*/  @!P0 BRA `(.L_x_1490) ;  /* 0x0000000000048947 */ /* 0x000fea0003800000 */
[----:B------:R-:W-:Y:S01]  /*19910*/  BPT.TRAP 0x1 ;  /* 0x000000040000795c */ /* 0x000fe20000300000 */
.L_x_1490:
[----:B------:R-:W4:Y:S02]  /*19920*/  SYNCS.PHASECHK.TRANS64.TRYWAIT P1, [R5+URZ+0x2a860], R0 ;  /* 0x02a86000050075a7 */ /* 0x000f24000802017f */
[----:B----4-:R-:W-:Y:S05]  /*19930*/  @!P1 BRA `(.L_x_1491) ;  /* 0x0000002400109947 */ /* 0x010fea0003800000 */
.L_x_1567:
[----:B------:R-:W-:Y:S05]  /*19940*/  @!P0 BRA `(.L_x_1492) ;  /* 0x0000000000048947 */ /* 0x000fea0003800000 */
[----:B------:R-:W-:Y:S01]  /*19950*/  BPT.TRAP 0x1 ;  /* 0x000000040000795c */ /* 0x000fe20000300000 */
.L_x_1492:
[----:B------:R-:W5:Y:S02]  /*19960*/  SYNCS.PHASECHK.TRANS64.TRYWAIT P1, [R23+URZ+0x2a860], R2 ;  /* 0x02a86002170075a7 */ /* 0x000f64000802017f */
[----:B-----5:R-:W-:Y:S05]  /*19970*/  @!P1 BRA `(.L_x_1493) ;  /* 0x0000002400149947 */ /* 0x020fea0003800000 */
.L_x_1568:
[----:B------:R-:W-:Y:S05]  /*19980*/  @!P0 BRA `(.L_x_1494) ;  /* 0x0000000000048947 */ /* 0x000fea0003800000 */
[----:B------:R-:W-:Y:S01]  /*19990*/  BPT.TRAP 0x1 ;  /* 0x000000040000795c */ /* 0x000fe20000300000 */
.L_x_1494:
[----:B------:R-:W5:Y:S02]  /*199a0*/  SYNCS.PHASECHK.TRANS64.TRYWAIT P1, [R5+URZ+0x2a880], R0 ;  /* 0x02a88000050075a7 */ /* 0x000f64000802017f */
[----:B-----5:R-:W-:Y:S05]  /*199b0*/  @!P1 BRA `(.L_x_1495) ;  /* 0x0000002400189947 */ /* 0x020fea0003800000 */
.L_x_1569:
[----:B------:R-:W-:Y:S05]  /*199c0*/  @!P0 BRA `(.L_x_1496) ;  /* 0x0000000000048947 */ /* 0x000fea0003800000 */
[----:B------:R-:W-:Y:S01]  /*199d0*/  BPT.TRAP 0x1 ;  /* 0x000000040000795c */ /* 0x000fe20000300000 */
.L_x_1496:
[----:B------:R0:W0:Y:S02]  /*199e0*/  SYNCS.PHASECHK.TRANS64.TRYWAIT P0, [R23+URZ+0x2a880], R2 ;  /* 0x02a88002170075a7 */ /* 0x000024000800017f */
[----:B0-----:R-:W-:Y:S05]  /*199f0*/  @!P0 NANOSLEEP.SYNCS 0x989680 ;  /* 0x009896800000895d */ /* 0x001fea0003900000 */
[----:B------:R-:W0:Y:S02]  /*19a00*/  @!P0 SYNCS.PHASECHK.TRANS64 P0, [R23+URZ+0x2a880], R2 ;  /* 0x02a88002170085a7 */ /* 0x000e24000800007f */
[----:B0-----:R-:W-:Y:S05]  /*19a10*/  @!P0 BRA `(.L_x_1496) ;  /* 0xfffffffc00f08947 */ /* 0x001fea000383ffff */
.L_x_1484:
[----:B------:R-:W-:Y:S05]  /*19a20*/  BSYNC B0 ;  /* 0x0000000000007941 */ /* 0x000fea0003800000 */
.L_x_1483:
[----:B------:R-:W-:Y:S05]  /*19a30*/  EXIT ;  /* 0x000000000000794d */ /* 0x000fea0003800000 */
.L_x_1293:
[----:B0-----:R-:W-:-:S04]  /*19a40*/  IMAD.U32 R3, RZ, RZ, UR36 ;  /* 0x00000024ff037e24 */ /* 0x001fc8000f8e00ff */
[----:B------:R0:W1:Y:S03]  /*19a50*/  SYNCS.PHASECHK.TRANS64.TRYWAIT P1, [R3+URZ+0x2a800], R6 ;  /* 0x02a80006030075a7 */ /* 0x000066000802017f */
[----:B-1----:R-:W-:Y:S05]  /*19a60*/  @!P1 NANOSLEEP.SYNCS 0x989680 ;  /* 0x009896800000995d */ /* 0x002fea0003900000 */
[----:B------:R-:W1:Y:S02]  /*19a70*/  @!P1 SYNCS.PHASECHK.TRANS64 P1, [R3+URZ+0x2a800], R6 ;  /* 0x02a80006030095a7 */ /* 0x000e64000802007f */
[----:B-1----:R-:W-:Y:S05]  /*19a80*/  @!P1 BRA `(.L_x_1293) ;  /* 0xfffffffc00ec9947 */ /* 0x002fea000383ffff */
[----:B------:R-:W-:Y:S05]  /*19a90*/  BRA `(.L_x_1497) ;  /* 0xfffffe8400387947 */ /* 0x000fea000383ffff */
.L_x_1297:
[----:B--2---:R2:W3:Y:S02]  /*19aa0*/  SYNCS.PHASECHK.TRANS64.TRYWAIT P1, [R9+URZ+0x2a830], R2 ;  /* 0x02a83002090075a7 */ /* 0x0044e4000802017f */
[----:B---3--:R-:W-:Y:S05]  /*19ab0*/  @!P1 NANOSLEEP.SYNCS 0x989680 ;  /* 0x009896800000995d */ /* 0x008fea0003900000 */
[----:B------:R-:W3:Y:S02]  /*19ac0*/  @!P1 SYNCS.PHASECHK.TRANS64 P1, [R9+URZ+0x2a830], R2 ;  /* 0x02a83002090095a7 */ /* 0x000ee4000802007f */
[----:B---3--:R-:W-:Y:S05]  /*19ad0*/  @!P1 BRA `(.L_x_1297) ;  /* 0xfffffffc00f09947 */ /* 0x008fea000383ffff */
[----:B------:R-:W-:Y:S05]  /*19ae0*/  BRA `(.L_x_1296) ;  /* 0xfffffe8400547947 */ /* 0x000fea000383ffff */
.L_x_1314:
[----:B-1----:R-:W-:-:S04]  /*19af0*/  IMAD.U32 R8, RZ, RZ, UR6 ;  /* 0x00000006ff087e24 */ /* 0x002fc8000f8e00ff */
[----:B------:R1:W2:Y:S03]  /*19b00*/  SYNCS.PHASECHK.TRANS64.TRYWAIT P1, [R8+URZ+0x2a830], R7 ;  /* 0x02a83007080075a7 */ /* 0x0002a6000802017f */
[----:B--2---:R-:W-:Y:S05]  /*19b10*/  @!P1 NANOSLEEP.SYNCS 0x989680 ;  /* 0x009896800000995d */ /* 0x004fea0003900000 */
[----:B------:R-:W2:Y:S02]  /*19b20*/  @!P1 SYNCS.PHASECHK.TRANS64 P1, [R8+URZ+0x2a830], R7 ;  /* 0x02a83007080095a7 */ /* 0x000ea4000802007f */
[----:B--2---:R-:W-:Y:S05]  /*19b30*/  @!P1 BRA `(.L_x_1314) ;  /* 0xfffffffc00ec9947 */ /* 0x004fea000383ffff */
[----:B------:R-:W-:Y:S05]  /*19b40*/  BRA `(.L_x_1311) ;  /* 0xfffffec000347947 */ /* 0x000fea000383ffff */
.L_x_1318:
[----:B-1----:R-:W-:-:S04]  /*19b50*/  IMAD.U32 R8, RZ, RZ, UR6 ;  /* 0x00000006ff087e24 */ /* 0x002fc8000f8e00ff */
[----:B------:R1:W2:Y:S03]  /*19b60*/  SYNCS.PHASECHK.TRANS64.TRYWAIT P1, [R8+URZ+0x2a850], R7 ;  /* 0x02a85007080075a7 */ /* 0x0002a6000802017f */
[----:B--2---:R-:W-:Y:S05]  /*19b70*/  @!P1 NANOSLEEP.SYNCS 0x989680 ;  /* 0x009896800000995d */ /* 0x004fea0003900000 */
[----:B------:R-:W2:Y:S02]  /*19b80*/  @!P1 SYNCS.PHASECHK.TRANS64 P1, [R8+URZ+0x2a850], R7 ;  /* 0x02a85007080095a7 */ /* 0x000ea4000802007f */
[----:B--2---:R-:W-:Y:S05]  /*19b90*/  @!P1 BRA `(.L_x_1318) ;  /* 0xfffffffc00ec9947 */ /* 0x004fea000383ffff */
[----:B------:R-:W-:Y:S05]  /*19ba0*/  BRA `(.L_x_1315) ;  /* 0xfffffec000e07947 */ /* 0x000fea000383ffff */
.L_x_1337:
[----:B-1----:R-:W-:-:S04]  /*19bb0*/  IMAD.U32 R8, RZ, RZ, UR6 ;  /* 0x00000006ff087e24 */ /* 0x002fc8000f8e00ff */
[----:B------:R1:W2:Y:S03]  /*19bc0*/  SYNCS.PHASECHK.TRANS64.TRYWAIT P1, [R8+URZ+0x2a830], R7 ;  /* 0x02a83007080075a7 */ /* 0x0002a6000802017f */
[----:B--2---:R-:W-:Y:S05]  /*19bd0*/  @!P1 NANOSLEEP.SYNCS 0x989680 ;  /* 0x009896800000995d */ /* 0x004fea0003900000 */
[----:B------:R-:W2:Y:S02]  /*19be0*/  @!P1 SYNCS.PHASECHK.TRANS64 P1, [R8+URZ+0x2a830], R7 ;  /* 0x02a83007080095a7 */ /* 0x000ea4000802007f */
[----:B--2---:R-:W-:Y:S05]  /*19bf0*/  @!P1 BRA `(.L_x_1337) ;  /* 0xfffffffc00ec9947 */ /* 0x004fea000383ffff */
[----:B------:R-:W-:Y:S05]  /*19c00*/  BRA `(.L_x_1334) ;  /* 0xfffffefc00147947 */ /* 0x000fea000383ffff */
.L_x_1341:
[----:B-1----:R-:W-:-:S04]  /*19c10*/  IMAD.U32 R8, RZ, RZ, UR6 ;  /* 0x00000006ff087e24 */ /* 0x002fc8000f8e00ff */
[----:B------:R1:W2:Y:S03]  /*19c20*/  SYNCS.PHASECHK.TRANS64.TRYWAIT P1, [R8+URZ+0x2a850], R7 ;  /* 0x02a85007080075a7 */ /* 0x0002a6000802017f */
[----:B--2---:R-:W-:Y:S05]  /*19c30*/  @!P1 NANOSLEEP.SYNCS 0x989680 ;  /* 0x009896800000995d */ /* 0x004fea0003900000 */
[----:B------:R-:W2:Y:S02]  /*19c40*/  @!P1 SYNCS.PHASECHK.TRANS64 P1, [R8+URZ+0x2a850], R7 ;  /* 0x02a85007080095a7 */ /* 0x000ea4000802007f */
[----:B--2---:R-:W-:Y:S05]  /*19c50*/  @!P1 BRA `(.L_x_1341) ;  /* 0xfffffffc00ec9947 */ /* 0x004fea000383ffff */
[----:B------:R-:W-:Y:S05]  /*19c60*/  BRA `(.L_x_1338) ;  /* 0xfffffefc00c07947 */ /* 0x000fea000383ffff */
.L_x_1349:
[----:B-1----:R-:W-:-:S04]  /*19c70*/  IMAD.U32 R8, RZ, RZ, UR6 ;  /* 0x00000006ff087e24 */ /* 0x002fc8000f8e00ff */
[----:B------:R1:W2:Y:S03]  /*19c80*/  SYNCS.PHASECHK.TRANS64.TRYWAIT P1, [R8+URZ+0x2a830], R7 ;  /* 0x02a83007080075a7 */ /* 0x0002a6000802017f */
[----:B--2---:R-:W-:Y:S05]  /*19c90*/  @!P1 NANOSLEEP.SYNCS 0x989680 ;  /* 0x009896800000995d */ /* 0x004fea0003900000 */
[----:B------:R-:W2:Y:S02]  /*19ca0*/  @!P1 SYNCS.PHASECHK.TRANS64 P1, [R8+URZ+0x2a830], R7 ;  /* 0x02a83007080095a7 */ /* 0x000ea4000802007f */
[----:B--2---:R-:W-:Y:S05]  /*19cb0*/  @!P1 BRA `(.L_x_1349) ;  /* 0xfffffffc00ec9947 */ /* 0x004fea000383ffff */
[----:B------:R-:W-:Y:S05]  /*19cc0*/  BRA `(.L_x_1346) ;  /* 0xffffff2400207947 */ /* 0x000fea000383ffff */
.L_x_1353:
[----:B-1----:R-:W-:-:S04]  /*19cd0*/  IMAD.U32 R8, RZ, RZ, UR6 ;  /* 0x00000006ff087e24 */ /* 0x002fc8000f8e00ff */
[----:B------:R1:W2:Y:S03]  /*19ce0*/  SYNCS.PHASECHK.TRANS64.TRYWAIT P1, [R8+URZ+0x2a850], R7 ;  /* 0x02a85007080075a7 */ /* 0x0002a6000802017f */
[----:B--2---:R-:W-:Y:S05]  /*19cf0*/  @!P1 NANOSLEEP.SYNCS 0x989680 ;  /* 0x009896800000995d */ /* 0x004fea0003900000 */
[----:B------:R-:W2:Y:S02]  /*19d00*/  @!P1 SYNCS.PHASECHK.TRANS64 P1, [R8+URZ+0x2a850], R7 ;  /* 0x02a85007080095a7 */ /* 0x000ea4000802007f */
[----:B--2---:R-:W-:Y:S05]  /*19d10*/  @!P1 BRA `(.L_x_1353) ;  /* 0xfffffffc00ec9947 */ /* 0x004fea000383ffff */
[----:B------:R-:W-:Y:S05]  /*19d20*/  BRA `(.L_x_1350) ;  /* 0xffffff2400c07947 */ /* 0x000fea000383ffff */
.L_x_1368:
[----:B-1----:R-:W-:-:S04]  /*19d30*/  IMAD.U32 R5, RZ, RZ, UR9 ;  /* 0x00000009ff057e24 */ /* 0x002fc8000f8e00ff */
[----:B------:R1:W2:Y:S03]  /*19d40*/  SYNCS.PHASECHK.TRANS64.TRYWAIT P1, [R5+URZ+0x2a850], R0 ;  /* 0x02a85000050075a7 */ /* 0x0002a6000802017f */
[----:B--2---:R-:W-:Y:S05]  /*19d50*/  @!P1 NANOSLEEP.SYNCS 0x989680 ;  /* 0x009896800000995d */ /* 0x004fea0003900000 */
[----:B------:R-:W2:Y:S02]  /*19d60*/  @!P1 SYNCS.PHASECHK.TRANS64 P1, [R5+URZ+0x2a850], R0 ;  /* 0x02a85000050095a7 */ /* 0x000ea4000802007f */
[----:B--2---:R-:W-:Y:S05]  /*19d70*/  @!P1 BRA `(.L_x_1368) ;  /* 0xfffffffc00ec9947 */ /* 0x004fea000383ffff */
[----:B------:R-:W-:Y:S05]  /*19d80*/  BRA `(.L_x_1367) ;  /* 0xffffff5c00247947 */ /* 0x000fea000383ffff */
.L_x_1419:
[----:B------:R-:W0:Y:S01]  /*19d90*/  S2R R17, SR_TID.X ;  /* 0x0000000000117919 */ /* 0x000e220000002100 */
[----:B------:R-:W-:Y:S02]  /*19da0*/  IMAD.MOV.U32 R12, RZ, RZ, RZ ;  /* 0x000000ffff0c7224 */ /* 0x000fe400078e00ff */
[----:B------:R-:W-:Y:S02]  /*19db0*/  IMAD.MOV.U32 R11, RZ, RZ, 0x1f ;  /* 0x0000001fff0b7424 */ /* 0x000fe400078e00ff */
[----:B------:R-:W-:Y:S01]  /*19dc0*/  IMAD.MOV.U32 R15, RZ, RZ, -0x1 ;  /* 0xffffffffff0f7424 */ /* 0x000fe200078e00ff */
[----:B0-----:R-:W-:-:S04]  /*19dd0*/  SHF.R.U32.HI R10, RZ, 0x5, R17 ;  /* 0x00000005ff0a7819 */ /* 0x001fc80000011611 */
[----:B------:R-:W-:-:S05]  /*19de0*/  LOP3.LUT R10, R10, 0x3, RZ, 0xc0, !PT ;  /* 0x000000030a0a7812 */ /* 0x000fca00078ec0ff */
[----:B------:R-:W-:-:S07]  /*19df0*/  IMAD.MOV.U32 R13, RZ, RZ, R10 ;  /* 0x000000ffff0d7224 */ /* 0x000fce00078e000a */
[----:B-----5:R-:W-:Y:S05]  /*19e00*/  WARPSYNC.COLLECTIVE R15, `(.L_x_1498) ;  /* 0x000000000f087348 */ /* 0x020fea0003c00000 */
[----:B------:R0:W1:Y:S02]  /*19e10*/  SHFL.IDX P6, R14, R13, R12, R11 ;  /* 0x0000000c0d0e7389 */ /* 0x00006400000c000b */
[----:B01---5:R-:W-:Y:S01]  /*19e20*/  ENDCOLLECTIVE ;  /* 0x000000000000791b */ /* 0x023fe20003800000 */
.L_x_1498:
[----:B------:R-:W-:Y:S05]  /*19e30*/  BRA `(.L_x_1499) ;  /* 0xffffffb8008c7947 */ /* 0x000fea000383ffff */
.L_x_1422:
[----:B0-----:R0:W1:Y:S02]  /*19e40*/  SYNCS.PHASECHK.TRANS64.TRYWAIT P0, [R4+URZ+0x2a880], R21 ;  /* 0x02a88015040075a7 */ /* 0x001064000800017f */
[----:B-1----:R-:W-:Y:S05]  /*19e50*/  @!P0 NANOSLEEP.SYNCS 0x989680 ;  /* 0x009896800000895d */ /* 0x002fea0003900000 */
[----:B------:R-:W1:Y:S02]  /*19e60*/  @!P0 SYNCS.PHASECHK.TRANS64 P0, [R4+URZ+0x2a880], R21 ;  /* 0x02a88015040085a7 */ /* 0x000e64000800007f */
[----:B-1----:R-:W-:Y:S05]  /*19e70*/  @!P0 BRA `(.L_x_1422) ;  /* 0xfffffffc00f08947 */ /* 0x002fea000383ffff */
[----:B------:R-:W-:Y:S05]  /*19e80*/  BRA `(.L_x_1500) ;  /* 0xffffffb8009c7947 */ /* 0x000fea000383ffff */
.L_x_1423:
        /* <DEDUP_REMOVED lines=8> */
.L_x_1502:
[----:B------:R-:W-:Y:S05]  /*19f10*/  BSYNC B0 ;  /* 0x0000000000007941 */ /* 0x000fea0003800000 */
.L_x_1501:
[----:B------:R-:W-:Y:S01]  /*19f20*/  IMAD.MOV.U32 R13, RZ, RZ, R8 ;  /* 0x000000ffff0d7224 */ /* 0x000fe200078e0008 */
[----:B------:R-:W-:Y:S01]  /*19f30*/  LOP3.LUT R35, R26, 0x80, RZ, 0xfc, !PT ;  /* 0x000000801a237812 */ /* 0x000fe200078efcff */
[----:B------:R-:W-:Y:S01]  /*19f40*/  IMAD.MOV.U32 R12, RZ, RZ, RZ ;  /* 0x000000ffff0c7224 */ /* 0x000fe200078e00ff */
[----:B------:R-:W-:Y:S01]  /*19f50*/  LOP3.LUT R25, R25, 0xffffffdf, RZ, 0xc0, !PT ;  /* 0xffffffdf19197812 */ /* 0x000fe200078ec0ff */
[----:B------:R-:W-:Y:S01]  /*19f60*/  IMAD.MOV.U32 R11, RZ, RZ, 0x1c1f ;  /* 0x00001c1fff0b7424 */ /* 0x000fe200078e00ff */
[----:B------:R-:W-:Y:S01]  /*19f70*/  ISETP.GE.AND P4, PT, R7, 0x21, PT ;  /* 0x000000210700780c */ /* 0x000fe20003f86270 */
[----:B------:R-:W-:Y:S02]  /*19f80*/  IMAD.MOV.U32 R15, RZ, RZ, -0x1 ;  /* 0xffffffffff0f7424 */ /* 0x000fe400078e00ff */
[----:B------:R-:W-:-:S10]  /*19f90*/  IMAD.MOV.U32 R0, RZ, RZ, R14 ;  /* 0x000000ffff007224 */ /* 0x000fd400078e000e */
[----:B------:R-:W-:Y:S05]  /*19fa0*/  WARPSYNC.COLLECTIVE R15, `(.L_x_1503) ;  /* 0x000000000f087348 */ /* 0x000fea0003c00000 */
[----:B------:R0:W1:Y:S02]  /*19fb0*/  SHFL.IDX P6, R14, R13, R12, R11 ;  /* 0x0000000c0d0e7389 */ /* 0x00006400000c000b */
[----:B01----:R-:W-:Y:S01]  /*19fc0*/  ENDCOLLECTIVE ;  /* 0x000000000000791b */ /* 0x003fe20003800000 */
.L_x_1503:
[----:B------:R-:W0:Y:S01]  /*19fd0*/  LDC R15, c[0x0][0x2f4] ;  /* 0x0000bd00ff0f7b82 */ /* 0x000e220000000800 */
[----:B------:R-:W-:Y:S01]  /*19fe0*/  LOP3.LUT R11, R26, 0x40, RZ, 0xfc, !PT ;  /* 0x000000401a0b7812 */ /* 0x000fe200078efcff */
[----:B------:R-:W-:Y:S02]  /*19ff0*/  IMAD.MOV.U32 R13, RZ, RZ, R9 ;  /* 0x000000ffff0d7224 */ /* 0x000fe400078e0009 */
[----:B------:R-:W-:Y:S02]  /*1a000*/  IMAD.MOV.U32 R12, RZ, RZ, 0x1 ;  /* 0x00000001ff0c7424 */ /* 0x000fe400078e00ff */
        /* <DEDUP_REMOVED lines=14> */
[----:B------:R-:W-:Y:S02]  /*1a0f0*/  IMAD.MOV.U32 R15, RZ, RZ, -0x1 ;  /* 0xffffffffff0f7424 */ /* 0x000fe400078e00ff */
[----:B------:R0:W-:Y:S01]  /*1a100*/  LDGSTS.E.BYPASS.LTC128B.128 [R0+0xe400], desc[UR54][R2.64+0x40], !P1 ;  /* 0x0e40004002007fae */ /* 0x0001e2000c901d76 */
[----:B------:R-:W-:-:S13]  /*1a110*/  ISETP.LT.OR P1, PT, R7, 0x1, P0 ;  /* 0x000000010700780c */ /* 0x000fda0000721670 */
[----:B0-----:R-:W-:Y:S05]  /*1a120*/  WARPSYNC.COLLECTIVE R15, `(.L_x_1504) ;  /* 0x000000000f087348 */ /* 0x001fea0003c00000 */
[----:B------:R1:W2:Y:S02]  /*1a130*/  SHFL.IDX P6, R14, R13, R12, R11 ;  /* 0x0000000c0d0e7389 */ /* 0x0002a400000c000b */
[----:B012---:R-:W-:Y:S01]  /*1a140*/  ENDCOLLECTIVE ;  /* 0x000000000000791b */ /* 0x007fe20003800000 */
.L_x_1504:
        /* <DEDUP_REMOVED lines=9> */
.L_x_1505:
[----:B------:R-:W-:Y:S02]  /*1a1e0*/  IMAD.MOV.U32 R13, RZ, RZ, R9 ;  /* 0x000000ffff0d7224 */ /* 0x000fe400078e0009 */
[----:B------:R-:W-:Y:S02]  /*1a1f0*/  IMAD.MOV.U32 R12, RZ, RZ, 0x2 ;  /* 0x00000002ff0c7424 */ /* 0x000fe400078e00ff */
[----:B------:R-:W-:-:S07]  /*1a200*/  IMAD.MOV.U32 R2, RZ, RZ, R14 ;  /* 0x000000ffff027224 */ /* 0x000fce00078e000e */
[----:B------:R-:W-:Y:S05]  /*1a210*/  WARPSYNC.COLLECTIVE R15, `(.L_x_1506) ;  /* 0x000000000f087348 */ /* 0x000fea0003c00000 */
[----:B------:R0:W1:Y:S02]  /*1a220*/  SHFL.IDX P6, R14, R13, R12, R11 ;  /* 0x0000000c0d0e7389 */ /* 0x00006400000c000b */
[----:B01----:R-:W-:Y:S01]  /*1a230*/  ENDCOLLECTIVE ;  /* 0x000000000000791b */ /* 0x003fe20003800000 */
.L_x_1506:
        /* <DEDUP_REMOVED lines=16> */
.L_x_1507:
[----:B------:R-:W-:Y:S02]  /*1a340*/  IMAD.MOV.U32 R13, RZ, RZ, R9 ;  /* 0x000000ffff0d7224 */ /* 0x000fe400078e0009 */
[----:B------:R-:W-:Y:S02]  /*1a350*/  IMAD.MOV.U32 R12, RZ, RZ, 0x3 ;  /* 0x00000003ff0c7424 */ /* 0x000fe400078e00ff */
[----:B------:R-:W-:-:S07]  /*1a360*/  IMAD.MOV.U32 R2, RZ, RZ, R14 ;  /* 0x000000ffff027224 */ /* 0x000fce00078e000e */
[----:B------:R-:W-:Y:S05]  /*1a370*/  WARPSYNC.COLLECTIVE R15, `(.L_x_1508) ;  /* 0x000000000f087348 */ /* 0x000fea0003c00000 */
[----:B------:R0:W1:Y:S02]  /*1a380*/  SHFL.IDX P6, R14, R13, R12, R11 ;  /* 0x0000000c0d0e7389 */ /* 0x00006400000c000b */
[----:B01----:R-:W-:Y:S01]  /*1a390*/  ENDCOLLECTIVE ;  /* 0x000000000000791b */ /* 0x003fe20003800000 */
.L_x_1508:
        /* <DEDUP_REMOVED lines=13> */
.L_x_1509:
[----:B------:R-:W-:Y:S01]  /*1a470*/  @!PT LDS RZ, [RZ] ;  /* 0x00000000fffff984 */ /* 0x000fe20000000800 */
[----:B------:R-:W-:Y:S01]  /*1a480*/  @!PT LDS RZ, [RZ] ;  /* 0x00000000fffff984 */ /* 0x000fe20000000800 */
[----:B------:R-:W-:Y:S01]  /*1a490*/  @!PT LDS RZ, [RZ] ;  /* 0x00000000fffff984 */ /* 0x000fe20000000800 */
[----:B------:R-:W-:Y:S01]  /*1a4a0*/  LDGSTS.E.BYPASS.LTC128B.128 [R0+0xf400], desc[UR54][R2.64+0x40], !P1 ;  /* 0x0f40004002007fae */ /* 0x000fe2000c901d76 */
[C---:B------:R-:W-:Y:S02]  /*1a4b0*/  ISETP.LT.OR P1, PT, R7.reuse, 0x41, P0 ;  /* 0x000000410700780c */ /* 0x040fe40000721670 */
[----:B------:R-:W-:-:S11]  /*1a4c0*/  ISETP.GE.AND P6, PT, R7, 0x61, PT ;  /* 0x000000610700780c */ /* 0x000fd60003fc6270 */
[----:B------:R0:W-:Y:S01]  /*1a4d0*/  LDGSTS.E.BYPASS.LTC128B.128 [R0+0x11400], desc[UR54][R2.64+0x80], !P1 ;  /* 0x1140008002007fae */ /* 0x0001e2000c901d76 */
[----:B------:R-:W-:Y:S01]  /*1a4e0*/  ISETP.GE.AND P1, PT, R7, 0x41, PT ;  /* 0x000000410700780c */ /* 0x000fe20003f26270 */
[----:B0-----:R-:W-:Y:S01]  /*1a4f0*/  IMAD.MOV.U32 R2, RZ, RZ, R14 ;  /* 0x000000ffff027224 */ /* 0x001fe200078e000e */
[----:B------:R-:W-:Y:S01]  /*1a500*/  @P6 LOP3.LUT R25, R25, 0x20, RZ, 0xfc, !PT ;  /* 0x0000002019196812 */ /* 0x000fe200078efcff */
[----:B------:R-:W-:Y:S10]  /*1a510*/  BRA `(.L_x_1510) ;  /* 0xffffffb800187947 */ /* 0x000ff4000383ffff */
.L_x_1428:
[----:B---3--:R3:W4:Y:S02]  /*1a520*/  SYNCS.PHASECHK.TRANS64.TRYWAIT P0, [R4+URZ+0x2a840], R21 ;  /* 0x02a84015040075a7 */ /* 0x008724000800017f */
[----:B----4-:R-:W-:Y:S05]  /*1a530*/  @!P0 NANOSLEEP.SYNCS 0x989680 ;  /* 0x009896800000895d */ /* 0x010fea0003900000 */
[----:B------:R-:W4:Y:S02]  /*1a540*/  @!P0 SYNCS.PHASECHK.TRANS64 P0, [R4+URZ+0x2a840], R21 ;  /* 0x02a84015040085a7 */ /* 0x000f24000800007f */
[----:B----4-:R-:W-:Y:S05]  /*1a550*/  @!P0 BRA `(.L_x_1428) ;  /* 0xfffffffc00f08947 */ /* 0x010fea000383ffff */
[----:B------:R-:W-:Y:S05]  /*1a560*/  BRA `(.L_x_1511) ;  /* 0xffffffb8007c7947 */ /* 0x000fea000383ffff */
.L_x_1429:
        /* <DEDUP_REMOVED lines=8> */
.L_x_1513:
[----:B------:R-:W-:Y:S05]  /*1a5f0*/  BSYNC B0 ;  /* 0x0000000000007941 */ /* 0x000fea0003800000 */
.L_x_1512:
        /* <DEDUP_REMOVED lines=8> */
.L_x_1514:
[----:B------:R-:W-:Y:S02]  /*1a680*/  IMAD.MOV.U32 R13, RZ, RZ, R6 ;  /* 0x000000ffff0d7224 */ /* 0x000fe400078e0006 */
[----:B------:R-:W-:Y:S01]  /*1a690*/  IMAD.MOV.U32 R12, RZ, RZ, 0x1 ;  /* 0x00000001ff0c7424 */ /* 0x000fe200078e00ff */
[C---:B------:R-:W-:Y:S02]  /*1a6a0*/  ISETP.GE.AND P6, PT, R26.reuse, R9, PT ;  /* 0x000000091a00720c */ /* 0x040fe40003fc6270 */
        /* <DEDUP_REMOVED lines=10> */
.L_x_1515:
        /* <DEDUP_REMOVED lines=11> */
.L_x_1516:
[----:B------:R-:W-:Y:S02]  /*1a800*/  IMAD.MOV.U32 R13, RZ, RZ, R6 ;  /* 0x000000ffff0d7224 */ /* 0x000fe400078e0006 */
[----:B------:R-:W-:Y:S01]  /*1a810*/  IMAD.MOV.U32 R12, RZ, RZ, 0x2 ;  /* 0x00000002ff0c7424 */ /* 0x000fe200078e00ff */
[----:B------:R-:W-:-:S13]  /*1a820*/  @P4 IADD3 R7, P0, R26, R14, RZ ;  /* 0x0000000e1a074210 */ /* 0x000fda0007f1e0ff */
[----:B------:R-:W-:Y:S05]  /*1a830*/  WARPSYNC.COLLECTIVE R15, `(.L_x_1517) ;  /* 0x000000000f087348 */ /* 0x000fea0003c00000 */
[----:B------:R0:W1:Y:S02]  /*1a840*/  SHFL.IDX P6, R14, R13, R12, R11 ;  /* 0x0000000c0d0e7389 */ /* 0x00006400000c000b */
[----:B01----:R-:W-:Y:S01]  /*1a850*/  ENDCOLLECTIVE ;  /* 0x000000000000791b */ /* 0x003fe20003800000 */
.L_x_1517:
[----:B------:R-:W-:Y:S02]  /*1a860*/  @P4 IMAD.X R8, RZ, RZ, R2, P0 ;  /* 0x000000ffff084224 */ /* 0x000fe400000e0602 */
[----:B------:R-:W-:Y:S02]  /*1a870*/  @P4 IMAD.MOV.U32 R2, RZ, RZ, R7 ;  /* 0x000000ffff024224 */ /* 0x000fe400078e0007 */
[----:B------:R-:W-:-:S05]  /*1a880*/  @P4 IMAD.MOV.U32 R3, RZ, RZ, R8 ;  /* 0x000000ffff034224 */ /* 0x000fca00078e0008 */
[----:B------:R-:W-:Y:S01]  /*1a890*/  @!PT LDS RZ, [RZ] ;  /* 0x00000000fffff984 */ /* 0x000fe20000000800 */
[----:B------:R-:W-:Y:S01]  /*1a8a0*/  @!PT LDS RZ, [RZ] ;  /* 0x00000000fffff984 */ /* 0x000fe20000000800 */
[----:B------:R-:W-:Y:S01]  /*1a8b0*/  @!PT LDS RZ, [RZ] ;  /* 0x00000000fffff984 */ /* 0x000fe20000000800 */
[----:B------:R-:W-:Y:S01]  /*1a8c0*/  @P4 LDGSTS.E.BYPASS.LTC128B.128 [R0+0x1ec00], desc[UR54][R2.64], !P5 ;  /* 0x1ec0000002004fae */ /* 0x000fe2000e901d76 */
[----:B------:R-:W-:-:S03]  /*1a8d0*/  IMAD.MOV.U32 R13, RZ, RZ, R5 ;  /* 0x000000ffff0d7224 */ /* 0x000fc600078e0005 */
[----:B------:R-:W-:Y:S04]  /*1a8e0*/  @P4 LDGSTS.E.BYPASS.LTC128B.128 [R0+0x20c00], desc[UR54][R2.64+0x40], !P3 ;  /* 0x20c0004002004fae */ /* 0x000fe8000d901d76 */
[----:B------:R0:W-:Y:S02]  /*1a8f0*/  @P4 LDGSTS.E.BYPASS.LTC128B.128 [R0+0x22c00], desc[UR54][R2.64+0x80], !P2 ;  /* 0x22c0008002004fae */ /* 0x0001e4000d101d76 */
[----:B0-----:R-:W-:-:S07]  /*1a900*/  IMAD.MOV.U32 R2, RZ, RZ, R14 ;  /* 0x000000ffff027224 */ /* 0x001fce00078e000e */
[----:B------:R-:W-:Y:S05]  /*1a910*/  WARPSYNC.COLLECTIVE R15, `(.L_x_1518) ;  /* 0x000000000f087348 */ /* 0x000fea0003c00000 */
[----:B------:R0:W1:Y:S02]  /*1a920*/  SHFL.IDX P6, R14, R13, R12, R11 ;  /* 0x0000000c0d0e7389 */ /* 0x00006400000c000b */
[----:B01----:R-:W-:Y:S01]  /*1a930*/  ENDCOLLECTIVE ;  /* 0x000000000000791b */ /* 0x003fe20003800000 */
.L_x_1518:
[----:B------:R-:W-:Y:S02]  /*1a940*/  IMAD.MOV.U32 R13, RZ, RZ, R6 ;  /* 0x000000ffff0d7224 */ /* 0x000fe400078e0006 */
[----:B------:R-:W-:Y:S01]  /*1a950*/  IMAD.MOV.U32 R12, RZ, RZ, 0x3 ;  /* 0x00000003ff0c7424 */ /* 0x000fe200078e00ff */
[----:B------:R-:W-:-:S13]  /*1a960*/  @P1 IADD3 R7, P0, R26, R14, RZ ;  /* 0x0000000e1a071210 */ /* 0x000fda0007f1e0ff */
[----:B------:R-:W-:Y:S05]  /*1a970*/  WARPSYNC.COLLECTIVE R15, `(.L_x_1519) ;  /* 0x000000000f087348 */ /* 0x000fea0003c00000 */
[----:B------:R0:W1:Y:S02]  /*1a980*/  SHFL.IDX P6, R14, R13, R12, R11 ;  /* 0x0000000c0d0e7389 */ /* 0x00006400000c000b */
[----:B01----:R-:W-:Y:S01]  /*1a990*/  ENDCOLLECTIVE ;  /* 0x000000000000791b */ /* 0x003fe20003800000 */
.L_x_1519:
        /* <DEDUP_REMOVED lines=14> */
.L_x_1520:
[----:B------:R-:W-:Y:S05]  /*1aa80*/  BRA `(.L_x_1521) ;  /* 0xffffffb8000c7947 */ /* 0x000fea000383ffff */
.L_x_1434:
[----:B------:R-:W-:Y:S02]  /*1aa90*/  IMAD.MOV.U32 R13, RZ, RZ, R4 ;  /* 0x000000ffff0d7224 */ /* 0x000fe400078e0004 */
[----:B------:R-:W-:Y:S02]  /*1aaa0*/  IMAD.MOV.U32 R12, RZ, RZ, RZ ;  /* 0x000000ffff0c7224 */ /* 0x000fe400078e00ff */
[----:B------:R-:W-:Y:S02]  /*1aab0*/  IMAD.MOV.U32 R11, RZ, RZ, 0x1c1f ;  /* 0x00001c1fff0b7424 */ /* 0x000fe400078e00ff */
[----:B------:R-:W-:Y:S02]  /*1aac0*/  IMAD.MOV.U32 R15, RZ, RZ, -0x1 ;  /* 0xffffffffff0f7424 */ /* 0x000fe400078e00ff */
[----:B------:R-:W-:Y:S02]  /*1aad0*/  IMAD R5, R5, UR37, RZ ;  /* 0x0000002505057c24 */ /* 0x000fe4000f8e02ff */
[----:B------:R-:W-:-:S07]  /*1aae0*/  VIADD R6, R10, UR38 ;  /* 0x000000260a067c36 */ /* 0x000fce0008000000 */
[----:B-----5:R-:W-:Y:S05]  /*1aaf0*/  WARPSYNC.COLLECTIVE R15, `(.L_x_1522) ;  /* 0x000000000f087348 */ /* 0x020fea0003c00000 */
[----:B------:R0:W1:Y:S02]  /*1ab00*/  SHFL.IDX P6, R14, R13, R12, R11 ;  /* 0x0000000c0d0e7389 */ /* 0x00006400000c000b */
[----:B01---5:R-:W-:Y:S01]  /*1ab10*/  ENDCOLLECTIVE ;  /* 0x000000000000791b */ /* 0x023fe20003800000 */
.L_x_1522:
[C---:B------:R-:W-:Y:S01]  /*1ab20*/  VIADD R8, R6.reuse, 0x20 ;  /* 0x0000002006087836 */ /* 0x040fe20000000000 */
[----:B------:R-:W-:Y:S01]  /*1ab30*/  ISETP.GE.AND P1, PT, R6, R5, PT ;  /* 0x000000050600720c */ /* 0x000fe20003f26270 */
[----:B------:R-:W-:Y:S02]  /*1ab40*/  IMAD.MOV.U32 R13, RZ, RZ, R0 ;  /* 0x000000ffff0d7224 */ /* 0x000fe400078e0000 */
[----:B------:R-:W-:-:S10]  /*1ab50*/  IMAD.MOV.U32 R2, RZ, RZ, R14 ;  /* 0x000000ffff027224 */ /* 0x000fd400078e000e */
[----:B------:R-:W-:Y:S05]  /*1ab60*/  WARPSYNC.COLLECTIVE R15, `(.L_x_1523) ;  /* 0x000000000f087348 */ /* 0x000fea0003c00000 */
[----:B------:R0:W1:Y:S02]  /*1ab70*/  SHFL.IDX P6, R14, R13, R12, R11 ;  /* 0x0000000c0d0e7389 */ /* 0x00006400000c000b */
[----:B01----:R-:W-:Y:S01]  /*1ab80*/  ENDCOLLECTIVE ;  /* 0x000000000000791b */ /* 0x003fe20003800000 */
.L_x_1523:
        /* <DEDUP_REMOVED lines=8> */
.L_x_1524:
[----:B------:R-:W-:Y:S01]  /*1ac10*/  @!PT LDS RZ, [RZ] ;  /* 0x00000000fffff984 */ /* 0x000fe20000000800 */
[----:B------:R-:W-:Y:S01]  /*1ac20*/  @!PT LDS RZ, [RZ] ;  /* 0x00000000fffff984 */ /* 0x000fe20000000800 */
[----:B------:R-:W-:Y:S01]  /*1ac30*/  @!PT LDS RZ, [RZ] ;  /* 0x00000000fffff984 */ /* 0x000fe20000000800 */
[----:B------:R-:W-:Y:S04]  /*1ac40*/  @!P1 LDGSTS.E.BYPASS.LTC128B.128 [R9+0x18400], desc[UR54][R2.64], !P3 ;  /* 0x1840000002099fae */ /* 0x000fe8000d901d76 */
[----:B------:R-:W-:Y:S04]  /*1ac50*/  @!P1 LDGSTS.E.BYPASS.LTC128B.128 [R9+0x1a400], desc[UR54][R2.64+0x40], !P2 ;  /* 0x1a40004002099fae */ /* 0x000fe8000d101d76 */
[----:B------:R0:W-:Y:S01]  /*1ac60*/  @!P1 LDGSTS.E.BYPASS.LTC128B.128 [R9+0x1c400], desc[UR54][R2.64+0x80], !P0 ;  /* 0x1c40008002099fae */ /* 0x0001e2000c101d76 */
[----:B------:R-:W-:Y:S01]  /*1ac70*/  ISETP.GE.AND P1, PT, R8, R5, PT ;  /* 0x000000050800720c */ /* 0x000fe20003f26270 */
[----:B------:R-:W-:-:S02]  /*1ac80*/  IMAD.MOV.U32 R13, RZ, RZ, R0 ;  /* 0x000000ffff0d7224 */ /* 0x000fc400078e0000 */
[----:B------:R-:W-:Y:S02]  /*1ac90*/  VIADD R8, R6, 0x40 ;  /* 0x0000004006087836 */ /* 0x000fe40000000000 */
[----:B0-----:R-:W-:-:S08]  /*1aca0*/  IMAD.MOV.U32 R2, RZ, RZ, R14 ;  /* 0x000000ffff027224 */ /* 0x001fd000078e000e */
[----:B------:R-:W-:Y:S05]  /*1acb0*/  WARPSYNC.COLLECTIVE R15, `(.L_x_1525) ;  /* 0x000000000f087348 */ /* 0x000fea0003c00000 */
[----:B------:R0:W1:Y:S02]  /*1acc0*/  SHFL.IDX P6, R14, R13, R12, R11 ;  /* 0x0000000c0d0e7389 */ /* 0x00006400000c000b */
[----:B01----:R-:W-:Y:S01]  /*1acd0*/  ENDCOLLECTIVE ;  /* 0x000000000000791b */ /* 0x003fe20003800000 */
.L_x_1525:
        /* <DEDUP_REMOVED lines=8> */
.L_x_1526:
[----:B------:R-:W-:-:S05]  /*1ad60*/  @!P1 IMAD.MOV.U32 R3, RZ, RZ, R7 ;  /* 0x000000ffff039224 */ /* 0x000fca00078e0007 */
[----:B------:R-:W-:Y:S01]  /*1ad70*/  @!PT LDS RZ, [RZ] ;  /* 0x00000000fffff984 */ /* 0x000fe20000000800 */
[----:B------:R-:W-:Y:S01]  /*1ad80*/  @!PT LDS RZ, [RZ] ;  /* 0x00000000fffff984 */ /* 0x000fe20000000800 */
[----:B------:R-:W-:Y:S01]  /*1ad90*/  @!PT LDS RZ, [RZ] ;  /* 0x00000000fffff984 */ /* 0x000fe20000000800 */
[----:B------:R-:W-:Y:S04]  /*1ada0*/  @!P1 LDGSTS.E.BYPASS.LTC128B.128 [R9+0x18c00], desc[UR54][R2.64], !P3 ;  /* 0x18c0000002099fae */ /* 0x000fe8000d901d76 */
[----:B------:R-:W-:Y:S01]  /*1adb0*/  @!P1 LDGSTS.E.BYPASS.LTC128B.128 [R9+0x1ac00], desc[UR54][R2.64+0x40], !P2 ;  /* 0x1ac0004002099fae */ /* 0x000fe2000d101d76 */
[----:B------:R-:W-:-:S03]  /*1adc0*/  IMAD.MOV.U32 R13, RZ, RZ, R0 ;  /* 0x000000ffff0d7224 */ /* 0x000fc600078e0000 */
[----:B------:R0:W-:Y:S01]  /*1add0*/  @!P1 LDGSTS.E.BYPASS.LTC128B.128 [R9+0x1cc00], desc[UR54][R2.64+0x80], !P0 ;  /* 0x1cc0008002099fae */ /* 0x0001e2000c101d76 */
[----:B------:R-:W-:Y:S01]  /*1ade0*/  ISETP.GE.AND P1, PT, R8, R5, PT ;  /* 0x000000050800720c */ /* 0x000fe20003f26270 */
[----:B0-----:R-:W-:-:S12]  /*1adf0*/  IMAD.MOV.U32 R2, RZ, RZ, R14 ;  /* 0x000000ffff027224 */ /* 0x001fd800078e000e */
[----:B------:R-:W-:Y:S05]  /*1ae00*/  WARPSYNC.COLLECTIVE R15, `(.L_x_1527) ;  /* 0x000000000f087348 */ /* 0x000fea0003c00000 */
[----:B------:R0:W1:Y:S02]  /*1ae10*/  SHFL.IDX P6, R14, R13, R12, R11 ;  /* 0x0000000c0d0e7389 */ /* 0x00006400000c000b */
[----:B01----:R-:W-:Y:S01]  /*1ae20*/  ENDCOLLECTIVE ;  /* 0x000000000000791b */ /* 0x003fe20003800000 */
.L_x_1527:
        /* <DEDUP_REMOVED lines=8> */
.L_x_1528:
[----:B------:R-:W-:-:S05]  /*1aeb0*/  @!P1 IMAD.MOV.U32 R3, RZ, RZ, R7 ;  /* 0x000000ffff039224 */ /* 0x000fca00078e0007 */
[----:B------:R-:W-:Y:S01]  /*1aec0*/  @!PT LDS RZ, [RZ] ;  /* 0x00000000fffff984 */ /* 0x000fe20000000800 */
[----:B------:R-:W-:Y:S01]  /*1aed0*/  @!PT LDS RZ, [RZ] ;  /* 0x00000000fffff984 */ /* 0x000fe20000000800 */
[----:B------:R-:W-:Y:S01]  /*1aee0*/  @!PT LDS RZ, [RZ] ;  /* 0x00000000fffff984 */ /* 0x000fe20000000800 */
[----:B------:R0:W-:Y:S04]  /*1aef0*/  @!P1 LDGSTS.E.BYPASS.LTC128B.128 [R9+0x19400], desc[UR54][R2.64], !P3 ;  /* 0x1940000002099fae */ /* 0x0001e8000d901d76 */
[----:B------:R0:W-:Y:S01]  /*1af00*/  @!P1 LDGSTS.E.BYPASS.LTC128B.128 [R9+0x1b400], desc[UR54][R2.64+0x40], !P2 ;  /* 0x1b40004002099fae */ /* 0x0001e2000d101d76 */
[----:B------:R-:W-:-:S03]  /*1af10*/  IMAD.MOV.U32 R13, RZ, RZ, R0 ;  /* 0x000000ffff0d7224 */ /* 0x000fc600078e0000 */
[----:B------:R0:W-:Y:S01]  /*1af20*/  @!P1 LDGSTS.E.BYPASS.LTC128B.128 [R9+0x1d400], desc[UR54][R2.64+0x80], !P0 ;  /* 0x1d40008002099fae */ /* 0x0001e2000c101d76 */
[----:B------:R-:W-:-:S07]  /*1af30*/  IMAD.MOV.U32 R4, RZ, RZ, R14 ;  /* 0x000000ffff047224 */ /* 0x000fce00078e000e */
[----:B0-----:R-:W-:Y:S05]  /*1af40*/  WARPSYNC.COLLECTIVE R15, `(.L_x_1529) ;  /* 0x000000000f087348 */ /* 0x001fea0003c00000 */
[----:B------:R1:W2:Y:S02]  /*1af50*/  SHFL.IDX P6, R14, R13, R12, R11 ;  /* 0x0000000c0d0e7389 */ /* 0x0002a400000c000b */
[----:B012---:R-:W-:Y:S01]  /*1af60*/  ENDCOLLECTIVE ;  /* 0x000000000000791b */ /* 0x007fe20003800000 */
.L_x_1529:
[----:B------:R-:W-:Y:S05]  /*1af70*/  BRA `(.L_x_1530) ;  /* 0xffffffbc00287947 */ /* 0x000fea000383ffff */
.L_x_1439:
[----:B0-----:R0:W1:Y:S02]  /*1af80*/  SYNCS.PHASECHK.TRANS64.TRYWAIT P0, [R22+URZ+0x2a820], R3 ;  /* 0x02a82003160075a7 */ /* 0x001064000800017f */
[----:B-1----:R-:W-:Y:S05]  /*1af90*/  @!P0 NANOSLEEP.SYNCS 0x989680 ;  /* 0x009896800000895d */ /* 0x002fea0003900000 */
[----:B------:R-:W1:Y:S02]  /*1afa0*/  @!P0 SYNCS.PHASECHK.TRANS64 P0, [R22+URZ+0x2a820], R3 ;  /* 0x02a82003160085a7 */ /* 0x000e64000800007f */
[----:B-1----:R-:W-:Y:S05]  /*1afb0*/  @!P0 BRA `(.L_x_1439) ;  /* 0xfffffffc00f08947 */ /* 0x002fea000383ffff */
[----:B------:R-:W-:Y:S05]  /*1afc0*/  BRA `(.L_x_1531) ;  /* 0xffffffbc00987947 */ /* 0x000fea000383ffff */
.L_x_1443:
[----:B0-----:R0:W1:Y:S02]  /*1afd0*/  SYNCS.PHASECHK.TRANS64.TRYWAIT P0, [R4+URZ+0x2a880], R17 ;  /* 0x02a88011040075a7 */ /* 0x001064000800017f */
[----:B-1----:R-:W-:Y:S05]  /*1afe0*/  @!P0 NANOSLEEP.SYNCS 0x989680 ;  /* 0x009896800000895d */ /* 0x002fea0003900000 */
[----:B------:R-:W1:Y:S02]  /*1aff0*/  @!P0 SYNCS.PHASECHK.TRANS64 P0, [R4+URZ+0x2a880], R17 ;  /* 0x02a88011040085a7 */ /* 0x000e64000800007f */
[----:B-1----:R-:W-:Y:S05]  /*1b000*/  @!P0 BRA `(.L_x_1443) ;  /* 0xfffffffc00f08947 */ /* 0x002fea000383ffff */
[----:B------:R-:W-:Y:S05]  /*1b010*/  BRA `(.L_x_1532) ;  /* 0xffffffc000607947 */ /* 0x000fea000383ffff */
.L_x_1444:
[----:B------:R-:W-:Y:S01]  /*1b020*/  BSSY B0, `(.L_x_1533) ;  /* 0x0000008000007945 */ /* 0x000fe20003800000 */
[----:B------:R-:W-:Y:S02]  /*1b030*/  IMAD.MOV.U32 R13, RZ, RZ, R27 ;  /* 0x000000ffff0d7224 */ /* 0x000fe400078e001b */
[----:B------:R-:W-:Y:S02]  /*1b040*/  IMAD.MOV.U32 R12, RZ, RZ, RZ ;  /* 0x000000ffff0c7224 */ /* 0x000fe400078e00ff */
[----:B------:R-:W-:Y:S02]  /*1b050*/  IMAD.MOV.U32 R11, RZ, RZ, 0x1c1f ;  /* 0x00001c1fff0b7424 */ /* 0x000fe400078e00ff */
[----:B------:R-:W-:-:S07]  /*1b060*/  IMAD.MOV.U32 R15, RZ, RZ, -0x1 ;  /* 0xffffffffff0f7424 */ /* 0x000fce00078e00ff */
[----:B0-2---:R-:W-:Y:S05]  /*1b070*/  WARPSYNC.COLLECTIVE R15, `(.L_x_1534) ;  /* 0x000000000f087348 */ /* 0x005fea0003c00000 */
[----:B--2---:R1:W2:Y:S02]  /*1b080*/  SHFL.IDX P6, R14, R13, R12, R11 ;  /* 0x0000000c0d0e7389 */ /* 0x0042a400000c000b */
[----:B012---:R-:W-:Y:S01]  /*1b090*/  ENDCOLLECTIVE ;  /* 0x000000000000791b */ /* 0x007fe20003800000 */
.L_x_1534:
[----:B------:R-:W-:Y:S05]  /*1b0a0*/  BSYNC B0 ;  /* 0x0000000000007941 */ /* 0x000fea0003800000 */
.L_x_1533:
        /* <DEDUP_REMOVED lines=8> */
.L_x_1535:
[----:B------:R-:W-:Y:S02]  /*1b130*/  IMAD.MOV.U32 R13, RZ, RZ, R27 ;  /* 0x000000ffff0d7224 */ /* 0x000fe400078e001b */
[----:B------:R-:W-:Y:S02]  /*1b140*/  IMAD.MOV.U32 R12, RZ, RZ, 0x1 ;  /* 0x00000001ff0c7424 */ /* 0x000fe400078e00ff */
[----:B------:R-:W-:-:S07]  /*1b150*/  IMAD.MOV.U32 R2, RZ, RZ, R14 ;  /* 0x000000ffff027224 */ /* 0x000fce00078e000e */
[----:B------:R-:W-:Y:S05]  /*1b160*/  WARPSYNC.COLLECTIVE R15, `(.L_x_1536) ;  /* 0x000000000f087348 */ /* 0x000fea0003c00000 */
[----:B------:R0:W1:Y:S02]  /*1b170*/  SHFL.IDX P6, R14, R13, R12, R11 ;  /* 0x0000000c0d0e7389 */ /* 0x00006400000c000b */
[----:B01----:R-:W-:Y:S01]  /*1b180*/  ENDCOLLECTIVE ;  /* 0x000000000000791b */ /* 0x003fe20003800000 */
.L_x_1536:
        /* <DEDUP_REMOVED lines=14> */
.L_x_1537:
[----:B------:R-:W-:Y:S02]  /*1b270*/  IMAD.MOV.U32 R13, RZ, RZ, R27 ;  /* 0x000000ffff0d7224 */ /* 0x000fe400078e001b */
[----:B------:R-:W-:Y:S02]  /*1b280*/  IMAD.MOV.U32 R12, RZ, RZ, 0x2 ;  /* 0x00000002ff0c7424 */ /* 0x000fe400078e00ff */
[----:B------:R-:W-:-:S07]  /*1b290*/  IMAD.MOV.U32 R2, RZ, RZ, R14 ;  /* 0x000000ffff027224 */ /* 0x000fce00078e000e */
[----:B------:R-:W-:Y:S05]  /*1b2a0*/  WARPSYNC.COLLECTIVE R15, `(.L_x_1538) ;  /* 0x000000000f087348 */ /* 0x000fea0003c00000 */
[----:B------:R0:W1:Y:S02]  /*1b2b0*/  SHFL.IDX P6, R14, R13, R12, R11 ;  /* 0x0000000c0d0e7389 */ /* 0x00006400000c000b */
[----:B01----:R-:W-:Y:S01]  /*1b2c0*/  ENDCOLLECTIVE ;  /* 0x000000000000791b */ /* 0x003fe20003800000 */
.L_x_1538:
        /* <DEDUP_REMOVED lines=13> */
.L_x_1539:
[----:B------:R-:W-:Y:S02]  /*1b3a0*/  IMAD.MOV.U32 R13, RZ, RZ, R27 ;  /* 0x000000ffff0d7224 */ /* 0x000fe400078e001b */
[----:B------:R-:W-:Y:S02]  /*1b3b0*/  IMAD.MOV.U32 R12, RZ, RZ, 0x3 ;  /* 0x00000003ff0c7424 */ /* 0x000fe400078e00ff */
[----:B------:R-:W-:-:S07]  /*1b3c0*/  IMAD.MOV.U32 R2, RZ, RZ, R14 ;  /* 0x000000ffff027224 */ /* 0x000fce00078e000e */
[----:B------:R-:W-:Y:S05]  /*1b3d0*/  WARPSYNC.COLLECTIVE R15, `(.L_x_1540) ;  /* 0x000000000f087348 */ /* 0x000fea0003c00000 */
[----:B------:R0:W1:Y:S02]  /*1b3e0*/  SHFL.IDX P6, R14, R13, R12, R11 ;  /* 0x0000000c0d0e7389 */ /* 0x00006400000c000b */
[----:B01----:R-:W-:Y:S01]  /*1b3f0*/  ENDCOLLECTIVE ;  /* 0x000000000000791b */ /* 0x003fe20003800000 */
.L_x_1540:
        /* <DEDUP_REMOVED lines=13> */
.L_x_1541:
[----:B------:R-:W-:Y:S01]  /*1b4d0*/  IMAD.MOV.U32 R2, RZ, RZ, R14 ;  /* 0x000000ffff027224 */ /* 0x000fe200078e000e */
[----:B------:R-:W-:Y:S06]  /*1b4e0*/  BRA `(.L_x_1542) ;  /* 0xffffffbc00f87947 */ /* 0x000fec000383ffff */
.L_x_1449:
[----:B----4-:R4:W0:Y:S02]  /*1b4f0*/  SYNCS.PHASECHK.TRANS64.TRYWAIT P0, [R4+URZ+0x2a840], R17 ;  /* 0x02a84011040075a7 */ /* 0x010824000800017f */
[----:B0-----:R-:W-:Y:S05]  /*1b500*/  @!P0 NANOSLEEP.SYNCS 0x989680 ;  /* 0x009896800000895d */ /* 0x001fea0003900000 */
[----:B------:R-:W0:Y:S02]  /*1b510*/  @!P0 SYNCS.PHASECHK.TRANS64 P0, [R4+URZ+0x2a840], R17 ;  /* 0x02a84011040085a7 */ /* 0x000e24000800007f */
[----:B0-----:R-:W-:Y:S05]  /*1b520*/  @!P0 BRA `(.L_x_1449) ;  /* 0xfffffffc00f08947 */ /* 0x001fea000383ffff */
[----:B------:R-:W-:Y:S05]  /*1b530*/  BRA `(.L_x_1543) ;  /* 0xffffffc000507947 */ /* 0x000fea000383ffff */
.L_x_1450:
[----:B------:R-:W-:Y:S01]  /*1b540*/  BSSY B0, `(.L_x_1544) ;  /* 0x0000008000007945 */ /* 0x000fe20003800000 */
[----:B------:R-:W-:Y:S02]  /*1b550*/  IMAD.MOV.U32 R13, RZ, RZ, R8 ;  /* 0x000000ffff0d7224 */ /* 0x000fe400078e0008 */
[----:B------:R-:W-:Y:S02]  /*1b560*/  IMAD.MOV.U32 R12, RZ, RZ, RZ ;  /* 0x000000ffff0c7224 */ /* 0x000fe400078e00ff */
[----:B------:R-:W-:Y:S02]  /*1b570*/  IMAD.MOV.U32 R11, RZ, RZ, 0x1c1f ;  /* 0x00001c1fff0b7424 */ /* 0x000fe400078e00ff */
[----:B------:R-:W-:-:S07]  /*1b580*/  IMAD.MOV.U32 R15, RZ, RZ, -0x1 ;  /* 0xffffffffff0f7424 */ /* 0x000fce00078e00ff */
[----:B01234-:R-:W-:Y:S05]  /*1b590*/  WARPSYNC.COLLECTIVE R15, `(.L_x_1545) ;  /* 0x000000000f087348 */ /* 0x01ffea0003c00000 */
[----:B--2---:R2:W0:Y:S02]  /*1b5a0*/  SHFL.IDX P6, R14, R13, R12, R11 ;  /* 0x0000000c0d0e7389 */ /* 0x00442400000c000b */
[----:B01234-:R-:W-:Y:S01]  /*1b5b0*/  ENDCOLLECTIVE ;  /* 0x000000000000791b */ /* 0x01ffe20003800000 */
.L_x_1545:
[----:B------:R-:W-:Y:S05]  /*1b5c0*/  BSYNC B0 ;  /* 0x0000000000007941 */ /* 0x000fea0003800000 */
.L_x_1544:
        /* <DEDUP_REMOVED lines=8> */
.L_x_1546:
[----:B------:R-:W-:Y:S02]  /*1b650*/  IMAD.MOV.U32 R13, RZ, RZ, R8 ;  /* 0x000000ffff0d7224 */ /* 0x000fe400078e0008 */
[----:B------:R-:W-:Y:S02]  /*1b660*/  IMAD.MOV.U32 R12, RZ, RZ, 0x1 ;  /* 0x00000001ff0c7424 */ /* 0x000fe400078e00ff */
[----:B------:R-:W-:-:S07]  /*1b670*/  IMAD.MOV.U32 R2, RZ, RZ, R14 ;  /* 0x000000ffff027224 */ /* 0x000fce00078e000e */
[----:B------:R-:W-:Y:S05]  /*1b680*/  WARPSYNC.COLLECTIVE R15, `(.L_x_1547) ;  /* 0x000000000f087348 */ /* 0x000fea0003c00000 */
[----:B------:R0:W1:Y:S02]  /*1b690*/  SHFL.IDX P6, R14, R13, R12, R11 ;  /* 0x0000000c0d0e7389 */ /* 0x00006400000c000b */
[----:B01----:R-:W-:Y:S01]  /*1b6a0*/  ENDCOLLECTIVE ;  /* 0x000000000000791b */ /* 0x003fe20003800000 */
.L_x_1547:
        /* <DEDUP_REMOVED lines=13> */
.L_x_1548:
[----:B------:R-:W-:Y:S02]  /*1b780*/  IMAD.MOV.U32 R13, RZ, RZ, R8 ;  /* 0x000000ffff0d7224 */ /* 0x000fe400078e0008 */
[----:B------:R-:W-:Y:S02]  /*1b790*/  IMAD.MOV.U32 R12, RZ, RZ, 0x2 ;  /* 0x00000002ff0c7424 */ /* 0x000fe400078e00ff */
[----:B------:R-:W-:-:S07]  /*1b7a0*/  IMAD.MOV.U32 R2, RZ, RZ, R14 ;  /* 0x000000ffff027224 */ /* 0x000fce00078e000e */
[----:B------:R-:W-:Y:S05]  /*1b7b0*/  WARPSYNC.COLLECTIVE R15, `(.L_x_1549) ;  /* 0x000000000f087348 */ /* 0x000fea0003c00000 */
[----:B------:R0:W1:Y:S02]  /*1b7c0*/  SHFL.IDX P6, R14, R13, R12, R11 ;  /* 0x0000000c0d0e7389 */ /* 0x00006400000c000b */
[----:B01----:R-:W-:Y:S01]  /*1b7d0*/  ENDCOLLECTIVE ;  /* 0x000000000000791b */ /* 0x003fe20003800000 */
.L_x_1549:
        /* <DEDUP_REMOVED lines=13> */
.L_x_1550:
[----:B------:R-:W-:Y:S02]  /*1b8b0*/  IMAD.MOV.U32 R13, RZ, RZ, R8 ;  /* 0x000000ffff0d7224 */ /* 0x000fe400078e0008 */
[----:B------:R-:W-:Y:S02]  /*1b8c0*/  IMAD.MOV.U32 R12, RZ, RZ, 0x3 ;  /* 0x00000003ff0c7424 */ /* 0x000fe400078e00ff */
[----:B------:R-:W-:-:S07]  /*1b8d0*/  IMAD.MOV.U32 R2, RZ, RZ, R14 ;  /* 0x000000ffff027224 */ /* 0x000fce00078e000e */
[----:B------:R-:W-:Y:S05]  /*1b8e0*/  WARPSYNC.COLLECTIVE R15, `(.L_x_1551) ;  /* 0x000000000f087348 */ /* 0x000fea0003c00000 */
[----:B------:R0:W1:Y:S02]  /*1b8f0*/  SHFL.IDX P6, R14, R13, R12, R11 ;  /* 0x0000000c0d0e7389 */ /* 0x00006400000c000b */
[----:B01----:R-:W-:Y:S01]  /*1b900*/  ENDCOLLECTIVE ;  /* 0x000000000000791b */ /* 0x003fe20003800000 */
.L_x_1551:
        /* <DEDUP_REMOVED lines=13> */
.L_x_1552:
[----:B------:R-:W-:Y:S01]  /*1b9e0*/  IMAD.MOV.U32 R2, RZ, RZ, R14 ;  /* 0x000000ffff027224 */ /* 0x000fe200078e000e */
[----:B------:R-:W-:Y:S06]  /*1b9f0*/  BRA `(.L_x_1553) ;  /* 0xffffffbc00e47947 */ /* 0x000fec000383ffff */
.L_x_1455:
[----:B------:R0:W0:Y:S02]  /*1ba00*/  SYNCS.PHASECHK.TRANS64.TRYWAIT P2, [R0+URZ+0x2a870], R3 ;  /* 0x02a87003000075a7 */ /* 0x000024000804017f */
[----:B0-----:R-:W-:Y:S05]  /*1ba10*/  @!P2 NANOSLEEP.SYNCS 0x989680 ;  /* 0x009896800000a95d */ /* 0x001fea0003900000 */
[----:B------:R-:W0:Y:S02]  /*1ba20*/  @!P2 SYNCS.PHASECHK.TRANS64 P2, [R0+URZ+0x2a870], R3 ;  /* 0x02a870030000a5a7 */ /* 0x000e24000804007f */
[----:B0-----:R-:W-:Y:S05]  /*1ba30*/  @!P2 BRA `(.L_x_1455) ;  /* 0xfffffffc00f0a947 */ /* 0x001fea000383ffff */
[----:B------:R-:W-:Y:S05]  /*1ba40*/  BRA `(.L_x_1554) ;  /* 0xffffffc000507947 */ /* 0x000fea000383ffff */
.L_x_1457:
[----:B------:R0:W0:Y:S02]  /*1ba50*/  SYNCS.PHASECHK.TRANS64.TRYWAIT P2, [R0+URZ+0x2a860], R3 ;  /* 0x02a86003000075a7 */ /* 0x000024000804017f */
[----:B0-----:R-:W-:Y:S05]  /*1ba60*/  @!P2 NANOSLEEP.SYNCS 0x989680 ;  /* 0x009896800000a95d */ /* 0x001fea0003900000 */
[----:B------:R-:W0:Y:S02]  /*1ba70*/  @!P2 SYNCS.PHASECHK.TRANS64 P2, [R0+URZ+0x2a860], R3 ;  /* 0x02a860030000a5a7 */ /* 0x000e24000804007f */
[----:B0-----:R-:W-:Y:S05]  /*1ba80*/  @!P2 BRA `(.L_x_1457) ;  /* 0xfffffffc00f0a947 */ /* 0x001fea000383ffff */
[----:B------:R-:W-:Y:S05]  /*1ba90*/  BRA `(.L_x_1555) ;  /* 0xffffffc000607947 */ /* 0x000fea000383ffff */
.L_x_1465:
[----:B0-----:R0:W2:Y:S02]  /*1baa0*/  SYNCS.PHASECHK.TRANS64.TRYWAIT P1, [R12+URZ+0x2a870], R3 ;  /* 0x02a870030c0075a7 */ /* 0x0010a4000802017f */
[----:B--2---:R-:W-:Y:S05]  /*1bab0*/  @!P1 NANOSLEEP.SYNCS 0x989680 ;  /* 0x009896800000995d */ /* 0x004fea0003900000 */
[----:B------:R-:W2:Y:S02]  /*1bac0*/  @!P1 SYNCS.PHASECHK.TRANS64 P1, [R12+URZ+0x2a870], R3 ;  /* 0x02a870030c0095a7 */ /* 0x000ea4000802007f */
[----:B--2---:R-:W-:Y:S05]  /*1bad0*/  @!P1 BRA `(.L_x_1465) ;  /* 0xfffffffc00f09947 */ /* 0x004fea000383ffff */
[----:B------:R-:W-:Y:S05]  /*1bae0*/  BRA `(.L_x_1556) ;  /* 0xffffffc800487947 */ /* 0x000fea000383ffff */
.L_x_1467:
[----:B0-----:R0:W2:Y:S02]  /*1baf0*/  SYNCS.PHASECHK.TRANS64.TRYWAIT P1, [R12+URZ+0x2a860], R3 ;  /* 0x02a860030c0075a7 */ /* 0x0010a4000802017f */
[----:B--2---:R-:W-:Y:S05]  /*1bb00*/  @!P1 NANOSLEEP.SYNCS 0x989680 ;  /* 0x009896800000995d */ /* 0x004fea0003900000 */
[----:B------:R-:W2:Y:S02]  /*1bb10*/  @!P1 SYNCS.PHASECHK.TRANS64 P1, [R12+URZ+0x2a860], R3 ;  /* 0x02a860030c0095a7 */ /* 0x000ea4000802007f */
[----:B--2---:R-:W-:Y:S05]  /*1bb20*/  @!P1 BRA `(.L_x_1467) ;  /* 0xfffffffc00f09947 */ /* 0x004fea000383ffff */
[----:B------:R-:W-:Y:S05]  /*1bb30*/  BRA `(.L_x_1557) ;  /* 0xffffffc800547947 */ /* 0x000fea000383ffff */
.L_x_1481:
[----:B0-----:R0:W2:Y:S02]  /*1bb40*/  SYNCS.PHASECHK.TRANS64.TRYWAIT P0, [R4+URZ+0x2a820], R0 ;  /* 0x02a82000040075a7 */ /* 0x0010a4000800017f */
[----:B--2---:R-:W-:Y:S05]  /*1bb50*/  @!P0 NANOSLEEP.SYNCS 0x989680 ;  /* 0x009896800000895d */ /* 0x004fea0003900000 */
[----:B------:R-:W2:Y:S02]  /*1bb60*/  @!P0 SYNCS.PHASECHK.TRANS64 P0, [R4+URZ+0x2a820], R0 ;  /* 0x02a82000040085a7 */ /* 0x000ea4000800007f */
[----:B--2---:R-:W-:Y:S05]  /*1bb70*/  @!P0 BRA `(.L_x_1481) ;  /* 0xfffffffc00f08947 */ /* 0x004fea000383ffff */
[----:B------:R-:W-:Y:S05]  /*1bb80*/  BRA `(.L_x_1558) ;  /* 0xffffffd800d47947 */ /* 0x000fea000383ffff */
.L_x_1482:
        /* <DEDUP_REMOVED lines=8> */
[----:B01-3--:R-:W-:Y:S05]  /*1bc10*/  WARPSYNC.COLLECTIVE R15, `(.L_x_1560) ;  /* 0x000000000f087348 */ /* 0x00bfea0003c00000 */
[----:B------:R2:W4:Y:S02]  /*1bc20*/  SHFL.IDX P6, R14, R13, R12, R11 ;  /* 0x0000000c0d0e7389 */ /* 0x00052400000c000b */
[----:B01234-:R-:W-:Y:S01]  /*1bc30*/  ENDCOLLECTIVE ;  /* 0x000000000000791b */ /* 0x01ffe20003800000 */
.L_x_1560:
[----:B------:R-:W-:Y:S05]  /*1bc40*/  BSYNC B0 ;  /* 0x0000000000007941 */ /* 0x000fea0003800000 */
.L_x_1559:
[----:B------:R-:W-:Y:S05]  /*1bc50*/  BRA `(.L_x_1561) ;  /* 0xffffffd800bc7947 */ /* 0x000fea000383ffff */
.L_x_1485:
[----:B------:R-:W-:Y:S01]  /*1bc60*/  BSSY B1, `(.L_x_1562) ;  /* 0x0000006000017945 */ /* 0x000fe20003800000 */
[----:B------:R-:W-:-:S07]  /*1bc70*/  IMAD.MOV.U32 R15, RZ, RZ, -0x1 ;  /* 0xffffffffff0f7424 */ /* 0x000fce00078e00ff */
[----:B01-3--:R-:W-:Y:S05]  /*1bc80*/  WARPSYNC.COLLECTIVE R15, `(.L_x_1563) ;  /* 0x000000000f0c7348 */ /* 0x00bfea0003c00000 */
[----:B------:R-:W-:Y:S02]  /*1bc90*/  ELECT P6, UR62, PT ;  /* 0x00000000003e782f */ /* 0x000fe400038c0000 */
[----:B------:R-:W-:Y:S01]  /*1bca0*/  MOV R14, UR62 ;  /* 0x0000003e000e7c02 */ /* 0x000fe20008000f00 */
[----:B01-3--:R-:W-:Y:S10]  /*1bcb0*/  ENDCOLLECTIVE ;  /* 0x000000000000791b */ /* 0x00bff40003800000 */
.L_x_1563:
[----:B------:R-:W-:Y:S05]  /*1bcc0*/  BSYNC B1 ;  /* 0x0000000000017941 */ /* 0x000fea0003800000 */
.L_x_1562:
[----:B------:R-:W-:Y:S05]  /*1bcd0*/  BRA `(.L_x_1564) ;  /* 0xffffffd800b47947 */ /* 0x000fea000383ffff */
.L_x_1487:
[----:B0-----:R0:W2:Y:S02]  /*1bce0*/  SYNCS.PHASECHK.TRANS64.TRYWAIT P1, [R5+URZ+0x2a840], R0 ;  /* 0x02a84000050075a7 */ /* 0x0010a4000802017f */
[----:B--2---:R-:W-:Y:S05]  /*1bcf0*/  @!P1 NANOSLEEP.SYNCS 0x989680 ;  /* 0x009896800000995d */ /* 0x004fea0003900000 */
[----:B------:R-:W2:Y:S02]  /*1bd00*/  @!P1 SYNCS.PHASECHK.TRANS64 P1, [R5+URZ+0x2a840], R0 ;  /* 0x02a84000050095a7 */ /* 0x000ea4000802007f */
[----:B--2---:R-:W-:Y:S05]  /*1bd10*/  @!P1 BRA `(.L_x_1487) ;  /* 0xfffffffc00f09947 */ /* 0x004fea000383ffff */
[----:B------:R-:W-:Y:S05]  /*1bd20*/  BRA `(.L_x_1565) ;  /* 0xffffffd800d47947 */ /* 0x000fea000383ffff */
.L_x_1489:
[----:B--2---:R2:W4:Y:S02]  /*1bd30*/  SYNCS.PHASECHK.TRANS64.TRYWAIT P1, [R23+URZ+0x2a840], R2 ;  /* 0x02a84002170075a7 */ /* 0x004524000802017f */
[----:B----4-:R-:W-:Y:S05]  /*1bd40*/  @!P1 NANOSLEEP.SYNCS 0x989680 ;  /* 0x009896800000995d */ /* 0x010fea0003900000 */
[----:B------:R-:W4:Y:S02]  /*1bd50*/  @!P1 SYNCS.PHASECHK.TRANS64 P1, [R23+URZ+0x2a840], R2 ;  /* 0x02a84002170095a7 */ /* 0x000f24000802007f */
[----:B----4-:R-:W-:Y:S05]  /*1bd60*/  @!P1 BRA `(.L_x_1489) ;  /* 0xfffffffc00f09947 */ /* 0x010fea000383ffff */
[----:B------:R-:W-:Y:S05]  /*1bd70*/  BRA `(.L_x_1566) ;  /* 0xffffffd800e07947 */ /* 0x000fea000383ffff */
.L_x_1491:
[----:B----4-:R4:W0:Y:S02]  /*1bd80*/  SYNCS.PHASECHK.TRANS64.TRYWAIT P1, [R5+URZ+0x2a860], R0 ;  /* 0x02a86000050075a7 */ /* 0x010824000802017f */
[----:B0-----:R-:W-:Y:S05]  /*1bd90*/  @!P1 NANOSLEEP.SYNCS 0x989680 ;  /* 0x009896800000995d */ /* 0x001fea0003900000 */
[----:B------:R-:W0:Y:S02]  /*1bda0*/  @!P1 SYNCS.PHASECHK.TRANS64 P1, [R5+URZ+0x2a860], R0 ;  /* 0x02a86000050095a7 */ /* 0x000e24000802007f */
[----:B0-----:R-:W-:Y:S05]  /*1bdb0*/  @!P1 BRA `(.L_x_1491) ;  /* 0xfffffffc00f09947 */ /* 0x001fea000383ffff */
[----:B------:R-:W-:Y:S05]  /*1bdc0*/  BRA `(.L_x_1567) ;  /* 0xffffffd800dc7947 */ /* 0x000fea000383ffff */
.L_x_1493:
[----:B------:R0:W0:Y:S02]  /*1bdd0*/  SYNCS.PHASECHK.TRANS64.TRYWAIT P1, [R23+URZ+0x2a860], R2 ;  /* 0x02a86002170075a7 */ /* 0x000024000802017f */
[----:B0-----:R-:W-:Y:S05]  /*1bde0*/  @!P1 NANOSLEEP.SYNCS 0x989680 ;  /* 0x009896800000995d */ /* 0x001fea0003900000 */
[----:B------:R-:W0:Y:S02]  /*1bdf0*/  @!P1 SYNCS.PHASECHK.TRANS64 P1, [R23+URZ+0x2a860], R2 ;  /* 0x02a86002170095a7 */ /* 0x000e24000802007f */
[----:B0-----:R-:W-:Y:S05]  /*1be00*/  @!P1 BRA `(.L_x_1493) ;  /* 0xfffffffc00f09947 */ /* 0x001fea000383ffff */
[----:B------:R-:W-:Y:S05]  /*1be10*/  BRA `(.L_x_1568) ;  /* 0xffffffd800d87947 */ /* 0x000fea000383ffff */
.L_x_1495:
[----:B------:R0:W0:Y:S02]  /*1be20*/  SYNCS.PHASECHK.TRANS64.TRYWAIT P1, [R5+URZ+0x2a880], R0 ;  /* 0x02a88000050075a7 */ /* 0x000024000802017f */
[----:B0-----:R-:W-:Y:S05]  /*1be30*/  @!P1 NANOSLEEP.SYNCS 0x989680 ;  /* 0x009896800000995d */ /* 0x001fea0003900000 */
[----:B------:R-:W0:Y:S02]  /*1be40*/  @!P1 SYNCS.PHASECHK.TRANS64 P1, [R5+URZ+0x2a880], R0 ;  /* 0x02a88000050095a7 */ /* 0x000e24000802007f */
[----:B0-----:R-:W-:Y:S05]  /*1be50*/  @!P1 BRA `(.L_x_1495) ;  /* 0xfffffffc00f09947 */ /* 0x001fea000383ffff */
[----:B------:R-:W-:Y:S05]  /*1be60*/  BRA `(.L_x_1569) ;  /* 0xffffffd800d47947 */ /* 0x000fea000383ffff */
.L_x_1570:
        /* <DEDUP_REMOVED lines=9> */
.L_x_3250:


//--------------------- .text._ZN7cutlass13device_kernelIN5flash11enable_sm90INS1_16FlashAttnFwdSm90INS1_25CollectiveMainloopFwdSm90ILi2EN4cute5tupleIJNS5_1CILi1EEES8_S8_EEENS6_IJNS7_ILi128EEESA_NS7_ILi192EEEEEELi192ENS_12float_e4m3_tEfNS_4arch4Sm90ELb0ELb1ELb1ELb1ELb1ELb1ELb0ELb1ELb1ELb1ELb0ELb0EEENS1_21CollectiveEpilogueFwdINS6_IJSA_SB_SA_EEES9_NS_10bfloat16_tESF_Li256ELb1ELb1ELb0ELb1EEENS1_36VarlenDynamicPersistentTileSchedulerILi128ELi128ELi256ELi128ELb0ELb1ELb1ELb1ELb0ELb1EEEEEEEEEvNT_6ParamsE --------------------------
	.section	.text._ZN7cutlass13device_kernelIN5flash11enable_sm90INS1_16FlashAttnFwdSm90INS1_25CollectiveMainloopFwdSm90ILi2EN4cute5tupleIJNS5_1CILi1EEES8_S8_EEENS6_IJNS7_ILi128EEESA_NS7_ILi192EEEEEELi192ENS_12float_e4m3_tEfNS_4arch4Sm90ELb0ELb1ELb1ELb1ELb1ELb1ELb0ELb1ELb1ELb1ELb0ELb0EEENS1_21CollectiveEpilogueFwdINS6_IJSA_SB_SA_EEES9_NS_10bfloat16_tESF_Li256ELb1ELb1ELb0ELb1EEENS1_36VarlenDynamicPersistentTileSchedulerILi128ELi128ELi256ELi128ELb0ELb1ELb1ELb1ELb0ELb1EEEEEEEEEvNT_6ParamsE,"ax",@progbits
	.align	128
.text._ZN7cutlass13device_kernelIN5flash11enable_sm90INS1_16FlashAttnFwdSm90INS1_25CollectiveMainloopFwdSm90ILi2EN4cute5tupleIJNS5_1CILi1EEES8_S8_EEENS6_IJNS7_ILi128EEESA_NS7_ILi192EEEEEELi192ENS_12float_e4m3_tEfNS_4arch4Sm90ELb0ELb1ELb1ELb1ELb1ELb1ELb0ELb1ELb1ELb1ELb0ELb0EEENS1_21CollectiveEpilogueFwdINS6_IJSA_SB_SA_EEES9_NS_10bfloat16_tESF_Li256ELb1ELb1ELb0ELb1EEENS1_36VarlenDynamicPersistentTileSchedulerILi128ELi128ELi256ELi128ELb0ELb1ELb1ELb1ELb0ELb1EEEEEEEEEvNT_6ParamsE:
        .type           _ZN7cutlass13device_kernelIN5flash11enable_sm90INS1_16FlashAttnFwdSm90INS1_25CollectiveMainloopFwdSm90ILi2EN4cute5tupleIJNS5_1CILi1EEES8_S8_EEENS6_IJNS7_ILi128EEESA_NS7_ILi192EEEEEELi192ENS_12float_e4m3_tEfNS_4arch4Sm90ELb0ELb1ELb1ELb1ELb1ELb1ELb0ELb1ELb1ELb1ELb0ELb0EEENS1_21CollectiveEpilogueFwdINS6_IJSA_SB_SA_EEES9_NS_10bfloat16_tESF_Li256ELb1ELb1ELb0ELb1EEENS1_36VarlenDynamicPersistentTileSchedulerILi128ELi128ELi256ELi128ELb0ELb1ELb1ELb1ELb0ELb1EEEEEEEEEvNT_6ParamsE,@function
        .size           _ZN7cutlass13device_kernelIN5flash11enable_sm90INS1_16FlashAttnFwdSm90INS1_25CollectiveMainloopFwdSm90ILi2EN4cute5tupleIJNS5_1CILi1EEES8_S8_EEENS6_IJNS7_ILi128EEESA_NS7_ILi192EEEEEELi192ENS_12float_e4m3_tEfNS_4arch4Sm90ELb0ELb1ELb1ELb1ELb1ELb1ELb0ELb1ELb1ELb1ELb0ELb0EEENS1_21CollectiveEpilogueFwdINS6_IJSA_SB_SA_EEES9_NS_10bfloat16_tESF_Li256ELb1ELb1ELb0ELb1EEENS1_36VarlenDynamicPersistentTileSchedulerILi128ELi128ELi256ELi128ELb0ELb1ELb1ELb1ELb0ELb1EEEEEEEEEvNT_6ParamsE,(.L_x_3251 - _ZN7cutlass13device_kernelIN5flash11enable_sm90INS1_16FlashAttnFwdSm90INS1_25CollectiveMainloopFwdSm90ILi2EN4cute5tupleIJNS5_1CILi1EEES8_S8_EEENS6_IJNS7_ILi128EEESA_NS7_ILi192EEEEEELi192ENS_12float_e4m3_tEfNS_4arch4Sm90ELb0ELb1ELb1ELb1ELb1ELb1ELb0ELb1ELb1ELb1ELb0ELb0EEENS1_21CollectiveEpilogueFwdINS6_IJSA_SB_SA_EEES9_NS_10bfloat16_tESF_Li256ELb1ELb1ELb0ELb1EEENS1_36VarlenDynamicPersistentTileSchedulerILi128ELi128ELi256ELi128ELb0ELb1ELb1ELb1ELb0ELb1EEEEEEEEEvNT_6ParamsE)
        .other          _ZN7cutlass13device_kernelIN5flash11enable_sm90INS1_16FlashAttnFwdSm90INS1_25CollectiveMainloopFwdSm90ILi2EN4cute5tupleIJNS5_1CILi1EEES8_S8_EEENS6_IJNS7_ILi128EEESA_NS7_ILi192EEEEEELi192ENS_12float_e4m3_tEfNS_4arch4Sm90ELb0ELb1ELb1ELb1ELb1ELb1ELb0ELb1ELb1ELb1ELb0ELb0EEENS1_21CollectiveEpilogueFwdINS6_IJSA_SB_SA_EEES9_NS_10bfloat16_tESF_Li256ELb1ELb1ELb0ELb1EEENS1_36VarlenDynamicPersistentTileSchedulerILi128ELi128ELi256ELi128ELb0ELb1ELb1ELb1ELb0ELb1EEEEEEEEEvNT_6ParamsE,@"STO_CUDA_ENTRY STV_DEFAULT"
_ZN7cutlass13device_kernelIN5flash11enable_sm90INS1_16FlashAttnFwdSm90INS1_25CollectiveMainloopFwdSm90ILi2EN4cute5tupleIJNS5_1CILi1EEES8_S8_EEENS6_IJNS7_ILi128EEESA_NS7_ILi192EEEEEELi192ENS_12float_e4m3_tEfNS_4arch4Sm90ELb0ELb1ELb1ELb1ELb1ELb1ELb0ELb1ELb1ELb1ELb0ELb0EEENS1_21CollectiveEpilogueFwdINS6_IJSA_SB_SA_EEES9_NS_10bfloat16_tESF_Li256ELb1ELb1ELb0ELb1EEENS1_36VarlenDynamicPersistentTileSchedulerILi128ELi128ELi256ELi128ELb0ELb1ELb1ELb1ELb0ELb1EEEEEEEEEvNT_6ParamsE:
        /* <DEDUP_REMOVED lines=18> */
.L_x_1572:
[----:B------:R-:W-:Y:S05]  /*0120*/  BSYNC B0 ;  /* 0x0000000000007941 */ /* 0x000fea0003800000 */
.L_x_1571:
        /* <DEDUP_REMOVED lines=41> */
.L_x_1573:
        /* <DEDUP_REMOVED lines=22> */
.L_x_1574:
        /* <DEDUP_REMOVED lines=18> */
.L_x_1575:
        /* <DEDUP_REMOVED lines=22> */
.L_x_1576:
        /* <DEDUP_REMOVED lines=23> */
.L_x_1577:
        /* <DEDUP_REMOVED lines=8> */
.L_x_1580:
        /* <DEDUP_REMOVED lines=20> */
[----:B------:R-:W-:Y:S02]  /*0ad0*/  R2UR UR39, R16 ;  /* 0x00000000102772ca */ /* 0x000fe400000e0000 */
[----:B------:R-:W-:Y:S01]  /*0ae0*/  CS2R R200, SRZ ;  /* 0x0000000000c87805 */ /* 0x000fe2000001ff00 */
[----:B------:R-:W-:Y:S01]  /*0af0*/  IMAD.MOV.U32 R210, RZ, RZ, RZ ;  /* 0x000000ffffd27224 */ /* 0x000fe200078e00ff */
[----:B------:R-:W-:Y:S01]  /*0b00*/  ULOP3.LUT UR40, UR36, 0x1, URZ, 0xfc, !UPT ;  /* 0x0000000124287892 */ /* 0x000fe2000f8efc3f */
[----:B------:R-:W-:-:S08]  /*0b10*/  UMOV UR37, URZ ;  /* 0x0000003f00257c82 */ /* 0x000fd00008000000 */
[----:B------:R-:W-:Y:S01]  /*0b20*/  UIADD3 UR39, UR39, 0x18400, URZ ;  /* 0x0001840027277890 */ /* 0x000fe2000fffe03f */
[----:B0-----:R-:W-:-:S05]  /*0b30*/  VIADD R18, R0, 0xffffff80 ;  /* 0xffffff8000127836 */ /* 0x001fca0000000000 */
[----:B------:R-:W-:Y:S02]  /*0b40*/  SHF.R.S32.HI R0, RZ, 0x1f, R18 ;  /* 0x0000001fff007819 */ /* 0x000fe40000011412 */
[-C--:B------:R-:W-:Y:S02]  /*0b50*/  LEA.HI R4, R18, R18.reuse, RZ, 0x1 ;  /* 0x0000001212047211 */ /* 0x080fe400078f08ff */
[CC--:B------:R-:W-:Y:S02]  /*0b60*/  LEA.HI R2, R0.reuse, R18.reuse, RZ, 0x5 ;  /* 0x0000001200027211 */ /* 0x0c0fe400078f28ff */
[----:B------:R-:W-:Y:S02]  /*0b70*/  LEA.HI R7, R0, R18, RZ, 0x4 ;  /* 0x0000001200077211 */ /* 0x000fe400078f20ff */
[----:B------:R-:W-:Y:S01]  /*0b80*/  SHF.R.S32.HI R211, RZ, 0x1, R4 ;  /* 0x00000001ffd37819 */ /* 0x000fe20000011404 */
[----:B------:R-:W-:Y:S01]  /*0b90*/  IMAD.SHL.U32 R3, R2, 0x20, RZ ;  /* 0x0000002002037824 */ /* 0x000fe200078e00ff */
[----:B------:R-:W-:-:S02]  /*0ba0*/  LOP3.LUT R2, R7, 0x3fffff0, RZ, 0xc0, !PT ;  /* 0x03fffff007027812 */ /* 0x000fc400078ec0ff */
[----:B------:R-:W-:Y:S02]  /*0bb0*/  SHF.R.S32.HI R8, RZ, 0x4, R7 ;  /* 0x00000004ff087819 */ /* 0x000fe40000011407 */
[----:B------:R-:W-:Y:S01]  /*0bc0*/  LOP3.LUT R5, R3, 0xfffffc00, RZ, 0xc0, !PT ;  /* 0xfffffc0003057812 */ /* 0x000fe200078ec0ff */
[----:B------:R-:W-:Y:S01]  /*0bd0*/  IMAD.IADD R2, R18, 0x1, -R2 ;  /* 0x0000000112027824 */ /* 0x000fe200078e0a02 */
[C---:B------:R-:W-:Y:S02]  /*0be0*/  LOP3.LUT R3, R4.reuse, 0xfffffffe, RZ, 0xc0, !PT ;  /* 0xfffffffe04037812 */ /* 0x040fe400078ec0ff */
[----:B------:R-:W-:Y:S01]  /*0bf0*/  LEA.HI R4, R4, R211, RZ, 0x1 ;  /* 0x000000d304047211 */ /* 0x000fe200078f08ff */
[----:B------:R-:W-:Y:S01]  /*0c00*/  IMAD R10, R2, 0x40, R5 ;  /* 0x00000040020a7824 */ /* 0x000fe200078e0205 */
[-C--:B------:R-:W-:Y:S01]  /*0c10*/  LEA.HI R2, R0, R18.reuse, RZ, 0x7 ;  /* 0x0000001200027211 */ /* 0x080fe200078f38ff */
[----:B------:R-:W-:Y:S01]  /*0c20*/  IMAD.IADD R15, R18, 0x1, -R3 ;  /* 0x00000001120f7824 */ /* 0x000fe200078e0a03 */
[----:B------:R-:W-:-:S02]  /*0c30*/  LEA.HI R5, R0, R18, RZ, 0x2 ;  /* 0x0000001200057211 */ /* 0x000fc400078f10ff */
[----:B------:R-:W-:Y:S01]  /*0c40*/  LOP3.LUT R9, R2, 0xffffff80, RZ, 0xc0, !PT ;  /* 0xffffff8002097812 */ /* 0x000fe200078ec0ff */
[----:B------:R-:W-:Y:S01]  /*0c50*/  IMAD.SHL.U32 R206, R15, 0x8, RZ ;  /* 0x000000080fce7824 */ /* 0x000fe200078e00ff */
[----:B------:R-:W-:Y:S02]  /*0c60*/  LOP3.LUT R6, R4, 0x3fffffe, RZ, 0xc0, !PT ;  /* 0x03fffffe04067812 */ /* 0x000fe400078ec0ff */
[----:B------:R-:W-:Y:S01]  /*0c70*/  SHF.R.S32.HI R3, RZ, 0x2, R5 ;  /* 0x00000002ff037819 */ /* 0x000fe20000011405 */
[----:B------:R-:W-:Y:S01]  /*0c80*/  IMAD.IADD R13, R18, 0x1, -R9 ;  /* 0x00000001120d7824 */ /* 0x000fe200078e0a09 */
[----:B------:R-:W-:Y:S01]  /*0c90*/  LEA.HI R7, R7, R8, RZ, 0x1 ;  /* 0x0000000807077211 */ /* 0x000fe200078f08ff */
[----:B------:R-:W-:Y:S01]  /*0ca0*/  IMAD.IADD R6, R211, 0x1, -R6 ;  /* 0x00000001d3067824 */ /* 0x000fe200078e0a06 */
[----:B------:R-:W-:Y:S01]  /*0cb0*/  SHF.R.S32.HI R4, RZ, 0x1f, R5 ;  /* 0x0000001fff047819 */ /* 0x000fe20000011405 */
[----:B------:R-:W-:Y:S01]  /*0cc0*/  VIADD R222, R206, 0x20 ;  /* 0x00000020cede7836 */ /* 0x000fe20000000000 */
[----:B------:R-:W-:Y:S01]  /*0cd0*/  LOP3.LUT R7, R7, 0x1ffffffe, RZ, 0xc0, !PT ;  /* 0x1ffffffe07077812 */ /* 0x000fe200078ec0ff */
[----:B------:R-:W-:Y:S01]  /*0ce0*/  IMAD R217, R8, 0x8, R6 ;  /* 0x0000000808d97824 */ /* 0x000fe200078e0206 */
[----:B------:R-:W-:Y:S01]  /*0cf0*/  LEA.HI R4, R4, R3, RZ, 0x2 ;  /* 0x0000000304047211 */ /* 0x000fe200078f10ff */
[----:B------:R-:W-:Y:S01]  /*0d00*/  IMAD.IADD R9, R206, 0x1, R222 ;  /* 0x00000001ce097824 */ /* 0x000fe200078e02de */
[----:B------:R-:W-:Y:S01]  /*0d10*/  SHF.R.S32.HI R6, RZ, 0x1f, R13 ;  /* 0x0000001fff067819 */ /* 0x000fe2000001140d */
[----:B------:R-:W-:Y:S01]  /*0d20*/  IMAD.IADD R7, R8, 0x1, -R7 ;  /* 0x0000000108077824 */ /* 0x000fe200078e0a07 */
[----:B------:R-:W-:Y:S01]  /*0d30*/  LOP3.LUT R4, R4, 0xfffffffc, RZ, 0xc0, !PT ;  /* 0xfffffffc04047812 */ /* 0x000fe200078ec0ff */
[----:B------:R-:W-:Y:S01]  /*0d40*/  VIADD R225, R206, 0x40 ;  /* 0x00000040cee17836 */ /* 0x000fe20000000000 */
[----:B------:R-:W-:Y:S01]  /*0d50*/  LEA.HI R8, R6, R13, RZ, 0x2 ;  /* 0x0000000d06087211 */ /* 0x000fe200078f10ff */
[----:B------:R-:W-:Y:S01]  /*0d60*/  IMAD R7, R7, 0x8, R10 ;  /* 0x0000000807077824 */ /* 0x000fe200078e020a */
[----:B------:R-:W-:Y:S01]  /*0d70*/  SHF.R.S32.HI R17, RZ, 0x7, R2 ;  /* 0x00000007ff117819 */ /* 0x000fe20000011402 */
[----:B------:R-:W-:Y:S01]  /*0d80*/  IMAD.IADD R20, R3, 0x1, -R4 ;  /* 0x0000000103147824 */ /* 0x000fe200078e0a04 */
[--C-:B------:R-:W-:Y:S01]  /*0d90*/  SHF.R.S32.HI R3, RZ, 0x2, R8.reuse ;  /* 0x00000002ff037819 */ /* 0x100fe20000011408 */
[C---:B------:R-:W-:Y:S01]  /*0da0*/  IMAD.IADD R11, R206.reuse, 0x1, R225 ;  /* 0x00000001ce0b7824 */ /* 0x040fe200078e02e1 */
[----:B------:R-:W-:Y:S01]  /*0db0*/  SHF.R.S32.HI R4, RZ, 0x1f, R8 ;  /* 0x0000001fff047819 */ /* 0x000fe20000011408 */
[----:B------:R-:W-:Y:S01]  /*0dc0*/  VIADD R226, R206, 0x50 ;  /* 0x00000050cee27836 */ /* 0x000fe20000000000 */
[----:B------:R-:W-:Y:S01]  /*0dd0*/  SHF.R.S32.HI R12, RZ, 0x1f, R9 ;  /* 0x0000001fff0c7819 */ /* 0x000fe20000011409 */
[----:B------:R-:W-:Y:S01]  /*0de0*/  IMAD.SHL.U32 R215, R20, 0x80, RZ ;  /* 0x0000008014d77824 */ /* 0x000fe200078e00ff */
[----:B------:R-:W-:Y:S01]  /*0df0*/  LEA.HI R4, R4, R3, RZ, 0x3 ;  /* 0x0000000304047211 */ /* 0x000fe200078f18ff */
[----:B------:R-:W-:Y:S01]  /*0e00*/  STL [R1+0x4], R20 ;  /* 0x0000041401007387 */ /* 0x000fe20000100800 */
[----:B------:R-:W-:Y:S01]  /*0e10*/  LEA.HI R6, R6, R13, RZ, 0x5 ;  /* 0x0000000d06067211 */ /* 0x000fe200078f28ff */
[----:B------:R-:W-:Y:S01]  /*0e20*/  IMAD.SHL.U32 R217, R217, 0x40, RZ ;  /* 0x00000040d9d97824 */ /* 0x000fe200078e00ff */
[----:B------:R-:W-:Y:S01]  /*0e30*/  LOP3.LUT R4, R4, 0xfffffff8, RZ, 0xc0, !PT ;  /* 0xfffffff804047812 */ /* 0x000fe200078ec0ff */
[----:B------:R0:W-:Y:S01]  /*0e40*/  STL [R1+0x40], R7 ;  /* 0x0000400701007387 */ /* 0x0001e20000100800 */
[----:B------:R-:W-:Y:S01]  /*0e50*/  LEA.HI R2, R2, R17, RZ, 0x1 ;  /* 0x0000001102027211 */ /* 0x000fe200078f08ff */
[----:B------:R-:W-:Y:S01]  /*0e60*/  VIADD R223, R206, 0x30 ;  /* 0x00000030cedf7836 */ /* 0x000fe20000000000 */
[----:B------:R-:W-:-:S02]  /*0e70*/  LEA.HI R10, R12, R9, RZ, 0x4 ;  /* 0x000000090c0a7211 */ /* 0x000fc400078f20ff */
[----:B------:R-:W-:Y:S02]  /*0e80*/  LEA.HI R9, R12, R9, RZ, 0x6 ;  /* 0x000000090c097211 */ /* 0x000fe400078f30ff */
[----:B------:R-:W-:Y:S02]  /*0e90*/  IADD3 R3, R3, -R4, RZ ;  /* 0x8000000403037210 */ /* 0x000fe40007ffe0ff */
[----:B------:R-:W-:Y:S01]  /*0ea0*/  SHF.R.S32.HI R6, RZ, 0x5, R6 ;  /* 0x00000005ff067819 */ /* 0x000fe20000011406 */
[----:B------:R-:W-:Y:S01]  /*0eb0*/  IMAD.SHL.U32 R9, R9, 0x80, RZ ;  /* 0x0000008009097824 */ /* 0x000fe200078e00ff */
[----:B------:R-:W-:Y:S02]  /*0ec0*/  LOP3.LUT R2, R2, 0x3fffffe, RZ, 0xc0, !PT ;  /* 0x03fffffe02027812 */ /* 0x000fe400078ec0ff */
[----:B------:R-:W-:Y:S01]  /*0ed0*/  LEA.HI R0, R0, R18, RZ, 0x3 ;  /* 0x0000001200007211 */ /* 0x000fe200078f18ff */
[----:B------:R-:W-:Y:S01]  /*0ee0*/  IMAD R3, R6, 0x10, R3 ;  /* 0x0000001006037824 */ /* 0x000fe200078e0203 */
[----:B------:R-:W-:Y:S01]  /*0ef0*/  LOP3.LUT R6, R9, 0xffffe000, RZ, 0xc0, !PT ;  /* 0xffffe00009067812 */ /* 0x000fe200078ec0ff */
[----:B------:R-:W-:Y:S01]  /*0f00*/  IMAD.IADD R2, R17, 0x1, -R2 ;  /* 0x0000000111027824 */ /* 0x000fe200078e0a02 */
[----:B------:R-:W-:Y:S01]  /*0f10*/  LOP3.LUT R5, R5, 0xfffffffc, RZ, 0xc0, !PT ;  /* 0xfffffffc05057812 */ /* 0x000fe200078ec0ff */
[----:B------:R-:W-:Y:S01]  /*0f20*/  IMAD.MOV.U32 R17, RZ, RZ, RZ ;  /* 0x000000ffff117224 */ /* 0x000fe200078e00ff */
[----:B------:R-:W-:Y:S01]  /*0f30*/  SHF.R.S32.HI R14, RZ, 0x1f, R11 ;  /* 0x0000001fff0e7819 */ /* 0x000fe2000001140b */
[----:B------:R-:W-:Y:S01]  /*0f40*/  IMAD R9, R2, 0x40, R3 ;  /* 0x0000004002097824 */ /* 0x000fe200078e0203 */
[----:B------:R-:W-:Y:S01]  /*0f50*/  LOP3.LUT R2, R0, 0xfffffff8, RZ, 0xc0, !PT ;  /* 0xfffffff800027812 */ /* 0x000fe200078ec0ff */
[----:B------:R-:W-:Y:S01]  /*0f60*/  IMAD.IADD R5, R18, 0x1, -R5 ;  /* 0x0000000112057824 */ /* 0x000fe200078e0a05 */
[----:B------:R-:W-:-:S02]  /*0f70*/  LEA.HI R214, R14, R11, RZ, 0x4 ;  /* 0x0000000b0ed67211 */ /* 0x000fc400078f20ff */
[----:B------:R-:W-:Y:S01]  /*0f80*/  LEA.HI R11, R14, R11, RZ, 0x6 ;  /* 0x0000000b0e0b7211 */ /* 0x000fe200078f30ff */
[----:B------:R-:W-:Y:S01]  /*0f90*/  IMAD.IADD R3, R18, 0x1, -R2 ;  /* 0x0000000112037824 */ /* 0x000fe200078e0a02 */
[----:B------:R-:W-:Y:S01]  /*0fa0*/  LEA.HI R4, R5, R5, RZ, 0x1 ;  /* 0x0000000505047211 */ /* 0x000fe200078f08ff */
[----:B------:R-:W-:Y:S01]  /*0fb0*/  IMAD.SHL.U32 R18, R15, 0x10, RZ ;  /* 0x000000100f127824 */ /* 0x000fe200078e00ff */
[----:B------:R-:W-:Y:S01]  /*0fc0*/  LOP3.LUT R215, R215, 0x180, RZ, 0xc0, !PT ;  /* 0x00000180d7d77812 */ /* 0x000fe200078ec0ff */
[----:B------:R-:W-:Y:S01]  /*0fd0*/  IMAD.SHL.U32 R228, R3, 0x8, RZ ;  /* 0x0000000803e47824 */ /* 0x000fe200078e00ff */
[----:B------:R-:W-:Y:S01]  /*0fe0*/  SHF.R.S32.HI R0, RZ, 0x3, R0 ;  /* 0x00000003ff007819 */ /* 0x000fe20000011400 */
[----:B------:R-:W-:Y:S01]  /*0ff0*/  STL [R1+0x3c], R9 ;  /* 0x00003c0901007387 */ /* 0x000fe20000100800 */
[----:B------:R-:W-:Y:S01]  /*1000*/  LOP3.LUT R4, R4, 0x1ffffffe, RZ, 0xc0, !PT ;  /* 0x1ffffffe04047812 */ /* 0x000fe200078ec0ff */
[C---:B------:R-:W-:Y:S01]  /*1010*/  VIADD R2, R228.reuse, 0x40 ;  /* 0x00000040e4027836 */ /* 0x040fe20000000000 */
[----:B------:R-:W-:Y:S01]  /*1020*/  SHF.R.S32.HI R3, RZ, 0x1f, R228 ;  /* 0x0000001fff037819 */ /* 0x000fe200000114e4 */
[----:B------:R-:W-:Y:S01]  /*1030*/  VIADD R0, R228, 0x80 ;  /* 0x00000080e4007836 */ /* 0x000fe20000000000 */
[----:B------:R-:W-:Y:S01]  /*1040*/  SHF.R.S32.HI R3, RZ, 0x1f, R226 ;  /* 0x0000001fff037819 */ /* 0x000fe200000114e2 */
[----:B------:R-:W-:Y:S01]  /*1050*/  IMAD.SHL.U32 R12, R11, 0x80, RZ ;  /* 0x000000800b0c7824 */ /* 0x000fe200078e00ff */
[----:B------:R-:W-:Y:S01]  /*1060*/  SHF.R.U32.HI R216, RZ, 0x3, R215 ;  /* 0x00000003ffd87819 */ /* 0x000fe200000116d7 */
[----:B------:R-:W-:Y:S01]  /*1070*/  IMAD.IADD R4, R5, 0x1, -R4 ;  /* 0x0000000105047824 */ /* 0x000fe200078e0a04 */
[C---:B0-----:R-:W-:Y:S01]  /*1080*/  LOP3.LUT R7, R215.reuse, 0x30, R10, 0xf8, !PT ;  /* 0x00000030d7077812 */ /* 0x041fe200078ef80a */
[----:B------:R0:W-:Y:S01]  /*1090*/  STL [R1+0x2c], R3 ;  /* 0x00002c0301007387 */ /* 0x0001e20000100800 */
[----:B------:R-:W-:Y:S01]  /*10a0*/  LOP3.LUT R11, R215, 0x30, R214, 0xf8, !PT ;  /* 0x00000030d70b7812 */ /* 0x000fe200078ef8d6 */
[C---:B------:R-:W-:Y:S01]  /*10b0*/  VIADD R208, R18.reuse, 0x60 ;  /* 0x0000006012d07836 */ /* 0x040fe20000000000 */
[----:B------:R-:W-:Y:S01]  /*10c0*/  SHF.R.S32.HI R2, RZ, 0x1f, R2 ;  /* 0x0000001fff027819 */ /* 0x000fe20000011402 */
[C---:B------:R-:W-:Y:S01]  /*10d0*/  VIADD R205, R18.reuse, 0x80 ;  /* 0x0000008012cd7836 */ /* 0x040fe20000000000 */
[----:B------:R-:W-:Y:S01]  /*10e0*/  SHF.R.S32.HI R2, RZ, 0x1f, R0 ;  /* 0x0000001fff027819 */ /* 0x000fe20000011400 */
[----:B------:R-:W-:Y:S01]  /*10f0*/  VIADD R209, R18, 0xa0 ;  /* 0x000000a012d17836 */ /* 0x000fe20000000000 */
[----:B------:R-:W-:Y:S01]  /*1100*/  LOP3.LUT R7, R7, R216, RZ, 0x3c, !PT ;  /* 0x000000d807077212 */ /* 0x000fe200078e3cff */
[----:B------:R-:W-:Y:S01]  /*1110*/  IMAD R227, R4, 0x8, R9 ;  /* 0x0000000804e37824 */ /* 0x000fe200078e0209 */
[----:B------:R-:W-:-:S02]  /*1120*/  LOP3.LUT R5, R215, 0x30, R18, 0xf8, !PT ;  /* 0x00000030d7057812 */ /* 0x000fc400078ef812 */
[----:B0-----:R-:W-:Y:S02]  /*1130*/  LOP3.LUT R3, R215, 0x10, R18, 0xf8, !PT ;  /* 0x00000010d7037812 */ /* 0x001fe400078ef812 */
[----:B------:R-:W-:Y:S02]  /*1140*/  LOP3.LUT R12, R12, 0xffffe000, RZ, 0xc0, !PT ;  /* 0xffffe0000c0c7812 */ /* 0x000fe400078ec0ff */
[-C--:B------:R-:W-:Y:S02]  /*1150*/  LOP3.LUT R0, R3, R216.reuse, RZ, 0x3c, !PT ;  /* 0x000000d803007212 */ /* 0x080fe400078e3cff */
[-C--:B------:R-:W-:Y:S02]  /*1160*/  LOP3.LUT R11, R11, R216.reuse, RZ, 0x3c, !PT ;  /* 0x000000d80b0b7212 */ /* 0x080fe400078e3cff */
[----:B------:R-:W-:Y:S01]  /*1170*/  IADD3 R7, R7, R217, R6 ;  /* 0x000000d907077210 */ /* 0x000fe20007ffe006 */
[----:B------:R-:W-:Y:S01]  /*1180*/  IMAD.IADD R0, R217, 0x1, R0 ;  /* 0x00000001d9007824 */ /* 0x000fe200078e0200 */
[----:B------:R-:W-:-:S02]  /*1190*/  LOP3.LUT R5, R5, R216, RZ, 0x3c, !PT ;  /* 0x000000d805057212 */ /* 0x000fc400078e3cff */
[-C--:B------:R-:W-:Y:S01]  /*11a0*/  IADD3 R11, R11, R217.reuse, R12 ;  /* 0x000000d90b0b7210 */ /* 0x080fe20007ffe00c */
[C---:B------:R-:W-:Y:S01]  /*11b0*/  IMAD.IADD R2, R16.reuse, 0x1, R7 ;  /* 0x0000000110027824 */ /* 0x040fe200078e0207 */
[----:B------:R-:W-:Y:S01]  /*11c0*/  IADD3 R3, R16, R217, R5 ;  /* 0x000000d910037210 */ /* 0x000fe20007ffe005 */
[----:B------:R0:W-:Y:S01]  /*11d0*/  STL [R1], R0 ;  /* 0x0000000001007387 */ /* 0x0001e20000100800 */
[----:B------:R-:W-:Y:S02]  /*11e0*/  LOP3.LUT R204, R8, 0x7ffffffc, RZ, 0xc0, !PT ;  /* 0x7ffffffc08cc7812 */ /* 0x000fe400078ec0ff */
[----:B------:R-:W-:Y:S01]  /*11f0*/  SHF.R.S32.HI R19, RZ, 0x1f, R18 ;  /* 0x0000001fff137819 */ /* 0x000fe20000011412 */
[----:B------:R1:W-:Y:S01]  /*1200*/  STL [R1+0x38], R3 ;  /* 0x0000380301007387 */ /* 0x0003e20000100800 */
[----:B------:R-:W-:Y:S01]  /*1210*/  IADD3 R224, R206, 0x10, RZ ;  /* 0x00000010cee07810 */ /* 0x000fe20007ffe0ff */
[----:B------:R-:W-:Y:S01]  /*1220*/  IMAD.IADD R204, R13, 0x1, -R204 ;  /* 0x000000010dcc7824 */ /* 0x000fe200078e0acc */
[----:B------:R-:W-:Y:S01]  /*1230*/  SHF.R.S32.HI R221, RZ, 0x1f, R208 ;  /* 0x0000001fffdd7819 */ /* 0x000fe200000114d0 */
[----:B------:R1:W-:Y:S01]  /*1240*/  STL [R1+0x34], R2 ;  /* 0x0000340201007387 */ /* 0x0003e20000100800 */
[----:B------:R-:W-:Y:S01]  /*1250*/  SHF.R.S32.HI R220, RZ, 0x1f, R205 ;  /* 0x0000001fffdc7819 */ /* 0x000fe200000114cd */
[----:B0-----:R-:W-:Y:S01]  /*1260*/  IMAD.IADD R0, R16, 0x1, R11 ;  /* 0x0000000110007824 */ /* 0x001fe200078e020b */
[----:B------:R-:W-:-:S02]  /*1270*/  SHF.R.S32.HI R219, RZ, 0x1f, R209 ;  /* 0x0000001fffdb7819 */ /* 0x000fc400000114d1 */
[----:B------:R-:W-:Y:S02]  /*1280*/  SHF.R.S32.HI R213, RZ, 0x4, R10 ;  /* 0x00000004ffd57819 */ /* 0x000fe4000001140a */
[----:B------:R1:W-:Y:S01]  /*1290*/  STL [R1+0x30], R0 ;  /* 0x0000300001007387 */ /* 0x0003e20000100800 */
[----:B------:R-:W-:-:S07]  /*12a0*/  SHF.R.S32.HI R214, RZ, 0x4, R214 ;  /* 0x00000004ffd67819 */ /* 0x000fce00000114d6 */
.L_x_1807:
[----:B------:R-:W-:Y:S05]  /*12b0*/  YIELD ;  /* 0x0000000000007946 */ /* 0x000fea0003800000 */
[----:B------:R-:W-:Y:S01]  /*12c0*/  ULDC.64 UR4, c[0x0][0xa28] ;  /* 0x00028a0000047ab9 */ /* 0x000fe20000000a00 */
[----:B0-----:R-:W0:Y:S01]  /*12d0*/  LDC.64 R4, c[0x0][0xa08] ;  /* 0x00028200ff047b82 */ /* 0x001e220000000a00 */
[----:B------:R-:W-:Y:S01]  /*12e0*/  ISETP.NE.U32.AND P1, PT, RZ, UR4, PT ;  /* 0x00000004ff007c0c */ /* 0x000fe2000bf25070 */
[----:B------:R-:W-:Y:S02]  /*12f0*/  IMAD.MOV.U32 R29, RZ, RZ, RZ ;  /* 0x000000ffff1d7224 */ /* 0x000fe400078e00ff */
[----:B------:R-:W-:Y:S01]  /*1300*/  IMAD.MOV.U32 R11, RZ, RZ, RZ ;  /* 0x000000ffff0b7224 */ /* 0x000fe200078e00ff */
[----:B------:R-:W-:Y:S01]  /*1310*/  ISETP.NE.AND.EX P1, PT, RZ, UR5, PT, P1 ;  /* 0x00000005ff007c0c */ /* 0x000fe2000bf25310 */
[----:B------:R-:W-:-:S02]  /*1320*/  ULDC.64 UR4, c[0x0][0xa18] ;  /* 0x0002860000047ab9 */ /* 0x000fc40000000a00 */
[----:B------:R-:W-:-:S04]  /*1330*/  ISETP.NE.U32.AND P2, PT, RZ, UR4, PT ;  /* 0x00000004ff007c0c */ /* 0x000fc8000bf45070 */
[----:B------:R-:W-:Y:S01]  /*1340*/  ISETP.NE.AND.EX P2, PT, RZ, UR5, PT, P2 ;  /* 0x00000005ff007c0c */ /* 0x000fe2000bf45320 */
[----:B------:R-:W-:Y:S02]  /*1350*/  ULDC.64 UR4, c[0x0][0xa08] ;  /* 0x0002820000047ab9 */ /* 0x000fe40000000a00 */
[----:B------:R-:W-:-:S03]  /*1360*/  ISETP.NE.U32.AND P0, PT, RZ, UR4, PT ;  /* 0x00000004ff007c0c */ /* 0x000fc6000bf05070 */
[----:B-1----:R-:W1:Y:S01]  /*1370*/  @P1 LDC.64 R2, c[0x0][0xa28] ;  /* 0x00028a00ff021b82 */ /* 0x002e620000000a00 */
[----:B------:R-:W-:Y:S01]  /*1380*/  ISETP.NE.AND.EX P0, PT, RZ, UR5, PT, P0 ;  /* 0x00000005ff007c0c */ /* 0x000fe2000bf05300 */
[----:B0-----:R-:W-:-:S06]  /*1390*/  IMAD.WIDE R8, R23, 0x4, R4 ;  /* 0x0000000417087825 */ /* 0x001fcc00078e0204 */
[----:B----4-:R-:W0:Y:S01]  /*13a0*/  @P2 LDC.64 R6, c[0x0][0xa18] ;  /* 0x00028600ff062b82 */ /* 0x010e220000000a00 */
[----:B------:R-:W-:Y:S02]  /*13b0*/  ULDC UR4, c[0x0][0x288] ;  /* 0x0000a20000047ab9 */ /* 0x000fe40000000800 */
[----:B------:R-:W-:Y:S01]  /*13c0*/  IMAD.U32 R202, RZ, RZ, UR4 ;  /* 0x00000004ffca7e24 */ /* 0x000fe2000f8e00ff */
[----:B------:R-:W-:Y:S02]  /*13d0*/  ULDC.64 UR4, c[0x0][0x418] ;  /* 0x0001060000047ab9 */ /* 0x000fe40000000a00 */
[----:B------:R-:W5:Y:S01]  /*13e0*/  @P0 LDG.E R29, desc[UR42][R8.64] ;  /* 0x0000002a081d0981 */ /* 0x000f62000c1e1900 */
[----:B-1----:R-:W-:-:S04]  /*13f0*/  @P1 IMAD.WIDE R2, R23, 0x4, R2 ;  /* 0x0000000417021825 */ /* 0x002fc800078e0202 */
[----:B0-----:R-:W-:Y:S01]  /*1400*/  @P2 IMAD.WIDE R4, R23, 0x4, R6 ;  /* 0x0000000417042825 */ /* 0x001fe200078e0206 */
[----:B------:R-:W-:Y:S01]  /*1410*/  UISETP.NE.U32.AND UP0, UPT, UR4, URZ, UPT ;  /* 0x0000003f0400728c */ /* 0x000fe2000bf05070 */
[----:B------:R0:W5:Y:S02]  /*1420*/  @P1 LDG.E R11, desc[UR42][R2.64] ;  /* 0x0000002a020b1981 */ /* 0x000164000c1e1900 */
[----:B------:R-:W-:Y:S02]  /*1430*/  ULDC UR4, c[0x0][0x424] ;  /* 0x0001090000047ab9 */ /* 0x000fe40000000800 */
[----:B------:R1:W5:Y:S01]  /*1440*/  @P2 LDG.E R202, desc[UR42][R4.64] ;  /* 0x0000002a04ca2981 */ /* 0x000362000c1e1900 */
[----:B------:R-:W-:-:S03]  /*1450*/  UISETP.NE.AND.EX UP0, UPT, UR5, URZ, UPT, UP0 ;  /* 0x0000003f0500728c */ /* 0x000fc6000bf05300 */
[----:B------:R-:W-:Y:S01]  /*1460*/  ULDC UR5, c[0x0][0x2f0] ;  /* 0x0000bc0000057ab9 */ /* 0x000fe20000000800 */
[----:B------:R-:W-:-:S04]  /*1470*/  USEL UR4, UR4, 0x1, UP0 ;  /* 0x0000000104047887 */ /* 0x000fc80008000000 */
[----:B------:R-:W-:-:S03]  /*1480*/  UIMAD UR4, UR4, UR5, URZ ;  /* 0x00000005040472a4 */ /* 0x000fc6000f8e023f */
[----:B------:R-:W-:Y:S02]  /*1490*/  ULDC UR5, c[0x0][0x348] ;  /* 0x0000d20000057ab9 */ /* 0x000fe40000000800 */
[----:B0-----:R-:W-:Y:S02]  /*14a0*/  IMAD.U32 R2, RZ, RZ, UR5 ;  /* 0x00000005ff027e24 */ /* 0x001fe4000f8e00ff */
[----:B------:R-:W-:Y:S01]  /*14b0*/  IMAD.U32 R28, RZ, RZ, UR4 ;  /* 0x00000004ff1c7e24 */ /* 0x000fe2000f8e00ff */
[----:B-123--:R-:W-:Y:S06]  /*14c0*/  @P2 BRA `(.L_x_1582) ;  /* 0x0000000000242947 */ /* 0x00efec0003800000 */
        /* <DEDUP_REMOVED lines=9> */
.L_x_1582:
[----:B------:R-:W-:Y:S01]  /*1560*/  ULDC.64 UR4, c[0x0][0xa20] ;  /* 0x0002880000047ab9 */ /* 0x000fe20000000a00 */
[----:B------:R0:W-:Y:S01]  /*1570*/  STL [R1+0x14], R22 ;  /* 0x0000141601007387 */ /* 0x0001e20000100800 */
[----:B------:R-:W-:-:S03]  /*1580*/  ISETP.NE.U32.AND P1, PT, RZ, UR4, PT ;  /* 0x00000004ff007c0c */ /* 0x000fc6000bf25070 */
[----:B------:R0:W-:Y:S01]  /*1590*/  STL [R1+0x18], R23 ;  /* 0x0000181701007387 */ /* 0x0001e20000100800 */
[----:B------:R-:W-:-:S13]  /*15a0*/  ISETP.NE.AND.EX P1, PT, RZ, UR5, PT, P1 ;  /* 0x00000005ff007c0c */ /* 0x000fda000bf25310 */
[----:B0-----:R-:W-:Y:S05]  /*15b0*/  @!P1 BRA `(.L_x_1583) ;  /* 0x0000000000109947 */ /* 0x001fea0003800000 */
[----:B------:R-:W0:Y:S02]  /*15c0*/  LDC.64 R4, c[0x0][0xa20] ;  /* 0x00028800ff047b82 */ /* 0x000e240000000a00 */
[----:B0-----:R-:W-:-:S05]  /*15d0*/  IMAD.WIDE R4, R23, 0x4, R4 ;  /* 0x0000000417047825 */ /* 0x001fca00078e0204 */
[----:B------:R0:W5:Y:S01]  /*15e0*/  LDG.E R28, desc[UR42][R4.64] ;  /* 0x0000002a041c7981 */ /* 0x000162000c1e1900 */
[----:B------:R-:W-:Y:S05]  /*15f0*/  BRA `(.L_x_1584) ;  /* 0x0000000000107947 */ /* 0x000fea0003800000 */
.L_x_1583:
[----:B------:R-:W-:Y:S05]  /*1600*/  @!P0 BRA `(.L_x_1584) ;  /* 0x00000000000c8947 */ /* 0x000fea0003800000 */
[----:B------:R-:W2:Y:S04]  /*1610*/  LDG.E R3, desc[UR42][R8.64] ;  /* 0x0000002a08037981 */ /* 0x000ea8000c1e1900 */
[----:B------:R-:W2:Y:S02]  /*1620*/  LDG.E R28, desc[UR42][R8.64+0x4] ;  /* 0x0000042a081c7981 */ /* 0x000ea4000c1e1900 */
[----:B--2---:R-:W-:-:S07]  /*1630*/  IMAD.IADD R28, R28, 0x1, -R3 ;  /* 0x000000011c1c7824 */ /* 0x004fce00078e0a03 */
.L_x_1584:
[----:B------:R-:W-:Y:S01]  /*1640*/  ULDC.64 UR4, c[0x0][0xa10] ;  /* 0x0002840000047ab9 */ /* 0x000fe20000000a00 */
[----:B------:R-:W1:Y:S01]  /*1650*/  LDC R8, c[0x0][0x448] ;  /* 0x00011200ff087b82 */ /* 0x000e620000000800 */
[----:B------:R-:W-:-:S04]  /*1660*/  ISETP.NE.U32.AND P0, PT, RZ, UR4, PT ;  /* 0x00000004ff007c0c */ /* 0x000fc8000bf05070 */
[----:B------:R-:W-:Y:S01]  /*1670*/  ISETP.NE.AND.EX P0, PT, RZ, UR5, PT, P0 ;  /* 0x00000005ff007c0c */ /* 0x000fe2000bf05300 */
[----:B------:R-:W-:Y:S02]  /*1680*/  ULDC.64 UR4, c[0x0][0xa30] ;  /* 0x00028c0000047ab9 */ /* 0x000fe40000000a00 */
[----:B------:R-:W-:Y:S01]  /*1690*/  ISETP.NE.U32.AND P1, PT, RZ, UR4, PT ;  /* 0x00000004ff007c0c */ /* 0x000fe2000bf25070 */
[----:B-----5:R-:W-:Y:S01]  /*16a0*/  IMAD.MOV.U32 R24, RZ, RZ, R28 ;  /* 0x000000ffff187224 */ /* 0x020fe200078e001c */
[----:B------:R-:W2:Y:S02]  /*16b0*/  LDC.64 R12, c[0x0][0x9e0] ;  /* 0x00027800ff0c7b82 */ /* 0x000ea40000000a00 */
[----:B------:R-:W-:-:S06]  /*16c0*/  ISETP.NE.AND.EX P1, PT, RZ, UR5, PT, P1 ;  /* 0x00000005ff007c0c */ /* 0x000fcc000bf25310 */
[----:B0-----:R-:W0:Y:S08]  /*16d0*/  @P0 LDC.64 R4, c[0x0][0xa10] ;  /* 0x00028400ff040b82 */ /* 0x001e300000000a00 */
[----:B------:R-:W3:Y:S01]  /*16e0*/  @P1 LDC.64 R6, c[0x0][0xa30] ;  /* 0x00028c00ff061b82 */ /* 0x000ee20000000a00 */
[----:B0-----:R-:W-:-:S05]  /*16f0*/  @P0 IMAD.WIDE R4, R23, 0x4, R4 ;  /* 0x0000000417040825 */ /* 0x001fca00078e0204 */
[----:B------:R-:W4:Y:S04]  /*1700*/  @P0 LDG.E R0, desc[UR42][R4.64] ;  /* 0x0000002a04000981 */ /* 0x000f28000c1e1900 */
[----:B------:R-:W4:Y:S01]  /*1710*/  @P0 LDG.E R3, desc[UR42][R4.64+0x4] ;  /* 0x0000042a04030981 */ /* 0x000f22000c1e1900 */
[----:B---3--:R-:W-:-:S05]  /*1720*/  @P1 IMAD.WIDE R6, R23, 0x4, R6 ;  /* 0x0000000417061825 */ /* 0x008fca00078e0206 */
[----:B------:R0:W5:Y:S01]  /*1730*/  @P1 LDG.E R24, desc[UR42][R6.64] ;  /* 0x0000002a06181981 */ /* 0x000162000c1e1900 */
[----:B-1----:R-:W-:Y:S01]  /*1740*/  ISETP.NE.AND P1, PT, R8, 0x1, PT ;  /* 0x000000010800780c */ /* 0x002fe20003f25270 */
[----:B------:R-:W-:Y:S01]  /*1750*/  IMAD.IADD R11, R28, 0x1, -R11 ;  /* 0x000000011c0b7824 */ /* 0x000fe200078e0a0b */
[----:B------:R-:W-:Y:S02]  /*1760*/  SHF.L.U32 R212, R21, 0x7, RZ ;  /* 0x0000000715d47819 */ /* 0x000fe400000006ff */
[----:B--2---:R-:W-:-:S09]  /*1770*/  ISETP.GE.AND P2, PT, R13, 0x1, PT ;  /* 0x000000010d00780c */ /* 0x004fd20003f46270 */
[----:B------:R-:W1:Y:S08]  /*1780*/  @P1 LDC R9, c[0x0][0x44c] ;  /* 0x00011300ff091b82 */ /* 0x000e700000000800 */
[----:B------:R-:W2:Y:S01]  /*1790*/  @P1 LDC R8, c[0x0][0x450] ;  /* 0x00011400ff081b82 */ /* 0x000ea20000000800 */
[----:B----4-:R-:W-:Y:S02]  /*17a0*/  @P0 IMAD.IADD R2, R3, 0x1, -R0 ;  /* 0x0000000103020824 */ /* 0x010fe400078e0a00 */
[----:B------:R-:W-:-:S02]  /*17b0*/  VIADD R0, R212, 0x7f ;  /* 0x0000007fd4007836 */ /* 0x000fc40000000000 */
[----:B------:R-:W-:Y:S02]  /*17c0*/  IMAD.IADD R203, R11, 0x1, R2 ;  /* 0x000000010bcb7824 */ /* 0x000fe400078e0202 */
[----:B-1----:R-:W-:-:S03]  /*17d0*/  @P1 IMAD.HI.U32 R3, R0, R9, RZ ;  /* 0x0000000900031227 */ /* 0x002fc600078e00ff */
[C---:B------:R-:W-:Y:S01]  /*17e0*/  IADD3 R5, R203.reuse, 0x1, -R202 ;  /* 0x00000001cb057810 */ /* 0x040fe20007ffe8ca */
[----:B------:R-:W-:Y:S01]  /*17f0*/  IMAD.MOV.U32 R4, RZ, RZ, R0 ;  /* 0x000000ffff047224 */ /* 0x000fe200078e0000 */
[----:B--2---:R-:W-:Y:S01]  /*1800*/  @P1 SHF.R.U32.HI R4, RZ, R8, R3 ;  /* 0x00000008ff041219 */ /* 0x004fe20000011603 */
[----:B------:R-:W-:-:S04]  /*1810*/  VIADD R0, R203, 0x7f ;  /* 0x0000007fcb007836 */ /* 0x000fc80000000000 */
[----:B0-----:R-:W-:Y:S01]  /*1820*/  IMAD.IADD R7, R5, 0x1, R4 ;  /* 0x0000000105077824 */ /* 0x001fe200078e0204 */
[----:B------:R-:W-:-:S04]  /*1830*/  SHF.R.S32.HI R3, RZ, 0x1f, R0 ;  /* 0x0000001fff037819 */ /* 0x000fc80000011400 */
[----:B------:R-:W-:Y:S01]  /*1840*/  LEA.HI R3, R3, R0, RZ, 0x7 ;  /* 0x0000000003037211 */ /* 0x000fe200078f38ff */
[----:B------:R-:W-:-:S03]  /*1850*/  IMAD.IADD R0, R7, 0x1, R12 ;  /* 0x0000000107007824 */ /* 0x000fc600078e020c */
[----:B------:R-:W-:Y:S01]  /*1860*/  SHF.R.S32.HI R27, RZ, 0x7, R3 ;  /* 0x00000007ff1b7819 */ /* 0x000fe20000011403 */
[----:B------:R-:W-:Y:S06]  /*1870*/  @!P2 BRA `(.L_x_1585) ;  /* 0x000000000048a947 */ /* 0x000fec0003800000 */
[C---:B------:R-:W-:Y:S01]  /*1880*/  ISETP.GT.AND P0, PT, R7.reuse, RZ, PT ;  /* 0x000000ff0700720c */ /* 0x040fe20003f04270 */
[----:B------:R-:W-:Y:S01]  /*1890*/  BSSY B0, `(.L_x_1586) ;  /* 0x000000e000007945 */ /* 0x000fe20003800000 */
[----:B------:R-:W-:-:S11]  /*18a0*/  VIADD R3, R7, 0xffffffff ;  /* 0xffffffff07037836 */ /* 0x000fd60000000000 */
[----:B------:R-:W-:Y:S05]  /*18b0*/  @P0 BRA `(.L_x_1587) ;  /* 0x00000000001c0947 */ /* 0x000fea0003800000 */
[----:B------:R-:W-:Y:S01]  /*18c0*/  ISETP.NE.AND P0, PT, R13, 0x1, PT ;  /* 0x000000010d00780c */ /* 0x000fe20003f05270 */
[----:B------:R-:W-:-:S12]  /*18d0*/  IMAD.MOV R3, RZ, RZ, -R7 ;  /* 0x000000ffff037224 */ /* 0x000fd800078e0a07 */
[----:B------:R-:W0:Y:S02]  /*18e0*/  @P0 LDC.64 R4, c[0x0][0x9e8] ;  /* 0x00027a00ff040b82 */ /* 0x000e240000000a00 */
[----:B0-----:R-:W-:-:S05]  /*18f0*/  @P0 IMAD.HI.U32 R4, R3, R4, RZ ;  /* 0x0000000403040227 */ /* 0x001fca00078e00ff */
[----:B------:R-:W-:-:S04]  /*1900*/  @P0 SHF.R.U32.HI R3, RZ, R5, R4 ;  /* 0x00000005ff030219 */ /* 0x000fc80000011604 */
[----:B------:R-:W-:Y:S01]  /*1910*/  LOP3.LUT R3, RZ, R3, RZ, 0x33, !PT ;  /* 0x00000003ff037212 */ /* 0x000fe200078e33ff */
[----:B------:R-:W-:Y:S06]  /*1920*/  BRA `(.L_x_1588) ;  /* 0x0000000000107947 */ /* 0x000fec0003800000 */
.L_x_1587:
[----:B------:R-:W-:-:S13]  /*1930*/  ISETP.NE.AND P0, PT, R13, 0x1, PT ;  /* 0x000000010d00780c */ /* 0x000fda0003f05270 */
[----:B------:R-:W0:Y:S02]  /*1940*/  @P0 LDC.64 R4, c[0x0][0x9e8] ;  /* 0x00027a00ff040b82 */ /* 0x000e240000000a00 */
[----:B0-----:R-:W-:-:S05]  /*1950*/  @P0 IMAD.HI.U32 R4, R3, R4, RZ ;  /* 0x0000000403040227 */ /* 0x001fca00078e00ff */
[----:B------:R-:W-:-:S07]  /*1960*/  @P0 SHF.R.U32.HI R3, RZ, R5, R4 ;  /* 0x00000005ff030219 */ /* 0x000fce0000011604 */
.L_x_1588:
[----:B------:R-:W-:Y:S05]  /*1970*/  BSYNC B0 ;  /* 0x0000000000007941 */ /* 0x000fea0003800000 */
.L_x_1586:
[----:B------:R-:W-:-:S05]  /*1980*/  IMAD R3, R3, R13, R13 ;  /* 0x0000000d03037224 */ /* 0x000fca00078e020d */
[----:B------:R-:W-:-:S07]  /*1990*/  VIMNMX R0, R0, R3, PT ;  /* 0x0000000300007248 */ /* 0x000fce0003fe0100 */
.L_x_1585:
[----:B------:R-:W0:Y:S01]  /*19a0*/  @P1 LDC R3, c[0x0][0x44c] ;  /* 0x00011300ff031b82 */ /* 0x000e220000000800 */
[----:B------:R-:W-:Y:S01]  /*19b0*/  IMAD.IADD R88, R203, 0x1, -R202 ;  /* 0x00000001cb587824 */ /* 0x000fe200078e0aca */
[----:B------:R-:W-:-:S06]  /*19c0*/  ULDC UR4, c[0x0][0x9dc] ;  /* 0x0002770000047ab9 */ /* 0x000fcc0000000800 */
[----:B------:R-:W1:Y:S01]  /*19d0*/  @P1 LDC R5, c[0x0][0x450] ;  /* 0x00011400ff051b82 */ /* 0x000e620000000800 */
[----:B0-----:R-:W-:-:S04]  /*19e0*/  @P1 IMAD.HI.U32 R4, R212, R3, RZ ;  /* 0x00000003d4041227 */ /* 0x001fc800078e00ff */
[----:B------:R-:W-:Y:S01]  /*19f0*/  IMAD.MOV.U32 R3, RZ, RZ, R212 ;  /* 0x000000ffff037224 */ /* 0x000fe200078e00d4 */
[----:B-1----:R-:W-:-:S05]  /*1a00*/  @P1 SHF.R.U32.HI R3, RZ, R5, R4 ;  /* 0x00000005ff031219 */ /* 0x002fca0000011604 */
[----:B------:R-:W-:-:S04]  /*1a10*/  IMAD.IADD R3, R88, 0x1, R3 ;  /* 0x0000000158037824 */ /* 0x000fc800078e0203 */
[----:B------:R-:W-:Y:S01]  /*1a20*/  VIADD R4, R3, -UR4 ;  /* 0x8000000403047c36 */ /* 0x000fe20008000000 */
[----:B------:R-:W-:Y:S06]  /*1a30*/  @!P2 BRA `(.L_x_1589) ;  /* 0x000000000044a947 */ /* 0x000fec0003800000 */
[----:B------:R-:W-:Y:S01]  /*1a40*/  ISETP.GT.AND P0, PT, R3, -0x1, PT ;  /* 0xffffffff0300780c */ /* 0x000fe20003f04270 */
[----:B------:R-:W-:-:S12]  /*1a50*/  BSSY B0, `(.L_x_1590) ;  /* 0x000000d000007945 */ /* 0x000fd80003800000 */
[----:B------:R-:W-:Y:S05]  /*1a60*/  @P0 BRA `(.L_x_1591) ;  /* 0x00000000001c0947 */ /* 0x000fea0003800000 */
[----:B------:R-:W-:Y:S02]  /*1a70*/  ISETP.NE.AND P0, PT, R13, 0x1, PT ;  /* 0x000000010d00780c */ /* 0x000fe40003f05270 */
[----:B------:R-:W-:-:S11]  /*1a80*/  LOP3.LUT R3, RZ, R3, RZ, 0x33, !PT ;  /* 0x00000003ff037212 */ /* 0x000fd600078e33ff */
[----:B------:R-:W0:Y:S02]  /*1a90*/  @P0 LDC.64 R6, c[0x0][0x9e8] ;  /* 0x00027a00ff060b82 */ /* 0x000e240000000a00 */
[----:B0-----:R-:W-:-:S05]  /*1aa0*/  @P0 IMAD.HI.U32 R6, R3, R6, RZ ;  /* 0x0000000603060227 */ /* 0x001fca00078e00ff */
[----:B------:R-:W-:-:S04]  /*1ab0*/  @P0 SHF.R.U32.HI R3, RZ, R7, R6 ;  /* 0x00000007ff030219 */ /* 0x000fc80000011606 */
[----:B------:R-:W-:Y:S01]  /*1ac0*/  LOP3.LUT R3, RZ, R3, RZ, 0x33, !PT ;  /* 0x00000003ff037212 */ /* 0x000fe200078e33ff */
[----:B------:R-:W-:Y:S06]  /*1ad0*/  BRA `(.L_x_1592) ;  /* 0x0000000000107947 */ /* 0x000fec0003800000 */
.L_x_1591:
[----:B------:R-:W-:-:S13]  /*1ae0*/  ISETP.NE.AND P0, PT, R13, 0x1, PT ;  /* 0x000000010d00780c */ /* 0x000fda0003f05270 */
[----:B------:R-:W0:Y:S02]  /*1af0*/  @P0 LDC.64 R6, c[0x0][0x9e8] ;  /* 0x00027a00ff060b82 */ /* 0x000e240000000a00 */
[----:B0-----:R-:W-:-:S05]  /*1b00*/  @P0 IMAD.HI.U32 R6, R3, R6, RZ ;  /* 0x0000000603060227 */ /* 0x001fca00078e00ff */
[----:B------:R-:W-:-:S07]  /*1b10*/  @P0 SHF.R.U32.HI R3, RZ, R7, R6 ;  /* 0x00000007ff030219 */ /* 0x000fce0000011606 */
.L_x_1592:
[----:B------:R-:W-:Y:S05]  /*1b20*/  BSYNC B0 ;  /* 0x0000000000007941 */ /* 0x000fea0003800000 */
.L_x_1590:
[----:B------:R-:W-:-:S05]  /*1b30*/  IMAD R3, R3, R13, RZ ;  /* 0x0000000d03037224 */ /* 0x000fca00078e02ff */
[----:B------:R-:W-:-:S07]  /*1b40*/  VIMNMX R4, R4, R3, !PT ;  /* 0x0000000304047248 */ /* 0x000fce0007fe0100 */
.L_x_1589:
[----:B------:R-:W-:Y:S01]  /*1b50*/  VIADD R0, R0, 0x7f ;  /* 0x0000007f00007836 */ /* 0x000fe20000000000 */
[----:B------:R-:W-:-:S04]  /*1b60*/  SHF.R.S32.HI R5, RZ, 0x1f, R4 ;  /* 0x0000001fff057819 */ /* 0x000fc80000011404 */
[----:B------:R-:W-:Y:S02]  /*1b70*/  SHF.R.S32.HI R3, RZ, 0x1f, R0 ;  /* 0x0000001fff037819 */ /* 0x000fe40000011400 */
[----:B------:R-:W-:Y:S02]  /*1b80*/  LEA.HI R5, R5, R4, RZ, 0x7 ;  /* 0x0000000405057211 */ /* 0x000fe400078f38ff */
[----:B------:R-:W-:Y:S02]  /*1b90*/  LEA.HI R3, R3, R0, RZ, 0x7 ;  /* 0x0000000003037211 */ /* 0x000fe400078f38ff */
[----:B------:R-:W-:Y:S02]  /*1ba0*/  SHF.R.S32.HI R5, RZ, 0x7, R5 ;  /* 0x00000007ff057819 */ /* 0x000fe40000011405 */
[----:B------:R-:W-:Y:S02]  /*1bb0*/  SHF.R.S32.HI R0, RZ, 0x7, R3 ;  /* 0x00000007ff007819 */ /* 0x000fe40000011403 */
[----:B------:R-:W-:-:S02]  /*1bc0*/  VIMNMX R5, RZ, R5, !PT ;  /* 0x00000005ff057248 */ /* 0x000fc40007fe0100 */
[----:B------:R-:W-:-:S03]  /*1bd0*/  VIMNMX R0, R27, R0, PT ;  /* 0x000000001b007248 */ /* 0x000fc60003fe0100 */
[--C-:B------:R-:W-:Y:S02]  /*1be0*/  IMAD R5, R5, 0x80, -R11.reuse ;  /* 0x0000008005057824 */ /* 0x100fe400078e0a0b */
[----:B------:R-:W-:-:S03]  /*1bf0*/  IMAD R3, R0, 0x80, -R11 ;  /* 0x0000008000037824 */ /* 0x000fc600078e0a0b */
[----:B------:R-:W-:Y:S02]  /*1c00*/  VIMNMX R5, RZ, R5, !PT ;  /* 0x00000005ff057248 */ /* 0x000fe40007fe0100 */
[----:B------:R-:W-:Y:S02]  /*1c10*/  VIMNMX R0, R3, R2, PT ;  /* 0x0000000203007248 */ /* 0x000fe40003fe0100 */
[----:B------:R-:W-:Y:S02]  /*1c20*/  SHF.R.U32.HI R26, RZ, 0x7, R5 ;  /* 0x00000007ff1a7819 */ /* 0x000fe40000011605 */
[----:B------:R-:W-:-:S03]  /*1c30*/  ISETP.GT.AND P0, PT, R0, R5, PT ;  /* 0x000000050000720c */ /* 0x000fc60003f04270 */
[----:B------:R-:W-:-:S10]  /*1c40*/  IMAD.MOV.U32 R25, RZ, RZ, R26 ;  /* 0x000000ffff197224 */ /* 0x000fd400078e001a */
[----:B------:R-:W-:-:S04]  /*1c50*/  @P0 IADD3 R0, R0, 0x7f, RZ ;  /* 0x0000007f00000810 */ /* 0x000fc80007ffe0ff */
[----:B------:R-:W-:-:S04]  /*1c60*/  @P0 SHF.R.S32.HI R3, RZ, 0x1f, R0 ;  /* 0x0000001fff030819 */ /* 0x000fc80000011400 */
[----:B------:R-:W-:-:S04]  /*1c70*/  @P0 LEA.HI R3, R3, R0, RZ, 0x7 ;  /* 0x0000000003030211 */ /* 0x000fc800078f38ff */
[----:B------:R-:W-:Y:S02]  /*1c80*/  @P0 SHF.R.S32.HI R25, RZ, 0x7, R3 ;  /* 0x00000007ff190819 */ /* 0x000fe40000011403 */
[----:B------:R-:W-:Y:S02]  /*1c90*/  PLOP3.LUT P0, PT, PT, PT, PT, 0x80, 0x0 ;  /* 0x000000000000781c */ /* 0x000fe40003f0f070 */
[----:B------:R-:W-:-:S13]  /*1ca0*/  ISETP.GT.AND P1, PT, R25, R26, PT ;  /* 0x0000001a1900720c */ /* 0x000fda0003f24270 */
[----:B------:R-:W-:Y:S05]  /*1cb0*/  @!P1 BRA `(.L_x_1593) ;  /* 0x0000007c00189947 */ /* 0x000fea0003800000 */
        /* <DEDUP_REMOVED lines=19> */
[----:B-1---5:R-:W-:Y:S05]  /*1df0*/  CALL.ABS.NOINC R14 ;  /* 0x000000000e007343 */ /* 0x022fea0003c00000 */
.L_x_1595:
[----:B------:R-:W-:Y:S05]  /*1e00*/  BSYNC B6 ;  /* 0x0000000000067941 */ /* 0x000fea0003800000 */
.L_x_1594:
        /* <DEDUP_REMOVED lines=19> */
[----:B-1---5:R-:W-:Y:S05]  /*1f40*/  CALL.ABS.NOINC R14 ;  /* 0x000000000e007343 */ /* 0x022fea0003c00000 */
.L_x_1597:
[----:B------:R-:W-:Y:S05]  /*1f50*/  BSYNC B6 ;  /* 0x0000000000067941 */ /* 0x000fea0003800000 */
.L_x_1596:
[----:B------:R-:W-:Y:S01]  /*1f60*/  ULDC.64 UR4, c[0x0][0x9f8] ;  /* 0x00027e0000047ab9 */ /* 0x000fe20000000a00 */
[----:B------:R-:W2:Y:S01]  /*1f70*/  LDL R32, [R1+0x4] ;  /* 0x0000040001207983 */ /* 0x000ea20000100800 */
[----:B------:R-:W-:Y:S01]  /*1f80*/  ISETP.NE.U32.AND P0, PT, RZ, UR4, PT ;  /* 0x00000004ff007c0c */ /* 0x000fe2000bf05070 */
[----:B------:R-:W-:Y:S01]  /*1f90*/  IMAD.MOV.U32 R81, RZ, RZ, R23 ;  /* 0x000000ffff517224 */ /* 0x000fe200078e0017 */
[----:B------:R-:W0:Y:S01]  /*1fa0*/  LDC.64 R70, c[0x0][0x408] ;  /* 0x00010200ff467b82 */ /* 0x000e220000000a00 */
[----:B------:R-:W1:Y:S01]  /*1fb0*/  S2R R31, SR_TID.X ;  /* 0x00000000001f7919 */ /* 0x000e620000002100 */
[----:B------:R-:W-:Y:S01]  /*1fc0*/  ISETP.NE.AND.EX P0, PT, RZ, UR5, PT, P0 ;  /* 0x00000005ff007c0c */ /* 0x000fe2000bf05300 */
[----:B------:R-:W-:-:S05]  /*1fd0*/  VIADD R80, R18, 0x20 ;  /* 0x0000002012507836 */ /* 0x000fca0000000000 */
[----:B------:R-:W3:Y:S08]  /*1fe0*/  LDC R11, c[0x0][0x3f4] ;  /* 0x0000fd00ff0b7b82 */ /* 0x000ef00000000800 */
[----:B------:R-:W4:Y:S08]  /*1ff0*/  @P0 LDC.64 R4, c[0x0][0x9f8] ;  /* 0x00027e00ff040b82 */ /* 0x000f300000000a00 */
[----:B------:R-:W3:Y:S01]  /*2000*/  LDC.64 R68, c[0x0][0x3f8] ;  /* 0x0000fe00ff447b82 */ /* 0x000ee20000000a00 */
[----:B-1----:R-:W-:-:S04]  /*2010*/  SHF.R.U32.HI R30, RZ, 0x7, R31 ;  /* 0x00000007ff1e7819 */ /* 0x002fc8000001161f */
[----:B------:R-:W-:Y:S01]  /*2020*/  ISETP.NE.AND P6, PT, R30, 0x1, PT ;  /* 0x000000011e00780c */ /* 0x000fe20003fc5270 */
[----:B----4-:R-:W-:-:S05]  /*2030*/  @P0 IMAD.WIDE R4, R23, 0x4, R4 ;  /* 0x0000000417040825 */ /* 0x010fca00078e0204 */
[----:B------:R1:W4:Y:S01]  /*2040*/  @P0 LDG.E R81, desc[UR42][R4.64] ;  /* 0x0000002a04510981 */ /* 0x000322000c1e1900 */
[----:B------:R-:W-:Y:S01]  /*2050*/  VIADD R79, R18, 0x40 ;  /* 0x00000040124f7836 */ /* 0x000fe20000000000 */
[----:B------:R-:W-:Y:S01]  /*2060*/  SHF.R.S32.HI R207, RZ, 0x1f, R206 ;  /* 0x0000001fffcf7819 */ /* 0x000fe200000114ce */
[----:B0-----:R-:W-:Y:S01]  /*2070*/  IMAD.WIDE.U32 R20, R211, R70, R18 ;  /* 0x00000046d3147225 */ /* 0x001fe200078e0012 */
[----:B---3--:R-:W-:-:S03]  /*2080*/  ISETP.GE.AND P3, PT, R80, R11, PT ;  /* 0x0000000b5000720c */ /* 0x008fc60003f66270 */
[----:B------:R-:W-:Y:S05]  /*2090*/  @!P6 WARPSYNC.ALL ;  /* 0x000000000000e948 */ /* 0x000fea0003800000 */
[----:B------:R-:W-:Y:S01]  /*20a0*/  ULDC UR4, c[0x0][0x2f4] ;  /* 0x0000bd0000047ab9 */ /* 0x000fe20000000800 */
[----:B-1----:R-:W-:Y:S01]  /*20b0*/  SHF.R.S32.HI R5, RZ, 0x1f, R211 ;  /* 0x0000001fff057819 */ /* 0x002fe200000114d3 */
[-C--:B------:R-:W-:Y:S01]  /*20c0*/  IMAD.WIDE.U32 R48, R211, R70.reuse, R206 ;  /* 0x00000046d3307225 */ /* 0x080fe200078e00ce */
[----:B------:R-:W-:Y:S02]  /*20d0*/  ISETP.GE.AND P1, PT, R80, UR4, PT ;  /* 0x0000000450007c0c */ /* 0x000fe4000bf26270 */
[----:B------:R-:W-:Y:S01]  /*20e0*/  ISETP.GE.AND P0, PT, R18, UR4, PT ;  /* 0x0000000412007c0c */ /* 0x000fe2000bf06270 */
[----:B------:R-:W-:Y:S01]  /*20f0*/  IMAD R4, R5, R70, RZ ;  /* 0x0000004605047224 */ /* 0x000fe200078e02ff */
[----:B------:R-:W-:Y:S01]  /*2100*/  SEL R3, RZ, 0xffffffff, P1 ;  /* 0xffffffffff037807 */ /* 0x000fe20000800000 */
[----:B------:R-:W-:Y:S01]  /*2110*/  IMAD.WIDE.U32 R50, R211, R68, R18 ;  /* 0x00000044d3327225 */ /* 0x000fe200078e0012 */
[----:B------:R-:W-:-:S02]  /*2120*/  SEL R0, RZ, 0x1, P0 ;  /* 0x00000001ff007807 */ /* 0x000fc40000000000 */
[----:B------:R-:W-:Y:S01]  /*2130*/  ISETP.GE.AND P1, PT, R208, UR4, PT ;  /* 0x00000004d0007c0c */ /* 0x000fe2000bf26270 */
[----:B------:R-:W-:Y:S01]  /*2140*/  IMAD.SHL.U32 R3, R3, 0x2, RZ ;  /* 0x0000000203037824 */ /* 0x000fe200078e00ff */
[----:B------:R-:W-:Y:S01]  /*2150*/  ISETP.GE.AND P0, PT, R79, UR4, PT ;  /* 0x000000044f007c0c */ /* 0x000fe2000bf06270 */
[C---:B------:R-:W-:Y:S01]  /*2160*/  IMAD R7, R211.reuse, R71, R4 ;  /* 0x00000047d3077224 */ /* 0x040fe200078e0204 */
[----:B------:R-:W-:Y:S01]  /*2170*/  SEL R4, RZ, 0x8, P1 ;  /* 0x00000008ff047807 */ /* 0x000fe20000800000 */
[----:B------:R-:W-:Y:S01]  /*2180*/  IMAD.WIDE.U32 R52, R211, R68, R206 ;  /* 0x00000044d3347225 */ /* 0x000fe200078e00ce */
[----:B------:R-:W-:Y:S02]  /*2190*/  LOP3.LUT R0, R3, 0x2, R0, 0xe2, !PT ;  /* 0x0000000203007812 */ /* 0x000fe400078ee200 */
[----:B------:R-:W-:Y:S01]  /*21a0*/  SEL R3, RZ, 0x4, P0 ;  /* 0x00000004ff037807 */ /* 0x000fe20000000000 */
[----:B------:R-:W-:Y:S01]  /*21b0*/  IMAD.IADD R21, R21, 0x1, R7 ;  /* 0x0000000115157824 */ /* 0x000fe200078e0207 */
[----:B------:R-:W-:Y:S01]  /*21c0*/  ISETP.GE.AND P0, PT, R205, UR4, PT ;  /* 0x00000004cd007c0c */ /* 0x000fe2000bf06270 */
[----:B------:R-:W-:Y:S01]  /*21d0*/  IMAD.IADD R49, R7, 0x1, R49 ;  /* 0x0000000107317824 */ /* 0x000fe200078e0231 */
[----:B------:R-:W-:Y:S01]  /*21e0*/  LOP3.LUT R0, R4, R0, R3, 0xfe, !PT ;  /* 0x0000000004007212 */ /* 0x000fe200078efe03 */
[----:B------:R-:W-:Y:S01]  /*21f0*/  IMAD R4, R5, R68, RZ ;  /* 0x0000004405047224 */ /* 0x000fe200078e02ff */
[----:B------:R-:W-:Y:S01]  /*2200*/  SEL R3, RZ, 0x10, P0 ;  /* 0x00000010ff037807 */ /* 0x000fe20000000000 */
[----:B------:R-:W-:Y:S01]  /*2210*/  VIADD R31, R31, 0xffffff80 ;  /* 0xffffff801f1f7836 */ /* 0x000fe20000000000 */
[----:B------:R-:W-:Y:S01]  /*2220*/  ISETP.GE.AND P0, PT, R18, R11, PT ;  /* 0x0000000b1200720c */ /* 0x000fe20003f06270 */
[----:B------:R-:W-:Y:S01]  /*2230*/  IMAD R7, R211, R69, R4 ;  /* 0x00000045d3077224 */ /* 0x000fe200078e0204 */
[----:B------:R-:W-:Y:S01]  /*2240*/  ISETP.GE.AND P2, PT, R79, R11, PT ;  /* 0x0000000b4f00720c */ /* 0x000fe20003f46270 */
[----:B-----5:R-:W-:Y:S01]  /*2250*/  IMAD.WIDE.U32 R20, R24, R70, R20 ;  /* 0x0000004618147225 */ /* 0x020fe200078e0014 */
[----:B------:R-:W-:-:S02]  /*2260*/  LOP3.LUT R0, R0, R3, RZ, 0xfc, !PT ;  /* 0x0000000300007212 */ /* 0x000fc400078efcff */
[----:B------:R-:W-:Y:S01]  /*2270*/  SEL R3, R11, RZ, P0 ;  /* 0x000000ff0b037207 */ /* 0x000fe20000000000 */
[----:B------:R-:W-:Y:S01]  /*2280*/  IMAD.IADD R51, R51, 0x1, R7 ;  /* 0x0000000133337824 */ /* 0x000fe200078e0207 */
[----:B------:R-:W-:Y:S01]  /*2290*/  SEL R5, R11, RZ, P3 ;  /* 0x000000ff0b057207 */ /* 0x000fe20001800000 */
[----:B------:R-:W-:Y:S01]  /*22a0*/  IMAD.IADD R53, R7, 0x1, R53 ;  /* 0x0000000107357824 */ /* 0x000fe200078e0235 */
[----:B------:R-:W-:Y:S01]  /*22b0*/  SEL R4, R11, RZ, P2 ;  /* 0x000000ff0b047207 */ /* 0x000fe20001000000 */
[----:B------:R-:W-:Y:S01]  /*22c0*/  IMAD.IADD R3, R18, 0x1, R3 ;  /* 0x0000000112037824 */ /* 0x000fe200078e0203 */
[----:B------:R-:W-:Y:S01]  /*22d0*/  SHF.R.S32.HI R9, RZ, 0x1f, R24 ;  /* 0x0000001fff097819 */ /* 0x000fe20000011418 */
[----:B------:R-:W-:Y:S01]  /*22e0*/  IMAD.IADD R5, R80, 0x1, R5 ;  /* 0x0000000150057824 */ /* 0x000fe200078e0205 */
[----:B------:R-:W-:Y:S01]  /*22f0*/  LEA.HI R12, R31, R31, RZ, 0x1 ;  /* 0x0000001f1f0c7211 */ /* 0x000fe200078f08ff */
[----:B------:R-:W-:Y:S01]  /*2300*/  IMAD.IADD R7, R79, 0x1, R4 ;  /* 0x000000014f077824 */ /* 0x000fe200078e0204 */
[----:B------:R-:W-:Y:S01]  /*2310*/  SHF.R.S32.HI R4, RZ, 0x1f, R3 ;  /* 0x0000001fff047819 */ /* 0x000fe20000011403 */
[C---:B------:R-:W-:Y:S01]  /*2320*/  IMAD R10, R9.reuse, R70, RZ ;  /* 0x00000046090a7224 */ /* 0x040fe200078e02ff */
[----:B------:R-:W-:Y:S01]  /*2330*/  SHF.R.S32.HI R6, RZ, 0x1f, R5 ;  /* 0x0000001fff067819 */ /* 0x000fe20000011405 */
[----:B------:R-:W-:Y:S01]  /*2340*/  IMAD R9, R9, R68, RZ ;  /* 0x0000004409097224 */ /* 0x000fe200078e02ff */
[----:B------:R-:W-:Y:S01]  /*2350*/  SHF.R.S32.HI R8, RZ, 0x1f, R7 ;  /* 0x0000001fff087819 */ /* 0x000fe20000011407 */
[----:B------:R-:W-:Y:S01]  /*2360*/  IMAD R61, R24, R71, R10 ;  /* 0x00000047183d7224 */ /* 0x000fe200078e020a */
[-C--:B------:R-:W-:Y:S01]  /*2370*/  LEA.HI R77, R4, R3.reuse, RZ, 0x4 ;  /* 0x00000003044d7211 */ /* 0x080fe200078f20ff */
[----:B------:R-:W-:Y:S01]  /*2380*/  IMAD.WIDE.U32 R48, R24, R70, R48 ;  /* 0x0000004618307225 */ /* 0x000fe200078e0030 */
[----:B------:R-:W-:-:S02]  /*2390*/  LEA.HI R3, R4, R3, RZ, 0x6 ;  /* 0x0000000304037211 */ /* 0x000fc400078f30ff */
[----:B------:R-:W-:Y:S01]  /*23a0*/  LEA.HI R76, R6, R5, RZ, 0x4 ;  /* 0x00000005064c7211 */ /* 0x000fe200078f20ff */
[----:B------:R-:W-:Y:S01]  /*23b0*/  IMAD R9, R24, R69, R9 ;  /* 0x0000004518097224 */ /* 0x000fe200078e0209 */
[----:B------:R-:W-:Y:S01]  /*23c0*/  LEA.HI R5, R6, R5, RZ, 0x6 ;  /* 0x0000000506057211 */ /* 0x000fe200078f30ff */
[----:B------:R-:W-:Y:S01]  /*23d0*/  IMAD.SHL.U32 R4, R3, 0x80, RZ ;  /* 0x0000008003047824 */ /* 0x000fe200078e00ff */
[-C--:B------:R-:W-:Y:S01]  /*23e0*/  LEA.HI R75, R8, R7.reuse, RZ, 0x4 ;  /* 0x00000007084b7211 */ /* 0x080fe200078f20ff */
[-C--:B------:R-:W-:Y:S01]  /*23f0*/  IMAD.WIDE.U32 R50, R24, R68.reuse, R50 ;  /* 0x0000004418327225 */ /* 0x080fe200078e0032 */
[----:B------:R-:W-:Y:S02]  /*2400*/  LEA.HI R7, R8, R7, RZ, 0x6 ;  /* 0x0000000708077211 */ /* 0x000fe400078f30ff */
[----:B------:R-:W-:Y:S01]  /*2410*/  LOP3.LUT R3, R215, 0x30, R77, 0xf8, !PT ;  /* 0x00000030d7037812 */ /* 0x000fe200078ef84d */
[----:B------:R-:W-:Y:S01]  /*2420*/  IMAD.SHL.U32 R6, R5, 0x80, RZ ;  /* 0x0000008005067824 */ /* 0x000fe200078e00ff */
[----:B------:R-:W-:Y:S01]  /*2430*/  SHF.L.U32 R8, R7, 0x7, RZ ;  /* 0x0000000707087819 */ /* 0x000fe200000006ff */
[----:B------:R-:W-:Y:S01]  /*2440*/  IMAD.WIDE.U32 R52, R24, R68, R52 ;  /* 0x0000004418347225 */ /* 0x000fe200078e0034 */
[----:B------:R-:W-:-:S02]  /*2450*/  LOP3.LUT R12, R12, 0xfffffffe, RZ, 0xc0, !PT ;  /* 0xfffffffe0c0c7812 */ /* 0x000fc400078ec0ff */
[----:B------:R-:W-:Y:S01]  /*2460*/  LOP3.LUT R5, R215, 0x30, R76, 0xf8, !PT ;  /* 0x00000030d7057812 */ /* 0x000fe200078ef84c */
[----:B------:R-:W-:Y:S01]  /*2470*/  IMAD.IADD R62, R21, 0x1, R61 ;  /* 0x00000001153e7824 */ /* 0x000fe200078e023d */
[----:B------:R-:W-:Y:S01]  /*2480*/  LOP3.LUT R7, R215, 0x30, R75, 0xf8, !PT ;  /* 0x00000030d7077812 */ /* 0x000fe200078ef84b */
[----:B------:R-:W-:Y:S01]  /*2490*/  IMAD.IADD R12, R31, 0x1, -R12 ;  /* 0x000000011f0c7824 */ /* 0x000fe200078e0a0c */
[----:B------:R-:W-:Y:S01]  /*24a0*/  LOP3.LUT R4, R4, 0xffffe000, RZ, 0xc0, !PT ;  /* 0xffffe00004047812 */ /* 0x000fe200078ec0ff */
[----:B------:R-:W-:Y:S01]  /*24b0*/  IMAD.IADD R78, R29, 0x1, R28 ;  /* 0x000000011d4e7824 */ /* 0x000fe200078e021c */
[-C--:B------:R-:W-:Y:S01]  /*24c0*/  LOP3.LUT R3, R3, R216.reuse, RZ, 0x3c, !PT ;  /* 0x000000d803037212 */ /* 0x080fe200078e3cff */
[----:B------:R-:W-:Y:S01]  /*24d0*/  IMAD R66, R12, 0x80, R211 ;  /* 0x000000800c427824 */ /* 0x000fe200078e02d3 */
[----:B------:R-:W-:Y:S01]  /*24e0*/  LOP3.LUT R6, R6, 0xffffe000, RZ, 0xc0, !PT ;  /* 0xffffe00006067812 */ /* 0x000fe200078ec0ff */
[----:B------:R-:W-:Y:S01]  /*24f0*/  VIADD R65, R30, 0x8 ;  /* 0x000000081e417836 */ /* 0x000fe20000000000 */
[-C--:B------:R-:W-:Y:S01]  /*2500*/  LOP3.LUT R5, R5, R216.reuse, RZ, 0x3c, !PT ;  /* 0x000000d805057212 */ /* 0x080fe200078e3cff */
[----:B------:R-:W-:Y:S01]  /*2510*/  IMAD.SHL.U32 R64, R11, 0x2, RZ ;  /* 0x000000020b407824 */ /* 0x000fe200078e00ff */
[----:B------:R-:W-:Y:S01]  /*2520*/  LOP3.LUT R8, R8, 0xffffe000, RZ, 0xc0, !PT ;  /* 0xffffe00008087812 */ /* 0x000fe200078ec0ff */
[----:B------:R-:W-:Y:S01]  /*2530*/  IMAD.IADD R61, R61, 0x1, R49 ;  /* 0x000000013d3d7824 */ /* 0x000fe200078e0231 */
[----:B------:R-:W-:Y:S01]  /*2540*/  LOP3.LUT R7, R7, R216, RZ, 0x3c, !PT ;  /* 0x000000d807077212 */ /* 0x000fe200078e3cff */
[----:B------:R-:W-:Y:S01]  /*2550*/  IMAD.IADD R60, R51, 0x1, R9 ;  /* 0x00000001333c7824 */ /* 0x000fe200078e0209 */
[----:B------:R-:W-:Y:S01]  /*2560*/  IADD3 R74, R3, R4, R217 ;  /* 0x00000004034a7210 */ /* 0x000fe20007ffe0d9 */
[----:B------:R-:W-:Y:S01]  /*2570*/  IMAD.IADD R59, R9, 0x1, R53 ;  /* 0x00000001093b7824 */ /* 0x000fe200078e0235 */
[C---:B------:R-:W-:Y:S01]  /*2580*/  SHF.L.U64.HI R71, R70.reuse, 0x7, R71 ;  /* 0x0000000746477819 */ /* 0x040fe20000010247 */
[----:B------:R-:W-:Y:S01]  /*2590*/  IMAD.SHL.U32 R70, R70, 0x80, RZ ;  /* 0x0000008046467824 */ /* 0x000fe200078e00ff */
[C---:B------:R-:W-:Y:S01]  /*25a0*/  SHF.L.U64.HI R69, R68.reuse, 0x7, R69 ;  /* 0x0000000744457819 */ /* 0x040fe20000010245 */
[----:B------:R-:W-:Y:S01]  /*25b0*/  IMAD.SHL.U32 R68, R68, 0x80, RZ ;  /* 0x0000008044447824 */ /* 0x000fe200078e00ff */
[----:B------:R-:W-:-:S02]  /*25c0*/  LOP3.LUT R54, R0, 0x1, RZ, 0xc0, !PT ;  /* 0x0000000100367812 */ /* 0x000fc400078ec0ff */
[----:B------:R-:W-:Y:S02]  /*25d0*/  P2R R83, PR, RZ, 0x8 ;  /* 0x00000008ff537803 */ /* 0x000fe40000000000 */
[----:B------:R-:W-:Y:S02]  /*25e0*/  P2R R84, PR, RZ, 0x4 ;  /* 0x00000004ff547803 */ /* 0x000fe40000000000 */
[--C-:B------:R-:W-:Y:S02]  /*25f0*/  IADD3 R73, R5, R6, R217.reuse ;  /* 0x0000000605497210 */ /* 0x100fe40007ffe0d9 */
[----:B------:R-:W-:Y:S02]  /*2600*/  IADD3 R72, R7, R8, R217 ;  /* 0x0000000807487210 */ /* 0x000fe40007ffe0d9 */
[----:B------:R-:W-:Y:S02]  /*2610*/  SHF.R.S32.HI R67, RZ, 0x1f, R22 ;  /* 0x0000001fff437819 */ /* 0x000fe40000011416 */
[----:B------:R-:W-:-:S02]  /*2620*/  LOP3.LUT R58, R77, 0xfffffff0, RZ, 0xc0, !PT ;  /* 0xfffffff04d3a7812 */ /* 0x000fc400078ec0ff */
[----:B------:R-:W-:Y:S02]  /*2630*/  LOP3.LUT R56, R76, 0xfffffff0, RZ, 0xc0, !PT ;  /* 0xfffffff04c387812 */ /* 0x000fe400078ec0ff */
[----:B------:R-:W-:Y:S01]  /*2640*/  LOP3.LUT R55, R75, 0xfffffff0, RZ, 0xc0, !PT ;  /* 0xfffffff04b377812 */ /* 0x000fe200078ec0ff */
[----:B------:R-:W-:Y:S01]  /*2650*/  @!P6 BAR.SYNC.DEFER_BLOCKING 0x9, 0x100 ;  /* 0x024400000000eb1d */ /* 0x000fe20000010000 */
[----:B--2---:R-:W-:Y:S02]  /*2660*/  LOP3.LUT P1, RZ, R32, 0x2, RZ, 0xc0, !PT ;  /* 0x0000000220ff7812 */ /* 0x004fe4000782c0ff */
[----:B------:R-:W-:-:S04]  /*2670*/  ISETP.GE.AND P1, PT, R209, UR4, PT ;  /* 0x00000004d1007c0c */ /* 0x000fc8000bf26270 */
[----:B------:R-:W-:-:S04]  /*2680*/  SEL R57, RZ, 0x20, P1 ;  /* 0x00000020ff397807 */ /* 0x000fc80000800000 */
[----:B------:R-:W-:-:S04]  /*2690*/  LOP3.LUT R57, R0, R57, RZ, 0xfc, !PT ;  /* 0x0000003900397212 */ /* 0x000fc800078efcff */
[C---:B------:R-:W-:Y:S02]  /*26a0*/  LOP3.LUT R3, R57.reuse, 0x2, RZ, 0xc0, !PT ;  /* 0x0000000239037812 */ /* 0x040fe400078ec0ff */
[----:B------:R-:W-:Y:S02]  /*26b0*/  LOP3.LUT R0, R57, 0x4, RZ, 0xc0, !PT ;  /* 0x0000000439007812 */ /* 0x000fe400078ec0ff */
[----:B----4-:R-:W-:-:S07]  /*26c0*/  SHF.R.S32.HI R63, RZ, 0x1f, R81 ;  /* 0x0000001fff3f7819 */ /* 0x010fce0000011451 */
.L_x_1656:
[----:B--2---:R-:W2:Y:S01]  /*26d0*/  LDL R8, [R1+0x4] ;  /* 0x0000040001087983 */ /* 0x004ea20000100800 */
[----:B0-----:R-:W0:Y:S03]  /*26e0*/  LDC R89, c[0x0][0x430] ;  /* 0x00010c00ff597b82 */ /* 0x001e260000000800 */
[----:B---3--:R-:W3:Y:S01]  /*26f0*/  LDL R10, [R1] ;  /* 0x00000000010a7983 */ /* 0x008ee20000100800 */
[----:B------:R-:W-:-:S04]  /*2700*/  VIADD R25, R25, 0xffffffff ;  /* 0xffffffff19197836 */ /* 0x000fc80000000000 */
[----:B------:R-:W-:Y:S01]  /*2710*/  IMAD R9, R25, 0x80, R66 ;  /* 0x0000008019097824 */ /* 0x000fe200078e0242 */
[----:B------:R-:W1:Y:S04]  /*2720*/  LDC R96, c[0x0][0x3f4] ;  /* 0x0000fd00ff607b82 */ /* 0x000e680000000800 */
[----:B------:R-:W-:-:S04]  /*2730*/  ISETP.GE.AND P1, PT, R9, R2, PT ;  /* 0x000000020900720c */ /* 0x000fc80003f26270 */
[----:B------:R-:W-:Y:S02]  /*2740*/  ISETP.GT.OR P1, PT, R66, 0x7f, P1 ;  /* 0x0000007f4200780c */ /* 0x000fe40000f24670 */
[----:B0-----:R-:W-:-:S11]  /*2750*/  ISETP.NE.AND P2, PT, R89, 0x1, PT ;  /* 0x000000015900780c */ /* 0x001fd60003f45270 */
[----:B------:R-:W0:Y:S08]  /*2760*/  @!P1 LDC.64 R6, c[0x0][0x428] ;  /* 0x00010a00ff069b82 */ /* 0x000e300000000a00 */
[----:B----4-:R-:W4:Y:S08]  /*2770*/  @P2 LDC R4, c[0x0][0x434] ;  /* 0x00010d00ff042b82 */ /* 0x010f300000000800 */
[----:B------:R-:W1:Y:S01]  /*2780*/  @P2 LDC R5, c[0x0][0x438] ;  /* 0x00010e00ff052b82 */ /* 0x000e620000000800 */
[----:B------:R-:W-:-:S07]  /*2790*/  IMAD.IADD R11, R78, 0x1, R9 ;  /* 0x000000014e0b7824 */ /* 0x000fce00078e0209 */
[----:B------:R-:W0:Y:S01]  /*27a0*/  @!P1 LDC.64 R12, c[0x0][0x418] ;  /* 0x00010600ff0c9b82 */ /* 0x000e220000000a00 */
[----:B------:R-:W-:Y:S02]  /*27b0*/  IMAD.MOV.U32 R9, RZ, RZ, R11 ;  /* 0x000000ffff097224 */ /* 0x000fe400078e000b */
[----:B----4-:R-:W-:-:S05]  /*27c0*/  @P2 IMAD.HI.U32 R4, R11, R4, RZ ;  /* 0x000000040b042227 */ /* 0x010fca00078e00ff */
[----:B-1----:R-:W-:Y:S01]  /*27d0*/  @P2 SHF.R.U32.HI R9, RZ, R5, R4 ;  /* 0x00000005ff092219 */ /* 0x002fe20000011604 */
[----:B0-----:R-:W-:-:S03]  /*27e0*/  @!P1 IMAD R4, R63, R6, RZ ;  /* 0x000000063f049224 */ /* 0x001fc600078e02ff */
[--C-:B------:R-:W-:Y:S01]  /*27f0*/  @!P1 SHF.R.S32.HI R5, RZ, 0x1f, R9.reuse ;  /* 0x0000001fff059819 */ /* 0x100fe20000011409 */
[----:B------:R-:W-:Y:S02]  /*2800*/  @!P1 IMAD R7, R81, R7, R4 ;  /* 0x0000000751079224 */ /* 0x000fe400078e0204 */
[----:B------:R-:W-:-:S04]  /*2810*/  @!P1 IMAD.MOV.U32 R4, RZ, RZ, R9 ;  /* 0x000000ffff049224 */ /* 0x000fc800078e0009 */
[----:B------:R-:W-:-:S04]  /*2820*/  @!P1 IMAD.WIDE.U32 R4, R81, R6, R4 ;  /* 0x0000000651049225 */ /* 0x000fc800078e0004 */
[----:B------:R-:W-:Y:S01]  /*2830*/  @!P1 IMAD.IADD R5, R5, 0x1, R7 ;  /* 0x0000000105059824 */ /* 0x000fe200078e0207 */
[----:B------:R-:W-:-:S04]  /*2840*/  @!P1 LEA R6, P2, R4, R12, 0x2 ;  /* 0x0000000c04069211 */ /* 0x000fc800078410ff */
[----:B------:R-:W-:Y:S02]  /*2850*/  @!P1 LEA.HI.X R7, R4, R13, R5, 0x2, P2 ;  /* 0x0000000d04079211 */ /* 0x000fe400010f1405 */
[----:B------:R-:W-:Y:S02]  /*2860*/  ISETP.GE.AND P2, PT, R96, 0x1, PT ;  /* 0x000000016000780c */ /* 0x000fe40003f46270 */
[----:B------:R-:W-:Y:S01]  /*2870*/  MOV R87, RZ ;  /* 0x000000ff00577202 */ /* 0x000fe20000000f00 */
[----:B------:R-:W-:Y:S01]  /*2880*/  IMAD.MOV R4, RZ, RZ, -R9 ;  /* 0x000000ffff047224 */ /* 0x000fe200078e0a09 */
[----:B------:R-:W-:Y:S05]  /*2890*/  YIELD ;  /* 0x0000000000007946 */ /* 0x000fea0003800000 */
[----:B------:R-:W-:Y:S01]  /*28a0*/  BSSY B0, `(.L_x_1598) ;  /* 0x00006a5000007945 */ /* 0x000fe20003800000 */
[----:B------:R0:W5:Y:S01]  /*28b0*/  @!P1 LDG.E R87, desc[UR42][R6.64] ;  /* 0x0000002a06579981 */ /* 0x000162000c1e1900 */
[----:B------:R-:W-:Y:S01]  /*28c0*/  IMAD R89, R89, R4, R11 ;  /* 0x0000000459597224 */ /* 0x000fe200078e020b */
[----:B------:R-:W-:-:S02]  /*28d0*/  ISETP.GT.AND P1, PT, R25, R26, PT ;  /* 0x0000001a1900720c */ /* 0x000fc40003f24270 */
[----:B--2---:R-:W-:Y:S01]  /*28e0*/  LOP3.LUT P3, RZ, R8, 0x2, RZ, 0xc0, !PT ;  /* 0x0000000208ff7812 */ /* 0x004fe2000786c0ff */
[----:B---3--:R-:W-:-:S04]  /*28f0*/  IMAD R5, R200, 0x6000, R10 ;  /* 0x00006000c8057824 */ /* 0x008fc800078e020a */
[----:B------:R-:W-:-:S08]  /*2900*/  VIADD R85, R5, 0x20 ;  /* 0x0000002005557836 */ /* 0x000fd00000000000 */
[----:B------:R-:W-:Y:S02]  /*2910*/  @P3 VIADD R85, R5, 0xffffffe0 ;  /* 0xffffffe005553836 */ /* 0x000fe40000000000 */
        /* <DEDUP_REMOVED lines=8> */
[----:B------:R-:W-:Y:S02]  /*29a0*/  IMAD R8, R71, R25, RZ ;  /* 0x0000001947087224 */ /* 0x000fe400078e02ff */
[----:B------:R-:W-:Y:S01]  /*29b0*/  IMAD R7, R89, UR5, R6 ;  /* 0x0000000559077c24 */ /* 0x000fe2000f8e0206 */
[----:B------:R-:W-:Y:S01]  /*29c0*/  ULDC.64 UR4, c[0x0][0x310] ;  /* 0x0000c40000047ab9 */ /* 0x000fe20000000a00 */
[----:B------:R-:W-:Y:S02]  /*29d0*/  IMAD R92, R25, -0x80, R2 ;  /* 0xffffff80195c7824 */ /* 0x000fe400078e0202 */
[----:B------:R-:W-:Y:S02]  /*29e0*/  IMAD R6, R91, UR4, RZ ;  /* 0x000000045b067c24 */ /* 0x000fe4000f8e02ff */
[----:B------:R-:W-:Y:S01]  /*29f0*/  IMAD.IADD R5, R5, 0x1, R7 ;  /* 0x0000000105057824 */ /* 0x000fe200078e0207 */
[----:B------:R-:W-:Y:S01]  /*2a00*/  VIMNMX R92, R92, 0x80, PT ;  /* 0x000000805c5c7848 */ /* 0x000fe20003fe0100 */
[----:B------:R-:W-:-:S02]  /*2a10*/  IMAD R7, R87, UR5, R6 ;  /* 0x0000000557077c24 */ /* 0x000fc4000f8e0206 */
[----:B------:R-:W-:Y:S01]  /*2a20*/  IMAD.WIDE.U32 R4, R87, UR4, R4 ;  /* 0x0000000457047c25 */ /* 0x000fe2000f8e0004 */
[----:B------:R-:W-:-:S03]  /*2a30*/  ULDC.64 UR4, c[0x0][0x308] ;  /* 0x0000c20000047ab9 */ /* 0x000fc60000000a00 */
[----:B------:R-:W-:Y:S01]  /*2a40*/  IMAD.IADD R5, R5, 0x1, R7 ;  /* 0x0000000105057824 */ /* 0x000fe200078e0207 */
[----:B------:R-:W-:Y:S01]  /*2a50*/  SHF.R.S32.HI R7, RZ, 0x1f, R25 ;  /* 0x0000001fff077819 */ /* 0x000fe20000011419 */
[----:B------:R-:W-:Y:S02]  /*2a60*/  IMAD R9, R67, UR4, RZ ;  /* 0x0000000443097c24 */ /* 0x000fe4000f8e02ff */
[----:B------:R-:W-:-:S04]  /*2a70*/  IMAD.WIDE.U32 R4, R22, UR4, R4 ;  /* 0x0000000416047c25 */ /* 0x000fc8000f8e0004 */
[----:B------:R-:W-:Y:S01]  /*2a80*/  IMAD R9, R22, UR5, R9 ;  /* 0x0000000516097c24 */ /* 0x000fe2000f8e0209 */
[----:B------:R-:W-:Y:S01]  /*2a90*/  ULDC.64 UR4, c[0x0][0x2e8] ;  /* 0x0000ba0000047ab9 */ /* 0x000fe20000000a00 */
[-C--:B------:R-:W-:Y:S01]  /*2aa0*/  IMAD R6, R69, R25.reuse, RZ ;  /* 0x0000001945067224 */ /* 0x080fe200078e02ff */
[----:B------:R-:W-:Y:S01]  /*2ab0*/  IADD3 R99, P2, R4, UR4, RZ ;  /* 0x0000000404637c10 */ /* 0x000fe2000ff5e0ff */
[----:B------:R-:W-:Y:S01]  /*2ac0*/  ULDC.U8 UR4, c[0x0][0x410] ;  /* 0x0001040000047ab9 */ /* 0x000fe20000000000 */
[----:B------:R-:W-:Y:S02]  /*2ad0*/  IMAD.WIDE.U32 R12, R68, R25, RZ ;  /* 0x00000019440c7225 */ /* 0x000fe400078e00ff */
[----:B------:R-:W-:Y:S02]  /*2ae0*/  IADD3.X R97, R5, UR5, R9, P2, !PT ;  /* 0x0000000505617c10 */ /* 0x000fe400097fe409 */
[----:B------:R-:W-:Y:S01]  /*2af0*/  ISETP.NE.AND P2, PT, RZ, UR4, PT ;  /* 0x00000004ff007c0c */ /* 0x000fe2000bf45270 */
[----:B------:R-:W-:-:S02]  /*2b00*/  IMAD R15, R7, R68, R6 ;  /* 0x00000044070f7224 */ /* 0x000fc400078e0206 */
[----:B------:R-:W-:Y:S02]  /*2b10*/  IMAD R7, R7, R70, R8 ;  /* 0x0000004607077224 */ /* 0x000fe400078e0208 */
[----:B------:R-:W-:-:S04]  /*2b20*/  IMAD.WIDE.U32 R10, R70, R25, RZ ;  /* 0x00000019460a7225 */ /* 0x000fc800078e00ff */
[----:B------:R-:W-:Y:S02]  /*2b30*/  IMAD.IADD R15, R13, 0x1, R15 ;  /* 0x000000010d0f7824 */ /* 0x000fe400078e020f */
[----:B------:R-:W-:Y:S02]  /*2b40*/  IMAD.IADD R14, R11, 0x1, R7 ;  /* 0x000000010b0e7824 */ /* 0x000fe400078e0207 */
[----:B------:R-:W-:Y:S05]  /*2b50*/  @!P2 BRA `(.L_x_1600) ;  /* 0x000000300020a947 */ /* 0x000fea0003800000 */
[----:B------:R-:W-:Y:S01]  /*2b60*/  ISETP.GE.AND P3, PT, R211, R92, PT ;  /* 0x0000005cd300720c */ /* 0x000fe20003f66270 */
        /* <DEDUP_REMOVED lines=13> */
[----:B------:R-:W-:Y:S06]  /*2c40*/  @P3 BRA `(.L_x_1602) ;  /* 0x0000000000903947 */ /* 0x000fec0003800000 */
        /* <DEDUP_REMOVED lines=36> */
.L_x_1602:
[----:B------:R-:W-:Y:S05]  /*2e90*/  BSYNC B1 ;  /* 0x0000000000017941 */ /* 0x000fea0003800000 */
.L_x_1601:
[----:B------:R-:W-:Y:S01]  /*2ea0*/  UISETP.NE.AND UP0, UPT, UR40, 0x3, UPT ;  /* 0x000000032800788c */ /* 0x000fe2000bf05270 */
[----:B-----5:R-:W-:Y:S01]  /*2eb0*/  IMAD.MOV.U32 R98, RZ, RZ, R8 ;  /* 0x000000ffff627224 */ /* 0x020fe200078e0008 */
[----:B------:R-:W-:Y:S01]  /*2ec0*/  MOV R104, R36 ;  /* 0x0000002400687202 */ /* 0x000fe20000000f00 */
[----:B------:R-:W-:Y:S02]  /*2ed0*/  IMAD.MOV.U32 R101, RZ, RZ, R30 ;  /* 0x000000ffff657224 */ /* 0x000fe400078e001e */
[----:B------:R-:W-:Y:S01]  /*2ee0*/  IMAD.MOV.U32 R103, RZ, RZ, R34 ;  /* 0x000000ffff677224 */ /* 0x000fe200078e0022 */
[----:B------:R-:W-:Y:S01]  /*2ef0*/  PLOP3.LUT P2, PT, PT, PT, UP0, 0x80, 0x0 ;  /* 0x000000000000781c */ /* 0x000fe20003f4f008 */
[----:B------:R-:W-:Y:S02]  /*2f00*/  IMAD.MOV.U32 R105, RZ, RZ, R38 ;  /* 0x000000ffff697224 */ /* 0x000fe400078e0026 */
[----:B------:R-:W-:Y:S02]  /*2f10*/  IMAD.MOV.U32 R107, RZ, RZ, R42 ;  /* 0x000000ffff6b7224 */ /* 0x000fe400078e002a */
[----:B------:R-:W-:-:S02]  /*2f20*/  IMAD.MOV.U32 R111, RZ, RZ, R46 ;  /* 0x000000ffff6f7224 */ /* 0x000fc400078e002e */
[----:B------:R-:W-:Y:S02]  /*2f30*/  IMAD.MOV.U32 R100, RZ, RZ, R28 ;  /* 0x000000ffff647224 */ /* 0x000fe400078e001c */
[----:B------:R-:W-:Y:S02]  /*2f40*/  IMAD.MOV.U32 R102, RZ, RZ, R32 ;  /* 0x000000ffff667224 */ /* 0x000fe400078e0020 */
[----:B------:R-:W-:Y:S02]  /*2f50*/  IMAD.MOV.U32 R106, RZ, RZ, R40 ;  /* 0x000000ffff6a7224 */ /* 0x000fe400078e0028 */
[----:B------:R-:W-:Y:S02]  /*2f60*/  IMAD.MOV.U32 R108, RZ, RZ, R44 ;  /* 0x000000ffff6c7224 */ /* 0x000fe400078e002c */
[----:B------:R-:W-:Y:S01]  /*2f70*/  IMAD.MOV.U32 R113, RZ, RZ, R94 ;  /* 0x000000ffff717224 */ /* 0x000fe200078e005e */
[----:B------:R-:W-:Y:S06]  /*2f80*/  @!P2 BRA `(.L_x_1603) ;  /* 0x000000000004a947 */ /* 0x000fec0003800000 */
[----:B------:R-:W-:Y:S01]  /*2f90*/  BPT.TRAP 0x1 ;  /* 0x000000040000795c */ /* 0x000fe20000300000 */
.L_x_1603:
[----:B------:R-:W-:Y:S01]  /*2fa0*/  IMAD R82, R200, 0x8, R16 ;  /* 0x00000008c8527824 */ /* 0x000fe200078e0210 */
[----:B------:R-:W-:Y:S01]  /*2fb0*/  SHF.L.U32 R93, R210, 0x1f, RZ ;  /* 0x0000001fd25d7819 */ /* 0x000fe200000006ff */
[----:B------:R-:W-:Y:S03]  /*2fc0*/  BSSY B1, `(.L_x_1604) ;  /* 0x0000003000017945 */ /* 0x000fe60003800000 */
[----:B------:R-:W1:Y:S02]  /*2fd0*/  SYNCS.PHASECHK.TRANS64.TRYWAIT P4, [R82+URZ+0x2a890], R93 ;  /* 0x02a8905d520075a7 */ /* 0x000e64000808017f */
[----:B-1----:R-:W-:Y:S05]  /*2fe0*/  @!P4 BRA `(.L_x_1605) ;  /* 0x0000028000b8c947 */ /* 0x002fea0003800000 */
.L_x_1966:
[----:B------:R-:W-:Y:S05]  /*2ff0*/  BSYNC B1 ;  /* 0x0000000000017941 */ /* 0x000fea0003800000 */
.L_x_1604:
[----:B------:R-:W-:-:S03]  /*3000*/  UMOV UR4, 0xffffffff ;  /* 0xffffffff00047882 */ /* 0x000fc60000000000 */
[----:B------:R-:W-:Y:S05]  /*3010*/  BRA.DIV UR4, `(.L_x_1606) ;  /* 0x0000028204c07947 */ /* 0x000fea000b800000 */
[----:B------:R-:W2:Y:S04]  /*3020*/  SHFL.IDX PT, R97, R97, RZ, 0x1e1f ;  /* 0x001e1fff61617589 */ /* 0x000ea800000e0000 */
[----:B------:R3:W4:Y:S02]  /*3030*/  SHFL.IDX PT, R14, R99, RZ, 0x1e1f ;  /* 0x001e1fff630e7589 */ /* 0x00072400000e0000 */
.L_x_1970:
[----:B------:R-:W-:Y:S05]  /*3040*/  @P3 BRA `(.L_x_1607) ;  /* 0x0000006000a83947 */ /* 0x000fea0003800000 */
[----:B------:R-:W-:Y:S01]  /*3050*/  ISETP.NE.AND P3, PT, R54, RZ, PT ;  /* 0x000000ff3600720c */ /* 0x000fe20003f65270 */
[----:B------:R-:W-:-:S12]  /*3060*/  BSSY B1, `(.L_x_1608) ;  /* 0x0000071000017945 */ /* 0x000fd80003800000 */
[----:B------:R-:W-:Y:S05]  /*3070*/  @!P3 BRA `(.L_x_1609) ;  /* 0x0000000400bcb947 */ /* 0x000fea0003800000 */
[----:B------:R1:W1:Y:S01]  /*3080*/  LDS.128 R4, [R86+0x1e400] ;  /* 0x01e4000056047984 */ /* 0x0002620000000c00 */
[----:B0---4-:R-:W-:Y:S01]  /*3090*/  IADD3 R10, P3, R18, R14, RZ ;  /* 0x0000000e120a7210 */ /* 0x011fe20007f7e0ff */
[----:B------:R-:W-:Y:S04]  /*30a0*/  BSSY B2, `(.L_x_1610) ;  /* 0x000006b000027945 */ /* 0x000fe80003800000 */
[----:B--2---:R-:W-:Y:S01]  /*30b0*/  IMAD.X R11, R97, 0x1, R19, P3 ;  /* 0x00000001610b7824 */ /* 0x004fe200018e0613 */
[----:B------:R-:W-:-:S13]  /*30c0*/  ISETP.GE.AND P3, PT, R206, R96, PT ;  /* 0x00000060ce00720c */ /* 0x000fda0003f66270 */
[----:B------:R-:W-:Y:S05]  /*30d0*/  @P3 BRA `(.L_x_1611) ;  /* 0x00000004009c3947 */ /* 0x000fea0003800000 */
[----:B------:R-:W-:Y:S01]  /*30e0*/  SHF.R.U32.HI R13, RZ, 0x8, R47 ;  /* 0x00000008ff0d7819 */ /* 0x000fe2000001162f */
[----:B-1----:R-:W-:Y:S01]  /*30f0*/  IMAD.MOV.U32 R12, RZ, RZ, R4 ;  /* 0x000000ffff0c7224 */ /* 0x002fe200078e0004 */
[----:B------:R-:W-:Y:S02]  /*3100*/  SHF.R.U32.HI R15, RZ, 0x8, R95 ;  /* 0x00000008ff0f7819 */ /* 0x000fe4000001165f */
[----:B---3--:R-:W-:Y:S01]  /*3110*/  SHF.R.U32.HI R99, RZ, 0x10, R47 ;  /* 0x00000010ff637819 */ /* 0x008fe2000001162f */
[----:B------:R-:W-:Y:S01]  /*3120*/  IMAD.SHL.U32 R13, R13, 0x100, RZ ;  /* 0x000001000d0d7824 */ /* 0x000fe200078e00ff */
[----:B------:R-:W-:Y:S01]  /*3130*/  LOP3.LUT R46, R47, 0xff0000ff, RZ, 0xc0, !PT ;  /* 0xff0000ff2f2e7812 */ /* 0x000fe200078ec0ff */
[----:B------:R-:W-:Y:S01]  /*3140*/  IMAD.SHL.U32 R15, R15, 0x100, RZ ;  /* 0x000001000f0f7824 */ /* 0x000fe200078e00ff */
[----:B------:R-:W-:Y:S02]  /*3150*/  SHF.R.U32.HI R47, RZ, 0x10, R95 ;  /* 0x00000010ff2f7819 */ /* 0x000fe4000001165f */
[----:B------:R-:W-:-:S02]  /*3160*/  LOP3.LUT R94, R95, 0xff0000ff, RZ, 0xc0, !PT ;  /* 0xff0000ff5f5e7812 */ /* 0x000fc400078ec0ff */
[----:B------:R-:W-:Y:S01]  /*3170*/  LOP3.LUT R46, R46, 0xff00, R13, 0xf8, !PT ;  /* 0x0000ff002e2e7812 */ /* 0x000fe200078ef80d */
[----:B------:R-:W-:Y:S01]  /*3180*/  IMAD.U32 R13, R99, 0x10000, RZ ;  /* 0x00010000630d7824 */ /* 0x000fe200078e00ff */
[----:B------:R-:W-:Y:S01]  /*3190*/  LOP3.LUT R94, R94, 0xff00, R15, 0xf8, !PT ;  /* 0x0000ff005e5e7812 */ /* 0x000fe200078ef80f */
[----:B------:R-:W-:Y:S01]  /*31a0*/  IMAD.U32 R47, R47, 0x10000, RZ ;  /* 0x000100002f2f7824 */ /* 0x000fe200078e00ff */
[----:B------:R-:W-:Y:S02]  /*31b0*/  F2FP.F16.E4M3.UNPACK_B R15, R113.H1 ;  /* 0x00000071ff0f723e */ /* 0x000fe400030006ff */
[-C--:B------:R-:W-:Y:S02]  /*31c0*/  F2FP.F16.E4M3.UNPACK_B R4, R5.reuse ;  /* 0x00000005ff04723e */ /* 0x080fe400020006ff */
[----:B------:R-:W-:Y:S01]  /*31d0*/  F2FP.F16.E4M3.UNPACK_B R5, R5.H1 ;  /* 0x00000005ff05723e */ /* 0x000fe200030006ff */
[--C-:B------:R-:W-:Y:S01]  /*31e0*/  HADD2.F32 R110, -RZ, R15.reuse.H1_H1 ;  /* 0x3000000fff6e7230 */ /* 0x100fe20000004100 */
[----:B------:R-:W-:Y:S01]  /*31f0*/  LOP3.LUT R95, R46, 0xff0000, R13, 0xf8, !PT ;  /* 0x00ff00002e5f7812 */ /* 0x000fe200078ef80d */
[----:B------:R-:W-:Y:S01]  /*3200*/  HADD2.F32 R13, -RZ, R4.H1_H1 ;  /* 0x30000004ff0d7230 */ /* 0x000fe20000004100 */
[----:B------:R-:W-:Y:S01]  /*3210*/  LOP3.LUT R99, R94, 0xff0000, R47, 0xf8, !PT ;  /* 0x00ff00005e637812 */ /* 0x000fe200078ef82f */
[----:B------:R-:W-:Y:S01]  /*3220*/  HADD2.F32 R94, -RZ, R15.H0_H0 ;  /* 0x2000000fff5e7230 */ /* 0x000fe20000004100 */
[----:B------:R-:W-:Y:S01]  /*3230*/  F2FP.F16.E4M3.UNPACK_B R46, R111.H1 ;  /* 0x0000006fff2e723e */ /* 0x000fe200030006ff */
[----:B------:R-:W-:-:S02]  /*3240*/  HADD2.F32 R15, -RZ, R5.H1_H1 ;  /* 0x30000005ff0f7230 */ /* 0x000fc40000004100 */
[----:B------:R-:W-:Y:S02]  /*3250*/  HADD2.F32 R4, -RZ, R4.H0_H0 ;  /* 0x20000004ff047230 */ /* 0x000fe40000004100 */
[----:B------:R-:W-:Y:S01]  /*3260*/  FMUL.FTZ R109, R13, R94 ;  /* 0x0000005e0d6d7220 */ /* 0x000fe20000410000 */
[--C-:B------:R-:W-:Y:S02]  /*3270*/  HADD2.F32 R47, -RZ, R46.reuse.H0_H0 ;  /* 0x2000002eff2f7230 */ /* 0x100fe40000004100 */
[----:B------:R-:W-:Y:S01]  /*3280*/  FMUL.FTZ R114, R15, R110 ;  /* 0x0000006e0f727220 */ /* 0x000fe20000410000 */
[----:B------:R-:W-:Y:S02]  /*3290*/  HADD2.F32 R5, -RZ, R5.H0_H0 ;  /* 0x20000005ff057230 */ /* 0x000fe40000004100 */
[C---:B------:R-:W-:Y:S01]  /*32a0*/  FMUL.FTZ R112, R4.reuse, R94 ;  /* 0x0000005e04707220 */ /* 0x040fe20000410000 */
[----:B------:R-:W-:Y:S02]  /*32b0*/  HADD2.F32 R46, -RZ, R46.H1_H1 ;  /* 0x3000002eff2e7230 */ /* 0x000fe40000004100 */
[----:B------:R-:W-:Y:S01]  /*32c0*/  FFMA.FTZ R4, R4, R47, -R109 ;  /* 0x0000002f04047223 */ /* 0x000fe2000001086d */
[----:B------:R-:W-:Y:S01]  /*32d0*/  F2FP.F16.E4M3.UNPACK_B R94, R113 ;  /* 0x00000071ff5e723e */ /* 0x000fe200020006ff */
[----:B------:R-:W-:Y:S01]  /*32e0*/  FMUL.FTZ R110, R5, R110 ;  /* 0x0000006e056e7220 */ /* 0x000fe20000410000 */
[----:B------:R-:W-:Y:S01]  /*32f0*/  FFMA.FTZ R113, R13, R47, R112 ;  /* 0x0000002f0d717223 */ /* 0x000fe20000010070 */
[----:B------:R-:W-:Y:S01]  /*3300*/  FFMA.FTZ R109, R5, R46, -R114 ;  /* 0x0000002e056d7223 */ /* 0x000fe20000010872 */
[----:B------:R-:W-:Y:S01]  /*3310*/  F2FP.F16.E4M3.UNPACK_B R5, R12.H1 ;  /* 0x0000000cff05723e */ /* 0x000fe200030006ff */
[----:B------:R-:W-:Y:S01]  /*3320*/  FFMA.FTZ R116, R15, R46, R110 ;  /* 0x0000002e0f747223 */ /* 0x000fe2000001006e */
[----:B------:R-:W-:Y:S01]  /*3330*/  F2FP.F16.E4M3.UNPACK_B R12, R12 ;  /* 0x0000000cff0c723e */ /* 0x000fe200020006ff */
[----:B------:R-:W-:Y:S01]  /*3340*/  HADD2.F32 R110, -RZ, R94.H1_H1 ;  /* 0x3000005eff6e7230 */ /* 0x000fe20000004100 */
[----:B------:R-:W-:Y:S01]  /*3350*/  F2FP.F16.E4M3.UNPACK_B R46, R111 ;  /* 0x0000006fff2e723e */ /* 0x000fe200020006ff */
[--C-:B------:R-:W-:Y:S01]  /*3360*/  HADD2.F32 R13, -RZ, R5.reuse.H0_H0 ;  /* 0x20000005ff0d7230 */ /* 0x100fe20000004100 */
[----:B------:R-:W-:Y:S01]  /*3370*/  F2FP.SATFINITE.E4M3.F32.PACK_AB_MERGE_C R118, R116, R109, RZ ;  /* 0x0000006d7476723e */ /* 0x000fe200048070ff */
[----:B------:R-:W-:-:S02]  /*3380*/  HADD2.F32 R15, -RZ, R5.H1_H1 ;  /* 0x30000005ff0f7230 */ /* 0x000fc40000004100 */
[----:B------:R-:W-:Y:S02]  /*3390*/  HADD2.F32 R5, -RZ, R12.H0_H0 ;  /* 0x2000000cff057230 */ /* 0x000fe40000004100 */
[-C--:B------:R-:W-:Y:S01]  /*33a0*/  FMUL.FTZ R114, R13, R110.reuse ;  /* 0x0000006e0d727220 */ /* 0x080fe20000410000 */
[----:B------:R-:W-:Y:S02]  /*33b0*/  HADD2.F32 R47, -RZ, R94.H0_H0 ;  /* 0x2000005eff2f7230 */ /* 0x000fe40000004100 */
[----:B------:R-:W-:Y:S01]  /*33c0*/  FMUL.FTZ R112, R15, R110 ;  /* 0x0000006e0f707220 */ /* 0x000fe20000410000 */
[----:B------:R-:W-:Y:S02]  /*33d0*/  HADD2.F32 R12, -RZ, R12.H1_H1 ;  /* 0x3000000cff0c7230 */ /* 0x000fe40000004100 */
[--C-:B------:R-:W-:Y:S02]  /*33e0*/  HADD2.F32 R94, -RZ, R46.reuse.H1_H1 ;  /* 0x3000002eff5e7230 */ /* 0x100fe40000004100 */
[----:B------:R-:W-:-:S02]  /*33f0*/  HADD2.F32 R46, -RZ, R46.H0_H0 ;  /* 0x2000002eff2e7230 */ /* 0x000fc40000004100 */
[CC--:B------:R-:W-:Y:S01]  /*3400*/  FMUL.FTZ R110, R12.reuse, R47.reuse ;  /* 0x0000002f0c6e7220 */ /* 0x0c0fe20000410000 */
[----:B------:R-:W-:Y:S01]  /*3410*/  FMUL.FTZ R47, R5, R47 ;  /* 0x0000002f052f7220 */ /* 0x000fe20000410000 */
[-C--:B------:R-:W-:Y:S01]  /*3420*/  FFMA.FTZ R13, R13, R94.reuse, -R112 ;  /* 0x0000005e0d0d7223 */ /* 0x080fe20000010870 */
[----:B------:R-:W-:Y:S01]  /*3430*/  FFMA.FTZ R114, R15, R94, R114 ;  /* 0x0000005e0f727223 */ /* 0x000fe20000010072 */
[-C--:B------:R-:W-:Y:S01]  /*3440*/  FFMA.FTZ R111, R5, R46.reuse, -R110 ;  /* 0x0000002e056f7223 */ /* 0x080fe2000001086e */
[----:B------:R-:W-:Y:S01]  /*3450*/  FFMA.FTZ R112, R12, R46, R47 ;  /* 0x0000002e0c707223 */ /* 0x000fe2000001002f */
[----:B------:R-:W-:Y:S02]  /*3460*/  F2FP.F16.E4M3.UNPACK_B R12, R7.H1 ;  /* 0x00000007ff0c723e */ /* 0x000fe400030006ff */
[----:B------:R-:W-:Y:S02]  /*3470*/  F2FP.F16.E4M3.UNPACK_B R47, R99.H1 ;  /* 0x00000063ff2f723e */ /* 0x000fe400030006ff */
[----:B------:R-:W-:Y:S01]  /*3480*/  F2FP.F16.E4M3.UNPACK_B R46, R95.H1 ;  /* 0x0000005fff2e723e */ /* 0x000fe200030006ff */
[----:B------:R-:W-:Y:S01]  /*3490*/  HADD2.F32 R15, -RZ, R12.H1_H1 ;  /* 0x3000000cff0f7230 */ /* 0x000fe20000004100 */
[----:B------:R-:W-:Y:S01]  /*34a0*/  F2FP.F16.E4M3.UNPACK_B R5, R6.H1 ;  /* 0x00000006ff05723e */ /* 0x000fe200030006ff */
[----:B------:R-:W-:Y:S01]  /*34b0*/  HADD2.F32 R110, -RZ, R47.H1_H1 ;  /* 0x3000002fff6e7230 */ /* 0x000fe20000004100 */
[----:B------:R-:W-:Y:S01]  /*34c0*/  F2FP.F16.E4M3.UNPACK_B R99, R99 ;  /* 0x00000063ff63723e */ /* 0x000fe200020006ff */
[----:B------:R-:W-:Y:S01]  /*34d0*/  HADD2.F32 R94, -RZ, R46.H1_H1 ;  /* 0x3000002eff5e7230 */ /* 0x000fe20000004100 */
[----:B------:R-:W-:Y:S01]  /*34e0*/  F2FP.SATFINITE.E4M3.F32.PACK_AB_MERGE_C R117, R114, R13, RZ ;  /* 0x0000000d7275723e */ /* 0x000fe200048070ff */
[----:B------:R-:W-:Y:S01]  /*34f0*/  HADD2.F32 R13, -RZ, R12.H0_H0 ;  /* 0x2000000cff0d7230 */ /* 0x000fe20000004100 */
[----:B------:R-:W-:Y:S01]  /*3500*/  F2FP.F16.E4M3.UNPACK_B R95, R95 ;  /* 0x0000005fff5f723e */ /* 0x000fe200020006ff */
[----:B------:R-:W-:Y:S01]  /*3510*/  FMUL.FTZ R114, R15, R110 ;  /* 0x0000006e0f727220 */ /* 0x000fe20000410000 */
[----:B------:R-:W-:Y:S01]  /*3520*/  HADD2.F32 R12, -RZ, R5.H1_H1 ;  /* 0x30000005ff0c7230 */ /* 0x000fe20000004100 */
[----:B------:R-:W-:Y:S01]  /*3530*/  F2FP.F16.E4M3.UNPACK_B R6, R6 ;  /* 0x00000006ff06723e */ /* 0x000fe200020006ff */
        /* <DEDUP_REMOVED lines=8> */
[----:B------:R-:W-:Y:S02]  /*35c0*/  HADD2.F32 R99, -RZ, R99.H0_H0 ;  /* 0x20000063ff637230 */ /* 0x000fe40000004100 */
[----:B------:R-:W-:Y:S01]  /*35d0*/  FFMA.FTZ R110, R5, R13, -R110 ;  /* 0x0000000d056e7223 */ /* 0x000fe2000001086e */
[----:B------:R-:W-:-:S02]  /*35e0*/  HADD2.F32 R5, -RZ, R6.H0_H0 ;  /* 0x20000006ff057230 */ /* 0x000fc40000004100 */
[----:B------:R-:W-:Y:S01]  /*35f0*/  FFMA.FTZ R109, R12, R13, R109 ;  /* 0x0000000d0c6d7223 */ /* 0x000fe2000001006d */
[--C-:B------:R-:W-:Y:S02]  /*3600*/  HADD2.F32 R12, -RZ, R7.reuse.H0_H0 ;  /* 0x20000007ff0c7230 */ /* 0x100fe40000004100 */
[----:B------:R-:W-:Y:S01]  /*3610*/  FFMA.FTZ R116, R15, R94, R116 ;  /* 0x0000005e0f747223 */ /* 0x000fe20000010074 */
[----:B------:R-:W-:Y:S02]  /*3620*/  HADD2.F32 R6, -RZ, R6.H1_H1 ;  /* 0x30000006ff067230 */ /* 0x000fe40000004100 */
[----:B------:R-:W-:Y:S01]  /*3630*/  HADD2.F32 R7, -RZ, R7.H1_H1 ;  /* 0x30000007ff077230 */ /* 0x000fe20000004100 */
[----:B------:R-:W-:Y:S01]  /*3640*/  F2FP.SATFINITE.E4M3.F32.PACK_AB_MERGE_C R109, R109, R110, RZ ;  /* 0x0000006e6d6d723e */ /* 0x000fe200048070ff */
[----:B------:R-:W-:Y:S02]  /*3650*/  HADD2.F32 R47, -RZ, R47.H0_H0 ;  /* 0x2000002fff2f7230 */ /* 0x000fe40000004100 */
[----:B------:R-:W-:Y:S01]  /*3660*/  FMUL.FTZ R94, R6, R99 ;  /* 0x00000063065e7220 */ /* 0x000fe20000410000 */
[----:B------:R-:W-:-:S02]  /*3670*/  HADD2.F32 R46, -RZ, R46.H0_H0 ;  /* 0x2000002eff2e7230 */ /* 0x000fc40000004100 */
[----:B------:R-:W-:Y:S01]  /*3680*/  FMUL.FTZ R99, R5, R99 ;  /* 0x0000006305637220 */ /* 0x000fe20000410000 */
[----:B------:R-:W-:Y:S02]  /*3690*/  HADD2.F32 R95, -RZ, R95.H0_H0 ;  /* 0x2000005fff5f7230 */ /* 0x000fe40000004100 */
[CC--:B------:R-:W-:Y:S01]  /*36a0*/  FMUL.FTZ R13, R7.reuse, R47.reuse ;  /* 0x0000002f070d7220 */ /* 0x0c0fe20000410000 */
[----:B------:R-:W-:Y:S01]  /*36b0*/  FMUL.FTZ R114, R12, R47 ;  /* 0x0000002f0c727220 */ /* 0x000fe20000410000 */
[----:B------:R-:W-:Y:S02]  /*36c0*/  F2FP.SATFINITE.E4M3.F32.PACK_AB_MERGE_C R115, R116, R115, RZ ;  /* 0x000000737473723e */ /* 0x000fe400048070ff */
        /* <DEDUP_REMOVED lines=8> */
.L_x_1611:
[----:B------:R-:W-:Y:S05]  /*3750*/  BSYNC B2 ;  /* 0x0000000000027941 */ /* 0x000fea0003800000 */
.L_x_1610:
[----:B-1----:R0:W-:Y:S02]  /*3760*/  ST.E.128 desc[UR42][R10.64], R4 ;  /* 0x000000040a007985 */ /* 0x0021e4000c101d2a */
.L_x_1609:
[----:B------:R-:W-:Y:S05]  /*3770*/  BSYNC B1 ;  /* 0x0000000000017941 */ /* 0x000fea0003800000 */
.L_x_1608:
[----:B------:R-:W-:Y:S01]  /*3780*/  ISETP.NE.AND P3, PT, R3, RZ, PT ;  /* 0x000000ff0300720c */ /* 0x000fe20003f65270 */
[----:B------:R-:W-:-:S12]  /*3790*/  BSSY B1, `(.L_x_1612) ;  /* 0x0000073000017945 */ /* 0x000fd80003800000 */
[----:B------:R-:W-:Y:S05]  /*37a0*/  @!P3 BRA `(.L_x_1613) ;  /* 0x0000000400c4b947 */ /* 0x000fea0003800000 */
[----:B0-----:R-:W-:Y:S01]  /*37b0*/  IMAD.SHL.U32 R4, R213, 0x10, RZ ;  /* 0x00000010d5047824 */ /* 0x001fe200078e00ff */
[----:B------:R-:W-:Y:S04]  /*37c0*/  BSSY B2, `(.L_x_1614) ;  /* 0x000006e000027945 */ /* 0x000fe80003800000 */
[----:B----4-:R-:W-:-:S04]  /*37d0*/  IADD3 R10, P3, R14, R4, RZ ;  /* 0x000000040e0a7210 */ /* 0x010fc80007f7e0ff */
[----:B--2---:R-:W-:Y:S02]  /*37e0*/  LEA.HI.X.SX32 R11, R4, R97, 0x1, P3 ;  /* 0x00000061040b7211 */ /* 0x004fe400018f0eff */
[----:B------:R0:W2:Y:S01]  /*37f0*/  LDS.128 R4, [R85+0x1e400] ;  /* 0x01e4000055047984 */ /* 0x0000a20000000c00 */
[----:B------:R-:W-:-:S13]  /*3800*/  ISETP.GE.AND P3, PT, R224, R96, PT ;  /* 0x00000060e000720c */ /* 0x000fda0003f66270 */
[----:B0-----:R-:W-:Y:S05]  /*3810*/  @P3 BRA `(.L_x_1615) ;  /* 0x0000000400a03947 */ /* 0x001fea0003800000 */
[----:B------:R-:W-:Y:S01]  /*3820*/  SHF.R.U32.HI R46, RZ, 0x8, R43 ;  /* 0x00000008ff2e7819 */ /* 0x000fe2000001162b */
[----:B--2---:R-:W-:Y:S01]  /*3830*/  IMAD.MOV.U32 R15, RZ, RZ, R7 ;  /* 0x000000ffff0f7224 */ /* 0x004fe200078e0007 */
[----:B------:R-:W-:Y:S01]  /*3840*/  LOP3.LUT R12, R43, 0xff0000ff, RZ, 0xc0, !PT ;  /* 0xff0000ff2b0c7812 */ /* 0x000fe200078ec0ff */
[----:B------:R-:W-:Y:S01]  /*3850*/  IMAD.MOV.U32 R13, RZ, RZ, R6 ;  /* 0x000000ffff0d7224 */ /* 0x000fe200078e0006 */
[----:B------:R-:W-:Y:S01]  /*3860*/  SHF.R.U32.HI R44, RZ, 0x10, R43 ;  /* 0x00000010ff2c7819 */ /* 0x000fe2000001162b */
[----:B------:R-:W-:Y:S01]  /*3870*/  IMAD.SHL.U32 R7, R46, 0x100, RZ ;  /* 0x000001002e077824 */ /* 0x000fe200078e00ff */
[--C-:B------:R-:W-:Y:S02]  /*3880*/  SHF.R.U32.HI R43, RZ, 0x8, R45.reuse ;  /* 0x00000008ff2b7819 */ /* 0x100fe4000001162d */
[----:B------:R-:W-:Y:S02]  /*3890*/  LOP3.LUT R42, R45, 0xff0000ff, RZ, 0xc0, !PT ;  /* 0xff0000ff2d2a7812 */ /* 0x000fe400078ec0ff */
[----:B------:R-:W-:Y:S01]  /*38a0*/  SHF.R.U32.HI R45, RZ, 0x10, R45 ;  /* 0x00000010ff2d7819 */ /* 0x000fe2000001162d */
[----:B------:R-:W-:Y:S01]  /*38b0*/  IMAD.SHL.U32 R43, R43, 0x100, RZ ;  /* 0x000001002b2b7824 */ /* 0x000fe200078e00ff */
[----:B------:R-:W-:Y:S01]  /*38c0*/  LOP3.LUT R7, R12, 0xff00, R7, 0xf8, !PT ;  /* 0x0000ff000c077812 */ /* 0x000fe200078ef807 */
[----:B------:R-:W-:Y:S01]  /*38d0*/  IMAD.U32 R12, R44, 0x10000, RZ ;  /* 0x000100002c0c7824 */ /* 0x000fe200078e00ff */
[----:B------:R-:W-:Y:S01]  /*38e0*/  F2FP.F16.E4M3.UNPACK_B R6, R5 ;  /* 0x00000005ff06723e */ /* 0x000fe200020006ff */
[----:B------:R-:W-:Y:S01]  /*38f0*/  IMAD.U32 R45, R45, 0x10000, RZ ;  /* 0x000100002d2d7824 */ /* 0x000fe200078e00ff */
[----:B------:R-:W-:-:S02]  /*3900*/  LOP3.LUT R42, R42, 0xff00, R43, 0xf8, !PT ;  /* 0x0000ff002a2a7812 */ /* 0x000fc400078ef82b */
[-C--:B------:R-:W-:Y:S02]  /*3910*/  F2FP.F16.E4M3.UNPACK_B R43, R108.reuse.H1 ;  /* 0x0000006cff2b723e */ /* 0x080fe400030006ff */
[----:B------:R-:W-:Y:S02]  /*3920*/  LOP3.LUT R47, R42, 0xff0000, R45, 0xf8, !PT ;  /* 0x00ff00002a2f7812 */ /* 0x000fe400078ef82d */
[----:B------:R-:W-:Y:S01]  /*3930*/  LOP3.LUT R44, R7, 0xff0000, R12, 0xf8, !PT ;  /* 0x00ff0000072c7812 */ /* 0x000fe200078ef80c */
[--C-:B------:R-:W-:Y:S01]  /*3940*/  HADD2.F32 R45, -RZ, R43.reuse.H0_H0 ;  /* 0x2000002bff2d7230 */ /* 0x100fe20000004100 */
[----:B------:R-:W-:Y:S01]  /*3950*/  F2FP.F16.E4M3.UNPACK_B R42, R107.H1 ;  /* 0x0000006bff2a723e */ /* 0x000fe200030006ff */
[--C-:B------:R-:W-:Y:S01]  /*3960*/  HADD2.F32 R7, -RZ, R6.reuse.H1_H1 ;  /* 0x30000006ff077230 */ /* 0x100fe20000004100 */
[----:B------:R-:W-:Y:S01]  /*3970*/  F2FP.F16.E4M3.UNPACK_B R5, R5.H1 ;  /* 0x00000005ff05723e */ /* 0x000fe200030006ff */
[----:B------:R-:W-:Y:S01]  /*3980*/  HADD2.F32 R46, -RZ, R43.H1_H1 ;  /* 0x3000002bff2e7230 */ /* 0x000fe20000004100 */
[----:B------:R-:W-:Y:S01]  /*3990*/  F2FP.F16.E4M3.UNPACK_B R108, R108 ;  /* 0x0000006cff6c723e */ /* 0x000fe200020006ff */
        /* <DEDUP_REMOVED lines=9> */
[-C--:B------:R-:W-:Y:S01]  /*3a30*/  FMUL.FTZ R6, R12, R46.reuse ;  /* 0x0000002e0c067220 */ /* 0x080fe20000410000 */
[----:B------:R-:W-:Y:S01]  /*3a40*/  FFMA.FTZ R110, R7, R43, R94 ;  /* 0x0000002b076e7223 */ /* 0x000fe2000001005e */
[----:B------:R-:W-:-:S02]  /*3a50*/  FMUL.FTZ R45, R5, R46 ;  /* 0x0000002e052d7220 */ /* 0x000fc40000410000 */
[----:B---3--:R-:W-:Y:S01]  /*3a60*/  FFMA.FTZ R99, R5, R42, -R6 ;  /* 0x0000002a05637223 */ /* 0x008fe20000010806 */
[----:B------:R-:W-:Y:S01]  /*3a70*/  F2FP.F16.E4M3.UNPACK_B R5, R4.H1 ;  /* 0x00000004ff05723e */ /* 0x000fe200030006ff */
[----:B------:R-:W-:Y:S01]  /*3a80*/  FFMA.FTZ R112, R12, R42, R45 ;  /* 0x0000002a0c707223 */ /* 0x000fe2000001002d */
[----:B------:R-:W-:Y:S01]  /*3a90*/  F2FP.F16.E4M3.UNPACK_B R4, R4 ;  /* 0x00000004ff04723e */ /* 0x000fe200020006ff */
[----:B------:R-:W-:Y:S02]  /*3aa0*/  HADD2.F32 R42, -RZ, R108.H1_H1 ;  /* 0x3000006cff2a7230 */ /* 0x000fe40000004100 */
[--C-:B------:R-:W-:Y:S01]  /*3ab0*/  HADD2.F32 R6, -RZ, R5.reuse.H0_H0 ;  /* 0x20000005ff067230 */ /* 0x100fe20000004100 */
[----:B------:R-:W-:Y:S01]  /*3ac0*/  F2FP.SATFINITE.E4M3.F32.PACK_AB_MERGE_C R113, R112, R99, RZ ;  /* 0x000000637071723e */ /* 0x000fe200048070ff */
[----:B------:R-:W-:Y:S02]  /*3ad0*/  HADD2.F32 R7, -RZ, R5.H1_H1 ;  /* 0x30000005ff077230 */ /* 0x000fe40000004100 */
[----:B------:R-:W-:-:S02]  /*3ae0*/  HADD2.F32 R5, -RZ, R4.H0_H0 ;  /* 0x20000004ff057230 */ /* 0x000fc40000004100 */
[-C--:B------:R-:W-:Y:S01]  /*3af0*/  FMUL.FTZ R46, R6, R42.reuse ;  /* 0x0000002a062e7220 */ /* 0x080fe20000410000 */
[----:B------:R-:W-:Y:S02]  /*3b00*/  HADD2.F32 R108, -RZ, R108.H0_H0 ;  /* 0x2000006cff6c7230 */ /* 0x000fe40000004100 */
[----:B------:R-:W-:Y:S01]  /*3b10*/  FMUL.FTZ R45, R7, R42 ;  /* 0x0000002a072d7220 */ /* 0x000fe20000410000 */
[----:B------:R-:W-:Y:S02]  /*3b20*/  HADD2.F32 R4, -RZ, R4.H1_H1 ;  /* 0x30000004ff047230 */ /* 0x000fe40000004100 */
[--C-:B------:R-:W-:Y:S02]  /*3b30*/  HADD2.F32 R12, -RZ, R107.reuse.H1_H1 ;  /* 0x3000006bff0c7230 */ /* 0x100fe40000004100 */
[-C--:B------:R-:W-:Y:S01]  /*3b40*/  FMUL.FTZ R43, R5, R108.reuse ;  /* 0x0000006c052b7220 */ /* 0x080fe20000410000 */
[----:B------:R-:W-:Y:S02]  /*3b50*/  HADD2.F32 R107, -RZ, R107.H0_H0 ;  /* 0x2000006bff6b7230 */ /* 0x000fe40000004100 */
[----:B------:R-:W-:Y:S01]  /*3b60*/  FMUL.FTZ R42, R4, R108 ;  /* 0x0000006c042a7220 */ /* 0x000fe20000410000 */
[-C--:B------:R-:W-:Y:S01]  /*3b70*/  FFMA.FTZ R45, R6, R12.reuse, -R45 ;  /* 0x0000000c062d7223 */ /* 0x080fe2000001082d */
[----:B------:R-:W-:-:S02]  /*3b80*/  FFMA.FTZ R46, R7, R12, R46 ;  /* 0x0000000c072e7223 */ /* 0x000fc4000001002e */
[-C--:B------:R-:W-:Y:S01]  /*3b90*/  FFMA.FTZ R94, R5, R107.reuse, -R42 ;  /* 0x0000006b055e7223 */ /* 0x080fe2000001082a */
[----:B------:R-:W-:Y:S01]  /*3ba0*/  FFMA.FTZ R107, R4, R107, R43 ;  /* 0x0000006b046b7223 */ /* 0x000fe2000001002b */
[----:B------:R-:W-:Y:S02]  /*3bb0*/  F2FP.F16.E4M3.UNPACK_B R5, R15.H1 ;  /* 0x0000000fff05723e */ /* 0x000fe400030006ff */
[----:B------:R-:W-:Y:S02]  /*3bc0*/  F2FP.F16.E4M3.UNPACK_B R43, R47.H1 ;  /* 0x0000002fff2b723e */ /* 0x000fe400030006ff */
[----:B------:R-:W-:Y:S01]  /*3bd0*/  F2FP.SATFINITE.E4M3.F32.PACK_AB_MERGE_C R111, R46, R45, RZ ;  /* 0x0000002d2e6f723e */ /* 0x000fe200048070ff */
[----:B------:R-:W-:Y:S01]  /*3be0*/  HADD2.F32 R7, -RZ, R5.H1_H1 ;  /* 0x30000005ff077230 */ /* 0x000fe20000004100 */
[-C--:B------:R-:W-:Y:S01]  /*3bf0*/  F2FP.F16.E4M3.UNPACK_B R12, R44.reuse.H1 ;  /* 0x0000002cff0c723e */ /* 0x080fe200030006ff */
        /* <DEDUP_REMOVED lines=12> */
[----:B------:R-:W-:Y:S01]  /*3cc0*/  HADD2.F32 R6, -RZ, R44.H1_H1 ;  /* 0x3000002cff067230 */ /* 0x000fe20000004100 */
[----:B------:R-:W-:Y:S01]  /*3cd0*/  F2FP.F16.E4M3.UNPACK_B R15, R15 ;  /* 0x0000000fff0f723e */ /* 0x000fe200020006ff */
[-C--:B------:R-:W-:Y:S01]  /*3ce0*/  FMUL.FTZ R99, R5, R45.reuse ;  /* 0x0000002d05637220 */ /* 0x080fe20000410000 */
[----:B------:R-:W-:Y:S01]  /*3cf0*/  FMUL.FTZ R46, R4, R45 ;  /* 0x0000002d042e7220 */ /* 0x000fe20000410000 */
[----:B------:R-:W-:Y:S01]  /*3d00*/  F2FP.F16.E4M3.UNPACK_B R13, R13 ;  /* 0x0000000dff0d723e */ /* 0x000fe200020006ff */
[----:B------:R-:W-:-:S02]  /*3d10*/  HADD2.F32 R47, -RZ, R47.H0_H0 ;  /* 0x2000002fff2f7230 */ /* 0x000fc40000004100 */
[-C--:B------:R-:W-:Y:S01]  /*3d20*/  FFMA.FTZ R99, R4, R6.reuse, -R99 ;  /* 0x0000000604637223 */ /* 0x080fe20000010863 */
[----:B------:R-:W-:Y:S01]  /*3d30*/  FFMA.FTZ R46, R5, R6, R46 ;  /* 0x00000006052e7223 */ /* 0x000fe2000001002e */
[--C-:B------:R-:W-:Y:S02]  /*3d40*/  HADD2.F32 R5, -RZ, R15.reuse.H0_H0 ;  /* 0x2000000fff057230 */ /* 0x100fe40000004100 */
[----:B------:R-:W-:Y:S01]  /*3d50*/  FFMA.FTZ R112, R7, R42, R108 ;  /* 0x0000002a07707223 */ /* 0x000fe2000001006c */
[----:B------:R-:W-:Y:S02]  /*3d60*/  HADD2.F32 R15, -RZ, R15.H1_H1 ;  /* 0x3000000fff0f7230 */ /* 0x000fe40000004100 */
[----:B------:R-:W-:Y:S01]  /*3d70*/  HADD2.F32 R6, -RZ, R43.H0_H0 ;  /* 0x2000002bff067230 */ /* 0x000fe20000004100 */
[----:B------:R-:W-:Y:S01]  /*3d80*/  F2FP.SATFINITE.E4M3.F32.PACK_AB_MERGE_C R46, R46, R99, RZ ;  /* 0x000000632e2e723e */ /* 0x000fe200048070ff */
[--C-:B------:R-:W-:Y:S01]  /*3d90*/  HADD2.F32 R4, -RZ, R13.reuse.H0_H0 ;  /* 0x2000000dff047230 */ /* 0x100fe20000004100 */
[----:B------:R-:W-:Y:S01]  /*3da0*/  F2FP.SATFINITE.E4M3.F32.PACK_AB_MERGE_C R109, R112, R109, RZ ;  /* 0x0000006d706d723e */ /* 0x000fe200048070ff */
[----:B------:R-:W-:-:S02]  /*3db0*/  HADD2.F32 R13, -RZ, R13.H1_H1 ;  /* 0x3000000dff0d7230 */ /* 0x000fc40000004100 */
[-C--:B------:R-:W-:Y:S01]  /*3dc0*/  FMUL.FTZ R42, R15, R6.reuse ;  /* 0x000000060f2a7220 */ /* 0x080fe20000410000 */
[----:B------:R-:W-:Y:S02]  /*3dd0*/  HADD2.F32 R44, -RZ, R44.H0_H0 ;  /* 0x2000002cff2c7230 */ /* 0x000fe40000004100 */
[----:B------:R-:W-:Y:S01]  /*3de0*/  FMUL.FTZ R108, R5, R6 ;  /* 0x00000006056c7220 */ /* 0x000fe20000410000 */
[----:B------:R-:W-:Y:S02]  /*3df0*/  HADD2.F32 R12, -RZ, R12.H0_H0 ;  /* 0x2000000cff0c7230 */ /* 0x000fe40000004100 */
[-C--:B------:R-:W-:Y:S01]  /*3e00*/  FMUL.FTZ R7, R13, R47.reuse ;  /* 0x0000002f0d077220 */ /* 0x080fe20000410000 */
[----:B------:R-:W-:-:S03]  /*3e10*/  FMUL.FTZ R6, R4, R47 ;  /* 0x0000002f04067220 */ /* 0x000fc60000410000 */
[-C--:B------:R-:W-:Y:S01]  /*3e20*/  FFMA.FTZ R7, R4, R44.reuse, -R7 ;  /* 0x0000002c04077223 */ /* 0x080fe20000010807 */
[----:B------:R-:W-:Y:S01]  /*3e30*/  FFMA.FTZ R6, R13, R44, R6 ;  /* 0x0000002c0d067223 */ /* 0x000fe20000010006 */
[-C--:B------:R-:W-:Y:S01]  /*3e40*/  FFMA.FTZ R42, R5, R12.reuse, -R42 ;  /* 0x0000000c052a7223 */ /* 0x080fe2000001082a */
[----:B------:R-:W-:Y:S01]  /*3e50*/  FFMA.FTZ R15, R15, R12, R108 ;  /* 0x0000000c0f0f7223 */ /* 0x000fe2000001006c */
[----:B------:R-:W-:Y:S02]  /*3e60*/  F2FP.SATFINITE.E4M3.F32.PACK_AB_MERGE_C R5, R110, R95, R113 ;  /* 0x0000005f6e05723e */ /* 0x000fe40004807071 */
[----:B------:R-:W-:Y:S02]  /*3e70*/  F2FP.SATFINITE.E4M3.F32.PACK_AB_MERGE_C R6, R6, R7, R46 ;  /* 0x000000070606723e */ /* 0x000fe4000480702e */
[----:B------:R-:W-:Y:S02]  /*3e80*/  F2FP.SATFINITE.E4M3.F32.PACK_AB_MERGE_C R4, R107, R94, R111 ;  /* 0x0000005e6b04723e */ /* 0x000fe4000480706f */
[----:B------:R-:W-:-:S07]  /*3e90*/  F2FP.SATFINITE.E4M3.F32.PACK_AB_MERGE_C R7, R15, R42, R109 ;  /* 0x0000002a0f07723e */ /* 0x000fce000480706d */
.L_x_1615:
[----:B------:R-:W-:Y:S05]  /*3ea0*/  BSYNC B2 ;  /* 0x0000000000027941 */ /* 0x000fea0003800000 */
.L_x_1614:
[----:B--2---:R0:W-:Y:S02]  /*3eb0*/  ST.E.128 desc[UR42][R10.64], R4 ;  /* 0x000000040a007985 */ /* 0x0041e4000c101d2a */
.L_x_1613:
[----:B------:R-:W-:Y:S05]  /*3ec0*/  BSYNC B1 ;  /* 0x0000000000017941 */ /* 0x000fea0003800000 */
.L_x_1612:
[----:B------:R-:W-:Y:S01]  /*3ed0*/  ISETP.NE.AND P3, PT, R0, RZ, PT ;  /* 0x000000ff0000720c */ /* 0x000fe20003f65270 */
[----:B------:R-:W-:-:S12]  /*3ee0*/  BSSY B1, `(.L_x_1616) ;  /* 0x0000073000017945 */ /* 0x000fd80003800000 */
[----:B------:R-:W-:Y:S05]  /*3ef0*/  @!P3 BRA `(.L_x_1617) ;  /* 0x0000000400c4b947 */ /* 0x000fea0003800000 */
[----:B0-----:R-:W-:Y:S01]  /*3f00*/  SHF.L.U32 R4, R214, 0x4, RZ ;  /* 0x00000004d6047819 */ /* 0x001fe200000006ff */
[----:B------:R-:W-:Y:S03]  /*3f10*/  BSSY B2, `(.L_x_1618) ;  /* 0x000006e000027945 */ /* 0x000fe60003800000 */
[----:B----4-:R-:W-:-:S04]  /*3f20*/  IADD3 R10, P3, R14, R4, RZ ;  /* 0x000000040e0a7210 */ /* 0x010fc80007f7e0ff */
[----:B--2---:R-:W-:Y:S02]  /*3f30*/  LEA.HI.X.SX32 R11, R4, R97, 0x1, P3 ;  /* 0x00000061040b7211 */ /* 0x004fe400018f0eff */
[----:B------:R0:W2:Y:S01]  /*3f40*/  LDS.128 R4, [R86+0x20400] ;  /* 0x0204000056047984 */ /* 0x0000a20000000c00 */
[----:B------:R-:W-:-:S13]  /*3f50*/  ISETP.GE.AND P3, PT, R222, R96, PT ;  /* 0x00000060de00720c */ /* 0x000fda0003f66270 */
[----:B0-----:R-:W-:Y:S05]  /*3f60*/  @P3 BRA `(.L_x_1619) ;  /* 0x0000000400a03947 */ /* 0x001fea0003800000 */
[----:B------:R-:W-:Y:S01]  /*3f70*/  SHF.R.U32.HI R12, RZ, 0x8, R41 ;  /* 0x00000008ff0c7819 */ /* 0x000fe20000011629 */
[----:B--2---:R-:W-:Y:S01]  /*3f80*/  IMAD.MOV.U32 R15, RZ, RZ, R7 ;  /* 0x000000ffff0f7224 */ /* 0x004fe200078e0007 */
[----:B------:R-:W-:Y:S01]  /*3f90*/  SHF.R.U32.HI R42, RZ, 0x8, R39 ;  /* 0x00000008ff2a7819 */ /* 0x000fe20000011627 */
[----:B------:R-:W-:Y:S01]  /*3fa0*/  IMAD.MOV.U32 R13, RZ, RZ, R6 ;  /* 0x000000ffff0d7224 */ /* 0x000fe200078e0006 */
[----:B------:R-:W-:Y:S01]  /*3fb0*/  SHF.R.U32.HI R40, RZ, 0x10, R41 ;  /* 0x00000010ff287819 */ /* 0x000fe20000011629 */
        /* <DEDUP_REMOVED lines=27> */
[CC--:B------:R-:W-:Y:S01]  /*4170*/  FMUL.FTZ R6, R12.reuse, R42.reuse ;  /* 0x0000002a0c067220 */ /* 0x0c0fe20000410000 */
        /* <DEDUP_REMOVED lines=25> */
[----:B------:R-:W-:Y:S02]  /*4310*/  F2FP.F16.E4M3.UNPACK_B R39, R43.H1 ;  /* 0x0000002bff27723e */ /* 0x000fe400030006ff */
[----:B---3--:R-:W-:Y:S01]  /*4320*/  F2FP.SATFINITE.E4M3.F32.PACK_AB_MERGE_C R99, R42, R41, RZ ;  /* 0x000000292a63723e */ /* 0x008fe200048070ff */
        /* <DEDUP_REMOVED lines=44> */
.L_x_1619:
[----:B------:R-:W-:Y:S05]  /*45f0*/  BSYNC B2 ;  /* 0x0000000000027941 */ /* 0x000fea0003800000 */
.L_x_1618:
[----:B--2---:R0:W-:Y:S02]  /*4600*/  ST.E.128 desc[UR42][R10.64], R4 ;  /* 0x000000040a007985 */ /* 0x0041e4000c101d2a */
.L_x_1617:
[----:B------:R-:W-:Y:S05]  /*4610*/  BSYNC B1 ;  /* 0x0000000000017941 */ /* 0x000fea0003800000 */
.L_x_1616:
[----:B------:R-:W-:Y:S01]  /*4620*/  LOP3.LUT P3, RZ, R57, 0x8, RZ, 0xc0, !PT ;  /* 0x0000000839ff7812 */ /* 0x000fe2000786c0ff */
[----:B------:R-:W-:-:S12]  /*4630*/  BSSY B1, `(.L_x_1620) ;  /* 0x0000072000017945 */ /* 0x000fd80003800000 */
[----:B------:R-:W-:Y:S05]  /*4640*/  @!P3 BRA `(.L_x_1621) ;  /* 0x0000000400c0b947 */ /* 0x000fea0003800000 */
[----:B0-----:R0:W0:Y:S01]  /*4650*/  LDS.128 R4, [R85+0x20400] ;  /* 0x0204000055047984 */ /* 0x0010220000000c00 */
[----:B----4-:R-:W-:Y:S01]  /*4660*/  IADD3 R10, P3, R208, R14, RZ ;  /* 0x0000000ed00a7210 */ /* 0x010fe20007f7e0ff */
[----:B------:R-:W-:Y:S04]  /*4670*/  BSSY B2, `(.L_x_1622) ;  /* 0x000006c000027945 */ /* 0x000fe80003800000 */
[----:B--2---:R-:W-:Y:S01]  /*4680*/  IMAD.X R11, R97, 0x1, R221, P3 ;  /* 0x00000001610b7824 */ /* 0x004fe200018e06dd */
[----:B------:R-:W-:-:S13]  /*4690*/  ISETP.GE.AND P3, PT, R223, R96, PT ;  /* 0x00000060df00720c */ /* 0x000fda0003f66270 */
[----:B------:R-:W-:Y:S05]  /*46a0*/  @P3 BRA `(.L_x_1623) ;  /* 0x0000000400a03947 */ /* 0x000fea0003800000 */
[----:B------:R-:W-:Y:S01]  /*46b0*/  SHF.R.U32.HI R38, RZ, 0x8, R35 ;  /* 0x00000008ff267819 */ /* 0x000fe20000011623 */
[----:B0-----:R-:W-:Y:S01]  /*46c0*/  IMAD.MOV.U32 R15, RZ, RZ, R7 ;  /* 0x000000ffff0f7224 */ /* 0x001fe200078e0007 */
        /* <DEDUP_REMOVED lines=34> */
[----:B------:R-:W-:Y:S01]  /*48f0*/  FFMA.FTZ R43, R5, R34, -R6 ;  /* 0x00000022052b7223 */ /* 0x000fe20000010806 */
        /* <DEDUP_REMOVED lines=67> */
.L_x_1623:
[----:B------:R-:W-:Y:S05]  /*4d30*/  BSYNC B2 ;  /* 0x0000000000027941 */ /* 0x000fea0003800000 */
.L_x_1622:
[----:B0-----:R0:W-:Y:S02]  /*4d40*/  ST.E.128 desc[UR42][R10.64], R4 ;  /* 0x000000040a007985 */ /* 0x0011e4000c101d2a */
.L_x_1621:
[----:B------:R-:W-:Y:S05]  /*4d50*/  BSYNC B1 ;  /* 0x0000000000017941 */ /* 0x000fea0003800000 */
.L_x_1620:
        /* <DEDUP_REMOVED lines=11> */
[--C-:B------:R-:W-:Y:S01]  /*4e10*/  SHF.R.U32.HI R12, RZ, 0x8, R33.reuse ;  /* 0x00000008ff0c7819 */ /* 0x100fe20000011621 */
[----:B------:R-:W-:Y:S01]  /*4e20*/  IMAD.MOV.U32 R13, RZ, RZ, R6 ;  /* 0x000000ffff0d7224 */ /* 0x000fe200078e0006 */
[----:B------:R-:W-:Y:S01]  /*4e30*/  SHF.R.U32.HI R32, RZ, 0x10, R33 ;  /* 0x00000010ff207819 */ /* 0x000fe20000011621 */
[----:B------:R-:W-:Y:S01]  /*4e40*/  IMAD.SHL.U32 R6, R34, 0x100, RZ ;  /* 0x0000010022067824 */ /* 0x000fe200078e00ff */
[----:B------:R-:W-:Y:S02]  /*4e50*/  LOP3.LUT R30, R33, 0xff0000ff, RZ, 0xc0, !PT ;  /* 0xff0000ff211e7812 */ /* 0x000fe400078ec0ff */
[----:B------:R-:W-:Y:S02]  /*4e60*/  SHF.L.U32 R7, R12, 0x8, RZ ;  /* 0x000000080c077819 */ /* 0x000fe400000006ff */
[----:B------:R-:W-:-:S02]  /*4e70*/  SHF.R.U32.HI R35, RZ, 0x10, R31 ;  /* 0x00000010ff237819 */ /* 0x000fc4000001161f */
[----:B------:R-:W-:Y:S02]  /*4e80*/  LOP3.LUT R31, R31, 0xff0000ff, RZ, 0xc0, !PT ;  /* 0xff0000ff1f1f7812 */ /* 0x000fe400078ec0ff */
        /* <DEDUP_REMOVED lines=94> */
.L_x_1627:
[----:B------:R-:W-:Y:S05]  /*5470*/  BSYNC B2 ;  /* 0x0000000000027941 */ /* 0x000fea0003800000 */
.L_x_1626:
[----:B0-----:R0:W-:Y:S02]  /*5480*/  ST.E.128 desc[UR42][R10.64], R4 ;  /* 0x000000040a007985 */ /* 0x0011e4000c101d2a */
.L_x_1625:
[----:B------:R-:W-:Y:S05]  /*5490*/  BSYNC B1 ;  /* 0x0000000000017941 */ /* 0x000fea0003800000 */
.L_x_1624:
[----:B------:R-:W-:-:S13]  /*54a0*/  LOP3.LUT P3, RZ, R57, 0x20, RZ, 0xc0, !PT ;  /* 0x0000002039ff7812 */ /* 0x000fda000786c0ff */
        /* <DEDUP_REMOVED lines=9> */
[----:B------:R-:W-:Y:S02]  /*5540*/  SHF.R.U32.HI R12, RZ, 0x8, R29 ;  /* 0x00000008ff0c7819 */ /* 0x000fe4000001161d */
[----:B------:R-:W-:Y:S01]  /*5550*/  LOP3.LUT R8, R9, 0xff0000ff, RZ, 0xc0, !PT ;  /* 0xff0000ff09087812 */ /* 0x000fe200078ec0ff */
[----:B------:R-:W-:Y:S01]  /*5560*/  IMAD.SHL.U32 R7, R30, 0x100, RZ ;  /* 0x000001001e077824 */ /* 0x000fe200078e00ff */
[----:B------:R-:W-:Y:S01]  /*5570*/  SHF.R.U32.HI R13, RZ, 0x10, R9 ;  /* 0x00000010ff0d7819 */ /* 0x000fe20000011609 */
[----:B------:R-:W-:Y:S01]  /*5580*/  IMAD.MOV.U32 R9, RZ, RZ, R6 ;  /* 0x000000ffff097224 */ /* 0x000fe200078e0006 */
[----:B------:R-:W-:Y:S01]  /*5590*/  SHF.R.U32.HI R28, RZ, 0x10, R29 ;  /* 0x00000010ff1c7819 */ /* 0x000fe2000001161d */
[----:B------:R-:W-:Y:S01]  /*55a0*/  IMAD.SHL.U32 R6, R12, 0x100, RZ ;  /* 0x000001000c067824 */ /* 0x000fe200078e00ff */
[----:B------:R-:W-:-:S02]  /*55b0*/  LOP3.LUT R11, R29, 0xff0000ff, RZ, 0xc0, !PT ;  /* 0xff0000ff1d0b7812 */ /* 0x000fc400078ec0ff */
        /* <DEDUP_REMOVED lines=15> */
[----:B------:R-:W-:Y:S01]  /*56b0*/  HADD2.F32 R12, -RZ, R11.H0_H0 ;  /* 0x2000000bff0c7230 */ /* 0x000fe20000004100 */
        /* <DEDUP_REMOVED lines=10> */
[-C--:B------:R-:W-:Y:S01]  /*5760*/  FFMA.FTZ R34, R5, R11.reuse, -R6 ;  /* 0x0000000b05227223 */ /* 0x080fe20000010806 */
[-C--:B------:R-:W-:Y:S01]  /*5770*/  F2FP.F16.E4M3.UNPACK_B R5, R4.reuse.H1 ;  /* 0x00000004ff05723e */ /* 0x080fe200030006ff */
        /* <DEDUP_REMOVED lines=30> */
[----:B------:R-:W-:Y:S01]  /*5960*/  FMUL.FTZ R35, R7, R29 ;  /* 0x0000001d07237220 */ /* 0x000fe20000410000 */
[----:B------:R-:W-:-:S02]  /*5970*/  HADD2.F32 R5, -RZ, R4.H1_H1 ;  /* 0x30000004ff057230 */ /* 0x000fc40000004100 */
[C---:B------:R-:W-:Y:S01]  /*5980*/  FMUL.FTZ R34, R6.reuse, R29 ;  /* 0x0000001d06227220 */ /* 0x040fe20000410000 */
[----:B------:R-:W-:Y:S02]  /*5990*/  HADD2.F32 R28, -RZ, R30.H1_H1 ;  /* 0x3000001eff1c7230 */ /* 0x000fe40000004100 */
[----:B------:R-:W-:Y:S01]  /*59a0*/  FFMA.FTZ R35, R6, R11, -R35 ;  /* 0x0000000b06237223 */ /* 0x000fe20000010823 */
[----:B------:R-:W-:Y:S01]  /*59b0*/  HADD2.F32 R4, -RZ, R4.H0_H0 ;  /* 0x20000004ff047230 */ /* 0x000fe20000004100 */
[----:B------:R-:W-:Y:S01]  /*59c0*/  F2FP.F16.E4M3.UNPACK_B R9, R9 ;  /* 0x00000009ff09723e */ /* 0x000fe200020006ff */
[----:B------:R-:W-:Y:S02]  /*59d0*/  HADD2.F32 R6, -RZ, R13.H1_H1 ;  /* 0x3000000dff067230 */ /* 0x000fe40000004100 */
[----:B------:R-:W-:Y:S01]  /*59e0*/  FMUL.FTZ R29, R5, R28 ;  /* 0x0000001c051d7220 */ /* 0x000fe20000410000 */
[----:B------:R-:W-:Y:S01]  /*59f0*/  F2FP.F16.E4M3.UNPACK_B R10, R10 ;  /* 0x0000000aff0a723e */ /* 0x000fe200020006ff */
[----:B------:R-:W-:Y:S01]  /*5a00*/  FMUL.FTZ R28, R4, R28 ;  /* 0x0000001c041c7220 */ /* 0x000fe20000410000 */
[----:B------:R-:W-:-:S02]  /*5a10*/  HADD2.F32 R30, -RZ, R30.H0_H0 ;  /* 0x2000001eff1e7230 */ /* 0x000fc40000004100 */
[-C--:B------:R-:W-:Y:S01]  /*5a20*/  FFMA.FTZ R29, R4, R6.reuse, -R29 ;  /* 0x00000006041d7223 */ /* 0x080fe2000001081d */
[--C-:B------:R-:W-:Y:S02]  /*5a30*/  HADD2.F32 R4, -RZ, R9.reuse.H0_H0 ;  /* 0x20000009ff047230 */ /* 0x100fe40000004100 */
[----:B------:R-:W-:Y:S01]  /*5a40*/  FFMA.FTZ R28, R5, R6, R28 ;  /* 0x00000006051c7223 */ /* 0x000fe2000001001c */
[----:B------:R-:W-:Y:S02]  /*5a50*/  HADD2.F32 R9, -RZ, R9.H1_H1 ;  /* 0x30000009ff097230 */ /* 0x000fe40000004100 */
[----:B------:R-:W-:Y:S01]  /*5a60*/  FFMA.FTZ R34, R7, R11, R34 ;  /* 0x0000000b07227223 */ /* 0x000fe20000010022 */
[--C-:B------:R-:W-:Y:S02]  /*5a70*/  HADD2.F32 R5, -RZ, R10.reuse.H0_H0 ;  /* 0x2000000aff057230 */ /* 0x100fe40000004100 */
[----:B------:R-:W-:Y:S02]  /*5a80*/  HADD2.F32 R10, -RZ, R10.H1_H1 ;  /* 0x3000000aff0a7230 */ /* 0x000fe40000004100 */
[----:B------:R-:W-:Y:S01]  /*5a90*/  FMUL.FTZ R7, R9, R30 ;  /* 0x0000001e09077220 */ /* 0x000fe20000410000 */
        /* <DEDUP_REMOVED lines=11> */
[----:B------:R-:W-:-:S02]  /*5b50*/  F2FP.SATFINITE.E4M3.F32.PACK_AB_MERGE_C R34, R34, R35, RZ ;  /* 0x000000232222723e */ /* 0x000fc400048070ff */
[----:B------:R-:W-:Y:S02]  /*5b60*/  F2FP.SATFINITE.E4M3.F32.PACK_AB_MERGE_C R28, R30, R7, R28 ;  /* 0x000000071e1c723e */ /* 0x000fe4000480701c */
[----:B------:R-:W-:Y:S02]  /*5b70*/  F2FP.SATFINITE.E4M3.F32.PACK_AB_MERGE_C R7, R11, R6, R34 ;  /* 0x000000060b07723e */ /* 0x000fe40004807022 */
[----:B------:R-:W-:Y:S01]  /*5b80*/  F2FP.SATFINITE.E4M3.F32.PACK_AB_MERGE_C R5, R33, R32, R37 ;  /* 0x000000202105723e */ /* 0x000fe20004807025 */
[----:B------:R-:W-:Y:S01]  /*5b90*/  IMAD.MOV.U32 R6, RZ, RZ, R28 ;  /* 0x000000ffff067224 */ /* 0x000fe200078e001c */
[----:B------:R-:W-:-:S07]  /*5ba0*/  F2FP.SATFINITE.E4M3.F32.PACK_AB_MERGE_C R4, R98, R31, R36 ;  /* 0x0000001f6204723e */ /* 0x000fce0004807024 */
.L_x_1629:
[----:B------:R-:W-:Y:S05]  /*5bb0*/  BSYNC B1 ;  /* 0x0000000000017941 */ /* 0x000fea0003800000 */
.L_x_1628:
[----:B0-----:R0:W-:Y:S01]  /*5bc0*/  ST.E.128 desc[UR42][R14.64], R4 ;  /* 0x000000040e007985 */ /* 0x0011e2000c101d2a */
[----:B------:R-:W-:Y:S05]  /*5bd0*/  BRA `(.L_x_1607) ;  /* 0x0000003400c47947 */ /* 0x000fea0003800000 */
.L_x_1600:
        /* <DEDUP_REMOVED lines=42> */
.L_x_1631:
[----:B------:R-:W-:Y:S05]  /*5e80*/  BSYNC B1 ;  /* 0x0000000000017941 */ /* 0x000fea0003800000 */
.L_x_1630:
        /* <DEDUP_REMOVED lines=16> */
.L_x_1632:
[----:B------:R-:W-:Y:S01]  /*5f90*/  IMAD R82, R200, 0x8, R16 ;  /* 0x00000008c8527824 */ /* 0x000fe200078e0210 */
[----:B------:R-:W-:Y:S01]  /*5fa0*/  SHF.L.U32 R93, R210, 0x1f, RZ ;  /* 0x0000001fd25d7819 */ /* 0x000fe200000006ff */
[----:B------:R-:W-:Y:S03]  /*5fb0*/  BSSY B1, `(.L_x_1633) ;  /* 0x0000003000017945 */ /* 0x000fe60003800000 */
[----:B------:R-:W1:Y:S02]  /*5fc0*/  SYNCS.PHASECHK.TRANS64.TRYWAIT P4, [R82+URZ+0x2a890], R93 ;  /* 0x02a8905d520075a7 */ /* 0x000e64000808017f */
[----:B-1----:R-:W-:Y:S05]  /*5fd0*/  @!P4 BRA `(.L_x_1634) ;  /* 0x000002540018c947 */ /* 0x002fea0003800000 */
.L_x_1971:
[----:B------:R-:W-:Y:S05]  /*5fe0*/  BSYNC B1 ;  /* 0x0000000000017941 */ /* 0x000fea0003800000 */
.L_x_1633:
[----:B------:R-:W-:-:S03]  /*5ff0*/  UMOV UR4, 0xffffffff ;  /* 0xffffffff00047882 */ /* 0x000fc60000000000 */
[----:B------:R-:W-:Y:S05]  /*6000*/  BRA.DIV UR4, `(.L_x_1635) ;  /* 0x0000025604207947 */ /* 0x000fea000b800000 */
[----:B------:R-:W2:Y:S04]  /*6010*/  SHFL.IDX PT, R97, R97, RZ, 0x1e1f ;  /* 0x001e1fff61617589 */ /* 0x000ea800000e0000 */
[----:B------:R-:W3:Y:S02]  /*6020*/  SHFL.IDX PT, R99, R99, RZ, 0x1e1f ;  /* 0x001e1fff63637589 */ /* 0x000ee400000e0000 */
.L_x_1975:
[----:B------:R-:W-:Y:S05]  /*6030*/  @P3 BRA `(.L_x_1607) ;  /* 0x0000003000ac3947 */ /* 0x000fea0003800000 */
[----:B------:R-:W4:Y:S01]  /*6040*/  LDC R103, c[0x0][0x2f4] ;  /* 0x0000bd00ff677b82 */ /* 0x000f220000000800 */
[----:B------:R-:W-:Y:S01]  /*6050*/  ISETP.NE.AND P3, PT, R54, RZ, PT ;  /* 0x000000ff3600720c */ /* 0x000fe20003f65270 */
[----:B------:R-:W-:Y:S01]  /*6060*/  BSSY B1, `(.L_x_1636) ;  /* 0x00000f5000017945 */ /* 0x000fe20003800000 */
[----:B----4-:R-:W-:-:S11]  /*6070*/  IMAD.IADD R105, R103, 0x1, -R64 ;  /* 0x0000000167697824 */ /* 0x010fd600078e0a40 */
[----:B------:R-:W-:Y:S05]  /*6080*/  @!P3 BRA `(.L_x_1637) ;  /* 0x0000000c00c8b947 */ /* 0x000fea0003800000 */
[----:B------:R-:W-:Y:S01]  /*6090*/  SEL R8, R64, R105, !P0 ;  /* 0x0000006940087207 */ /* 0x000fe20004000000 */
[----:B------:R-:W-:Y:S01]  /*60a0*/  BSSY B2, `(.L_x_1638) ;  /* 0x00000eb000027945 */ /* 0x000fe20003800000 */
[C---:B---3--:R-:W-:Y:S02]  /*60b0*/  IADD3 R94, P3, R58.reuse, R99, RZ ;  /* 0x000000633a5e7210 */ /* 0x048fe40007f7e0ff */
[----:B------:R-:W-:Y:S02]  /*60c0*/  SHF.R.S32.HI R9, RZ, 0x1f, R8 ;  /* 0x0000001fff097819 */ /* 0x000fe40000011408 */
[----:B--2---:R-:W-:Y:S02]  /*60d0*/  LEA.HI.X.SX32 R95, R58, R97, 0x1, P3 ;  /* 0x000000613a5f7211 */ /* 0x004fe400018f0eff */
[----:B------:R-:W-:Y:S02]  /*60e0*/  LEA.HI R9, R9, R8, RZ, 0x5 ;  /* 0x0000000809097211 */ /* 0x000fe400078f28ff */
[----:B------:R-:W-:-:S02]  /*60f0*/  ISETP.GE.AND P3, PT, R18, R96, PT ;  /* 0x000000601200720c */ /* 0x000fc40003f66270 */
[----:B------:R-:W-:-:S04]  /*6100*/  SHF.R.S32.HI R8, RZ, 0x5, R9 ;  /* 0x00000005ff087819 */ /* 0x000fc80000011409 */
[----:B------:R-:W-:-:S04]  /*6110*/  LEA.HI.SX32 R8, R77, R8, 0x1c ;  /* 0x000000084d087211 */ /* 0x000fc800078fe2ff */
[----:B------:R-:W-:Y:S01]  /*6120*/  SHF.R.S32.HI R9, RZ, 0x1f, R8 ;  /* 0x0000001fff097819 */ /* 0x000fe20000011408 */
[----:B------:R-:W-:-:S03]  /*6130*/  IMAD.SHL.U32 R110, R8, 0x10, RZ ;  /* 0x00000010086e7824 */ /* 0x000fc600078e00ff */
[----:B------:R-:W-:Y:S02]  /*6140*/  LEA.HI R8, R9, R8, RZ, 0x2 ;  /* 0x0000000809087211 */ /* 0x000fe400078f10ff */
[----:B------:R-:W-:-:S03]  /*6150*/  LOP3.LUT R9, R215, 0x30, R110, 0xf8, !PT ;  /* 0x00000030d7097812 */ /* 0x000fc600078ef86e */
[----:B------:R-:W-:Y:S01]  /*6160*/  IMAD.SHL.U32 R8, R8, 0x800, RZ ;  /* 0x0000080008087824 */ /* 0x000fe200078e00ff */
[----:B------:R-:W-:-:S04]  /*6170*/  LOP3.LUT R9, R9, R216, RZ, 0x3c, !PT ;  /* 0x000000d809097212 */ /* 0x000fc800078e3cff */
[----:B------:R-:W-:-:S04]  /*6180*/  LOP3.LUT R8, R8, 0xffffe000, RZ, 0xc0, !PT ;  /* 0xffffe00008087812 */ /* 0x000fc800078ec0ff */
[----:B0-----:R-:W-:Y:S01]  /*6190*/  IADD3 R11, R9, R8, R217 ;  /* 0x00000008090b7210 */ /* 0x001fe20007ffe0d9 */
        /* <DEDUP_REMOVED lines=9> */
[----:B------:R-:W-:Y:S02]  /*6230*/  LOP3.LUT R115, R33, 0xff0000ff, RZ, 0xc0, !PT ;  /* 0xff0000ff21737812 */ /* 0x000fe400078ec0ff */
[----:B------:R-:W-:Y:S01]  /*6240*/  SHF.R.U32.HI R114, RZ, 0x8, R35 ;  /* 0x00000008ff727819 */ /* 0x000fe20000011623 */
[----:B------:R-:W-:Y:S01]  /*6250*/  IMAD.SHL.U32 R8, R32, 0x100, RZ ;  /* 0x0000010020087824 */ /* 0x000fe200078e00ff */
[----:B------:R-:W-:Y:S01]  /*6260*/  SHF.R.U32.HI R46, RZ, 0x8, R45 ;  /* 0x00000008ff2e7819 */ /* 0x000fe2000001162d */
[----:B------:R-:W-:Y:S01]  /*6270*/  IMAD.MOV.U32 R32, RZ, RZ, R10 ;  /* 0x000000ffff207224 */ /* 0x000fe200078e000a */
[----:B------:R-:W-:Y:S01]  /*6280*/  SHF.R.U32.HI R117, RZ, 0x10, R33 ;  /* 0x00000010ff757819 */ /* 0x000fe20000011621 */
[----:B--2---:R-:W-:Y:S01]  /*6290*/  IMAD.MOV.U32 R33, RZ, RZ, R14 ;  /* 0x000000ffff217224 */ /* 0x004fe200078e000e */
[----:B------:R-:W-:Y:S01]  /*62a0*/  LOP3.LUT R115, R115, 0xff00, R8, 0xf8, !PT ;  /* 0x0000ff0073737812 */ /* 0x000fe200078ef808 */
[----:B------:R-:W-:Y:S01]  /*62b0*/  IMAD.SHL.U32 R8, R114, 0x100, RZ ;  /* 0x0000010072087824 */ /* 0x000fe200078e00ff */
[----:B------:R-:W-:Y:S01]  /*62c0*/  SHF.R.U32.HI R116, RZ, 0x10, R35 ;  /* 0x00000010ff747819 */ /* 0x000fe20000011623 */
[----:B------:R-:W-:Y:S01]  /*62d0*/  IMAD.SHL.U32 R10, R46, 0x100, RZ ;  /* 0x000001002e0a7824 */ /* 0x000fe200078e00ff */
[----:B------:R-:W-:-:S02]  /*62e0*/  LOP3.LUT R35, R35, 0xff0000ff, RZ, 0xc0, !PT ;  /* 0xff0000ff23237812 */ /* 0x000fc400078ec0ff */
[----:B------:R-:W-:Y:S02]  /*62f0*/  SHF.R.U32.HI R120, RZ, 0x10, R45 ;  /* 0x00000010ff787819 */ /* 0x000fe4000001162d */
[--C-:B------:R-:W-:Y:S02]  /*6300*/  SHF.R.U32.HI R118, RZ, 0x10, R47.reuse ;  /* 0x00000010ff767819 */ /* 0x100fe4000001162f */
[----:B------:R-:W-:Y:S02]  /*6310*/  SHF.R.U32.HI R34, RZ, 0x8, R47 ;  /* 0x00000008ff227819 */ /* 0x000fe4000001162f */
[----:B------:R-:W-:Y:S01]  /*6320*/  LOP3.LUT R119, R47, 0xff0000ff, RZ, 0xc0, !PT ;  /* 0xff0000ff2f777812 */ /* 0x000fe200078ec0ff */
[----:B------:R-:W-:Y:S01]  /*6330*/  IMAD.MOV.U32 R47, RZ, RZ, R12 ;  /* 0x000000ffff2f7224 */ /* 0x000fe200078e000c */
[----:B------:R-:W-:Y:S01]  /*6340*/  LOP3.LUT R45, R45, 0xff0000ff, RZ, 0xc0, !PT ;  /* 0xff0000ff2d2d7812 */ /* 0x000fe200078ec0ff */
[----:B------:R-:W-:Y:S01]  /*6350*/  IMAD.U32 R12, R117, 0x10000, RZ ;  /* 0x00010000750c7824 */ /* 0x000fe200078e00ff */
[----:B------:R-:W-:Y:S01]  /*6360*/  LOP3.LUT R35, R35, 0xff00, R8, 0xf8, !PT ;  /* 0x0000ff0023237812 */ /* 0x000fe200078ef808 */
[----:B------:R-:W-:Y:S01]  /*6370*/  IMAD.U32 R8, R116, 0x10000, RZ ;  /* 0x0001000074087824 */ /* 0x000fe200078e00ff */
[----:B------:R-:W-:Y:S01]  /*6380*/  LOP3.LUT R117, R45, 0xff00, R10, 0xf8, !PT ;  /* 0x0000ff002d757812 */ /* 0x000fe200078ef80a */
[----:B------:R-:W-:Y:S01]  /*6390*/  IMAD.U32 R118, R118, 0x10000, RZ ;  /* 0x0001000076767824 */ /* 0x000fe200078e00ff */
[----:B------:R-:W-:-:S02]  /*63a0*/  F2FP.F16.E4M3.UNPACK_B R116, R113.H1 ;  /* 0x00000071ff74723e */ /* 0x000fc400030006ff */
[----:B------:R-:W-:Y:S02]  /*63b0*/  F2FP.F16.E4M3.UNPACK_B R114, R47.H1 ;  /* 0x0000002fff72723e */ /* 0x000fe400030006ff */
[----:B------:R-:W-:Y:S01]  /*63c0*/  F2FP.F16.E4M3.UNPACK_B R45, R44.H1 ;  /* 0x0000002cff2d723e */ /* 0x000fe200030006ff */
[----:B------:R-:W-:Y:S01]  /*63d0*/  HADD2.F32 R10, -RZ, R116.H0_H0 ;  /* 0x20000074ff0a7230 */ /* 0x000fe20000004100 */
[----:B------:R-:W-:Y:S02]  /*63e0*/  SHF.L.U32 R14, R34, 0x8, RZ ;  /* 0x00000008220e7819 */ /* 0x000fe400000006ff */
[----:B------:R-:W-:Y:S01]  /*63f0*/  LOP3.LUT R8, R35, 0xff0000, R8, 0xf8, !PT ;  /* 0x00ff000023087812 */ /* 0x000fe200078ef808 */
[----:B------:R-:W-:Y:S01]  /*6400*/  HADD2.F32 R35, -RZ, R114.H0_H0 ;  /* 0x20000072ff237230 */ /* 0x000fe20000004100 */
[----:B------:R-:W-:Y:S01]  /*6410*/  F2FP.F16.E4M3.UNPACK_B R46, R112.H1 ;  /* 0x00000070ff2e723e */ /* 0x000fe200030006ff */
[----:B------:R-:W-:Y:S01]  /*6420*/  HADD2.F32 R34, -RZ, R45.H0_H0 ;  /* 0x2000002dff227230 */ /* 0x000fe20000004100 */
[----:B------:R-:W-:Y:S01]  /*6430*/  LOP3.LUT R119, R119, 0xff00, R14, 0xf8, !PT ;  /* 0x0000ff0077777812 */ /* 0x000fe200078ef80e */
[----:B------:R-:W-:Y:S01]  /*6440*/  IMAD.U32 R14, R120, 0x10000, RZ ;  /* 0x00010000780e7824 */ /* 0x000fe200078e00ff */
[----:B------:R-:W-:Y:S01]  /*6450*/  LOP3.LUT R12, R115, 0xff0000, R12, 0xf8, !PT ;  /* 0x00ff0000730c7812 */ /* 0x000fe200078ef80c */
        /* <DEDUP_REMOVED lines=10> */
[----:B------:R-:W-:Y:S01]  /*6500*/  F2FP.F16.E4M3.UNPACK_B R44, R44 ;  /* 0x0000002cff2c723e */ /* 0x000fe200020006ff */
[----:B------:R-:W-:Y:S01]  /*6510*/  HADD2.F32 R46, -RZ, R45.H1_H1 ;  /* 0x3000002dff2e7230 */ /* 0x000fe20000004100 */
[----:B------:R-:W-:-:S02]  /*6520*/  F2FP.F16.E4M3.UNPACK_B R47, R47 ;  /* 0x0000002fff2f723e */ /* 0x000fc400020006ff */
[----:B------:R-:W-:Y:S01]  /*6530*/  LOP3.LUT R14, R117, 0xff0000, R14, 0xf8, !PT ;  /* 0x00ff0000750e7812 */ /* 0x000fe200078ef80e */
[-C--:B------:R-:W-:Y:S01]  /*6540*/  FMUL.FTZ R121, R114, R119.reuse ;  /* 0x0000007772797220 */ /* 0x080fe20000410000 */
[----:B------:R-:W-:Y:S01]  /*6550*/  F2FP.F16.E4M3.UNPACK_B R113, R112 ;  /* 0x00000070ff71723e */ /* 0x000fe200020006ff */
        /* <DEDUP_REMOVED lines=11> */
[-C--:B------:R-:W-:Y:S01]  /*6610*/  FFMA.FTZ R118, R112, R46.reuse, R115 ;  /* 0x0000002e70767223 */ /* 0x080fe20000010073 */
[----:B------:R-:W-:Y:S02]  /*6620*/  HADD2.F32 R44, -RZ, R44.H1_H1 ;  /* 0x3000002cff2c7230 */ /* 0x000fe40000004100 */
[----:B------:R-:W-:Y:S01]  /*6630*/  FFMA.FTZ R117, R45, R46, -R114 ;  /* 0x0000002e2d757223 */ /* 0x000fe20000010872 */
[----:B------:R-:W-:-:S02]  /*6640*/  HADD2.F32 R113, -RZ, R113.H1_H1 ;  /* 0x30000071ff717230 */ /* 0x000fc40000004100 */
[CC--:B------:R-:W-:Y:S01]  /*6650*/  FMUL.FTZ R115, R47.reuse, R116.reuse ;  /* 0x000000742f737220 */ /* 0x0c0fe20000410000 */
[----:B------:R-:W-:Y:S01]  /*6660*/  F2FP.F16.E4M3.UNPACK_B R45, R111.H1 ;  /* 0x0000006fff2d723e */ /* 0x000fe200030006ff */
[C---:B------:R-:W-:Y:S01]  /*6670*/  FMUL.FTZ R120, R44.reuse, R116 ;  /* 0x000000742c787220 */ /* 0x040fe20000410000 */
[----:B------:R-:W-:Y:S01]  /*6680*/  F2FP.F16.E4M3.UNPACK_B R46, R33.H1 ;  /* 0x00000021ff2e723e */ /* 0x000fe200030006ff */
[----:B------:R-:W-:Y:S01]  /*6690*/  FFMA.FTZ R116, R44, R113, -R115 ;  /* 0x000000712c747223 */ /* 0x000fe20000010873 */
        /* <DEDUP_REMOVED lines=16> */
[----:B------:R-:W-:Y:S01]  /*67a0*/  FMUL.FTZ R123, R46, R113 ;  /* 0x000000712e7b7220 */ /* 0x000fe20000410000 */
[----:B------:R-:W-:Y:S01]  /*67b0*/  FFMA.FTZ R115, R112, R47, R115 ;  /* 0x0000002f70737223 */ /* 0x000fe20000010073 */
[----:B------:R-:W-:Y:S01]  /*67c0*/  FMUL.FTZ R113, R44, R113 ;  /* 0x000000712c717220 */ /* 0x000fe20000410000 */
[----:B------:R-:W-:-:S02]  /*67d0*/  HADD2.F32 R112, -RZ, R111.H0_H0 ;  /* 0x2000006fff707230 */ /* 0x000fc40000004100 */
[----:B------:R-:W-:Y:S01]  /*67e0*/  FFMA.FTZ R123, R44, R45, -R123 ;  /* 0x0000002d2c7b7223 */ /* 0x000fe2000001087b */
[----:B------:R-:W-:Y:S01]  /*67f0*/  F2FP.F16.E4M3.UNPACK_B R44, R33 ;  /* 0x00000021ff2c723e */ /* 0x000fe200020006ff */
[----:B------:R-:W-:Y:S01]  /*6800*/  FFMA.FTZ R124, R46, R45, R113 ;  /* 0x0000002d2e7c7223 */ /* 0x000fe20000010071 */
[----:B------:R-:W-:Y:S01]  /*6810*/  F2FP.F16.E4M3.UNPACK_B R109, R109 ;  /* 0x0000006dff6d723e */ /* 0x000fe200020006ff */
[----:B------:R-:W-:Y:S01]  /*6820*/  HADD2.F32 R33, -RZ, R32.H0_H0 ;  /* 0x20000020ff217230 */ /* 0x000fe20000004100 */
[----:B------:R-:W-:Y:S01]  /*6830*/  F2FP.F16.E4M3.UNPACK_B R113, R14 ;  /* 0x0000000eff71723e */ /* 0x000fe200020006ff */
[--C-:B------:R-:W-:Y:S01]  /*6840*/  HADD2.F32 R45, -RZ, R44.reuse.H0_H0 ;  /* 0x2000002cff2d7230 */ /* 0x100fe20000004100 */
[----:B------:R-:W-:Y:S01]  /*6850*/  F2FP.SATFINITE.E4M3.F32.PACK_AB_MERGE_C R120, R123, R120, RZ ;  /* 0x000000787b78723e */ /* 0x000fe200048070ff */
[----:B------:R-:W-:Y:S01]  /*6860*/  HADD2.F32 R111, -RZ, R111.H1_H1 ;  /* 0x3000006fff6f7230 */ /* 0x000fe20000004100 */
[----:B------:R-:W-:Y:S01]  /*6870*/  F2FP.SATFINITE.E4M3.F32.PACK_AB_MERGE_C R115, R124, R115, RZ ;  /* 0x000000737c73723e */ /* 0x000fe200048070ff */
[----:B------:R-:W-:-:S02]  /*6880*/  HADD2.F32 R44, -RZ, R44.H1_H1 ;  /* 0x3000002cff2c7230 */ /* 0x000fc40000004100 */
[-C--:B------:R-:W-:Y:S01]  /*6890*/  FMUL.FTZ R114, R45, R112.reuse ;  /* 0x000000702d727220 */ /* 0x080fe20000410000 */
[----:B------:R-:W-:Y:S02]  /*68a0*/  HADD2.F32 R32, -RZ, R32.H1_H1 ;  /* 0x30000020ff207230 */ /* 0x000fe40000004100 */
[----:B------:R-:W-:Y:S01]  /*68b0*/  FMUL.FTZ R112, R33, R112 ;  /* 0x0000007021707220 */ /* 0x000fe20000410000 */
[--C-:B------:R-:W-:Y:S02]  /*68c0*/  HADD2.F32 R46, -RZ, R109.reuse.H0_H0 ;  /* 0x2000006dff2e7230 */ /* 0x100fe40000004100 */
[-C--:B------:R-:W-:Y:S01]  /*68d0*/  FMUL.FTZ R47, R44, R111.reuse ;  /* 0x0000006f2c2f7220 */ /* 0x080fe20000410000 */
[----:B------:R-:W-:Y:S02]  /*68e0*/  HADD2.F32 R109, -RZ, R109.H1_H1 ;  /* 0x3000006dff6d7230 */ /* 0x000fe40000004100 */
[C---:B------:R-:W-:Y:S01]  /*68f0*/  FMUL.FTZ R111, R32.reuse, R111 ;  /* 0x0000006f206f7220 */ /* 0x040fe20000410000 */
[----:B------:R-:W-:Y:S01]  /*6900*/  F2FP.SATFINITE.E4M3.F32.PACK_AB_MERGE_C R34, R121, R34, RZ ;  /* 0x000000227922723e */ /* 0x000fe200048070ff */
[-C--:B------:R-:W-:Y:S01]  /*6910*/  FFMA.FTZ R33, R33, R46.reuse, -R114 ;  /* 0x0000002e21217223 */ /* 0x080fe20000010872 */
[----:B------:R-:W-:Y:S01]  /*6920*/  FFMA.FTZ R112, R45, R46, R112 ;  /* 0x0000002e2d707223 */ /* 0x000fe20000010070 */
[----:B------:R-:W-:Y:S01]  /*6930*/  F2FP.F16.E4M3.UNPACK_B R46, R13 ;  /* 0x0000000dff2e723e */ /* 0x000fe200020006ff */
[-C--:B------:R-:W-:Y:S01]  /*6940*/  FFMA.FTZ R32, R32, R109.reuse, -R47 ;  /* 0x0000006d20207223 */ /* 0x080fe2000001082f */
        /* <DEDUP_REMOVED lines=8> */
[----:B------:R-:W-:-:S02]  /*69d0*/  HADD2.F32 R112, -RZ, R111.H0_H0 ;  /* 0x2000006fff707230 */ /* 0x000fc40000004100 */
[-C--:B------:R-:W-:Y:S01]  /*69e0*/  FMUL.FTZ R115, R47, R114.reuse ;  /* 0x000000722f737220 */ /* 0x080fe20000410000 */
[----:B------:R-:W-:Y:S02]  /*69f0*/  HADD2.F32 R109, -RZ, R46.H1_H1 ;  /* 0x3000002eff6d7230 */ /* 0x000fe40000004100 */
[C---:B------:R-:W-:Y:S01]  /*6a00*/  FMUL.FTZ R114, R44.reuse, R114 ;  /* 0x000000722c727220 */ /* 0x040fe20000410000 */
[----:B------:R-:W-:Y:S02]  /*6a10*/  HADD2.F32 R113, -RZ, R113.H1_H1 ;  /* 0x30000071ff717230 */ /* 0x000fe40000004100 */
[-C--:B------:R-:W-:Y:S01]  /*6a20*/  FFMA.FTZ R44, R44, R112.reuse, -R115 ;  /* 0x000000702c2c7223 */ /* 0x080fe20000010873 */
[----:B------:R-:W-:Y:S01]  /*6a30*/  HADD2.F32 R46, -RZ, R45.H1_H1 ;  /* 0x3000002dff2e7230 */ /* 0x000fe20000004100 */
[----:B------:R-:W-:Y:S01]  /*6a40*/  F2FP.SATFINITE.E4M3.F32.PACK_AB_MERGE_C R122, R122, R35, RZ ;  /* 0x000000237a7a723e */ /* 0x000fe200048070ff */
[----:B------:R-:W-:Y:S02]  /*6a50*/  HADD2.F32 R111, -RZ, R111.H1_H1 ;  /* 0x3000006fff6f7230 */ /* 0x000fe40000004100 */
[----:B------:R-:W-:Y:S01]  /*6a60*/  FMUL.FTZ R115, R109, R113 ;  /* 0x000000716d737220 */ /* 0x000fe20000410000 */
[----:B------:R-:W-:Y:S01]  /*6a70*/  F2FP.SATFINITE.E4M3.F32.PACK_AB_MERGE_C R35, R116, R117, R34 ;  /* 0x000000757423723e */ /* 0x000fe20004807022 */
[----:B------:R-:W-:Y:S01]  /*6a80*/  FFMA.FTZ R45, R47, R112, R114 ;  /* 0x000000702f2d7223 */ /* 0x000fe20000010072 */
[C---:B------:R-:W-:Y:S01]  /*6a90*/  FMUL.FTZ R112, R46.reuse, R113 ;  /* 0x000000712e707220 */ /* 0x040fe20000410000 */
[----:B------:R-:W-:Y:S01]  /*6aa0*/  F2FP.F16.E4M3.UNPACK_B R47, R13.H1 ;  /* 0x0000000dff2f723e */ /* 0x000fe200030006ff */
[----:B------:R-:W-:Y:S01]  /*6ab0*/  FFMA.FTZ R117, R46, R111, -R115 ;  /* 0x0000006f2e757223 */ /* 0x000fe20000010873 */
[----:B------:R-:W-:Y:S01]  /*6ac0*/  F2FP.F16.E4M3.UNPACK_B R9, R9.H1 ;  /* 0x00000009ff09723e */ /* 0x000fe200030006ff */
[----:B------:R-:W-:Y:S01]  /*6ad0*/  FFMA.FTZ R116, R109, R111, R112 ;  /* 0x0000006f6d747223 */ /* 0x000fe20000010070 */
[----:B------:R-:W-:Y:S01]  /*6ae0*/  F2FP.F16.E4M3.UNPACK_B R46, R14.H1 ;  /* 0x0000000eff2e723e */ /* 0x000fe200030006ff */
[----:B------:R-:W-:Y:S01]  /*6af0*/  HADD2.F32 R14, -RZ, R47.H0_H0 ;  /* 0x2000002fff0e7230 */ /* 0x000fe20000004100 */
[----:B------:R-:W-:Y:S01]  /*6b00*/  F2FP.F16.E4M3.UNPACK_B R12, R12.H1 ;  /* 0x0000000cff0c723e */ /* 0x000fe200030006ff */
[----:B------:R-:W-:Y:S01]  /*6b10*/  HADD2.F32 R13, -RZ, R9.H0_H0 ;  /* 0x20000009ff0d7230 */ /* 0x000fe20000004100 */
[----:B------:R-:W-:Y:S01]  /*6b20*/  F2FP.SATFINITE.E4M3.F32.PACK_AB_MERGE_C R34, R119, R118, R122 ;  /* 0x000000767722723e */ /* 0x000fe2000480707a */
[----:B------:R-:W-:Y:S01]  /*6b30*/  HADD2.F32 R109, -RZ, R46.H0_H0 ;  /* 0x2000002eff6d7230 */ /* 0x000fe20000004100 */
[----:B------:R-:W-:Y:S01]  /*6b40*/  F2FP.F16.E4M3.UNPACK_B R113, R10.H1 ;  /* 0x0000000aff71723e */ /* 0x000fe200030006ff */
[----:B------:R-:W-:-:S02]  /*6b50*/  HADD2.F32 R47, -RZ, R47.H1_H1 ;  /* 0x3000002fff2f7230 */ /* 0x000fc40000004100 */
[----:B------:R-:W-:Y:S02]  /*6b60*/  HADD2.F32 R112, -RZ, R46.H1_H1 ;  /* 0x3000002eff707230 */ /* 0x000fe40000004100 */
[CC--:B------:R-:W-:Y:S01]  /*6b70*/  FMUL.FTZ R114, R14.reuse, R109.reuse ;  /* 0x0000006d0e727220 */ /* 0x0c0fe20000410000 */
[----:B------:R-:W-:Y:S02]  /*6b80*/  HADD2.F32 R9, -RZ, R9.H1_H1 ;  /* 0x30000009ff097230 */ /* 0x000fe40000004100 */
[----:B------:R-:W-:Y:S01]  /*6b90*/  FMUL.FTZ R109, R13, R109 ;  /* 0x0000006d0d6d7220 */ /* 0x000fe20000410000 */
[--C-:B------:R-:W-:Y:S02]  /*6ba0*/  HADD2.F32 R46, -RZ, R12.reuse.H0_H0 ;  /* 0x2000000cff2e7230 */ /* 0x100fe40000004100 */
[-C--:B------:R-:W-:Y:S01]  /*6bb0*/  FMUL.FTZ R120, R47, R112.reuse ;  /* 0x000000702f787220 */ /* 0x080fe20000410000 */
[----:B------:R-:W-:Y:S02]  /*6bc0*/  HADD2.F32 R12, -RZ, R12.H1_H1 ;  /* 0x3000000cff0c7230 */ /* 0x000fe40000004100 */
[C---:B------:R-:W-:Y:S01]  /*6bd0*/  FMUL.FTZ R112, R9.reuse, R112 ;  /* 0x0000007009707220 */ /* 0x040fe20000410000 */
[----:B------:R-:W-:Y:S01]  /*6be0*/  FFMA.FTZ R119, R14, R46, R109 ;  /* 0x0000002e0e777223 */ /* 0x000fe2000001006d */
[----:B------:R-:W-:Y:S01]  /*6bf0*/  F2FP.F16.E4M3.UNPACK_B R14, R15 ;  /* 0x0000000fff0e723e */ /* 0x000fe200020006ff */
[-C--:B------:R-:W-:Y:S01]  /*6c00*/  FFMA.FTZ R121, R9, R12.reuse, -R120 ;  /* 0x0000000c09797223 */ /* 0x080fe20000010878 */
[----:B------:R-:W-:Y:S01]  /*6c10*/  FFMA.FTZ R120, R47, R12, R112 ;  /* 0x0000000c2f787223 */ /* 0x000fe20000010070 */
[----:B------:R-:W-:Y:S01]  /*6c20*/  F2FP.F16.E4M3.UNPACK_B R112, R10 ;  /* 0x0000000aff70723e */ /* 0x000fe200020006ff */
[----:B------:R-:W-:Y:S01]  /*6c30*/  FFMA.FTZ R118, R13, R46, -R114 ;  /* 0x0000002e0d767223 */ /* 0x000fe20000010872 */
[-C--:B------:R-:W-:Y:S01]  /*6c40*/  F2FP.F16.E4M3.UNPACK_B R9, R11.reuse ;  /* 0x0000000bff09723e */ /* 0x080fe200020006ff */
[----:B------:R-:W-:Y:S01]  /*6c50*/  HADD2.F32 R46, -RZ, R14.H0_H0 ;  /* 0x2000000eff2e7230 */ /* 0x000fe20000004100 */
[----:B------:R-:W-:Y:S01]  /*6c60*/  F2FP.F16.E4M3.UNPACK_B R11, R11.H1 ;  /* 0x0000000bff0b723e */ /* 0x000fe200030006ff */
[----:B------:R-:W-:Y:S01]  /*6c70*/  HADD2.F32 R115, -RZ, R112.H0_H0 ;  /* 0x20000070ff737230 */ /* 0x000fe20000004100 */
[-C--:B------:R-:W-:Y:S01]  /*6c80*/  F2FP.F16.E4M3.UNPACK_B R10, R8.reuse ;  /* 0x00000008ff0a723e */ /* 0x080fe200020006ff */
[----:B------:R-:W-:Y:S01]  /*6c90*/  HADD2.F32 R12, -RZ, R9.H0_H0 ;  /* 0x20000009ff0c7230 */ /* 0x000fe20000004100 */
[----:B------:R-:W-:Y:S01]  /*6ca0*/  F2FP.F16.E4M3.UNPACK_B R15, R15.H1 ;  /* 0x0000000fff0f723e */ /* 0x000fe200030006ff */
[----:B------:R-:W-:Y:S01]  /*6cb0*/  HADD2.F32 R13, -RZ, R11.H0_H0 ;  /* 0x2000000bff0d7230 */ /* 0x000fe20000004100 */
[----:B------:R-:W-:Y:S01]  /*6cc0*/  F2FP.F16.E4M3.UNPACK_B R47, R8.H1 ;  /* 0x00000008ff2f723e */ /* 0x000fe200030006ff */
[----:B------:R-:W-:-:S02]  /*6cd0*/  HADD2.F32 R114, -RZ, R113.H0_H0 ;  /* 0x20000071ff727230 */ /* 0x000fc40000004100 */
[-C--:B------:R-:W-:Y:S01]  /*6ce0*/  FMUL.FTZ R123, R46, R115.reuse ;  /* 0x000000732e7b7220 */ /* 0x080fe20000410000 */
[----:B------:R-:W-:Y:S02]  /*6cf0*/  HADD2.F32 R109, -RZ, R10.H0_H0 ;  /* 0x2000000aff6d7230 */ /* 0x000fe40000004100 */
[C---:B------:R-:W-:Y:S01]  /*6d00*/  FMUL.FTZ R115, R12.reuse, R115 ;  /* 0x000000730c737220 */ /* 0x040fe20000410000 */
[----:B------:R-:W-:Y:S02]  /*6d10*/  HADD2.F32 R8, -RZ, R15.H0_H0 ;  /* 0x2000000fff087230 */ /* 0x000fe40000004100 */
[----:B------:R-:W-:Y:S01]  /*6d20*/  FMUL.FTZ R125, R13, R114 ;  /* 0x000000720d7d7220 */ /* 0x000fe20000410000 */
[----:B------:R-:W-:Y:S02]  /*6d30*/  HADD2.F32 R111, -RZ, R47.H0_H0 ;  /* 0x2000002fff6f7230 */ /* 0x000fe40000004100 */
[----:B------:R-:W-:Y:S01]  /*6d40*/  FFMA.FTZ R123, R12, R109, -R123 ;  /* 0x0000006d0c7b7223 */ /* 0x000fe2000001087b */
[----:B------:R-:W-:-:S02]  /*6d50*/  HADD2.F32 R15, -RZ, R15.H1_H1 ;  /* 0x3000000fff0f7230 */ /* 0x000fc40000004100 */
[C---:B------:R-:W-:Y:S01]  /*6d60*/  FMUL.FTZ R122, R8.reuse, R114 ;  /* 0x00000072087a7220 */ /* 0x040fe20000410000 */
[----:B------:R-:W-:Y:S02]  /*6d70*/  HADD2.F32 R12, -RZ, R113.H1_H1 ;  /* 0x30000071ff0c7230 */ /* 0x000fe40000004100 */
[----:B------:R-:W-:Y:S01]  /*6d80*/  FFMA.FTZ R125, R8, R111, R125 ;  /* 0x0000006f087d7223 */ /* 0x000fe2000001007d */
[----:B------:R-:W-:Y:S02]  /*6d90*/  HADD2.F32 R11, -RZ, R11.H1_H1 ;  /* 0x3000000bff0b7230 */ /* 0x000fe40000004100 */
[----:B------:R-:W-:Y:S01]  /*6da0*/  FFMA.FTZ R115, R46, R109, R115 ;  /* 0x0000006d2e737223 */ /* 0x000fe20000010073 */
[----:B------:R-:W-:Y:S02]  /*6db0*/  HADD2.F32 R14, -RZ, R14.H1_H1 ;  /* 0x3000000eff0e7230 */ /* 0x000fe40000004100 */
[----:B------:R-:W-:Y:S01]  /*6dc0*/  FMUL.FTZ R46, R15, R12 ;  /* 0x0000000c0f2e7220 */ /* 0x000fe20000410000 */
[----:B------:R-:W-:-:S02]  /*6dd0*/  HADD2.F32 R112, -RZ, R112.H1_H1 ;  /* 0x30000070ff707230 */ /* 0x000fc40000004100 */
[----:B------:R-:W-:Y:S01]  /*6de0*/  FMUL.FTZ R114, R11, R12 ;  /* 0x0000000c0b727220 */ /* 0x000fe20000410000 */
[----:B------:R-:W-:Y:S02]  /*6df0*/  HADD2.F32 R9, -RZ, R9.H1_H1 ;  /* 0x30000009ff097230 */ /* 0x000fe40000004100 */
[----:B------:R-:W-:Y:S01]  /*6e00*/  FFMA.FTZ R122, R13, R111, -R122 ;  /* 0x0000006f0d7a7223 */ /* 0x000fe2000001087a */
[----:B------:R-:W-:Y:S02]  /*6e10*/  HADD2.F32 R8, -RZ, R47.H1_H1 ;  /* 0x3000002fff087230 */ /* 0x000fe40000004100 */
[CC--:B------:R-:W-:Y:S01]  /*6e20*/  FMUL.FTZ R12, R14.reuse, R112.reuse ;  /* 0x000000700e0c7220 */ /* 0x0c0fe20000410000 */
        /* <DEDUP_REMOVED lines=12> */
[----:B------:R-:W-:Y:S01]  /*6ef0*/  F2FP.SATFINITE.E4M3.F32.PACK_AB_MERGE_C R11, R12, R123, R11 ;  /* 0x0000007b0c0b723e */ /* 0x000fe2000480700b */
[----:B------:R-:W-:Y:S01]  /*6f00*/  IMAD.MOV.U32 R12, RZ, RZ, R34 ;  /* 0x000000ffff0c7224 */ /* 0x000fe200078e0022 */
[----:B------:R-:W-:Y:S01]  /*6f10*/  F2FP.SATFINITE.E4M3.F32.PACK_AB_MERGE_C R15, R10, R115, R114 ;  /* 0x000000730a0f723e */ /* 0x000fe20004807072 */
[----:B------:R-:W-:Y:S01]  /*6f20*/  IMAD.MOV.U32 R10, RZ, RZ, R33 ;  /* 0x000000ffff0a7224 */ /* 0x000fe200078e0021 */
[----:B------:R-:W-:Y:S02]  /*6f30*/  F2FP.SATFINITE.E4M3.F32.PACK_AB_MERGE_C R9, R117, R44, R118 ;  /* 0x0000002c7509723e */ /* 0x000fe40004807076 */
[----:B------:R-:W-:-:S07]  /*6f40*/  F2FP.SATFINITE.E4M3.F32.PACK_AB_MERGE_C R13, R116, R45, R119 ;  /* 0x0000002d740d723e */ /* 0x000fce0004807077 */
.L_x_1639:
[----:B------:R-:W-:Y:S05]  /*6f50*/  BSYNC B2 ;  /* 0x0000000000027941 */ /* 0x000fea0003800000 */
.L_x_1638:
[----:B------:R-:W-:Y:S01]  /*6f60*/  ISETP.GE.AND P3, PT, R110, R103, PT ;  /* 0x000000676e00720c */ /* 0x000fe20003f66270 */
[----:B0-----:R4:W-:-:S12]  /*6f70*/  ST.E.128 desc[UR42][R94.64], R8 ;  /* 0x000000085e007985 */ /* 0x0019d8000c101d2a */
[----:B------:R-:W-:-:S04]  /*6f80*/  @!P3 IADD3 R32, P4, R99, R110, RZ ;  /* 0x0000006e6320b210 */ /* 0x000fc80007f9e0ff */
[----:B------:R-:W-:-:S05]  /*6f90*/  @!P3 LEA.HI.X.SX32 R33, R110, R97, 0x1, P4 ;  /* 0x000000616e21b211 */ /* 0x000fca00020f0eff */
[----:B--2---:R4:W-:Y:S04]  /*6fa0*/  @!P3 ST.E.128 desc[UR42][R32.64], R12 ;  /* 0x0000000c2000b985 */ /* 0x0049e8000c101d2a */
.L_x_1637:
[----:B------:R-:W-:Y:S05]  /*6fb0*/  BSYNC B1 ;  /* 0x0000000000017941 */ /* 0x000fea0003800000 */
.L_x_1636:
[----:B------:R-:W-:Y:S01]  /*6fc0*/  ISETP.NE.AND P3, PT, R3, RZ, PT ;  /* 0x000000ff0300720c */ /* 0x000fe20003f65270 */
[----:B------:R-:W-:-:S12]  /*6fd0*/  BSSY B1, `(.L_x_1640) ;  /* 0x00000f5000017945 */ /* 0x000fd80003800000 */
[----:B------:R-:W-:Y:S05]  /*6fe0*/  @!P3 BRA `(.L_x_1641) ;  /* 0x0000000c00ccb947 */ /* 0x000fea0003800000 */
[----:B------:R-:W-:Y:S01]  /*6ff0*/  ISETP.NE.AND P4, PT, R83, RZ, PT ;  /* 0x000000ff5300720c */ /* 0x000fe20003f85270 */
[----:B------:R-:W-:Y:S01]  /*7000*/  BSSY B2, `(.L_x_1642) ;  /* 0x00000ec000027945 */ /* 0x000fe20003800000 */
[----:B---34-:R-:W-:Y:S02]  /*7010*/  IADD3 R32, P3, R56, R99, RZ ;  /* 0x0000006338207210 */ /* 0x018fe40007f7e0ff */
[----:B------:R-:W-:Y:S02]  /*7020*/  SEL R8, R64, R105, !P4 ;  /* 0x0000006940087207 */ /* 0x000fe40006000000 */
[----:B--2---:R-:W-:Y:S02]  /*7030*/  LEA.HI.X.SX32 R33, R56, R97, 0x1, P3 ;  /* 0x0000006138217211 */ /* 0x004fe400018f0eff */
[----:B------:R-:W-:Y:S02]  /*7040*/  SHF.R.S32.HI R9, RZ, 0x1f, R8 ;  /* 0x0000001fff097819 */ /* 0x000fe40000011408 */
[----:B------:R-:W-:-:S02]  /*7050*/  ISETP.GE.AND P3, PT, R80, R96, PT ;  /* 0x000000605000720c */ /* 0x000fc40003f66270 */
[----:B------:R-:W-:-:S04]  /*7060*/  LEA.HI R9, R9, R8, RZ, 0x5 ;  /* 0x0000000809097211 */ /* 0x000fc800078f28ff */
        /* <DEDUP_REMOVED lines=19> */
[--C-:B------:R-:W-:Y:S01]  /*71a0*/  SHF.R.U32.HI R109, RZ, 0x8, R31.reuse ;  /* 0x00000008ff6d7819 */ /* 0x100fe2000001161f */
[----:B--2---:R-:W-:Y:S01]  /*71b0*/  IMAD.MOV.U32 R40, RZ, RZ, R12 ;  /* 0x000000ffff287224 */ /* 0x004fe200078e000c */
[----:B------:R-:W-:Y:S01]  /*71c0*/  LOP3.LUT R42, R31, 0xff0000ff, RZ, 0xc0, !PT ;  /* 0xff0000ff1f2a7812 */ /* 0x000fe200078ec0ff */
[----:B------:R-:W-:Y:S01]  /*71d0*/  IMAD.SHL.U32 R8, R28, 0x100, RZ ;  /* 0x000001001c087824 */ /* 0x000fe200078e00ff */
[----:B------:R-:W-:Y:S01]  /*71e0*/  SHF.R.U32.HI R94, RZ, 0x10, R31 ;  /* 0x00000010ff5e7819 */ /* 0x000fe2000001161f */
[----:B------:R-:W-:Y:S01]  /*71f0*/  IMAD.MOV.U32 R28, RZ, RZ, R10 ;  /* 0x000000ffff1c7224 */ /* 0x000fe200078e000a */
[----:B------:R-:W-:Y:S02]  /*7200*/  SHF.R.U32.HI R31, RZ, 0x8, R43 ;  /* 0x00000008ff1f7819 */ /* 0x000fe4000001162b */
[----:B------:R-:W-:-:S02]  /*7210*/  SHF.R.U32.HI R110, RZ, 0x10, R29 ;  /* 0x00000010ff6e7819 */ /* 0x000fc4000001161d */
[----:B------:R-:W-:Y:S01]  /*7220*/  LOP3.LUT R35, R29, 0xff0000ff, RZ, 0xc0, !PT ;  /* 0xff0000ff1d237812 */ /* 0x000fe200078ec0ff */
[----:B------:R-:W-:Y:S01]  /*7230*/  IMAD.SHL.U32 R10, R31, 0x100, RZ ;  /* 0x000001001f0a7824 */ /* 0x000fe200078e00ff */
[--C-:B------:R-:W-:Y:S01]  /*7240*/  SHF.R.U32.HI R46, RZ, 0x8, R41.reuse ;  /* 0x00000008ff2e7819 */ /* 0x100fe20000011629 */
[----:B------:R-:W-:Y:S01]  /*7250*/  IMAD.U32 R31, R110, 0x10000, RZ ;  /* 0x000100006e1f7824 */ /* 0x000fe200078e00ff */
[----:B------:R-:W-:Y:S01]  /*7260*/  LOP3.LUT R44, R41, 0xff0000ff, RZ, 0xc0, !PT ;  /* 0xff0000ff292c7812 */ /* 0x000fe200078ec0ff */
[----:B------:R-:W-:Y:S01]  /*7270*/  IMAD.MOV.U32 R29, RZ, RZ, R14 ;  /* 0x000000ffff1d7224 */ /* 0x000fe200078e000e */
[----:B------:R-:W-:Y:S01]  /*7280*/  SHF.R.U32.HI R47, RZ, 0x10, R41 ;  /* 0x00000010ff2f7819 */ /* 0x000fe20000011629 */
[----:B------:R-:W-:Y:S01]  /*7290*/  IMAD.SHL.U32 R41, R46, 0x100, RZ ;  /* 0x000001002e297824 */ /* 0x000fe200078e00ff */
[----:B------:R-:W-:Y:S02]  /*72a0*/  LOP3.LUT R8, R35, 0xff00, R8, 0xf8, !PT ;  /* 0x0000ff0023087812 */ /* 0x000fe400078ef808 */
[----:B------:R-:W-:Y:S01]  /*72b0*/  LOP3.LUT R45, R43, 0xff0000ff, RZ, 0xc0, !PT ;  /* 0xff0000ff2b2d7812 */ /* 0x000fe200078ec0ff */
[----:B------:R-:W-:Y:S01]  /*72c0*/  IMAD.U32 R47, R47, 0x10000, RZ ;  /* 0x000100002f2f7824 */ /* 0x000fe200078e00ff */
[----:B------:R-:W-:-:S02]  /*72d0*/  SHF.L.U32 R35, R109, 0x8, RZ ;  /* 0x000000086d237819 */ /* 0x000fc400000006ff */
[----:B------:R-:W-:Y:S01]  /*72e0*/  LOP3.LUT R12, R8, 0xff0000, R31, 0xf8, !PT ;  /* 0x00ff0000080c7812 */ /* 0x000fe200078ef81f */
[----:B------:R-:W-:Y:S01]  /*72f0*/  IMAD.U32 R8, R94, 0x10000, RZ ;  /* 0x000100005e087824 */ /* 0x000fe200078e00ff */
[----:B------:R-:W-:Y:S02]  /*7300*/  LOP3.LUT R46, R45, 0xff00, R10, 0xf8, !PT ;  /* 0x0000ff002d2e7812 */ /* 0x000fe400078ef80a */
[----:B------:R-:W-:Y:S02]  /*7310*/  LOP3.LUT R35, R42, 0xff00, R35, 0xf8, !PT ;  /* 0x0000ff002a237812 */ /* 0x000fe400078ef823 */
[----:B------:R-:W-:Y:S02]  /*7320*/  LOP3.LUT R14, R44, 0xff00, R41, 0xf8, !PT ;  /* 0x0000ff002c0e7812 */ /* 0x000fe400078ef829 */
[----:B------:R-:W-:Y:S02]  /*7330*/  F2FP.F16.E4M3.UNPACK_B R45, R108.H1 ;  /* 0x0000006cff2d723e */ /* 0x000fe400030006ff */
[----:B------:R-:W-:-:S02]  /*7340*/  F2FP.F16.E4M3.UNPACK_B R31, R30.H1 ;  /* 0x0000001eff1f723e */ /* 0x000fc400030006ff */
[----:B------:R-:W-:Y:S01]  /*7350*/  F2FP.F16.E4M3.UNPACK_B R41, R40.H1 ;  /* 0x00000028ff29723e */ /* 0x000fe200030006ff */
[--C-:B------:R-:W-:Y:S01]  /*7360*/  HADD2.F32 R10, -RZ, R45.reuse.H0_H0 ;  /* 0x2000002dff0a7230 */ /* 0x100fe20000004100 */
[----:B------:R-:W-:Y:S01]  /*7370*/  SHF.R.U32.HI R95, RZ, 0x10, R43 ;  /* 0x00000010ff5f7819 */ /* 0x000fe2000001162b */
[----:B------:R-:W-:Y:S01]  /*7380*/  HADD2.F32 R45, -RZ, R45.H1_H1 ;  /* 0x3000002dff2d7230 */ /* 0x000fe20000004100 */
[----:B------:R-:W-:Y:S01]  /*7390*/  LOP3.LUT R8, R35, 0xff0000, R8, 0xf8, !PT ;  /* 0x00ff000023087812 */ /* 0x000fe200078ef808 */
[----:B------:R-:W-:Y:S01]  /*73a0*/  HADD2.F32 R35, -RZ, R31.H0_H0 ;  /* 0x2000001fff237230 */ /* 0x000fe20000004100 */
[----:B------:R-:W-:Y:S01]  /*73b0*/  F2FP.F16.E4M3.UNPACK_B R43, R106.H1 ;  /* 0x0000006aff2b723e */ /* 0x000fe200030006ff */
[----:B------:R-:W-:Y:S01]  /*73c0*/  HADD2.F32 R42, -RZ, R41.H0_H0 ;  /* 0x20000029ff2a7230 */ /* 0x000fe20000004100 */
[----:B------:R-:W-:Y:S01]  /*73d0*/  F2FP.F16.E4M3.UNPACK_B R108, R108 ;  /* 0x0000006cff6c723e */ /* 0x000fe200020006ff */
[----:B------:R-:W-:Y:S02]  /*73e0*/  IMAD.U32 R95, R95, 0x10000, RZ ;  /* 0x000100005f5f7824 */ /* 0x000fe400078e00ff */
[----:B------:R-:W-:Y:S01]  /*73f0*/  FMUL.FTZ R109, R35, R10 ;  /* 0x0000000a236d7220 */ /* 0x000fe20000410000 */
[----:B------:R-:W-:-:S02]  /*7400*/  HADD2.F32 R44, -RZ, R43.H0_H0 ;  /* 0x2000002bff2c7230 */ /* 0x000fc40000004100 */
[----:B------:R-:W-:Y:S01]  /*7410*/  FMUL.FTZ R94, R42, R10 ;  /* 0x0000000a2a5e7220 */ /* 0x000fe20000410000 */
[----:B------:R-:W-:Y:S01]  /*7420*/  F2FP.F16.E4M3.UNPACK_B R40, R40 ;  /* 0x00000028ff28723e */ /* 0x000fe200020006ff */
[----:B------:R-:W-:Y:S01]  /*7430*/  HADD2.F32 R43, -RZ, R43.H1_H1 ;  /* 0x3000002bff2b7230 */ /* 0x000fe20000004100 */
[----:B------:R-:W-:Y:S01]  /*7440*/  LOP3.LUT R10, R46, 0xff0000, R95, 0xf8, !PT ;  /* 0x00ff00002e0a7812 */ /* 0x000fe200078ef85f */
        /* <DEDUP_REMOVED lines=8> */
[----:B------:R-:W-:Y:S02]  /*74d0*/  HADD2.F32 R41, -RZ, R40.H0_H0 ;  /* 0x20000028ff297230 */ /* 0x000fe40000004100 */
[C---:B------:R-:W-:Y:S01]  /*74e0*/  FMUL.FTZ R45, R35.reuse, R45 ;  /* 0x0000002d232d7220 */ /* 0x040fe20000410000 */
[----:B------:R-:W-:Y:S02]  /*74f0*/  HADD2.F32 R31, -RZ, R30.H0_H0 ;  /* 0x2000001eff1f7230 */ /* 0x000fe40000004100 */
[-C--:B------:R-:W-:Y:S01]  /*7500*/  FFMA.FTZ R110, R35, R43.reuse, -R46 ;  /* 0x0000002b236e7223 */ /* 0x080fe2000001082e */
[----:B------:R-:W-:Y:S02]  /*7510*/  HADD2.F32 R40, -RZ, R40.H1_H1 ;  /* 0x30000028ff287230 */ /* 0x000fe40000004100 */
[----:B------:R-:W-:Y:S01]  /*7520*/  FFMA.FTZ R112, R42, R43, R45 ;  /* 0x0000002b2a707223 */ /* 0x000fe2000001002d */
[----:B------:R-:W-:-:S02]  /*7530*/  HADD2.F32 R42, -RZ, R106.H0_H0 ;  /* 0x2000006aff2a7230 */ /* 0x000fc40000004100 */
[-C--:B------:R-:W-:Y:S01]  /*7540*/  FMUL.FTZ R46, R41, R44.reuse ;  /* 0x0000002c292e7220 */ /* 0x080fe20000410000 */
[C---:B------:R-:W-:Y:S01]  /*7550*/  FMUL.FTZ R44, R31.reuse, R44 ;  /* 0x0000002c1f2c7220 */ /* 0x040fe20000410000 */
[----:B------:R-:W-:Y:S01]  /*7560*/  HADD2.F32 R43, -RZ, R108.H1_H1 ;  /* 0x3000006cff2b7230 */ /* 0x000fe20000004100 */
[----:B------:R-:W-:Y:S01]  /*7570*/  LOP3.LUT R14, R14, 0xff0000, R47, 0xf8, !PT ;  /* 0x00ff00000e0e7812 */ /* 0x000fe200078ef82f */
[-C--:B------:R-:W-:Y:S01]  /*7580*/  FFMA.FTZ R45, R31, R42.reuse, -R46 ;  /* 0x0000002a1f2d7223 */ /* 0x080fe2000001082e */
[----:B------:R-:W-:Y:S01]  /*7590*/  FFMA.FTZ R47, R41, R42, R44 ;  /* 0x0000002a292f7223 */ /* 0x000fe2000001002c */
[----:B------:R-:W-:Y:S02]  /*75a0*/  HADD2.F32 R30, -RZ, R30.H1_H1 ;  /* 0x3000001eff1e7230 */ /* 0x000fe40000004100 */
[----:B------:R-:W-:Y:S01]  /*75b0*/  FMUL.FTZ R41, R40, R43 ;  /* 0x0000002b28297220 */ /* 0x000fe20000410000 */
[----:B------:R-:W-:Y:S01]  /*75c0*/  HADD2.F32 R31, -RZ, R106.H1_H1 ;  /* 0x3000006aff1f7230 */ /* 0x000fe20000004100 */
[----:B------:R-:W-:-:S02]  /*75d0*/  F2FP.F16.E4M3.UNPACK_B R44, R107.H1 ;  /* 0x0000006bff2c723e */ /* 0x000fc400030006ff */
[----:B------:R-:W-:Y:S01]  /*75e0*/  F2FP.F16.E4M3.UNPACK_B R35, R29.H1 ;  /* 0x0000001dff23723e */ /* 0x000fe200030006ff */
[C---:B------:R-:W-:Y:S01]  /*75f0*/  FMUL.FTZ R43, R30.reuse, R43 ;  /* 0x0000002b1e2b7220 */ /* 0x040fe20000410000 */
[-C--:B------:R-:W-:Y:S01]  /*7600*/  FFMA.FTZ R94, R30, R31.reuse, -R41 ;  /* 0x0000001f1e5e7223 */ /* 0x080fe20000010829 */
[----:B------:R-:W-:Y:S01]  /*7610*/  F2FP.F16.E4M3.UNPACK_B R42, R104.H1 ;  /* 0x00000068ff2a723e */ /* 0x000fe200030006ff */
[----:B------:R-:W-:Y:S01]  /*7620*/  HADD2.F32 R46, -RZ, R44.H0_H0 ;  /* 0x2000002cff2e7230 */ /* 0x000fe20000004100 */
[----:B------:R-:W-:Y:S01]  /*7630*/  F2FP.F16.E4M3.UNPACK_B R30, R28.H1 ;  /* 0x0000001cff1e723e */ /* 0x000fe200030006ff */
[----:B------:R-:W-:Y:S02]  /*7640*/  HADD2.F32 R41, -RZ, R35.H0_H0 ;  /* 0x20000023ff297230 */ /* 0x000fe40000004100 */
[----:B------:R-:W-:Y:S01]  /*7650*/  FFMA.FTZ R106, R40, R31, R43 ;  /* 0x0000001f286a7223 */ /* 0x000fe2000001002b */
[----:B------:R-:W-:Y:S01]  /*7660*/  HADD2.F32 R40, -RZ, R42.H0_H0 ;  /* 0x2000002aff287230 */ /* 0x000fe20000004100 */
[----:B------:R-:W-:Y:S01]  /*7670*/  F2FP.F16.E4M3.UNPACK_B R107, R107 ;  /* 0x0000006bff6b723e */ /* 0x000fe200020006ff */
[----:B------:R-:W-:-:S02]  /*7680*/  HADD2.F32 R31, -RZ, R30.H0_H0 ;  /* 0x2000001eff1f7230 */ /* 0x000fc40000004100 */
[----:B------:R-:W-:Y:S01]  /*7690*/  FMUL.FTZ R108, R41, R46 ;  /* 0x0000002e296c7220 */ /* 0x000fe20000410000 */
[----:B------:R-:W-:Y:S01]  /*76a0*/  HADD2.F32 R44, -RZ, R44.H1_H1 ;  /* 0x3000002cff2c7230 */ /* 0x000fe20000004100 */
[----:B------:R-:W-:Y:S01]  /*76b0*/  F2FP.F16.E4M3.UNPACK_B R28, R28 ;  /* 0x0000001cff1c723e */ /* 0x000fe200020006ff */
[----:B------:R-:W-:Y:S02]  /*76c0*/  HADD2.F32 R35, -RZ, R35.H1_H1 ;  /* 0x30000023ff237230 */ /* 0x000fe40000004100 */
[C---:B------:R-:W-:Y:S01]  /*76d0*/  FMUL.FTZ R46, R31.reuse, R46 ;  /* 0x0000002e1f2e7220 */ /* 0x040fe20000410000 */
[----:B------:R-:W-:Y:S02]  /*76e0*/  HADD2.F32 R30, -RZ, R30.H1_H1 ;  /* 0x3000001eff1e7230 */ /* 0x000fe40000004100 */
[----:B------:R-:W-:Y:S01]  /*76f0*/  FFMA.FTZ R108, R31, R40, -R108 ;  /* 0x000000281f6c7223 */ /* 0x000fe2000001086c */
[----:B------:R-:W-:Y:S02]  /*7700*/  HADD2.F32 R42, -RZ, R42.H1_H1 ;  /* 0x3000002aff2a7230 */ /* 0x000fe40000004100 */
[----:B------:R-:W-:Y:S01]  /*7710*/  FMUL.FTZ R31, R35, R44 ;  /* 0x0000002c231f7220 */ /* 0x000fe20000410000 */
[----:B------:R-:W-:Y:S01]  /*7720*/  F2FP.F16.E4M3.UNPACK_B R104, R104 ;  /* 0x00000068ff68723e */ /* 0x000fe200020006ff */
[C---:B------:R-:W-:Y:S01]  /*7730*/  FMUL.FTZ R44, R30.reuse, R44 ;  /* 0x0000002c1e2c7220 */ /* 0x040fe20000410000 */
[----:B------:R-:W-:Y:S01]  /*7740*/  FFMA.FTZ R43, R41, R40, R46 ;  /* 0x00000028292b7223 */ /* 0x000fe2000001002e */
[-C--:B------:R-:W-:Y:S01]  /*7750*/  FFMA.FTZ R111, R30, R42.reuse, -R31 ;  /* 0x0000002a1e6f7223 */ /* 0x080fe2000001081f */
[----:B------:R-:W-:Y:S01]  /*7760*/  F2FP.F16.E4M3.UNPACK_B R30, R29 ;  /* 0x0000001dff1e723e */ /* 0x000fe200020006ff */
[----:B------:R-:W-:Y:S01]  /*7770*/  FFMA.FTZ R114, R35, R42, R44 ;  /* 0x0000002a23727223 */ /* 0x000fe2000001002c */
[----:B------:R-:W-:-:S02]  /*7780*/  HADD2.F32 R42, -RZ, R107.H0_H0 ;  /* 0x2000006bff2a7230 */ /* 0x000fc40000004100 */
[----:B------:R-:W-:Y:S01]  /*7790*/  HADD2.F32 R107, -RZ, R107.H1_H1 ;  /* 0x3000006bff6b7230 */ /* 0x000fe20000004100 */
[----:B------:R-:W-:Y:S01]  /*77a0*/  F2FP.SATFINITE.E4M3.F32.PACK_AB_MERGE_C R108, R111, R108, RZ ;  /* 0x0000006c6f6c723e */ /* 0x000fe200048070ff */
[----:B------:R-:W-:Y:S01]  /*77b0*/  HADD2.F32 R31, -RZ, R30.H0_H0 ;  /* 0x2000001eff1f7230 */ /* 0x000fe20000004100 */
[----:B------:R-:W-:Y:S01]  /*77c0*/  F2FP.SATFINITE.E4M3.F32.PACK_AB_MERGE_C R114, R114, R43, RZ ;  /* 0x0000002b7272723e */ /* 0x000fe200048070ff */
[----:B------:R-:W-:Y:S01]  /*77d0*/  HADD2.F32 R29, -RZ, R28.H0_H0 ;  /* 0x2000001cff1d7230 */ /* 0x000fe20000004100 */
[----:B------:R-:W-:Y:S01]  /*77e0*/  F2FP.F16.E4M3.UNPACK_B R43, R12 ;  /* 0x0000000cff2b723e */ /* 0x000fe200020006ff */
[----:B------:R-:W-:Y:S02]  /*77f0*/  HADD2.F32 R30, -RZ, R30.H1_H1 ;  /* 0x3000001eff1e7230 */ /* 0x000fe40000004100 */
[-C--:B------:R-:W-:Y:S01]  /*7800*/  FMUL.FTZ R44, R31, R42.reuse ;  /* 0x0000002a1f2c7220 */ /* 0x080fe20000410000 */
[----:B------:R-:W-:Y:S02]  /*7810*/  HADD2.F32 R28, -RZ, R28.H1_H1 ;  /* 0x3000001cff1c7230 */ /* 0x000fe40000004100 */
[----:B------:R-:W-:Y:S01]  /*7820*/  FMUL.FTZ R42, R29, R42 ;  /* 0x0000002a1d2a7220 */ /* 0x000fe20000410000 */
[----:B------:R-:W-:-:S02]  /*7830*/  HADD2.F32 R40, -RZ, R104.H0_H0 ;  /* 0x20000068ff287230 */ /* 0x000fc40000004100 */
[-C--:B------:R-:W-:Y:S01]  /*7840*/  FMUL.FTZ R41, R30, R107.reuse ;  /* 0x0000006b1e297220 */ /* 0x080fe20000410000 */
[----:B------:R-:W-:Y:S02]  /*7850*/  HADD2.F32 R35, -RZ, R104.H1_H1 ;  /* 0x30000068ff237230 */ /* 0x000fe40000004100 */
[C---:B------:R-:W-:Y:S01]  /*7860*/  FMUL.FTZ R107, R28.reuse, R107 ;  /* 0x0000006b1c6b7220 */ /* 0x040fe20000410000 */
[----:B------:R-:W-:Y:S01]  /*7870*/  F2FP.F16.E4M3.UNPACK_B R12, R12.H1 ;  /* 0x0000000cff0c723e */ /* 0x000fe200030006ff */
[----:B------:R-:W-:Y:S01]  /*7880*/  FFMA.FTZ R29, R29, R40, -R44 ;  /* 0x000000281d1d7223 */ /* 0x000fe2000001082c */
[----:B------:R-:W-:Y:S01]  /*7890*/  F2FP.F16.E4M3.UNPACK_B R44, R14 ;  /* 0x0000000eff2c723e */ /* 0x000fe200020006ff */
[-C--:B------:R-:W-:Y:S01]  /*78a0*/  FFMA.FTZ R28, R28, R35.reuse, -R41 ;  /* 0x000000231c1c7223 */ /* 0x080fe20000010829 */
[----:B------:R-:W-:Y:S01]  /*78b0*/  FFMA.FTZ R107, R30, R35, R107 ;  /* 0x000000231e6b7223 */ /* 0x000fe2000001006b */
[----:B------:R-:W-:Y:S01]  /*78c0*/  F2FP.SATFINITE.E4M3.F32.PACK_AB_MERGE_C R30, R112, R109, RZ ;  /* 0x0000006d701e723e */ /* 0x000fe200048070ff */
[----:B------:R-:W-:Y:S01]  /*78d0*/  FFMA.FTZ R46, R31, R40, R42 ;  /* 0x000000281f2e7223 */ /* 0x000fe2000001002a */
[----:B------:R-:W-:-:S02]  /*78e0*/  F2FP.F16.E4M3.UNPACK_B R41, R13 ;  /* 0x0000000dff29723e */ /* 0x000fc400020006ff */
[----:B------:R-:W-:Y:S02]  /*78f0*/  F2FP.F16.E4M3.UNPACK_B R35, R9 ;  /* 0x00000009ff23723e */ /* 0x000fe400020006ff */
[----:B------:R-:W-:Y:S01]  /*7900*/  F2FP.SATFINITE.E4M3.F32.PACK_AB_MERGE_C R30, R106, R47, R30 ;  /* 0x0000002f6a1e723e */ /* 0x000fe2000480701e */
[----:B------:R-:W-:Y:S01]  /*7910*/  HADD2.F32 R42, -RZ, R41.H0_H0 ;  /* 0x20000029ff2a7230 */ /* 0x000fe20000004100 */
[----:B------:R-:W-:Y:S01]  /*7920*/  F2FP.SATFINITE.E4M3.F32.PACK_AB_MERGE_C R31, R110, R95, RZ ;  /* 0x0000005f6e1f723e */ /* 0x000fe200048070ff */
[----:B------:R-:W-:Y:S01]  /*7930*/  HADD2.F32 R47, -RZ, R44.H0_H0 ;  /* 0x2000002cff2f7230 */ /* 0x000fe20000004100 */
[----:B------:R-:W-:Y:S01]  /*7940*/  F2FP.SATFINITE.E4M3.F32.PACK_AB_MERGE_C R29, R28, R29, R108 ;  /* 0x0000001d1c1d723e */ /* 0x000fe2000480706c */
[----:B------:R-:W-:Y:S01]  /*7950*/  HADD2.F32 R40, -RZ, R35.H0_H0 ;  /* 0x20000023ff287230 */ /* 0x000fe20000004100 */
[----:B------:R-:W-:Y:S01]  /*7960*/  F2FP.SATFINITE.E4M3.F32.PACK_AB_MERGE_C R31, R94, R45, R31 ;  /* 0x0000002d5e1f723e */ /* 0x000fe2000480701f */
[----:B------:R-:W-:Y:S02]  /*7970*/  HADD2.F32 R45, -RZ, R43.H0_H0 ;  /* 0x2000002bff2d7230 */ /* 0x000fe40000004100 */
[----:B------:R-:W-:Y:S01]  /*7980*/  FMUL.FTZ R95, R42, R47 ;  /* 0x0000002f2a5f7220 */ /* 0x000fe20000410000 */
[----:B------:R-:W-:-:S02]  /*7990*/  HADD2.F32 R41, -RZ, R41.H1_H1 ;  /* 0x30000029ff297230 */ /* 0x000fc40000004100 */
[----:B------:R-:W-:Y:S01]  /*79a0*/  FMUL.FTZ R47, R40, R47 ;  /* 0x0000002f282f7220 */ /* 0x000fe20000410000 */
[----:B------:R-:W-:Y:S01]  /*79b0*/  HADD2.F32 R44, -RZ, R44.H1_H1 ;  /* 0x3000002cff2c7230 */ /* 0x000fe20000004100 */
[----:B------:R-:W-:Y:S01]  /*79c0*/  F2FP.SATFINITE.E4M3.F32.PACK_AB_MERGE_C R28, R107, R46, R114 ;  /* 0x0000002e6b1c723e */ /* 0x000fe20004807072 */
[----:B------:R-:W-:Y:S02]  /*79d0*/  HADD2.F32 R35, -RZ, R35.H1_H1 ;  /* 0x30000023ff237230 */ /* 0x000fe40000004100 */
[-C--:B------:R-:W-:Y:S01]  /*79e0*/  FFMA.FTZ R47, R42, R45.reuse, R47 ;  /* 0x0000002d2a2f7223 */ /* 0x080fe2000001002f */
[----:B------:R-:W-:Y:S02]  /*79f0*/  HADD2.F32 R42, -RZ, R43.H1_H1 ;  /* 0x3000002bff2a7230 */ /* 0x000fe40000004100 */
[-C--:B------:R-:W-:Y:S01]  /*7a00*/  FMUL.FTZ R46, R41, R44.reuse ;  /* 0x0000002c292e7220 */ /* 0x080fe20000410000 */
[----:B------:R-:W-:Y:S01]  /*7a10*/  FFMA.FTZ R95, R40, R45, -R95 ;  /* 0x0000002d285f7223 */ /* 0x000fe2000001085f */
[C---:B------:R-:W-:Y:S01]  /*7a20*/  FMUL.FTZ R44, R35.reuse, R44 ;  /* 0x0000002c232c7220 */ /* 0x040fe20000410000 */
[----:B------:R-:W-:Y:S01]  /*7a30*/  F2FP.F16.E4M3.UNPACK_B R40, R13.H1 ;  /* 0x0000000dff28723e */ /* 0x000fe200030006ff */
[----:B------:R-:W-:Y:S01]  /*7a40*/  FFMA.FTZ R94, R35, R42, -R46 ;  /* 0x0000002a235e7223 */ /* 0x000fe2000001082e */
[----:B------:R-:W-:Y:S01]  /*7a50*/  F2FP.F16.E4M3.UNPACK_B R35, R14.H1 ;  /* 0x0000000eff23723e */ /* 0x000fe200030006ff */
[----:B------:R-:W-:Y:S01]  /*7a60*/  FFMA.FTZ R104, R41, R42, R44 ;  /* 0x0000002a29687223 */ /* 0x000fe2000001002c */
[----:B------:R-:W-:Y:S01]  /*7a70*/  F2FP.F16.E4M3.UNPACK_B R9, R9.H1 ;  /* 0x00000009ff09723e */ /* 0x000fe200030006ff */
[----:B------:R-:W-:Y:S01]  /*7a80*/  HADD2.F32 R14, -RZ, R40.H0_H0 ;  /* 0x20000028ff0e7230 */ /* 0x000fe20000004100 */
[----:B------:R-:W-:Y:S01]  /*7a90*/  F2FP.F16.E4M3.UNPACK_B R43, R10 ;  /* 0x0000000aff2b723e */ /* 0x000fe200020006ff */
[----:B------:R-:W-:-:S02]  /*7aa0*/  HADD2.F32 R41, -RZ, R35.H0_H0 ;  /* 0x20000023ff297230 */ /* 0x000fc40000004100 */
[----:B------:R-:W-:Y:S02]  /*7ab0*/  HADD2.F32 R13, -RZ, R9.H0_H0 ;  /* 0x20000009ff0d7230 */ /* 0x000fe40000004100 */
[----:B------:R-:W-:Y:S02]  /*7ac0*/  HADD2.F32 R40, -RZ, R40.H1_H1 ;  /* 0x30000028ff287230 */ /* 0x000fe40000004100 */
[-C--:B------:R-:W-:Y:S01]  /*7ad0*/  FMUL.FTZ R44, R14, R41.reuse ;  /* 0x000000290e2c7220 */ /* 0x080fe20000410000 */
[----:B------:R-:W-:Y:S02]  /*7ae0*/  HADD2.F32 R42, -RZ, R35.H1_H1 ;  /* 0x30000023ff2a7230 */ /* 0x000fe40000004100 */
[----:B------:R-:W-:Y:S01]  /*7af0*/  FMUL.FTZ R41, R13, R41 ;  /* 0x000000290d297220 */ /* 0x000fe20000410000 */
[----:B------:R-:W-:Y:S02]  /*7b00*/  HADD2.F32 R35, -RZ, R12.H0_H0 ;  /* 0x2000000cff237230 */ /* 0x000fe40000004100 */
[----:B------:R-:W-:-:S02]  /*7b10*/  HADD2.F32 R9, -RZ, R9.H1_H1 ;  /* 0x30000009ff097230 */ /* 0x000fc40000004100 */
        /* <DEDUP_REMOVED lines=21> */
[C---:B------:R-:W-:Y:S01]  /*7c70*/  FMUL.FTZ R110, R12.reuse, R45 ;  /* 0x0000002d0c6e7220 */ /* 0x040fe20000410000 */
        /* <DEDUP_REMOVED lines=32> */
[----:B------:R-:W-:Y:S01]  /*7e80*/  F2FP.SATFINITE.E4M3.F32.PACK_AB_MERGE_C R9, R94, R95, R106 ;  /* 0x0000005f5e09723e */ /* 0x000fe2000480706a */
[----:B------:R-:W-:Y:S01]  /*7e90*/  IMAD.MOV.U32 R14, RZ, RZ, R28 ;  /* 0x000000ffff0e7224 */ /* 0x000fe200078e001c */
[----:B------:R-:W-:-:S02]  /*7ea0*/  F2FP.SATFINITE.E4M3.F32.PACK_AB_MERGE_C R13, R104, R47, R107 ;  /* 0x0000002f680d723e */ /* 0x000fc4000480706b */
[----:B------:R-:W-:-:S07]  /*7eb0*/  F2FP.SATFINITE.E4M3.F32.PACK_AB_MERGE_C R15, R43, R110, R44 ;  /* 0x0000006e2b0f723e */ /* 0x000fce000480702c */
.L_x_1643:
[----:B------:R-:W-:Y:S05]  /*7ec0*/  BSYNC B2 ;  /* 0x0000000000027941 */ /* 0x000fea0003800000 */
.L_x_1642:
[----:B------:R-:W-:Y:S01]  /*7ed0*/  ISETP.GE.AND P3, PT, R34, R103, PT ;  /* 0x000000672200720c */ /* 0x000fe20003f66270 */
[----:B0-----:R0:W-:-:S12]  /*7ee0*/  ST.E.128 desc[UR42][R32.64], R8 ;  /* 0x0000000820007985 */ /* 0x0011d8000c101d2a */
[----:B------:R-:W-:-:S04]  /*7ef0*/  @!P3 IADD3 R28, P4, R99, R34, RZ ;  /* 0x00000022631cb210 */ /* 0x000fc80007f9e0ff */
[----:B------:R-:W-:-:S05]  /*7f00*/  @!P3 LEA.HI.X.SX32 R29, R34, R97, 0x1, P4 ;  /* 0x00000061221db211 */ /* 0x000fca00020f0eff */
[----:B--2---:R0:W-:Y:S04]  /*7f10*/  @!P3 ST.E.128 desc[UR42][R28.64], R12 ;  /* 0x0000000c1c00b985 */ /* 0x0041e8000c101d2a */
.L_x_1641:
[----:B------:R-:W-:Y:S05]  /*7f20*/  BSYNC B1 ;  /* 0x0000000000017941 */ /* 0x000fea0003800000 */
.L_x_1640:
[----:B------:R-:W-:-:S13]  /*7f30*/  ISETP.NE.AND P3, PT, R0, RZ, PT ;  /* 0x000000ff0000720c */ /* 0x000fda0003f65270 */
[----:B------:R-:W-:Y:S05]  /*7f40*/  @!P3 BRA `(.L_x_1607) ;  /* 0x0000001000e8b947 */ /* 0x000fea0003800000 */
[----:B------:R-:W-:Y:S01]  /*7f50*/  ISETP.NE.AND P4, PT, R84, RZ, PT ;  /* 0x000000ff5400720c */ /* 0x000fe20003f85270 */
[----:B------:R-:W-:Y:S01]  /*7f60*/  BSSY B1, `(.L_x_1644) ;  /* 0x00000eb000017945 */ /* 0x000fe20003800000 */
[C---:B0--3--:R-:W-:Y:S02]  /*7f70*/  IADD3 R28, P3, R55.reuse, R99, RZ ;  /* 0x00000063371c7210 */ /* 0x049fe40007f7e0ff */
[----:B------:R-:W-:Y:S02]  /*7f80*/  SEL R105, R64, R105, !P4 ;  /* 0x0000006940697207 */ /* 0x000fe40006000000 */
[----:B--2---:R-:W-:Y:S02]  /*7f90*/  LEA.HI.X.SX32 R29, R55, R97, 0x1, P3 ;  /* 0x00000061371d7211 */ /* 0x004fe400018f0eff */
[----:B----4-:R-:W-:Y:S02]  /*7fa0*/  SHF.R.S32.HI R8, RZ, 0x1f, R105 ;  /* 0x0000001fff087819 */ /* 0x010fe40000011469 */
        /* <DEDUP_REMOVED lines=11> */
[----:B------:R-:W-:Y:S01]  /*8060*/  IADD3 R11, R9, R8, R217 ;  /* 0x00000008090b7210 */ /* 0x000fe20007ffe0d9 */
        /* <DEDUP_REMOVED lines=11> */
[----:B------:R-:W-:Y:S01]  /*8120*/  SHF.R.U32.HI R43, RZ, 0x10, R5 ;  /* 0x00000010ff2b7819 */ /* 0x000fe20000011605 */
[----:B------:R-:W-:Y:S01]  /*8130*/  IMAD.SHL.U32 R4, R4, 0x100, RZ ;  /* 0x0000010004047824 */ /* 0x000fe200078e00ff */
[----:B------:R-:W-:Y:S01]  /*8140*/  LOP3.LUT R5, R5, 0xff0000ff, RZ, 0xc0, !PT ;  /* 0xff0000ff05057812 */ /* 0x000fe200078ec0ff */
[----:B------:R-:W-:Y:S01]  /*8150*/  IMAD.SHL.U32 R10, R38, 0x100, RZ ;  /* 0x00000100260a7824 */ /* 0x000fe200078e00ff */
[----:B------:R-:W-:Y:S02]  /*8160*/  SHF.R.U32.HI R40, RZ, 0x8, R7 ;  /* 0x00000008ff287819 */ /* 0x000fe40000011607 */
[----:B------:R-:W-:-:S02]  /*8170*/  SHF.R.U32.HI R6, RZ, 0x8, R39 ;  /* 0x00000008ff067819 */ /* 0x000fc40000011627 */
[----:B------:R-:W-:Y:S02]  /*8180*/  LOP3.LUT R33, R37, 0xff0000ff, RZ, 0xc0, !PT ;  /* 0xff0000ff25217812 */ /* 0x000fe400078ec0ff */
[----:B------:R-:W-:Y:S01]  /*8190*/  LOP3.LUT R5, R5, 0xff00, R4, 0xf8, !PT ;  /* 0x0000ff0005057812 */ /* 0x000fe200078ef804 */
[----:B------:R-:W-:Y:S01]  /*81a0*/  IMAD.SHL.U32 R4, R40, 0x100, RZ ;  /* 0x0000010028047824 */ /* 0x000fe200078e00ff */
[----:B------:R-:W-:Y:S01]  /*81b0*/  SHF.R.U32.HI R42, RZ, 0x10, R7 ;  /* 0x00000010ff2a7819 */ /* 0x000fe20000011607 */
[----:B------:R-:W-:Y:S01]  /*81c0*/  IMAD.SHL.U32 R12, R6, 0x100, RZ ;  /* 0x00000100060c7824 */ /* 0x000fe200078e00ff */
[----:B------:R-:W-:Y:S01]  /*81d0*/  LOP3.LUT R7, R7, 0xff0000ff, RZ, 0xc0, !PT ;  /* 0xff0000ff07077812 */ /* 0x000fe200078ec0ff */
[----:B------:R-:W-:Y:S01]  /*81e0*/  IMAD.U32 R6, R43, 0x10000, RZ ;  /* 0x000100002b067824 */ /* 0x000fe200078e00ff */
[----:B------:R-:W-:Y:S02]  /*81f0*/  SHF.R.U32.HI R41, RZ, 0x10, R37 ;  /* 0x00000010ff297819 */ /* 0x000fe40000011625 */
[----:B------:R-:W-:-:S02]  /*8200*/  LOP3.LUT R35, R39, 0xff0000ff, RZ, 0xc0, !PT ;  /* 0xff0000ff27237812 */ /* 0x000fc400078ec0ff */
[----:B------:R-:W-:Y:S02]  /*8210*/  MOV R34, R14 ;  /* 0x0000000e00227202 */ /* 0x000fe40000000f00 */
[----:B------:R-:W-:Y:S02]  /*8220*/  LOP3.LUT R38, R33, 0xff00, R10, 0xf8, !PT ;  /* 0x0000ff0021267812 */ /* 0x000fe400078ef80a */
[----:B------:R-:W-:Y:S02]  /*8230*/  F2FP.F16.E4M3.UNPACK_B R37, R98.H1 ;  /* 0x00000062ff25723e */ /* 0x000fe400030006ff */
[----:B------:R-:W-:Y:S02]  /*8240*/  F2FP.F16.E4M3.UNPACK_B R14, R32.H1 ;  /* 0x00000020ff0e723e */ /* 0x000fe400030006ff */
[----:B------:R-:W-:Y:S02]  /*8250*/  F2FP.F16.E4M3.UNPACK_B R10, R8.H1 ;  /* 0x00000008ff0a723e */ /* 0x000fe400030006ff */
[----:B------:R-:W-:Y:S01]  /*8260*/  LOP3.LUT R7, R7, 0xff00, R4, 0xf8, !PT ;  /* 0x0000ff0007077812 */ /* 0x000fe200078ef804 */
[----:B------:R-:W-:Y:S01]  /*8270*/  IMAD.U32 R4, R42, 0x10000, RZ ;  /* 0x000100002a047824 */ /* 0x000fe200078e00ff */
[----:B------:R-:W-:Y:S01]  /*8280*/  SHF.R.U32.HI R36, RZ, 0x10, R39 ;  /* 0x00000010ff247819 */ /* 0x000fe20000011627 */
[----:B------:R-:W-:Y:S01]  /*8290*/  HADD2.F32 R33, -RZ, R14.H0_H0 ;  /* 0x2000000eff217230 */ /* 0x000fe20000004100 */
[----:B------:R-:W-:Y:S01]  /*82a0*/  LOP3.LUT R40, R35, 0xff00, R12, 0xf8, !PT ;  /* 0x0000ff0023287812 */ /* 0x000fe200078ef80c */
[----:B------:R-:W-:Y:S01]  /*82b0*/  HADD2.F32 R12, -RZ, R10.H0_H0 ;  /* 0x2000000aff0c7230 */ /* 0x000fe20000004100 */
[----:B------:R-:W-:Y:S01]  /*82c0*/  LOP3.LUT R6, R5, 0xff0000, R6, 0xf8, !PT ;  /* 0x00ff000005067812 */ /* 0x000fe200078ef806 */
[----:B------:R-:W-:Y:S01]  /*82d0*/  HADD2.F32 R5, -RZ, R37.H0_H0 ;  /* 0x20000025ff057230 */ /* 0x000fe20000004100 */
[----:B------:R-:W-:Y:S01]  /*82e0*/  F2FP.F16.E4M3.UNPACK_B R35, R102.H1 ;  /* 0x00000066ff23723e */ /* 0x000fe200030006ff */
[----:B------:R-:W-:Y:S01]  /*82f0*/  IMAD.U32 R39, R36, 0x10000, RZ ;  /* 0x0001000024277824 */ /* 0x000fe200078e00ff */
[----:B------:R-:W-:Y:S01]  /*8300*/  LOP3.LUT R4, R7, 0xff0000, R4, 0xf8, !PT ;  /* 0x00ff000007047812 */ /* 0x000fe200078ef804 */
[----:B------:R-:W-:-:S02]  /*8310*/  IMAD.U32 R7, R41, 0x10000, RZ ;  /* 0x0001000029077824 */ /* 0x000fc400078e00ff */
[CC--:B------:R-:W-:Y:S01]  /*8320*/  FMUL.FTZ R41, R33.reuse, R5.reuse ;  /* 0x0000000521297220 */ /* 0x0c0fe20000410000 */
[--C-:B------:R-:W-:Y:S02]  /*8330*/  HADD2.F32 R36, -RZ, R35.reuse.H0_H0 ;  /* 0x20000023ff247230 */ /* 0x100fe40000004100 */
[----:B------:R-:W-:Y:S01]  /*8340*/  FMUL.FTZ R42, R12, R5 ;  /* 0x000000050c2a7220 */ /* 0x000fe20000410000 */
[----:B------:R-:W-:Y:S01]  /*8350*/  LOP3.LUT R5, R40, 0xff0000, R39, 0xf8, !PT ;  /* 0x00ff000028057812 */ /* 0x000fe200078ef827 */
[----:B------:R-:W-:Y:S01]  /*8360*/  HADD2.F32 R35, -RZ, R35.H1_H1 ;  /* 0x30000023ff237230 */ /* 0x000fe20000004100 */
[----:B------:R-:W-:Y:S01]  /*8370*/  F2FP.F16.E4M3.UNPACK_B R98, R98 ;  /* 0x00000062ff62723e */ /* 0x000fe200020006ff */
        /* <DEDUP_REMOVED lines=18> */
[----:B------:R-:W-:Y:S01]  /*84a0*/  FMUL.FTZ R37, R10, R37 ;  /* 0x000000250a257220 */ /* 0x000fe20000410000 */
        /* <DEDUP_REMOVED lines=10> */
[----:B------:R-:W-:Y:S01]  /*8550*/  FFMA.FTZ R41, R8, R33, -R37 ;  /* 0x0000002108297223 */ /* 0x000fe20000010825 */
[----:B------:R-:W-:Y:S01]  /*8560*/  F2FP.F16.E4M3.UNPACK_B R8, R31.H1 ;  /* 0x0000001fff08723e */ /* 0x000fe200030006ff */
[----:B------:R-:W-:Y:S01]  /*8570*/  HADD2.F32 R37, -RZ, R10.H0_H0 ;  /* 0x2000000aff257230 */ /* 0x000fe20000004100 */
[----:B------:R-:W-:Y:S01]  /*8580*/  F2FP.F16.E4M3.UNPACK_B R35, R101.H1 ;  /* 0x00000065ff23723e */ /* 0x000fe200030006ff */
[----:B------:R-:W-:Y:S01]  /*8590*/  FFMA.FTZ R43, R32, R33, R39 ;  /* 0x00000021202b7223 */ /* 0x000fe20000010027 */
[----:B------:R-:W-:Y:S01]  /*85a0*/  HADD2.F32 R14, -RZ, R12.H0_H0 ;  /* 0x2000000cff0e7230 */ /* 0x000fe20000004100 */
[----:B------:R-:W-:Y:S01]  /*85b0*/  F2FP.F16.E4M3.UNPACK_B R100, R100 ;  /* 0x00000064ff64723e */ /* 0x000fe200020006ff */
[----:B------:R-:W-:Y:S01]  /*85c0*/  HADD2.F32 R39, -RZ, R10.H1_H1 ;  /* 0x3000000aff277230 */ /* 0x000fe20000004100 */
[----:B------:R-:W-:Y:S01]  /*85d0*/  F2FP.F16.E4M3.UNPACK_B R34, R34 ;  /* 0x00000022ff22723e */ /* 0x000fe200020006ff */
[----:B------:R-:W-:-:S02]  /*85e0*/  HADD2.F32 R10, -RZ, R8.H0_H0 ;  /* 0x20000008ff0a7230 */ /* 0x000fc40000004100 */
[----:B------:R-:W-:Y:S01]  /*85f0*/  FMUL.FTZ R95, R14, R37 ;  /* 0x000000250e5f7220 */ /* 0x000fe20000410000 */
        /* <DEDUP_REMOVED lines=8> */
[----:B------:R-:W-:Y:S01]  /*8680*/  F2FP.F16.E4M3.UNPACK_B R101, R101 ;  /* 0x00000065ff65723e */ /* 0x000fe200020006ff */
[----:B------:R-:W-:Y:S01]  /*8690*/  FFMA.FTZ R95, R10, R33, -R95 ;  /* 0x000000210a5f7223 */ /* 0x000fe2000001085f */
[----:B------:R-:W-:-:S02]  /*86a0*/  HADD2.F32 R10, -RZ, R34.H0_H0 ;  /* 0x20000022ff0a7230 */ /* 0x000fc40000004100 */
[-C--:B------:R-:W-:Y:S01]  /*86b0*/  FFMA.FTZ R32, R8, R35.reuse, -R105 ;  /* 0x0000002308207223 */ /* 0x080fe20000010869 */
[----:B------:R-:W-:Y:S01]  /*86c0*/  FFMA.FTZ R105, R12, R35, R39 ;  /* 0x000000230c697223 */ /* 0x000fe20000010027 */
[--C-:B------:R-:W-:Y:S02]  /*86d0*/  HADD2.F32 R35, -RZ, R100.reuse.H0_H0 ;  /* 0x20000064ff237230 */ /* 0x100fe40000004100 */
[----:B------:R-:W-:Y:S01]  /*86e0*/  FFMA.FTZ R14, R14, R33, R37 ;  /* 0x000000210e0e7223 */ /* 0x000fe20000010025 */
[----:B------:R-:W-:Y:S01]  /*86f0*/  HADD2.F32 R8, -RZ, R31.H0_H0 ;  /* 0x2000001fff087230 */ /* 0x000fe20000004100 */
[----:B------:R-:W-:Y:S01]  /*8700*/  F2FP.SATFINITE.E4M3.F32.PACK_AB_MERGE_C R95, R32, R95, RZ ;  /* 0x0000005f205f723e */ /* 0x000fe200048070ff */
[----:B------:R-:W-:Y:S02]  /*8710*/  HADD2.F32 R100, -RZ, R100.H1_H1 ;  /* 0x30000064ff647230 */ /* 0x000fe40000004100 */
[----:B------:R-:W-:Y:S01]  /*8720*/  FMUL.FTZ R37, R10, R35 ;  /* 0x000000230a257220 */ /* 0x000fe20000410000 */
[----:B------:R-:W-:-:S02]  /*8730*/  HADD2.F32 R34, -RZ, R34.H1_H1 ;  /* 0x30000022ff227230 */ /* 0x000fc40000004100 */
[----:B------:R-:W-:Y:S01]  /*8740*/  FMUL.FTZ R35, R8, R35 ;  /* 0x0000002308237220 */ /* 0x000fe20000410000 */
[----:B------:R-:W-:Y:S01]  /*8750*/  HADD2.F32 R33, -RZ, R101.H0_H0 ;  /* 0x20000065ff217230 */ /* 0x000fe20000004100 */
[----:B------:R-:W-:Y:S01]  /*8760*/  F2FP.F16.E4M3.UNPACK_B R32, R7 ;  /* 0x00000007ff20723e */ /* 0x000fe200020006ff */
[----:B------:R-:W-:Y:S02]  /*8770*/  HADD2.F32 R31, -RZ, R31.H1_H1 ;  /* 0x3000001fff1f7230 */ /* 0x000fe40000004100 */
[-C--:B------:R-:W-:Y:S01]  /*8780*/  FMUL.FTZ R12, R34, R100.reuse ;  /* 0x00000064220c7220 */ /* 0x080fe20000410000 */
[----:B------:R-:W-:Y:S02]  /*8790*/  HADD2.F32 R101, -RZ, R101.H1_H1 ;  /* 0x30000065ff657230 */ /* 0x000fe40000004100 */
[-C--:B------:R-:W-:Y:S01]  /*87a0*/  FFMA.FTZ R37, R8, R33.reuse, -R37 ;  /* 0x0000002108257223 */ /* 0x080fe20000010825 */
[----:B------:R-:W-:Y:S01]  /*87b0*/  FFMA.FTZ R33, R10, R33, R35 ;  /* 0x000000210a217223 */ /* 0x000fe20000010023 */
[C---:B------:R-:W-:Y:S01]  /*87c0*/  FMUL.FTZ R39, R31.reuse, R100 ;  /* 0x000000641f277220 */ /* 0x040fe20000410000 */
[----:B------:R-:W-:Y:S01]  /*87d0*/  F2FP.F16.E4M3.UNPACK_B R8, R9 ;  /* 0x00000009ff08723e */ /* 0x000fe200020006ff */
[----:B------:R-:W-:Y:S01]  /*87e0*/  FFMA.FTZ R10, R31, R101, -R12 ;  /* 0x000000651f0a7223 */ /* 0x000fe2000001080c */
[----:B------:R-:W-:Y:S01]  /*87f0*/  F2FP.F16.E4M3.UNPACK_B R12, R13 ;  /* 0x0000000dff0c723e */ /* 0x000fe200020006ff */
[----:B------:R-:W-:Y:S01]  /*8800*/  FFMA.FTZ R34, R34, R101, R39 ;  /* 0x0000006522227223 */ /* 0x000fe20000010027 */
[----:B------:R-:W-:Y:S01]  /*8810*/  F2FP.SATFINITE.E4M3.F32.PACK_AB_MERGE_C R105, R105, R14, RZ ;  /* 0x0000000e6969723e */ /* 0x000fe200048070ff */
[----:B------:R-:W-:Y:S01]  /*8820*/  HADD2.F32 R35, -RZ, R32.H0_H0 ;  /* 0x20000020ff237230 */ /* 0x000fe20000004100 */
[----:B------:R-:W-:Y:S01]  /*8830*/  F2FP.SATFINITE.E4M3.F32.PACK_AB_MERGE_C R95, R10, R37, R95 ;  /* 0x000000250a5f723e */ /* 0x000fe2000480705f */
[----:B------:R-:W-:Y:S01]  /*8840*/  HADD2.F32 R14, -RZ, R12.H0_H0 ;  /* 0x2000000cff0e7230 */ /* 0x000fe20000004100 */
[----:B------:R-:W-:Y:S01]  /*8850*/  F2FP.F16.E4M3.UNPACK_B R31, R6 ;  /* 0x00000006ff1f723e */ /* 0x000fe200020006ff */
[----:B------:R-:W-:Y:S01]  /*8860*/  HADD2.F32 R10, -RZ, R8.H0_H0 ;  /* 0x20000008ff0a7230 */ /* 0x000fe20000004100 */
[----:B------:R-:W-:Y:S01]  /*8870*/  F2FP.SATFINITE.E4M3.F32.PACK_AB_MERGE_C R105, R34, R33, R105 ;  /* 0x000000212269723e */ /* 0x000fe20004807069 */
[----:B------:R-:W-:-:S02]  /*8880*/  HADD2.F32 R12, -RZ, R12.H1_H1 ;  /* 0x3000000cff0c7230 */ /* 0x000fc40000004100 */
[-C--:B------:R-:W-:Y:S01]  /*8890*/  FMUL.FTZ R37, R14, R35.reuse ;  /* 0x000000230e257220 */ /* 0x080fe20000410000 */
[--C-:B------:R-:W-:Y:S02]  /*88a0*/  HADD2.F32 R33, -RZ, R31.reuse.H0_H0 ;  /* 0x2000001fff217230 */ /* 0x100fe40000004100 */
[C---:B------:R-:W-:Y:S01]  /*88b0*/  FMUL.FTZ R39, R10.reuse, R35 ;  /* 0x000000230a277220 */ /* 0x040fe20000410000 */
[----:B------:R-:W-:Y:S01]  /*88c0*/  HADD2.F32 R35, -RZ, R32.H1_H1 ;  /* 0x30000020ff237230 */ /* 0x000fe20000004100 */
[----:B------:R-:W-:Y:S01]  /*88d0*/  F2FP.SATFINITE.E4M3.F32.PACK_AB_MERGE_C R40, R45, R40, RZ ;  /* 0x000000282d28723e */ /* 0x000fe200048070ff */
[----:B------:R-:W-:Y:S02]  /*88e0*/  HADD2.F32 R8, -RZ, R8.H1_H1 ;  /* 0x30000008ff087230 */ /* 0x000fe40000004100 */
[-C--:B------:R-:W-:Y:S01]  /*88f0*/  FFMA.FTZ R37, R10, R33.reuse, -R37 ;  /* 0x000000210a257223 */ /* 0x080fe20000010825 */
        /* <DEDUP_REMOVED lines=9> */
[----:B------:R-:W-:Y:S01]  /*8990*/  F2FP.SATFINITE.E4M3.F32.PACK_AB_MERGE_C R44, R41, R36, R40 ;  /* 0x00000024292c723e */ /* 0x000fe20004807028 */
[----:B------:R-:W-:Y:S01]  /*89a0*/  FFMA.FTZ R36, R12, R31, R35 ;  /* 0x0000001f0c247223 */ /* 0x000fe20000010023 */
[--C-:B------:R-:W-:Y:S01]  /*89b0*/  HADD2.F32 R8, -RZ, R13.reuse.H0_H0 ;  /* 0x2000000dff087230 */ /* 0x100fe20000004100 */
[----:B------:R-:W-:Y:S01]  /*89c0*/  F2FP.F16.E4M3.UNPACK_B R6, R6.H1 ;  /* 0x00000006ff06723e */ /* 0x000fe200030006ff */
[----:B------:R-:W-:Y:S01]  /*89d0*/  HADD2.F32 R12, -RZ, R10.H0_H0 ;  /* 0x2000000aff0c7230 */ /* 0x000fe20000004100 */
[----:B------:R-:W-:Y:S01]  /*89e0*/  F2FP.SATFINITE.E4M3.F32.PACK_AB_MERGE_C R42, R47, R42, RZ ;  /* 0x0000002a2f2a723e */ /* 0x000fe200048070ff */
[----:B------:R-:W-:-:S02]  /*89f0*/  HADD2.F32 R13, -RZ, R13.H1_H1 ;  /* 0x3000000dff0d7230 */ /* 0x000fc40000004100 */
[----:B------:R-:W-:Y:S02]  /*8a00*/  HADD2.F32 R14, -RZ, R10.H1_H1 ;  /* 0x3000000aff0e7230 */ /* 0x000fe40000004100 */
[CC--:B------:R-:W-:Y:S01]  /*8a10*/  FMUL.FTZ R32, R8.reuse, R12.reuse ;  /* 0x0000000c08207220 */ /* 0x0c0fe20000410000 */
[----:B------:R-:W-:Y:S01]  /*8a20*/  FMUL.FTZ R31, R7, R12 ;  /* 0x0000000c071f7220 */ /* 0x000fe20000410000 */
[----:B------:R-:W-:Y:S01]  /*8a30*/  HADD2.F32 R9, -RZ, R9.H1_H1 ;  /* 0x30000009ff097230 */ /* 0x000fe20000004100 */
[----:B------:R-:W-:Y:S01]  /*8a40*/  F2FP.SATFINITE.E4M3.F32.PACK_AB_MERGE_C R46, R43, R38, R42 ;  /* 0x000000262b2e723e */ /* 0x000fe2000480702a */
[--C-:B------:R-:W-:Y:S02]  /*8a50*/  HADD2.F32 R10, -RZ, R6.reuse.H0_H0 ;  /* 0x20000006ff0a7230 */ /* 0x100fe40000004100 */
[----:B------:R-:W-:Y:S02]  /*8a60*/  HADD2.F32 R12, -RZ, R6.H1_H1 ;  /* 0x30000006ff0c7230 */ /* 0x000fe40000004100 */
[-C--:B------:R-:W-:Y:S01]  /*8a70*/  FMUL.FTZ R6, R13, R14.reuse ;  /* 0x0000000e0d067220 */ /* 0x080fe20000410000 */
[----:B------:R-:W-:Y:S01]  /*8a80*/  FMUL.FTZ R14, R9, R14 ;  /* 0x0000000e090e7220 */ /* 0x000fe20000410000 */
[----:B------:R-:W-:Y:S01]  /*8a90*/  FFMA.FTZ R38, R7, R10, -R32 ;  /* 0x0000000a07267223 */ /* 0x000fe20000010820 */
[----:B------:R-:W-:Y:S01]  /*8aa0*/  F2FP.F16.E4M3.UNPACK_B R32, R5.H1 ;  /* 0x00000005ff20723e */ /* 0x000fe200030006ff */
[-C--:B------:R-:W-:Y:S01]  /*8ab0*/  FFMA.FTZ R41, R9, R12.reuse, -R6 ;  /* 0x0000000c09297223 */ /* 0x080fe20000010806 */
[----:B------:R-:W-:Y:S01]  /*8ac0*/  F2FP.F16.E4M3.UNPACK_B R9, R15 ;  /* 0x0000000fff09723e */ /* 0x000fe200020006ff */
[----:B------:R-:W-:Y:S01]  /*8ad0*/  FFMA.FTZ R43, R13, R12, R14 ;  /* 0x0000000c0d2b7223 */ /* 0x000fe2000001000e */
[----:B------:R-:W-:Y:S01]  /*8ae0*/  F2FP.F16.E4M3.UNPACK_B R6, R11 ;  /* 0x0000000bff06723e */ /* 0x000fe200020006ff */
[----:B------:R-:W-:Y:S01]  /*8af0*/  FFMA.FTZ R40, R8, R10, R31 ;  /* 0x0000000a08287223 */ /* 0x000fe2000001001f */
[----:B------:R-:W-:Y:S01]  /*8b00*/  F2FP.F16.E4M3.UNPACK_B R15, R15.H1 ;  /* 0x0000000fff0f723e */ /* 0x000fe200030006ff */
[--C-:B------:R-:W-:Y:S01]  /*8b10*/  HADD2.F32 R35, -RZ, R32.reuse.H0_H0 ;  /* 0x20000020ff237230 */ /* 0x100fe20000004100 */
[----:B------:R-:W-:Y:S01]  /*8b20*/  F2FP.F16.E4M3.UNPACK_B R11, R11.H1 ;  /* 0x0000000bff0b723e */ /* 0x000fe200030006ff */
[----:B------:R-:W-:Y:S01]  /*8b30*/  HADD2.F32 R10, -RZ, R9.H0_H0 ;  /* 0x20000009ff0a7230 */ /* 0x000fe20000004100 */
[----:B------:R-:W-:Y:S01]  /*8b40*/  F2FP.F16.E4M3.UNPACK_B R14, R5 ;  /* 0x00000005ff0e723e */ /* 0x000fe200020006ff */
[----:B------:R-:W-:Y:S01]  /*8b50*/  HADD2.F32 R32, -RZ, R32.H1_H1 ;  /* 0x30000020ff207230 */ /* 0x000fe20000004100 */
[-C--:B------:R-:W-:Y:S01]  /*8b60*/  F2FP.F16.E4M3.UNPACK_B R5, R4.reuse ;  /* 0x00000004ff05723e */ /* 0x080fe200020006ff */
        /* <DEDUP_REMOVED lines=8> */
[----:B------:R-:W-:Y:S01]  /*8bf0*/  FMUL.FTZ R35, R8, R35 ;  /* 0x0000002308237220 */ /* 0x000fe20000410000 */
[----:B------:R-:W-:Y:S02]  /*8c00*/  HADD2.F32 R15, -RZ, R15.H1_H1 ;  /* 0x3000000fff0f7230 */ /* 0x000fe40000004100 */
[----:B------:R-:W-:Y:S01]  /*8c10*/  FMUL.FTZ R42, R10, R33 ;  /* 0x000000210a2a7220 */ /* 0x000fe20000410000 */
[----:B------:R-:W-:Y:S02]  /*8c20*/  HADD2.F32 R11, -RZ, R11.H1_H1 ;  /* 0x3000000bff0b7230 */ /* 0x000fe40000004100 */
[----:B------:R-:W-:Y:S01]  /*8c30*/  FFMA.FTZ R35, R4, R31, R35 ;  /* 0x0000001f04237223 */ /* 0x000fe20000010023 */
[----:B------:R-:W-:Y:S02]  /*8c40*/  HADD2.F32 R7, -RZ, R6.H0_H0 ;  /* 0x20000006ff077230 */ /* 0x000fe40000004100 */
[----:B------:R-:W-:Y:S01]  /*8c50*/  FMUL.FTZ R4, R15, R32 ;  /* 0x000000200f047220 */ /* 0x000fe20000410000 */
[----:B------:R-:W-:-:S02]  /*8c60*/  HADD2.F32 R13, -RZ, R5.H0_H0 ;  /* 0x20000005ff0d7230 */ /* 0x000fc40000004100 */
[----:B------:R-:W-:Y:S01]  /*8c70*/  FMUL.FTZ R32, R11, R32 ;  /* 0x000000200b207220 */ /* 0x000fe20000410000 */
[----:B------:R-:W-:Y:S02]  /*8c80*/  HADD2.F32 R9, -RZ, R9.H1_H1 ;  /* 0x30000009ff097230 */ /* 0x000fe40000004100 */
[C---:B------:R-:W-:Y:S01]  /*8c90*/  FMUL.FTZ R33, R7.reuse, R33 ;  /* 0x0000002107217220 */ /* 0x040fe20000410000 */
[----:B------:R-:W-:Y:S02]  /*8ca0*/  HADD2.F32 R14, -RZ, R14.H1_H1 ;  /* 0x3000000eff0e7230 */ /* 0x000fe40000004100 */
[----:B------:R-:W-:Y:S01]  /*8cb0*/  FFMA.FTZ R42, R7, R13, -R42 ;  /* 0x0000000d072a7223 */ /* 0x000fe2000001082a */
[----:B------:R-:W-:Y:S02]  /*8cc0*/  HADD2.F32 R6, -RZ, R6.H1_H1 ;  /* 0x30000006ff067230 */ /* 0x000fe40000004100 */
[----:B------:R-:W-:Y:S01]  /*8cd0*/  FFMA.FTZ R45, R8, R31, -R45 ;  /* 0x0000001f082d7223 */ /* 0x000fe2000001082d */
[----:B------:R-:W-:-:S02]  /*8ce0*/  HADD2.F32 R12, -RZ, R12.H1_H1 ;  /* 0x3000000cff0c7230 */ /* 0x000fc40000004100 */
[-C--:B------:R-:W-:Y:S01]  /*8cf0*/  FMUL.FTZ R7, R9, R14.reuse ;  /* 0x0000000e09077220 */ /* 0x080fe20000410000 */
[----:B------:R-:W-:Y:S02]  /*8d00*/  HADD2.F32 R5, -RZ, R5.H1_H1 ;  /* 0x30000005ff057230 */ /* 0x000fe40000004100 */
[----:B------:R-:W-:Y:S01]  /*8d10*/  FMUL.FTZ R14, R6, R14 ;  /* 0x0000000e060e7220 */ /* 0x000fe20000410000 */
[----:B------:R-:W-:Y:S01]  /*8d20*/  FFMA.FTZ R33, R10, R13, R33 ;  /* 0x0000000d0a217223 */ /* 0x000fe20000010021 */
[-C--:B------:R-:W-:Y:S01]  /*8d30*/  FFMA.FTZ R32, R15, R12.reuse, R32 ;  /* 0x0000000c0f207223 */ /* 0x080fe20000010020 */
[----:B------:R-:W-:Y:S01]  /*8d40*/  FFMA.FTZ R4, R11, R12, -R4 ;  /* 0x0000000c0b047223 */ /* 0x000fe20000010804 */
[-C--:B------:R-:W-:Y:S01]  /*8d50*/  FFMA.FTZ R14, R9, R5.reuse, R14 ;  /* 0x00000005090e7223 */ /* 0x080fe2000001000e */
[----:B------:R-:W-:Y:S01]  /*8d60*/  FFMA.FTZ R7, R6, R5, -R7 ;  /* 0x0000000506077223 */ /* 0x000fe20000010807 */
[----:B------:R-:W-:Y:S01]  /*8d70*/  F2FP.SATFINITE.E4M3.F32.PACK_AB_MERGE_C R9, R34, R37, R38 ;  /* 0x000000252209723e */ /* 0x000fe20004807026 */
[----:B------:R-:W-:Y:S01]  /*8d80*/  IMAD.MOV.U32 R8, RZ, RZ, R44 ;  /* 0x000000ffff087224 */ /* 0x000fe200078e002c */
[----:B------:R-:W-:Y:S01]  /*8d90*/  F2FP.SATFINITE.E4M3.F32.PACK_AB_MERGE_C R32, R32, R35, RZ ;  /* 0x000000232020723e */ /* 0x000fe200048070ff */
[----:B------:R-:W-:Y:S01]  /*8da0*/  IMAD.MOV.U32 R12, RZ, RZ, R46 ;  /* 0x000000ffff0c7224 */ /* 0x000fe200078e002e */
[----:B------:R-:W-:Y:S01]  /*8db0*/  F2FP.SATFINITE.E4M3.F32.PACK_AB_MERGE_C R4, R4, R45, RZ ;  /* 0x0000002d0404723e */ /* 0x000fe200048070ff */
[----:B------:R-:W-:Y:S01]  /*8dc0*/  IMAD.MOV.U32 R10, RZ, RZ, R95 ;  /* 0x000000ffff0a7224 */ /* 0x000fe200078e005f */
[----:B------:R-:W-:Y:S01]  /*8dd0*/  F2FP.SATFINITE.E4M3.F32.PACK_AB_MERGE_C R15, R14, R33, R32 ;  /* 0x000000210e0f723e */ /* 0x000fe20004807020 */
[----:B------:R-:W-:Y:S01]  /*8de0*/  IMAD.MOV.U32 R14, RZ, RZ, R105 ;  /* 0x000000ffff0e7224 */ /* 0x000fe200078e0069 */
[----:B------:R-:W-:-:S02]  /*8df0*/  F2FP.SATFINITE.E4M3.F32.PACK_AB_MERGE_C R11, R7, R42, R4 ;  /* 0x0000002a070b723e */ /* 0x000fc40004807004 */
[----:B------:R-:W-:-:S07]  /*8e00*/  F2FP.SATFINITE.E4M3.F32.PACK_AB_MERGE_C R13, R36, R39, R40 ;  /* 0x00000027240d723e */ /* 0x000fce0004807028 */
.L_x_1645:
[----:B------:R-:W-:Y:S05]  /*8e10*/  BSYNC B1 ;  /* 0x0000000000017941 */ /* 0x000fea0003800000 */
.L_x_1644:
[----:B0-----:R0:W-:Y:S01]  /*8e20*/  ST.E.128 desc[UR42][R28.64], R8 ;  /* 0x000000081c007985 */ /* 0x0011e2000c101d2a */
[----:B------:R-:W-:-:S13]  /*8e30*/  ISETP.GE.AND P3, PT, R30, R103, PT ;  /* 0x000000671e00720c */ /* 0x000fda0003f66270 */
[----:B------:R-:W-:Y:S05]  /*8e40*/  @P3 BRA `(.L_x_1607) ;  /* 0x0000000400283947 */ /* 0x000fea0003800000 */
[----:B------:R-:W-:-:S04]  /*8e50*/  IADD3 R4, P3, R99, R30, RZ ;  /* 0x0000001e63047210 */ /* 0x000fc80007f7e0ff */
[----:B------:R-:W-:-:S05]  /*8e60*/  LEA.HI.X.SX32 R5, R30, R97, 0x1, P3 ;  /* 0x000000611e057211 */ /* 0x000fca00018f0eff */
[----:B--2---:R2:W-:Y:S01]  /*8e70*/  ST.E.128 desc[UR42][R4.64], R12 ;  /* 0x0000000c04007985 */ /* 0x0045e2000c101d2a */
[----:B------:R-:W-:Y:S05]  /*8e80*/  BRA `(.L_x_1607) ;  /* 0x0000000400187947 */ /* 0x000fea0003800000 */
.L_x_1599:
[----:B------:R-:W-:-:S06]  /*8e90*/  UISETP.NE.AND UP0, UPT, UR40, 0x3, UPT ;  /* 0x000000032800788c */ /* 0x000fcc000bf05270 */
[----:B------:R-:W-:-:S13]  /*8ea0*/  PLOP3.LUT P2, PT, PT, PT, UP0, 0x80, 0x0 ;  /* 0x000000000000781c */ /* 0x000fda0003f4f008 */
[----:B------:R-:W-:Y:S05]  /*8eb0*/  @!P2 BRA `(.L_x_1646) ;  /* 0x000000000004a947 */ /* 0x000fea0003800000 */
[----:B------:R-:W-:Y:S01]  /*8ec0*/  BPT.TRAP 0x1 ;  /* 0x000000040000795c */ /* 0x000fe20000300000 */
.L_x_1646:
[----:B------:R-:W-:Y:S01]  /*8ed0*/  IMAD R82, R200, 0x8, R16 ;  /* 0x00000008c8527824 */ /* 0x000fe200078e0210 */
[----:B------:R-:W-:Y:S01]  /*8ee0*/  SHF.L.U32 R93, R210, 0x1f, RZ ;  /* 0x0000001fd25d7819 */ /* 0x000fe200000006ff */
[----:B------:R-:W-:Y:S01]  /*8ef0*/  BSSY B1, `(.L_x_1647) ;  /* 0x0000004000017945 */ /* 0x000fe20003800000 */
[----:B------:R-:W-:Y:S02]  /*8f00*/  SHF.R.S32.HI R90, RZ, 0x1f, R89 ;  /* 0x0000001fff5a7819 */ /* 0x000fe40000011459 */
[----:B------:R-:W0:Y:S02]  /*8f10*/  SYNCS.PHASECHK.TRANS64.TRYWAIT P3, [R82+URZ+0x2a890], R93 ;  /* 0x02a8905d520075a7 */ /* 0x000e24000806017f */
[----:B0-----:R-:W-:Y:S05]  /*8f20*/  @!P3 BRA `(.L_x_1648) ;  /* 0x0000022400a4b947 */ /* 0x001fea0003800000 */
.L_x_1976:
[----:B------:R-:W-:Y:S05]  /*8f30*/  BSYNC B1 ;  /* 0x0000000000017941 */ /* 0x000fea0003800000 */
.L_x_1647:
        /* <DEDUP_REMOVED lines=8> */
[----:B------:R-:W-:Y:S02]  /*8fc0*/  IMAD R6, R91, UR4, RZ ;  /* 0x000000045b067c24 */ /* 0x000fe4000f8e02ff */
[----:B------:R-:W-:Y:S01]  /*8fd0*/  IMAD.IADD R5, R5, 0x1, R7 ;  /* 0x0000000105057824 */ /* 0x000fe200078e0207 */
        /* <DEDUP_REMOVED lines=9> */
[----:B------:R-:W-:-:S04]  /*9070*/  IADD3 R4, P3, R4, UR6, RZ ;  /* 0x0000000604047c10 */ /* 0x000fc8000ff7e0ff */
[----:B------:R-:W-:Y:S02]  /*9080*/  IADD3.X R13, R5, UR7, R7, P3, !PT ;  /* 0x00000007050d7c10 */ /* 0x000fe40009ffe407 */
[----:B------:R-:W-:Y:S01]  /*9090*/  ISETP.GT.AND P3, PT, R92, R211, PT ;  /* 0x000000d35c00720c */ /* 0x000fe20003f64270 */
[----:B------:R-:W-:-:S12]  /*90a0*/  BRA.DIV UR4, `(.L_x_1649) ;  /* 0x0000022604587947 */ /* 0x000fd8000b800000 */
[----:B------:R1:W2:Y:S04]  /*90b0*/  SHFL.IDX PT, R28, R13, RZ, 0x1e1f ;  /* 0x001e1fff0d1c7589 */ /* 0x0002a800000e0000 */
[----:B------:R1:W3:Y:S02]  /*90c0*/  SHFL.IDX PT, R14, R4, RZ, 0x1e1f ;  /* 0x001e1fff040e7589 */ /* 0x0002e400000e0000 */
.L_x_1980:
[----:B------:R-:W-:Y:S05]  /*90d0*/  @!P3 BRA `(.L_x_1607) ;  /* 0x000000000084b947 */ /* 0x000fea0003800000 */
[----:B------:R-:W-:Y:S02]  /*90e0*/  ULDC UR4, c[0x0][0x2f4] ;  /* 0x0000bd0000047ab9 */ /* 0x000fe40000000800 */
[----:B------:R-:W-:-:S13]  /*90f0*/  ISETP.GE.AND P5, PT, R18, UR4, PT ;  /* 0x0000000412007c0c */ /* 0x000fda000bfa6270 */
[----:B-1----:R-:W1:Y:S01]  /*9100*/  @!P5 LDS.128 R4, [R86+0x1e400] ;  /* 0x01e400005604d984 */ /* 0x002e620000000c00 */
[----:B---3--:R-:W-:-:S05]  /*9110*/  @!P5 IADD3 R12, P3, R18, R14, RZ ;  /* 0x0000000e120cd210 */ /* 0x008fca0007f7e0ff */
[----:B--2---:R-:W-:Y:S01]  /*9120*/  @!P5 IMAD.X R13, R28, 0x1, R19, P3 ;  /* 0x000000011c0dd824 */ /* 0x004fe200018e0613 */
[----:B------:R-:W-:-:S13]  /*9130*/  ISETP.GE.AND P3, PT, R208, UR4, PT ;  /* 0x00000004d0007c0c */ /* 0x000fda000bf66270 */
[----:B------:R-:W-:-:S05]  /*9140*/  @!P3 IADD3 R10, P4, R208, R14, RZ ;  /* 0x0000000ed00ab210 */ /* 0x000fca0007f9e0ff */
[----:B------:R-:W-:Y:S01]  /*9150*/  @!P3 IMAD.X R11, R28, 0x1, R221, P4 ;  /* 0x000000011c0bb824 */ /* 0x000fe200020e06dd */
[----:B------:R-:W-:-:S13]  /*9160*/  ISETP.GE.AND P4, PT, R205, UR4, PT ;  /* 0x00000004cd007c0c */ /* 0x000fda000bf86270 */
[----:B------:R-:W-:Y:S01]  /*9170*/  @!P4 IADD3 R8, P6, R205, R14, RZ ;  /* 0x0000000ecd08c210 */ /* 0x000fe20007fde0ff */
[----:B-1----:R-:W-:Y:S01]  /*9180*/  @!P5 ST.E.128 desc[UR42][R12.64], R4 ;  /* 0x000000040c00d985 */ /* 0x002fe2000c101d2a */
[----:B------:R-:W-:-:S03]  /*9190*/  ISETP.GE.AND P5, PT, R80, UR4, PT ;  /* 0x0000000450007c0c */ /* 0x000fc6000bfa6270 */
[----:B------:R-:W-:-:S10]  /*91a0*/  @!P4 IMAD.X R9, R28, 0x1, R220, P6 ;  /* 0x000000011c09c824 */ /* 0x000fd400030e06dc */
[----:B------:R-:W1:Y:S01]  /*91b0*/  @!P5 LDS.128 R4, [R85+0x1e400] ;  /* 0x01e400005504d984 */ /* 0x000e620000000c00 */
[----:B------:R-:W-:-:S04]  /*91c0*/  @!P5 SHF.L.U32 R15, R213, 0x4, RZ ;  /* 0x00000004d50fd819 */ /* 0x000fc800000006ff */
[----:B------:R-:W-:-:S04]  /*91d0*/  @!P5 IADD3 R30, P6, R15, R14, RZ ;  /* 0x0000000e0f1ed210 */ /* 0x000fc80007fde0ff */
[----:B------:R-:W-:-:S05]  /*91e0*/  @!P5 LEA.HI.X.SX32 R31, R15, R28, 0x1, P6 ;  /* 0x0000001c0f1fd211 */ /* 0x000fca00030f0eff */
[----:B-1----:R-:W-:Y:S01]  /*91f0*/  @!P5 ST.E.128 desc[UR42][R30.64], R4 ;  /* 0x000000041e00d985 */ /* 0x002fe2000c101d2a */
[----:B------:R-:W-:-:S13]  /*9200*/  ISETP.GE.AND P5, PT, R79, UR4, PT ;  /* 0x000000044f007c0c */ /* 0x000fda000bfa6270 */
[----:B------:R-:W1:Y:S01]  /*9210*/  @!P5 LDS.128 R4, [R86+0x20400] ;  /* 0x020400005604d984 */ /* 0x000e620000000c00 */
[----:B------:R-:W-:-:S05]  /*9220*/  @!P5 IMAD.SHL.U32 R15, R214, 0x10, RZ ;  /* 0x00000010d60fd824 */ /* 0x000fca00078e00ff */
[----:B------:R-:W-:-:S04]  /*9230*/  @!P5 IADD3 R32, P6, R15, R14, RZ ;  /* 0x0000000e0f20d210 */ /* 0x000fc80007fde0ff */
[----:B------:R-:W-:-:S05]  /*9240*/  @!P5 LEA.HI.X.SX32 R33, R15, R28, 0x1, P6 ;  /* 0x0000001c0f21d211 */ /* 0x000fca00030f0eff */
[----:B-1----:R-:W-:Y:S01]  /*9250*/  @!P5 ST.E.128 desc[UR42][R32.64], R4 ;  /* 0x000000042000d985 */ /* 0x002fe2000c101d2a */
[----:B------:R-:W-:-:S03]  /*9260*/  ISETP.GE.AND P5, PT, R209, UR4, PT ;  /* 0x00000004d1007c0c */ /* 0x000fc6000bfa6270 */
[----:B------:R-:W1:Y:S10]  /*9270*/  @!P3 LDS.128 R4, [R85+0x20400] ;  /* 0x020400005504b984 */ /* 0x000e740000000c00 */
[----:B------:R-:W-:-:S05]  /*9280*/  @!P5 IADD3 R12, P6, R209, R14, RZ ;  /* 0x0000000ed10cd210 */ /* 0x000fca0007fde0ff */
[----:B------:R-:W-:Y:S01]  /*9290*/  @!P5 IMAD.X R13, R28, 0x1, R219, P6 ;  /* 0x000000011c0dd824 */ /* 0x000fe200030e06db */
[----:B-1----:R-:W-:Y:S04]  /*92a0*/  @!P3 ST.E.128 desc[UR42][R10.64], R4 ;  /* 0x000000040a00b985 */ /* 0x002fe8000c101d2a */
[----:B------:R-:W1:Y:S04]  /*92b0*/  @!P4 LDS.128 R4, [R86+0x22400] ;  /* 0x022400005604c984 */ /* 0x000e680000000c00 */
[----:B-1----:R-:W-:Y:S04]  /*92c0*/  @!P4 ST.E.128 desc[UR42][R8.64], R4 ;  /* 0x000000040800c985 */ /* 0x002fe8000c101d2a */
[----:B------:R-:W1:Y:S04]  /*92d0*/  @!P5 LDS.128 R4, [R85+0x22400] ;  /* 0x022400005504d984 */ /* 0x000e680000000c00 */
[----:B-1----:R4:W-:Y:S02]  /*92e0*/  @!P5 ST.E.128 desc[UR42][R12.64], R4 ;  /* 0x000000040c00d985 */ /* 0x0029e4000c101d2a */
.L_x_1607:
[----:B------:R-:W-:Y:S05]  /*92f0*/  BSYNC B0 ;  /* 0x0000000000007941 */ /* 0x000fea0003800000 */
.L_x_1598:
[----:B012-4-:R-:W0:Y:S01]  /*9300*/  S2R R4, SR_TID.X ;  /* 0x0000000000047919 */ /* 0x017e220000002100 */
[----:B------:R-:W-:Y:S01]  /*9310*/  @!PT LDS RZ, [RZ] ;  /* 0x00000000fffff984 */ /* 0x000fe20000000800 */
[----:B------:R-:W-:Y:S01]  /*9320*/  @!PT LDS RZ, [RZ] ;  /* 0x00000000fffff984 */ /* 0x000fe20000000800 */
[----:B------:R-:W-:Y:S01]  /*9330*/  @!PT LDS RZ, [RZ] ;  /* 0x00000000fffff984 */ /* 0x000fe20000000800 */
[----:B------:R-:W-:Y:S01]  /*9340*/  @!PT LDS RZ, [RZ] ;  /* 0x00000000fffff984 */ /* 0x000fe20000000800 */
[----:B------:R1:W-:Y:S06]  /*9350*/  MEMBAR.ALL.CTA ;  /* 0x0000000000007992 */ /* 0x0003ec0000008000 */
[----:B-1----:R-:W1:Y:S01]  /*9360*/  FENCE.VIEW.ASYNC.S ;  /* 0x00000000000073c6 */ /* 0x002e620000000000 */
[----:B------:R-:W-:Y:S05]  /*9370*/  WARPSYNC.ALL ;  /* 0x0000000000007948 */ /* 0x000fea0003800000 */
[----:B------:R-:W-:Y:S01]  /*9380*/  BSSY B0, `(.L_x_1650) ;  /* 0x0000008000007945 */ /* 0x000fe20003800000 */
[----:B-1----:R1:W-:Y:S01]  /*9390*/  BAR.SYNC.DEFER_BLOCKING R65, 0x80 ;  /* 0x000200410000751d */ /* 0x0023e20000010000 */
[----:B0-----:R-:W-:-:S13]  /*93a0*/  LOP3.LUT P3, RZ, R4, 0x7f, RZ, 0xc0, !PT ;  /* 0x0000007f04ff7812 */ /* 0x001fda000786c0ff */
[----:B------:R-:W-:-:S05]  /*93b0*/  @!P3 VIADD R4, R82, 0x2a8a0 ;  /* 0x0002a8a05204b836 */ /* 0x000fca0000000000 */
[----:B------:R-:W-:-:S04]  /*93c0*/  @!P3 PRMT R4, RZ, 0x654, R4 ;  /* 0x00000654ff04b816 */ /* 0x000fc80000000004 */
[----:B------:R1:W-:Y:S01]  /*93d0*/  @!P3 SYNCS.ARRIVE.TRANS64.RED.A1T0 RZ, [R4+URZ], RZ ;  /* 0x000000ff04ffb9a7 */ /* 0x0003e2000810043f */
[----:B------:R-:W-:Y:S05]  /*93e0*/  @!P2 BRA `(.L_x_1651) ;  /* 0x000000000004a947 */ /* 0x000fea0003800000 */
[----:B------:R-:W-:Y:S01]  /*93f0*/  BPT.TRAP 0x1 ;  /* 0x000000040000795c */ /* 0x000fe20000300000 */
.L_x_1651:
[----:B------:R-:W-:Y:S05]  /*9400*/  BSYNC B0 ;  /* 0x0000000000007941 */ /* 0x000fea0003800000 */
.L_x_1650:
[----:B------:R-:W0:Y:S01]  /*9410*/  SYNCS.PHASECHK.TRANS64.TRYWAIT P2, [R82+URZ+0x2a8b0], R93 ;  /* 0x02a8b05d520075a7 */ /* 0x000e22000804017f */
[----:B------:R-:W-:Y:S04]  /*9420*/  BSSY B0, `(.L_x_1652) ;  /* 0x0000002000007945 */ /* 0x000fe80003800000 */
[----:B0-----:R-:W-:Y:S05]  /*9430*/  @!P2 BRA `(.L_x_1653) ;  /* 0x0000022000b8a947 */ /* 0x001fea0003800000 */
.L_x_1981:
[----:B------:R-:W-:Y:S05]  /*9440*/  BSYNC B0 ;  /* 0x0000000000007941 */ /* 0x000fea0003800000 */
.L_x_1652:
[----:B------:R-:W-:Y:S01]  /*9450*/  ULDC.64 UR4, c[0x0][0x328] ;  /* 0x0000ca0000047ab9 */ /* 0x000fe20000000a00 */
[----:B------:R-:W-:Y:S01]  /*9460*/  ULDC.64 UR6, c[0x0][0x318] ;  /* 0x0000c60000067ab9 */ /* 0x000fe20000000a00 */
[----:B------:R-:W-:Y:S01]  /*9470*/  IMAD R90, R90, UR4, RZ ;  /* 0x000000045a5a7c24 */ /* 0x000fe2000f8e02ff */
[----:B------:R-:W-:Y:S01]  /*9480*/  BSSY B0, `(.L_x_1654) ;  /* 0x0000034000007945 */ /* 0x000fe20003800000 */
[----:B-1----:R-:W-:-:S04]  /*9490*/  IMAD.WIDE.U32 R4, R89, UR4, RZ ;  /* 0x0000000459047c25 */ /* 0x002fc8000f8e00ff */
[----:B------:R-:W-:Y:S01]  /*94a0*/  IMAD R89, R89, UR5, R90 ;  /* 0x0000000559597c24 */ /* 0x000fe2000f8e025a */
[----:B------:R-:W-:Y:S02]  /*94b0*/  ULDC.64 UR4, c[0x0][0x338] ;  /* 0x0000ce0000047ab9 */ /* 0x000fe40000000a00 */
[----:B------:R-:W-:Y:S02]  /*94c0*/  IMAD R6, R91, UR4, RZ ;  /* 0x000000045b067c24 */ /* 0x000fe4000f8e02ff */
[----:B------:R-:W-:Y:S02]  /*94d0*/  IMAD.IADD R5, R5, 0x1, R89 ;  /* 0x0000000105057824 */ /* 0x000fe400078e0259 */
[C---:B------:R-:W-:Y:S02]  /*94e0*/  IMAD R7, R87.reuse, UR5, R6 ;  /* 0x0000000557077c24 */ /* 0x040fe4000f8e0206 */
[----:B------:R-:W-:Y:S01]  /*94f0*/  IMAD.WIDE.U32 R4, R87, UR4, R4 ;  /* 0x0000000457047c25 */ /* 0x000fe2000f8e0004 */
[----:B------:R-:W-:-:S03]  /*9500*/  ULDC.64 UR4, c[0x0][0x330] ;  /* 0x0000cc0000047ab9 */ /* 0x000fc60000000a00 */
[----:B------:R-:W-:Y:S02]  /*9510*/  IMAD.IADD R5, R5, 0x1, R7 ;  /* 0x0000000105057824 */ /* 0x000fe400078e0207 */
[----:B------:R-:W-:Y:S02]  /*9520*/  IMAD R7, R67, UR4, RZ ;  /* 0x0000000443077c24 */ /* 0x000fe4000f8e02ff */
[----:B------:R-:W-:-:S04]  /*9530*/  IMAD.WIDE.U32 R4, R22, UR4, R4 ;  /* 0x0000000416047c25 */ /* 0x000fc8000f8e0004 */
[----:B------:R-:W-:Y:S01]  /*9540*/  IMAD R7, R22, UR5, R7 ;  /* 0x0000000516077c24 */ /* 0x000fe2000f8e0207 */
[----:B------:R-:W-:-:S04]  /*9550*/  IADD3 R4, P2, R4, UR6, RZ ;  /* 0x0000000604047c10 */ /* 0x000fc8000ff5e0ff */
[----:B------:R-:W-:Y:S01]  /*9560*/  IADD3.X R5, R5, UR7, R7, P2, !PT ;  /* 0x0000000705057c10 */ /* 0x000fe200097fe407 */
[----:B------:R1:W2:Y:S01]  /*9570*/  SHFL.IDX PT, R31, R4, RZ, 0x1e1f ;  /* 0x001e1fff041f7589 */ /* 0x0002a200000e0000 */
[----:B------:R-:W-:-:S03]  /*9580*/  ISETP.GT.AND P2, PT, R92, R211, PT ;  /* 0x000000d35c00720c */ /* 0x000fc60003f44270 */
[----:B------:R1:W4:Y:S10]  /*9590*/  SHFL.IDX PT, R30, R5, RZ, 0x1e1f ;  /* 0x001e1fff051e7589 */ /* 0x00033400000e0000 */
[----:B-1----:R-:W-:Y:S05]  /*95a0*/  @!P2 BRA `(.L_x_1655) ;  /* 0x000000000084a947 */ /* 0x002fea0003800000 */
[----:B------:R-:W-:Y:S02]  /*95b0*/  ULDC UR4, c[0x0][0x2f4] ;  /* 0x0000bd0000047ab9 */ /* 0x000fe40000000800 */
[----:B------:R-:W-:-:S13]  /*95c0*/  ISETP.GE.AND P5, PT, R18, UR4, PT ;  /* 0x0000000412007c0c */ /* 0x000fda000bfa6270 */
[----:B------:R-:W1:Y:S01]  /*95d0*/  @!P5 LDS.128 R4, [R86+0xc400] ;  /* 0x00c400005604d984 */ /* 0x000e620000000c00 */
[----:B--2---:R-:W-:-:S05]  /*95e0*/  @!P5 IADD3 R12, P2, R18, R31, RZ ;  /* 0x0000001f120cd210 */ /* 0x004fca0007f5e0ff */
[----:B----4-:R-:W-:Y:S01]  /*95f0*/  @!P5 IMAD.X R13, R30, 0x1, R19, P2 ;  /* 0x000000011e0dd824 */ /* 0x010fe200010e0613 */
        /* <DEDUP_REMOVED lines=9> */
[----:B------:R-:W-:-:S05]  /*9690*/  @!P5 IMAD.SHL.U32 R15, R213, 0x10, RZ ;  /* 0x00000010d50fd824 */ /* 0x000fca00078e00ff */
[----:B---3--:R-:W-:-:S04]  /*96a0*/  @!P5 IADD3 R14, P6, R15, R31, RZ ;  /* 0x0000001f0f0ed210 */ /* 0x008fc80007fde0ff */
        /* <DEDUP_REMOVED lines=17> */
.L_x_1655:
[----:B------:R-:W-:Y:S05]  /*97c0*/  BSYNC B0 ;  /* 0x0000000000007941 */ /* 0x000fea0003800000 */
.L_x_1654:
[----:B------:R-:W-:Y:S01]  /*97d0*/  @!PT LDS RZ, [RZ] ;  /* 0x00000000fffff984 */ /* 0x000fe20000000800 */
[----:B------:R-:W-:Y:S01]  /*97e0*/  @!PT LDS RZ, [RZ] ;  /* 0x00000000fffff984 */ /* 0x000fe20000000800 */
[----:B------:R-:W-:Y:S01]  /*97f0*/  @!PT LDS RZ, [RZ] ;  /* 0x00000000fffff984 */ /* 0x000fe20000000800 */
[----:B------:R-:W-:Y:S01]  /*9800*/  @!PT LDS RZ, [RZ] ;  /* 0x00000000fffff984 */ /* 0x000fe20000000800 */
[----:B------:R5:W-:Y:S06]  /*9810*/  MEMBAR.ALL.CTA ;  /* 0x0000000000007992 */ /* 0x000bec0000008000 */
[----:B-----5:R-:W5:Y:S01]  /*9820*/  FENCE.VIEW.ASYNC.S ;  /* 0x00000000000073c6 */ /* 0x020f620000000000 */
[----:B------:R-:W-:Y:S02]  /*9830*/  VIADD R200, R200, 0x1 ;  /* 0x00000001c8c87836 */ /* 0x000fe40000000000 */
[----:B0-----:R-:W-:Y:S01]  /*9840*/  @!P3 VIADD R82, R82, 0x2a8c0 ;  /* 0x0002a8c05252b836 */ /* 0x001fe20000000000 */
[----:B-----5:R0:W-:Y:S02]  /*9850*/  BAR.SYNC.DEFER_BLOCKING R65, 0x80 ;  /* 0x000200410000751d */ /* 0x0201e40000010000 */
[----:B------:R-:W-:-:S02]  /*9860*/  ISETP.NE.AND P2, PT, R200, 0x2, PT ;  /* 0x00000002c800780c */ /* 0x000fc40003f45270 */
[----:B------:R-:W-:Y:S02]  /*9870*/  @!P3 PRMT R82, RZ, 0x654, R82 ;  /* 0x00000654ff52b816 */ /* 0x000fe40000000052 */
[----:B-1----:R-:W-:Y:S02]  /*9880*/  SEL R5, RZ, 0x1, P2 ;  /* 0x00000001ff057807 */ /* 0x002fe40001000000 */
[----:B------:R-:W-:Y:S02]  /*9890*/  SEL R200, R200, RZ, P2 ;  /* 0x000000ffc8c87207 */ /* 0x000fe40001000000 */
[----:B------:R-:W-:Y:S01]  /*98a0*/  LOP3.LUT R210, R210, R5, RZ, 0x3c, !PT ;  /* 0x00000005d2d27212 */ /* 0x000fe200078e3cff */
[----:B------:R0:W-:Y:S01]  /*98b0*/  @!P3 SYNCS.ARRIVE.TRANS64.RED.A1T0 RZ, [R82+URZ], RZ ;  /* 0x000000ff52ffb9a7 */ /* 0x0001e2000810043f */
[----:B------:R-:W-:Y:S05]  /*98c0*/  @P1 BRA `(.L_x_1656) ;  /* 0xffffff8c00801947 */ /* 0x000fea000383ffff */
[----:B------:R-:W1:Y:S01]  /*98d0*/  S2R R4, SR_TID.X ;  /* 0x0000000000047919 */ /* 0x000e620000002100 */
[----:B------:R-:W-:Y:S02]  /*98e0*/  PLOP3.LUT P0, PT, PT, PT, PT, 0x8, 0x0 ;  /* 0x000000000000781c */ /* 0x000fe40003f0e170 */
[----:B-1----:R-:W-:-:S04]  /*98f0*/  SHF.R.U32.HI R4, RZ, 0x7, R4 ;  /* 0x00000007ff047819 */ /* 0x002fc80000011604 */
[----:B------:R-:W-:-:S13]  /*9900*/  ISETP.NE.AND P4, PT, R4, 0x1, PT ;  /* 0x000000010400780c */ /* 0x000fda0003f85270 */
[----:B------:R-:W-:Y:S06]  /*9910*/  @!P4 BAR.ARV 0x9, 0x100 ;  /* 0x024400000000cb1d */ /* 0x000fec0000002000 */
.L_x_1593:
[----:B------:R-:W1:Y:S01]  /*9920*/  LDC R0, c[0x0][0x448] ;  /* 0x00011200ff007b82 */ /* 0x000e620000000800 */
[----:B------:R-:W-:-:S07]  /*9930*/  IADD3 R5, R203, 0x1, -R202 ;  /* 0x00000001cb057810 */ /* 0x000fce0007ffe8ca */
[----:B------:R-:W0:Y:S01]  /*9940*/  LDC.64 R6, c[0x0][0x9e0] ;  /* 0x00027800ff067b82 */ /* 0x000e220000000a00 */
[----:B-1----:R-:W-:Y:S01]  /*9950*/  ISETP.NE.AND P1, PT, R0, 0x1, PT ;  /* 0x000000010000780c */ /* 0x002fe20003f25270 */
[----:B------:R-:W-:Y:S01]  /*9960*/  VIADD R0, R212, 0x7f ;  /* 0x0000007fd4007836 */ /* 0x000fe20000000000 */
[----:B0-----:R-:W-:-:S11]  /*9970*/  ISETP.GE.AND P2, PT, R7, 0x1, PT ;  /* 0x000000010700780c */ /* 0x001fd60003f46270 */
[----:B------:R-:W0:Y:S08]  /*9980*/  @P1 LDC R3, c[0x0][0x44c] ;  /* 0x00011300ff031b82 */ /* 0x000e300000000800 */
[----:B------:R-:W1:Y:S01]  /*9990*/  @P1 LDC R2, c[0x0][0x450] ;  /* 0x00011400ff021b82 */ /* 0x000e620000000800 */
[----:B0-----:R-:W-:-:S05]  /*99a0*/  @P1 IMAD.HI.U32 R3, R0, R3, RZ ;  /* 0x0000000300031227 */ /* 0x001fca00078e00ff */
[----:B-1----:R-:W-:-:S05]  /*99b0*/  @P1 SHF.R.U32.HI R0, RZ, R2, R3 ;  /* 0x00000002ff001219 */ /* 0x002fca0000011603 */
[----:B------:R-:W-:Y:S01]  /*99c0*/  IMAD.IADD R3, R5, 0x1, R0 ;  /* 0x0000000105037824 */ /* 0x000fe200078e0200 */
[----:B------:R-:W-:Y:S06]  /*99d0*/  @P0 BRA `(.L_x_1657) ;  /* 0x00000000000c0947 */ /* 0x000fec0003800000 */
[----:B------:R-:W0:Y:S01]  /*99e0*/  FENCE.VIEW.ASYNC.G ;  /* 0x00000000000073c6 */ /* 0x000e220000000100 */
[----:B------:R-:W-:Y:S05]  /*99f0*/  WARPSYNC.ALL ;  /* 0x0000000000007948 */ /* 0x000fea0003800000 */
[----:B0-----:R-:W-:Y:S06]  /*9a00*/  BAR.ARV 0xc, 0x180 ;  /* 0x0306000000007b1d */ /* 0x001fec0000002000 */
.L_x_1657:
[----:B------:R-:W-:Y:S01]  /*9a10*/  IMAD.IADD R0, R3, 0x1, R6 ;  /* 0x0000000103007824 */ /* 0x000fe200078e0206 */
[----:B------:R-:W-:Y:S06]  /*9a20*/  @!P2 BRA `(.L_x_1658) ;  /* 0x000000000048a947 */ /* 0x000fec0003800000 */
[C---:B------:R-:W-:Y:S01]  /*9a30*/  ISETP.GT.AND P0, PT, R3.reuse, RZ, PT ;  /* 0x000000ff0300720c */ /* 0x040fe20003f04270 */
[----:B------:R-:W-:Y:S01]  /*9a40*/  BSSY B0, `(.L_x_1659) ;  /* 0x000000e000007945 */ /* 0x000fe20003800000 */
[----:B------:R-:W-:-:S11]  /*9a50*/  VIADD R2, R3, 0xffffffff ;  /* 0xffffffff03027836 */ /* 0x000fd60000000000 */
[----:B------:R-:W-:Y:S05]  /*9a60*/  @P0 BRA `(.L_x_1660) ;  /* 0x00000000001c0947 */ /* 0x000fea0003800000 */
[----:B------:R-:W-:Y:S02]  /*9a70*/  ISETP.NE.AND P0, PT, R7, 0x1, PT ;  /* 0x000000010700780c */ /* 0x000fe40003f05270 */
[----:B------:R-:W-:-:S11]  /*9a80*/  IADD3 R3, -R3, RZ, RZ ;  /* 0x000000ff03037210 */ /* 0x000fd60007ffe1ff */
[----:B------:R-:W0:Y:S02]  /*9a90*/  @P0 LDC.64 R4, c[0x0][0x9e8] ;  /* 0x00027a00ff040b82 */ /* 0x000e240000000a00 */
[----:B0-----:R-:W-:-:S05]  /*9aa0*/  @P0 IMAD.HI.U32 R2, R3, R4, RZ ;  /* 0x0000000403020227 */ /* 0x001fca00078e00ff */
[----:B------:R-:W-:-:S04]  /*9ab0*/  @P0 SHF.R.U32.HI R3, RZ, R5, R2 ;  /* 0x00000005ff030219 */ /* 0x000fc80000011602 */
[----:B------:R-:W-:Y:S01]  /*9ac0*/  LOP3.LUT R2, RZ, R3, RZ, 0x33, !PT ;  /* 0x00000003ff027212 */ /* 0x000fe200078e33ff */
[----:B------:R-:W-:Y:S06]  /*9ad0*/  BRA `(.L_x_1661) ;  /* 0x0000000000107947 */ /* 0x000fec0003800000 */
.L_x_1660:
[----:B------:R-:W-:-:S13]  /*9ae0*/  ISETP.NE.AND P0, PT, R7, 0x1, PT ;  /* 0x000000010700780c */ /* 0x000fda0003f05270 */
[----:B------:R-:W0:Y:S02]  /*9af0*/  @P0 LDC.64 R4, c[0x0][0x9e8] ;  /* 0x00027a00ff040b82 */ /* 0x000e240000000a00 */
[----:B0-----:R-:W-:-:S05]  /*9b00*/  @P0 IMAD.HI.U32 R4, R2, R4, RZ ;  /* 0x0000000402040227 */ /* 0x001fca00078e00ff */
[----:B------:R-:W-:-:S07]  /*9b10*/  @P0 SHF.R.U32.HI R2, RZ, R5, R4 ;  /* 0x00000005ff020219 */ /* 0x000fce0000011604 */
.L_x_1661:
[----:B------:R-:W-:Y:S05]  /*9b20*/  BSYNC B0 ;  /* 0x0000000000007941 */ /* 0x000fea0003800000 */
.L_x_1659:
[----:B------:R-:W-:-:S05]  /*9b30*/  IMAD R3, R2, R7, R7 ;  /* 0x0000000702037224 */ /* 0x000fca00078e0207 */
[----:B------:R-:W-:-:S07]  /*9b40*/  VIMNMX R0, R0, R3, PT ;  /* 0x0000000300007248 */ /* 0x000fce0003fe0100 */
.L_x_1658:
[----:B------:R-:W0:Y:S01]  /*9b50*/  @P1 LDC R5, c[0x0][0x44c] ;  /* 0x00011300ff051b82 */ /* 0x000e220000000800 */
[----:B------:R-:W-:Y:S01]  /*9b60*/  VIADD R0, R0, 0x7f ;  /* 0x0000007f00007836 */ /* 0x000fe20000000000 */
[----:B------:R-:W-:-:S04]  /*9b70*/  ULDC UR4, c[0x0][0x9dc] ;  /* 0x0002770000047ab9 */ /* 0x000fc80000000800 */
[----:B------:R-:W-:Y:S02]  /*9b80*/  SHF.R.S32.HI R3, RZ, 0x1f, R0 ;  /* 0x0000001fff037819 */ /* 0x000fe40000011400 */
[----:B------:R-:W1:Y:S02]  /*9b90*/  @P1 LDC R9, c[0x0][0x450] ;  /* 0x00011400ff091b82 */ /* 0x000e640000000800 */
[----:B------:R-:W-:-:S04]  /*9ba0*/  LEA.HI R3, R3, R0, RZ, 0x7 ;  /* 0x0000000003037211 */ /* 0x000fc800078f38ff */
[----:B------:R-:W-:-:S04]  /*9bb0*/  SHF.R.S32.HI R0, RZ, 0x7, R3 ;  /* 0x00000007ff007819 */ /* 0x000fc80000011403 */
[----:B------:R-:W-:Y:S01]  /*9bc0*/  VIMNMX R89, R27, R0, PT ;  /* 0x000000001b597248 */ /* 0x000fe20003fe0100 */
        /* <DEDUP_REMOVED lines=16> */
.L_x_1664:
[----:B------:R-:W-:-:S13]  /*9cd0*/  ISETP.NE.AND P0, PT, R7, 0x1, PT ;  /* 0x000000010700780c */ /* 0x000fda0003f05270 */
[----:B------:R-:W0:Y:S02]  /*9ce0*/  @P0 LDC.64 R4, c[0x0][0x9e8] ;  /* 0x00027a00ff040b82 */ /* 0x000e240000000a00 */
[----:B0-----:R-:W-:-:S05]  /*9cf0*/  @P0 IMAD.HI.U32 R4, R2, R4, RZ ;  /* 0x0000000402040227 */ /* 0x001fca00078e00ff */
[----:B------:R-:W-:-:S07]  /*9d00*/  @P0 SHF.R.U32.HI R2, RZ, R5, R4 ;  /* 0x00000005ff020219 */ /* 0x000fce0000011604 */
.L_x_1665:
[----:B------:R-:W-:Y:S05]  /*9d10*/  BSYNC B0 ;  /* 0x0000000000007941 */ /* 0x000fea0003800000 */
.L_x_1663:
[----:B------:R-:W-:-:S05]  /*9d20*/  IMAD R3, R2, R7, RZ ;  /* 0x0000000702037224 */ /* 0x000fca00078e02ff */
[----:B------:R-:W-:-:S07]  /*9d30*/  VIMNMX R0, R0, R3, !PT ;  /* 0x0000000300007248 */ /* 0x000fce0007fe0100 */
.L_x_1662:
[----:B------:R-:W-:Y:S02]  /*9d40*/  SHF.R.S32.HI R3, RZ, 0x1f, R0 ;  /* 0x0000001fff037819 */ /* 0x000fe40000011400 */
[----:B------:R-:W-:Y:S02]  /*9d50*/  CS2R R120, SRZ ;  /* 0x0000000000787805 */ /* 0x000fe4000001ff00 */
[----:B------:R-:W-:Y:S01]  /*9d60*/  PLOP3.LUT P0, PT, PT, PT, PT, 0x80, 0x0 ;  /* 0x000000000000781c */ /* 0x000fe20003f0f070 */
[----:B------:R-:W-:Y:S01]  /*9d70*/  IMAD.MOV.U32 R95, RZ, RZ, RZ ;  /* 0x000000ffff5f7224 */ /* 0x000fe200078e00ff */
[----:B------:R-:W-:Y:S02]  /*9d80*/  LEA.HI R3, R3, R0, RZ, 0x7 ;  /* 0x0000000003037211 */ /* 0x000fe400078f38ff */
[----:B------:R-:W-:Y:S02]  /*9d90*/  CS2R R34, SRZ ;  /* 0x0000000000227805 */ /* 0x000fe4000001ff00 */
[----:B------:R-:W-:-:S02]  /*9da0*/  CS2R R76, SRZ ;  /* 0x00000000004c7805 */ /* 0x000fc4000001ff00 */
[----:B------:R-:W-:Y:S02]  /*9db0*/  CS2R R112, SRZ ;  /* 0x0000000000707805 */ /* 0x000fe4000001ff00 */
[----:B------:R-:W-:Y:S02]  /*9dc0*/  SHF.R.S32.HI R3, RZ, 0x7, R3 ;  /* 0x00000007ff037819 */ /* 0x000fe40000011403 */
[----:B------:R-:W-:Y:S02]  /*9dd0*/  CS2R R84, SRZ ;  /* 0x0000000000547805 */ /* 0x000fe4000001ff00 */
[----:B------:R-:W-:Y:S01]  /*9de0*/  CS2R R68, SRZ ;  /* 0x0000000000447805 */ /* 0x000fe2000001ff00 */
[----:B------:R-:W-:Y:S01]  /*9df0*/  IMAD.MOV.U32 R111, RZ, RZ, RZ ;  /* 0x000000ffff6f7224 */ /* 0x000fe200078e00ff */
[----:B------:R-:W-:Y:S02]  /*9e00*/  VIMNMX R229, RZ, R3, !PT ;  /* 0x00000003ffe57248 */ /* 0x000fe40007fe0100 */
[----:B------:R-:W-:-:S02]  /*9e10*/  CS2R R26, SRZ ;  /* 0x00000000001a7805 */ /* 0x000fc4000001ff00 */
[----:B------:R-:W-:Y:S02]  /*9e20*/  CS2R R52, SRZ ;  /* 0x0000000000347805 */ /* 0x000fe4000001ff00 */
[----:B------:R-:W-:Y:S02]  /*9e30*/  CS2R R104, SRZ ;  /* 0x0000000000687805 */ /* 0x000fe4000001ff00 */
[----:B------:R-:W-:Y:S01]  /*9e40*/  ISETP.GT.AND P1, PT, R89, R229, PT ;  /* 0x000000e55900720c */ /* 0x000fe20003f24270 */
[----:B------:R-:W-:Y:S01]  /*9e50*/  IMAD.MOV.U32 R82, RZ, RZ, RZ ;  /* 0x000000ffff527224 */ /* 0x000fe200078e00ff */
[----:B------:R-:W-:Y:S01]  /*9e60*/  CS2R R60, SRZ ;  /* 0x00000000003c7805 */ /* 0x000fe2000001ff00 */
[----:B------:R-:W-:Y:S01]  /*9e70*/  IMAD.MOV.U32 R91, RZ, RZ, RZ ;  /* 0x000000ffff5b7224 */ /* 0x000fe200078e00ff */
[----:B------:R-:W-:Y:S02]  /*9e80*/  CS2R R42, SRZ ;  /* 0x00000000002a7805 */ /* 0x000fe4000001ff00 */
[----:B------:R-:W-:-:S02]  /*9e90*/  CS2R R44, SRZ ;  /* 0x00000000002c7805 */ /* 0x000fc4000001ff00 */
[----:B------:R-:W-:Y:S01]  /*9ea0*/  CS2R R96, SRZ ;  /* 0x0000000000607805 */ /* 0x000fe2000001ff00 */
[----:B------:R-:W-:Y:S01]  /*9eb0*/  IMAD.MOV.U32 R102, RZ, RZ, RZ ;  /* 0x000000ffff667224 */ /* 0x000fe200078e00ff */
        /* <DEDUP_REMOVED lines=16> */
[----:B------:R-:W-:-:S02]  /*9fc0*/  CS2R R58, SRZ ;  /* 0x00000000003a7805 */ /* 0x000fc4000001ff00 */
[----:B------:R-:W-:Y:S02]  /*9fd0*/  CS2R R12, SRZ ;  /* 0x00000000000c7805 */ /* 0x000fe4000001ff00 */
[----:B------:R-:W-:Y:S02]  /*9fe0*/  CS2R R64, SRZ ;  /* 0x0000000000407805 */ /* 0x000fe4000001ff00 */
[----:B--2-4-:R-:W-:Y:S02]  /*9ff0*/  CS2R R30, SRZ ;  /* 0x00000000001e7805 */ /* 0x014fe4000001ff00 */
[----:B------:R-:W-:Y:S02]  /*a000*/  CS2R R6, SRZ ;  /* 0x0000000000067805 */ /* 0x000fe4000001ff00 */
[----:B---3--:R-:W-:Y:S02]  /*a010*/  CS2R R14, SRZ ;  /* 0x00000000000e7805 */ /* 0x008fe4000001ff00 */
        /* <DEDUP_REMOVED lines=14> */
[----:B------:R-:W-:Y:S01]  /*a100*/  MOV R132, RZ ;  /* 0x000000ff00847202 */ /* 0x000fe20000000f00 */
[----:B------:R-:W-:Y:S02]  /*a110*/  IMAD.MOV.U32 R25, RZ, RZ, RZ ;  /* 0x000000ffff197224 */ /* 0x000fe400078e00ff */
[----:B------:R-:W-:Y:S01]  /*a120*/  IMAD.MOV.U32 R134, RZ, RZ, RZ ;  /* 0x000000ffff867224 */ /* 0x000fe200078e00ff */
[----:B------:R-:W-:Y:S06]  /*a130*/  @!P1 BRA `(.L_x_1666) ;  /* 0x0000015c00a89947 */ /* 0x000fec0003800000 */
[----:B------:R-:W-:-:S03]  /*a140*/  UMOV UR4, 0xffffffff ;  /* 0xffffffff00047882 */ /* 0x000fc60000000000 */
[----:B------:R-:W-:Y:S05]  /*a150*/  BRA.DIV UR4, `(.L_x_1667) ;  /* 0x0000021604847947 */ /* 0x000fea000b800000 */
[----:B------:R-:W0:Y:S02]  /*a160*/  S2R R0, SR_TID.X ;  /* 0x0000000000007919 */ /* 0x000e240000002100 */
[----:B0-----:R-:W-:-:S05]  /*a170*/  VIADD R2, R0, 0xffffff80 ;  /* 0xffffff8000027836 */ /* 0x001fca0000000000 */
[----:B------:R-:W-:-:S04]  /*a180*/  SHF.R.S32.HI R0, RZ, 0x1f, R2 ;  /* 0x0000001fff007819 */ /* 0x000fc80000011402 */
[----:B------:R-:W-:-:S04]  /*a190*/  LEA.HI R0, R0, R2, RZ, 0x7 ;  /* 0x0000000200007211 */ /* 0x000fc800078f38ff */
[----:B------:R-:W-:-:S05]  /*a1a0*/  SHF.R.S32.HI R0, RZ, 0x7, R0 ;  /* 0x00000007ff007819 */ /* 0x000fca0000011400 */
[----:B------:R0:W1:Y:S02]  /*a1b0*/  SHFL.IDX PT, R218, R0, RZ, 0x1f ;  /* 0x00001fff00da7589 */ /* 0x00006400000e0000 */
.L_x_1984:
[----:B01----:R-:W-:Y:S01]  /*a1c0*/  LEA.HI R0, R218, R218, RZ, 0x1 ;  /* 0x000000dada007211 */ /* 0x003fe200078f08ff */
[----:B------:R-:W-:-:S03]  /*a1d0*/  ULOP3.LUT UP0, URZ, UR39, 0x3ff, URZ, 0xc0, !UPT ;  /* 0x000003ff273f7892 */ /* 0x000fc6000f80c03f */
[----:B------:R-:W-:-:S03]  /*a1e0*/  LOP3.LUT R3, R0, 0x3e, RZ, 0xc0, !PT ;  /* 0x0000003e00037812 */ /* 0x000fc600078ec0ff */
[----:B------:R-:W-:Y:S02]  /*a1f0*/  PLOP3.LUT P0, PT, PT, PT, UP0, 0x80, 0x0 ;  /* 0x000000000000781c */ /* 0x000fe40003f0f008 */
[----:B------:R-:W-:-:S05]  /*a200*/  IMAD.IADD R3, R218, 0x1, -R3 ;  /* 0x00000001da037824 */ /* 0x000fca00078e0a03 */
        /* <DEDUP_REMOVED lines=20> */
.L_x_1668:
[----:B------:R-:W-:Y:S01]  /*a350*/  ULDC.64 UR4, c[0x0][0x990] ;  /* 0x0002640000047ab9 */ /* 0x000fe20000000a00 */
[----:B------:R-:W-:Y:S01]  /*a360*/  ULDC.64 UR6, c[0x0][0x998] ;  /* 0x0002660000067ab9 */ /* 0x000fe20000000a00 */
[----:B------:R-:W-:Y:S02]  /*a370*/  ISETP.NE.U32.AND P0, PT, RZ, UR4, PT ;  /* 0x00000004ff007c0c */ /* 0x000fe4000bf05070 */
[----:B------:R-:W-:Y:S02]  /*a380*/  ISETP.NE.U32.AND P1, PT, RZ, UR6, PT ;  /* 0x00000006ff007c0c */ /* 0x000fe4000bf25070 */
[----:B------:R-:W-:Y:S02]  /*a390*/  ISETP.NE.AND.EX P0, PT, RZ, UR5, PT, P0 ;  /* 0x00000005ff007c0c */ /* 0x000fe4000bf05300 */
[----:B------:R-:W-:-:S11]  /*a3a0*/  ISETP.NE.AND.EX P1, PT, RZ, UR7, PT, P1 ;  /* 0x00000007ff007c0c */ /* 0x000fd6000bf25310 */
[----:B------:R-:W0:Y:S01]  /*a3b0*/  @P0 LDC.64 R6, c[0x0][0x9a8] ;  /* 0x00026a00ff060b82 */ /* 0x000e220000000a00 */
[--C-:B------:R-:W-:Y:S02]  /*a3c0*/  @P0 SHF.R.S32.HI R3, RZ, 0x1f, R23.reuse ;  /* 0x0000001fff030819 */ /* 0x100fe40000011417 */
[----:B------:R-:W-:Y:S02]  /*a3d0*/  @P1 SHF.R.S32.HI R5, RZ, 0x1f, R23 ;  /* 0x0000001fff051819 */ /* 0x000fe40000011417 */
[----:B------:R-:W-:-:S03]  /*a3e0*/  @P0 SHF.R.S32.HI R15, RZ, 0x1f, R22 ;  /* 0x0000001fff0f0819 */ /* 0x000fc60000011416 */
[----:B------:R-:W1:Y:S08]  /*a3f0*/  @P1 LDC.64 R8, c[0x0][0x9b8] ;  /* 0x00026e00ff081b82 */ /* 0x000e700000000a00 */
[----:B------:R-:W2:Y:S08]  /*a400*/  @P0 LDC.64 R10, c[0x0][0x9b0] ;  /* 0x00026c00ff0a0b82 */ /* 0x000eb00000000a00 */
[----:B------:R-:W3:Y:S01]  /*a410*/  @P1 LDC.64 R12, c[0x0][0x9c0] ;  /* 0x00027000ff0c1b82 */ /* 0x000ee20000000a00 */
[----:B0-----:R-:W-:-:S02]  /*a420*/  @P0 IMAD R0, R3, R6, RZ ;  /* 0x0000000603000224 */ /* 0x001fc400078e02ff */
[----:B------:R-:W-:-:S04]  /*a430*/  @P0 IMAD.WIDE.U32 R2, R23, R6, RZ ;  /* 0x0000000617020225 */ /* 0x000fc800078e00ff */
[----:B------:R-:W-:Y:S02]  /*a440*/  @P0 IMAD R7, R23, R7, R0 ;  /* 0x0000000717070224 */ /* 0x000fe400078e0200 */
[-C--:B-1----:R-:W-:Y:S02]  /*a450*/  @P1 IMAD R4, R5, R8.reuse, RZ ;  /* 0x0000000805041224 */ /* 0x082fe400078e02ff */
[----:B------:R-:W-:Y:S01]  /*a460*/  @P0 IMAD.IADD R3, R3, 0x1, R7 ;  /* 0x0000000103030824 */ /* 0x000fe200078e0207 */
[----:B------:R-:W-:Y:S01]  /*a470*/  @P1 SHF.R.S32.HI R7, RZ, 0x1f, R22 ;  /* 0x0000001fff071819 */ /* 0x000fe20000011416 */
[C---:B------:R-:W-:Y:S02]  /*a480*/  @P1 IMAD R9, R23.reuse, R9, R4 ;  /* 0x0000000917091224 */ /* 0x040fe400078e0204 */
[----:B------:R-:W-:-:S04]  /*a490*/  @P1 IMAD.WIDE.U32 R4, R23, R8, RZ ;  /* 0x0000000817041225 */ /* 0x000fc800078e00ff */
[----:B--2---:R-:W-:Y:S02]  /*a4a0*/  @P0 IMAD R0, R15, R10, RZ ;  /* 0x0000000a0f000224 */ /* 0x004fe400078e02ff */
[----:B------:R-:W-:Y:S02]  /*a4b0*/  @P1 IMAD.IADD R5, R5, 0x1, R9 ;  /* 0x0000000105051824 */ /* 0x000fe400078e0209 */
[C---:B------:R-:W-:Y:S02]  /*a4c0*/  @P0 IMAD R9, R22.reuse, R11, R0 ;  /* 0x0000000b16090224 */ /* 0x040fe400078e0200 */
[----:B---3--:R-:W-:Y:S02]  /*a4d0*/  @P1 IMAD R6, R7, R12, RZ ;  /* 0x0000000c07061224 */ /* 0x008fe400078e02ff */
[----:B------:R-:W-:-:S04]  /*a4e0*/  @P0 IMAD.WIDE.U32 R2, R22, R10, R2 ;  /* 0x0000000a16020225 */ /* 0x000fc800078e0002 */
[C---:B------:R-:W-:Y:S02]  /*a4f0*/  @P1 IMAD R11, R22.reuse, R13, R6 ;  /* 0x0000000d160b1224 */ /* 0x040fe400078e0206 */
[----:B------:R-:W-:Y:S01]  /*a500*/  @P1 IMAD.WIDE.U32 R6, R22, R12, R4 ;  /* 0x0000000c16061225 */ /* 0x000fe200078e0004 */
[----:B------:R-:W-:Y:S01]  /*a510*/  @P0 LEA R4, P2, R2, UR4, 0x2 ;  /* 0x0000000402040c11 */ /* 0x000fe2000f8410ff */
[----:B------:R-:W-:Y:S02]  /*a520*/  ULDC UR4, c[0x0][0x3f4] ;  /* 0x0000fd0000047ab9 */ /* 0x000fe40000000800 */
[----:B------:R-:W-:Y:S01]  /*a530*/  @P0 IMAD.IADD R5, R3, 0x1, R9 ;  /* 0x0000000103050824 */ /* 0x000fe200078e0209 */
[----:B------:R-:W-:Y:S01]  /*a540*/  @P1 LEA R8, P3, R6, UR6, 0x2 ;  /* 0x0000000606081c11 */ /* 0x000fe2000f8610ff */
[----:B------:R-:W-:Y:S02]  /*a550*/  @P1 IMAD.IADD R3, R7, 0x1, R11 ;  /* 0x0000000107031824 */ /* 0x000fe400078e020b */
[----:B------:R-:W-:Y:S01]  /*a560*/  IMAD.MOV.U32 R0, RZ, RZ, 0x3f800000 ;  /* 0x3f800000ff007424 */ /* 0x000fe200078e00ff */
[----:B------:R-:W-:-:S02]  /*a570*/  @P0 LEA.HI.X R5, R2, UR5, R5, 0x2, P2 ;  /* 0x0000000502050c11 */ /* 0x000fc400090f1405 */
[----:B------:R-:W-:Y:S02]  /*a580*/  @P1 LEA.HI.X R9, R6, UR7, R3, 0x2, P3 ;  /* 0x0000000706091c11 */ /* 0x000fe400098f1403 */
[----:B------:R-:W-:-:S03]  /*a590*/  MOV R3, 0x3f800000 ;  /* 0x3f80000000037802 */ /* 0x000fc60000000f00 */
        /* <DEDUP_REMOVED lines=10> */
[----:B------:R-:W-:-:S05]  /*a640*/  IMAD.U32 R3, RZ, RZ, UR4 ;  /* 0x00000004ff037e24 */ /* 0x000fca000f8e00ff */
[----:B------:R-:W-:-:S04]  /*a650*/  SHF.L.U32 R3, R3, 0x1f, RZ ;  /* 0x0000001f03037819 */ /* 0x000fc800000006ff */
[----:B------:R0:W1:Y:S03]  /*a660*/  SYNCS.PHASECHK.TRANS64.TRYWAIT P0, [R16+URZ+0x2a800], R3 ;  /* 0x02a80003100075a7 */ /* 0x000066000800017f */
[----:B-1----:R-:W-:Y:S05]  /*a670*/  @!P0 NANOSLEEP.SYNCS 0x989680 ;  /* 0x009896800000895d */ /* 0x002fea0003900000 */
[----:B------:R-:W1:Y:S01]  /*a680*/  @!P0 SYNCS.PHASECHK.TRANS64 P0, [R16+URZ+0x2a800], R3 ;  /* 0x02a80003100085a7 */ /* 0x000e62000800007f */
[----:B------:R-:W-:Y:S04]  /*a690*/  BSSY B0, `(.L_x_1670) ;  /* 0x0000006000007945 */ /* 0x000fe80003800000 */
[----:B-1----:R-:W-:Y:S05]  /*a6a0*/  @P0 BRA `(.L_x_1671) ;  /* 0x0000000000100947 */ /* 0x002fea0003800000 */
.L_x_1672:
[----:B-1----:R1:W2:Y:S02]  /*a6b0*/  SYNCS.PHASECHK.TRANS64.TRYWAIT P0, [R16+URZ+0x2a800], R3 ;  /* 0x02a80003100075a7 */ /* 0x0022a4000800017f */
[----:B--2---:R-:W-:Y:S05]  /*a6c0*/  @!P0 NANOSLEEP.SYNCS 0x989680 ;  /* 0x009896800000895d */ /* 0x004fea0003900000 */
[----:B------:R-:W2:Y:S02]  /*a6d0*/  @!P0 SYNCS.PHASECHK.TRANS64 P0, [R16+URZ+0x2a800], R3 ;  /* 0x02a80003100085a7 */ /* 0x000ea4000800007f */
[----:B--2---:R-:W-:Y:S05]  /*a6e0*/  @!P0 BRA `(.L_x_1672) ;  /* 0xfffffffc00f08947 */ /* 0x004fea000383ffff */
.L_x_1671:
[----:B------:R-:W-:Y:S05]  /*a6f0*/  BSYNC B0 ;  /* 0x0000000000007941 */ /* 0x000fea0003800000 */
.L_x_1670:
[----:B------:R-:W-:Y:S05]  /*a700*/  BRA `(.L_x_1673) ;  /* 0x0000006c00e07947 */ /* 0x000fea0003800000 */
.L_x_1669:
[----:B------:R-:W-:Y:S01]  /*a710*/  ULOP3.LUT UP0, URZ, UR39, 0x1bf, URZ, 0xc0, !UPT ;  /* 0x000001bf273f7892 */ /* 0x000fe2000f80c03f */
[----:B-----5:R-:W-:Y:S01]  /*a720*/  SHF.R.S32.HI R0, RZ, 0x1f, R24 ;  /* 0x0000001fff007819 */ /* 0x020fe20000011418 */
[----:B------:R-:W-:Y:S01]  /*a730*/  ULDC.64 UR4, c[0x0][0x3f8] ;  /* 0x0000fe0000047ab9 */ /* 0x000fe20000000a00 */
[----:B------:R-:W-:Y:S01]  /*a740*/  ULDC.64 UR6, c[0x0][0x408] ;  /* 0x0001020000067ab9 */ /* 0x000fe20000000a00 */
[----:B------:R-:W-:Y:S02]  /*a750*/  IMAD.WIDE.U32 R26, R24, UR4, RZ ;  /* 0x00000004181a7c25 */ /* 0x000fe4000f8e00ff */
[----:B------:R-:W-:Y:S02]  /*a760*/  PLOP3.LUT P0, PT, PT, PT, UP0, 0x80, 0x0 ;  /* 0x000000000000781c */ /* 0x000fe40003f0f008 */
[C---:B------:R-:W-:Y:S02]  /*a770*/  IMAD R3, R0.reuse, UR4, RZ ;  /* 0x0000000400037c24 */ /* 0x040fe4000f8e02ff */
[----:B------:R-:W-:-:S02]  /*a780*/  IMAD R5, R0, UR6, RZ ;  /* 0x0000000600057c24 */ /* 0x000fc4000f8e02ff */
[C---:B------:R-:W-:Y:S02]  /*a790*/  IMAD R3, R24.reuse, UR5, R3 ;  /* 0x0000000518037c24 */ /* 0x040fe4000f8e0203 */
[C---:B------:R-:W-:Y:S02]  /*a7a0*/  IMAD R5, R24.reuse, UR7, R5 ;  /* 0x0000000718057c24 */ /* 0x040fe4000f8e0205 */
[----:B------:R-:W-:-:S04]  /*a7b0*/  IMAD.WIDE.U32 R24, R24, UR6, RZ ;  /* 0x0000000618187c25 */ /* 0x000fc8000f8e00ff */
[----:B------:R-:W-:Y:S02]  /*a7c0*/  IMAD.IADD R29, R3, 0x1, R27 ;  /* 0x00000001031d7824 */ /* 0x000fe400078e021b */
[----:B------:R-:W-:Y:S01]  /*a7d0*/  IMAD.IADD R31, R5, 0x1, R25 ;  /* 0x00000001051f7824 */ /* 0x000fe200078e0219 */
        /* <DEDUP_REMOVED lines=17> */
.L_x_1674:
[----:B------:R-:W-:Y:S01]  /*a8f0*/  ULDC.U8 UR4, c[0x0][0x410] ;  /* 0x0001040000047ab9 */ /* 0x000fe20000000000 */
[----:B------:R-:W-:Y:S01]  /*a900*/  BSSY B0, `(.L_x_1675) ;  /* 0x00006d0000007945 */ /* 0x000fe20003800000 */
[----:B------:R-:W-:Y:S01]  /*a910*/  ISETP.NE.AND P0, PT, RZ, UR4, PT ;  /* 0x00000004ff007c0c */ /* 0x000fe2000bf05270 */
[----:B------:R-:W-:-:S12]  /*a920*/  IMAD.IADD R10, R211, 0x1, R212 ;  /* 0x00000001d30a7824 */ /* 0x000fd800078e02d4 */
[----:B------:R-:W-:Y:S05]  /*a930*/  @!P0 BRA `(.L_x_1676) ;  /* 0x0000003400a08947 */ /* 0x000fea0003800000 */
[----:B------:R-:W0:Y:S01]  /*a940*/  LDC R21, c[0x0][0x448] ;  /* 0x00011200ff157b82 */ /* 0x000e220000000800 */
[----:B------:R-:W-:Y:S01]  /*a950*/  IMAD.MOV.U32 R11, RZ, RZ, R10 ;  /* 0x000000ffff0b7224 */ /* 0x000fe200078e000a */
[----:B------:R-:W-:Y:S01]  /*a960*/  MOV R8, R24 ;  /* 0x0000001800087202 */ /* 0x000fe20000000f00 */
[----:B------:R-:W-:Y:S01]  /*a970*/  IMAD.MOV.U32 R9, RZ, RZ, R31 ;  /* 0x000000ffff097224 */ /* 0x000fe200078e001f */
[----:B------:R-:W-:Y:S01]  /*a980*/  ULDC.64 UR4, c[0x0][0x3f8] ;  /* 0x0000fe0000047ab9 */ /* 0x000fe20000000a00 */
[----:B------:R-:W-:Y:S01]  /*a990*/  IMAD.MOV.U32 R6, RZ, RZ, R26 ;  /* 0x000000ffff067224 */ /* 0x000fe200078e001a */
[----:B------:R-:W-:Y:S01]  /*a9a0*/  ULDC.64 UR6, c[0x0][0x408] ;  /* 0x0001020000067ab9 */ /* 0x000fe20000000a00 */
[----:B------:R-:W-:Y:S01]  /*a9b0*/  IMAD.MOV.U32 R7, RZ, RZ, R29 ;  /* 0x000000ffff077224 */ /* 0x000fe200078e001d */
[----:B------:R-:W-:Y:S01]  /*a9c0*/  ULDC.64 UR8, c[0x0][0x400] ;  /* 0x0001000000087ab9 */ /* 0x000fe20000000a00 */
[----:B0-----:R-:W-:-:S13]  /*a9d0*/  ISETP.NE.AND P0, PT, R21, 0x1, PT ;  /* 0x000000011500780c */ /* 0x001fda0003f05270 */
[----:B------:R-:W0:Y:S08]  /*a9e0*/  @P0 LDC R3, c[0x0][0x44c] ;  /* 0x00011300ff030b82 */ /* 0x000e300000000800 */
[----:B------:R-:W1:Y:S01]  /*a9f0*/  @P0 LDC R5, c[0x0][0x450] ;  /* 0x00011400ff050b82 */ /* 0x000e620000000800 */
[----:B0-----:R-:W-:-:S05]  /*aa00*/  @P0 IMAD.HI.U32 R0, R10, R3, RZ ;  /* 0x000000030a000227 */ /* 0x001fca00078e00ff */
[----:B-1----:R-:W-:-:S04]  /*aa10*/  @P0 SHF.R.U32.HI R11, RZ, R5, R0 ;  /* 0x00000005ff0b0219 */ /* 0x002fc80000011600 */
[----:B------:R-:W-:Y:S01]  /*aa20*/  SHF.R.S32.HI R0, RZ, 0x1f, R11 ;  /* 0x0000001fff007819 */ /* 0x000fe2000001140b */
[----:B------:R-:W-:-:S04]  /*aa30*/  IMAD.WIDE.U32 R8, R11, UR6, R8 ;  /* 0x000000060b087c25 */ /* 0x000fc8000f8e0008 */
[----:B------:R-:W-:Y:S01]  /*aa40*/  IMAD R4, R0, UR4, RZ ;  /* 0x0000000400047c24 */ /* 0x000fe2000f8e02ff */
[----:B------:R-:W-:Y:S01]  /*aa50*/  IADD3 R5, P1, R8, UR8, RZ ;  /* 0x0000000808057c10 */ /* 0x000fe2000ff3e0ff */
[----:B------:R-:W-:-:S04]  /*aa60*/  IMAD.WIDE.U32 R6, R11, UR4, R6 ;  /* 0x000000040b067c25 */ /* 0x000fc8000f8e0006 */
[----:B------:R-:W-:Y:S02]  /*aa70*/  IMAD R0, R0, UR6, RZ ;  /* 0x0000000600007c24 */ /* 0x000fe4000f8e02ff */
[C---:B------:R-:W-:Y:S01]  /*aa80*/  IMAD R13, R11.reuse, UR5, R4 ;  /* 0x000000050b0d7c24 */ /* 0x040fe2000f8e0204 */
[----:B------:R-:W-:Y:S01]  /*aa90*/  ULDC.64 UR4, c[0x0][0x3e8] ;  /* 0x0000fa0000047ab9 */ /* 0x000fe20000000a00 */
[----:B------:R-:W-:Y:S01]  /*aaa0*/  IMAD R8, R11, UR7, R0 ;  /* 0x000000070b087c24 */ /* 0x000fe2000f8e0200 */
[----:B------:R-:W-:Y:S01]  /*aab0*/  IADD3 R3, P0, R6, UR4, RZ ;  /* 0x0000000406037c10 */ /* 0x000fe2000ff1e0ff */
[----:B------:R-:W-:-:S03]  /*aac0*/  UMOV UR4, 0xffffffff ;  /* 0xffffffff00047882 */ /* 0x000fc60000000000 */
[----:B------:R-:W-:Y:S02]  /*aad0*/  IADD3.X R13, R7, UR5, R13, P0, !PT ;  /* 0x00000005070d7c10 */ /* 0x000fe400087fe40d */
[----:B------:R-:W-:Y:S01]  /*aae0*/  IADD3.X R4, R9, UR9, R8, P1, !PT ;  /* 0x0000000909047c10 */ /* 0x000fe20008ffe408 */
[----:B------:R-:W-:Y:S06]  /*aaf0*/  BRA.DIV UR4, `(.L_x_1677) ;  /* 0x0000020e045c7947 */ /* 0x000fec000b800000 */
[----:B------:R0:W1:Y:S04]  /*ab00*/  SHFL.IDX PT, R0, R13, RZ, 0x1e1f ;  /* 0x001e1fff0d007589 */ /* 0x00006800000e0000 */
[----:B------:R-:W2:Y:S04]  /*ab10*/  SHFL.IDX PT, R3, R3, RZ, 0x1e1f ;  /* 0x001e1fff03037589 */ /* 0x000ea800000e0000 */
[----:B------:R-:W3:Y:S04]  /*ab20*/  SHFL.IDX PT, R4, R4, RZ, 0x1e1f ;  /* 0x001e1fff04047589 */ /* 0x000ee800000e0000 */
[----:B------:R0:W4:Y:S02]  /*ab30*/  SHFL.IDX PT, R14, R5, RZ, 0x1e1f ;  /* 0x001e1fff050e7589 */ /* 0x00012400000e0000 */
.L_x_1990:
[----:B0-----:R-:W-:Y:S01]  /*ab40*/  IMAD R5, R202, R21, RZ ;  /* 0x00000015ca057224 */ /* 0x001fe200078e02ff */
[----:B------:R-:W-:Y:S01]  /*ab50*/  BSSY B1, `(.L_x_1678) ;  /* 0x000004c000017945 */ /* 0x000fe20003800000 */
[----:B------:R-:W-:Y:S02]  /*ab60*/  CS2R R8, SRZ ;  /* 0x0000000000087805 */ /* 0x000fe4000001ff00 */
[----:B------:R-:W-:Y:S02]  /*ab70*/  CS2R R12, SRZ ;  /* 0x00000000000c7805 */ /* 0x000fe4000001ff00 */
[----:B------:R-:W-:Y:S02]  /*ab80*/  CS2R R24, SRZ ;  /* 0x0000000000187805 */ /* 0x000fe4000001ff00 */
[----:B------:R-:W-:Y:S02]  /*ab90*/  ISETP.GE.AND P0, PT, R10, R5, PT ;  /* 0x000000050a00720c */ /* 0x000fe40003f06270 */
        /* <DEDUP_REMOVED lines=10> */
[----:B------:R-:W3:Y:S01]  /*ac40*/  LDL R45, [R1+0x2c] ;  /* 0x00002c00012d7983 */ /* 0x000ee20000100800 */
[----:B------:R-:W-:Y:S01]  /*ac50*/  ULDC UR4, c[0x0][0x3f4] ;  /* 0x0000fd0000047ab9 */ /* 0x000fe20000000800 */
[----:B------:R-:W-:Y:S02]  /*ac60*/  SHF.R.S32.HI R9, RZ, 0x1f, R224 ;  /* 0x0000001fff097819 */ /* 0x000fe400000114e0 */
[----:B------:R-:W-:Y:S02]  /*ac70*/  CS2R R32, SRZ ;  /* 0x0000000000207805 */ /* 0x000fe4000001ff00 */
[----:B------:R-:W-:Y:S02]  /*ac80*/  ISETP.GE.AND P5, PT, R224, UR4, PT ;  /* 0x00000004e0007c0c */ /* 0x000fe4000bfa6270 */
[----:B------:R-:W-:Y:S02]  /*ac90*/  CS2R R34, SRZ ;  /* 0x0000000000227805 */ /* 0x000fe4000001ff00 */
[----:B------:R-:W-:-:S02]  /*aca0*/  ISETP.GE.AND P2, PT, R222, UR4, PT ;  /* 0x00000004de007c0c */ /* 0x000fc4000bf46270 */
[----:B------:R-:W-:Y:S02]  /*acb0*/  CS2R R28, SRZ ;  /* 0x00000000001c7805 */ /* 0x000fe4000001ff00 */
[----:B------:R-:W-:Y:S02]  /*acc0*/  ISETP.GE.AND P3, PT, R223, UR4, PT ;  /* 0x00000004df007c0c */ /* 0x000fe4000bf66270 */
[----:B------:R-:W-:-:S03]  /*acd0*/  SHF.R.S32.HI R13, RZ, 0x1f, R222 ;  /* 0x0000001fff0d7819 */ /* 0x000fc600000114de */
[CC--:B--2---:R-:W-:Y:S02]  /*ace0*/  @!P5 IADD3 R6, P0, R224.reuse, R3.reuse, RZ ;  /* 0x00000003e006d210 */ /* 0x0c4fe40007f1e0ff */
[-C--:B----4-:R-:W-:Y:S02]  /*acf0*/  @!P5 IADD3 R8, P1, R224, R14.reuse, RZ ;  /* 0x0000000ee008d210 */ /* 0x090fe40007f3e0ff */
[----:B------:R-:W-:Y:S01]  /*ad00*/  @!P2 IADD3 R10, P4, R222, R3, RZ ;  /* 0x00000003de0aa210 */ /* 0x000fe20007f9e0ff */
[--C-:B-1----:R-:W-:Y:S02]  /*ad10*/  @!P5 IMAD.X R7, R0, 0x1, R9.reuse, P0 ;  /* 0x000000010007d824 */ /* 0x102fe400000e0609 */
[----:B---3--:R-:W-:Y:S01]  /*ad20*/  @!P5 IMAD.X R9, R4, 0x1, R9, P1 ;  /* 0x000000010409d824 */ /* 0x008fe200008e0609 */
[----:B------:R-:W-:Y:S01]  /*ad30*/  ISETP.GE.AND P1, PT, R225, UR4, PT ;  /* 0x00000004e1007c0c */ /* 0x000fe2000bf26270 */
[----:B------:R-:W-:Y:S01]  /*ad40*/  @!P2 IMAD.X R11, R0, 0x1, R13, P4 ;  /* 0x00000001000ba824 */ /* 0x000fe200020e060d */
[----:B------:R-:W-:Y:S01]  /*ad50*/  @!P2 IADD3 R20, P0, R222, R14, RZ ;  /* 0x0000000ede14a210 */ /* 0x000fe20007f1e0ff */
[----:B------:R0:W5:Y:S01]  /*ad60*/  @!P5 LD.E.64 R32, desc[UR42][R6.64] ;  /* 0x0000002a0620d980 */ /* 0x000162000c101b00 */
[----:B------:R-:W-:-:S02]  /*ad70*/  CS2R R30, SRZ ;  /* 0x00000000001e7805 */ /* 0x000fc4000001ff00 */
[----:B------:R-:W-:Y:S01]  /*ad80*/  SHF.R.S32.HI R15, RZ, 0x1f, R223 ;  /* 0x0000001fff0f7819 */ /* 0x000fe200000114df */
[----:B------:R-:W5:Y:S01]  /*ad90*/  @!P5 LD.E.64 R34, desc[UR42][R8.64] ;  /* 0x0000002a0822d980 */ /* 0x000f62000c101b00 */
[----:B------:R-:W-:Y:S01]  /*ada0*/  @!P2 IMAD.X R21, R4, 0x1, R13, P0 ;  /* 0x000000010415a824 */ /* 0x000fe200000e060d */
[C---:B------:R-:W-:Y:S02]  /*adb0*/  @!P3 IADD3 R36, P5, R223.reuse, R3, RZ ;  /* 0x00000003df24b210 */ /* 0x040fe40007fbe0ff */
[----:B------:R-:W-:Y:S01]  /*adc0*/  @!P3 IADD3 R38, P4, R223, R14, RZ ;  /* 0x0000000edf26b210 */ /* 0x000fe20007f9e0ff */
[----:B------:R-:W5:Y:S01]  /*add0*/  @!P2 LD.E.64 R28, desc[UR42][R10.64] ;  /* 0x0000002a0a1ca980 */ /* 0x000f62000c101b00 */
[----:B------:R-:W-:Y:S01]  /*ade0*/  ISETP.GE.AND P0, PT, R206, UR4, PT ;  /* 0x00000004ce007c0c */ /* 0x000fe2000bf06270 */
[--C-:B------:R-:W-:Y:S01]  /*adf0*/  @!P3 IMAD.X R37, R0, 0x1, R15.reuse, P5 ;  /* 0x000000010025b824 */ /* 0x100fe200028e060f */
[----:B------:R-:W-:Y:S01]  /*ae00*/  CS2R R24, SRZ ;  /* 0x0000000000187805 */ /* 0x000fe2000001ff00 */
[----:B------:R-:W-:Y:S01]  /*ae10*/  @!P3 IMAD.X R39, R4, 0x1, R15, P4 ;  /* 0x000000010427b824 */ /* 0x000fe200020e060f */
[----:B------:R1:W5:Y:S01]  /*ae20*/  @!P2 LD.E.64 R30, desc[UR42][R20.64] ;  /* 0x0000002a141ea980 */ /* 0x000362000c101b00 */
[----:B------:R-:W-:-:S02]  /*ae30*/  CS2R R26, SRZ ;  /* 0x00000000001a7805 */ /* 0x000fc4000001ff00 */
[----:B0-----:R-:W-:Y:S02]  /*ae40*/  SHF.R.S32.HI R7, RZ, 0x1f, R225 ;  /* 0x0000001fff077819 */ /* 0x001fe400000114e1 */
[----:B------:R-:W-:Y:S02]  /*ae50*/  ISETP.GE.AND P2, PT, R226, UR4, PT ;  /* 0x00000004e2007c0c */ /* 0x000fe4000bf46270 */
[----:B------:R-:W-:Y:S02]  /*ae60*/  CS2R R12, SRZ ;  /* 0x00000000000c7805 */ /* 0x000fe4000001ff00 */
[C---:B------:R-:W-:Y:S01]  /*ae70*/  @!P1 IADD3 R42, P4, R225.reuse, R3, RZ ;  /* 0x00000003e12a9210 */ /* 0x040fe20007f9e0ff */
[----:B------:R0:W5:Y:S01]  /*ae80*/  @!P3 LD.E.64 R24, desc[UR42][R36.64] ;  /* 0x0000002a2418b980 */ /* 0x000162000c101b00 */
[----:B------:R-:W-:Y:S02]  /*ae90*/  @!P1 IADD3 R46, P5, R225, R14, RZ ;  /* 0x0000000ee12e9210 */ /* 0x000fe40007fbe0ff */
[----:B-1----:R-:W-:Y:S01]  /*aea0*/  CS2R R20, SRZ ;  /* 0x0000000000147805 */ /* 0x002fe2000001ff00 */
[--C-:B------:R-:W-:Y:S01]  /*aeb0*/  @!P1 IMAD.X R43, R0, 0x1, R7.reuse, P4 ;  /* 0x00000001002b9824 */ /* 0x100fe200020e0607 */
[----:B------:R1:W5:Y:S01]  /*aec0*/  @!P3 LD.E.64 R26, desc[UR42][R38.64] ;  /* 0x0000002a261ab980 */ /* 0x000362000c101b00 */
[----:B------:R-:W-:Y:S01]  /*aed0*/  @!P1 IMAD.X R47, R4, 0x1, R7, P5 ;  /* 0x00000001042f9824 */ /* 0x000fe200028e0607 */
[----:B------:R-:W-:-:S02]  /*aee0*/  @!P0 SHF.R.S32.HI R9, RZ, 0x1f, R206 ;  /* 0x0000001fff098819 */ /* 0x000fc400000114ce */
[CC--:B------:R-:W-:Y:S01]  /*aef0*/  @!P0 IADD3 R6, P3, R206.reuse, R3.reuse, RZ ;  /* 0x00000003ce068210 */ /* 0x0c0fe20007f7e0ff */
[----:B------:R2:W5:Y:S04]  /*af00*/  @!P1 LD.E.64 R12, desc[UR42][R42.64] ;  /* 0x0000002a2a0c9980 */ /* 0x000568000c101b00 */
[----:B------:R2:W5:Y:S01]  /*af10*/  @!P1 LD.E.64 R20, desc[UR42][R46.64] ;  /* 0x0000002a2e149980 */ /* 0x000562000c101b00 */
[-C--:B------:R-:W-:Y:S01]  /*af20*/  @!P0 IADD3 R40, P1, R206, R14.reuse, RZ ;  /* 0x0000000ece288210 */ /* 0x080fe20007f3e0ff */
[--C-:B------:R-:W-:Y:S01]  /*af30*/  @!P0 IMAD.X R7, R0, 0x1, R9.reuse, P3 ;  /* 0x0000000100078824 */ /* 0x100fe200018e0609 */
[C---:B------:R-:W-:Y:S02]  /*af40*/  @!P2 IADD3 R48, P3, R226.reuse, R3, RZ ;  /* 0x00000003e230a210 */ /* 0x040fe40007f7e0ff */
[----:B------:R-:W-:Y:S01]  /*af50*/  @!P2 IADD3 R14, P4, R226, R14, RZ ;  /* 0x0000000ee20ea210 */ /* 0x000fe20007f9e0ff */
[----:B------:R-:W-:Y:S01]  /*af60*/  @!P0 IMAD.X R41, R4, 0x1, R9, P1 ;  /* 0x0000000104298824 */ /* 0x000fe200008e0609 */
[----:B0-----:R-:W-:-:S02]  /*af70*/  CS2R R36, SRZ ;  /* 0x0000000000247805 */ /* 0x001fc4000001ff00 */
[----:B-1----:R-:W-:Y:S02]  /*af80*/  CS2R R38, SRZ ;  /* 0x0000000000267805 */ /* 0x002fe4000001ff00 */
[----:B------:R-:W-:Y:S02]  /*af90*/  CS2R R8, SRZ ;  /* 0x0000000000087805 */ /* 0x000fe4000001ff00 */
[----:B------:R-:W-:Y:S01]  /*afa0*/  CS2R R10, SRZ ;  /* 0x00000000000a7805 */ /* 0x000fe2000001ff00 */
[----:B------:R2:W5:Y:S04]  /*afb0*/  @!P0 LD.E.64 R36, desc[UR42][R6.64] ;  /* 0x0000002a06248980 */ /* 0x000568000c101b00 */
[----:B------:R2:W5:Y:S01]  /*afc0*/  @!P0 LD.E.64 R38, desc[UR42][R40.64] ;  /* 0x0000002a28268980 */ /* 0x000562000c101b00 */
[----:B------:R-:W-:-:S02]  /*afd0*/  @!P2 IMAD.X R49, R0, 0x1, R45, P3 ;  /* 0x000000010031a824 */ /* 0x000fc400018e062d */
[----:B------:R-:W-:-:S03]  /*afe0*/  @!P2 IMAD.X R15, R4, 0x1, R45, P4 ;  /* 0x00000001040fa824 */ /* 0x000fc600020e062d */
[----:B------:R2:W5:Y:S04]  /*aff0*/  @!P2 LD.E.64 R8, desc[UR42][R48.64] ;  /* 0x0000002a3008a980 */ /* 0x000568000c101b00 */
[----:B------:R2:W5:Y:S02]  /*b000*/  @!P2 LD.E.64 R10, desc[UR42][R14.64] ;  /* 0x0000002a0e0aa980 */ /* 0x000564000c101b00 */
.L_x_1679:
[----:B------:R-:W-:Y:S05]  /*b010*/  BSYNC B1 ;  /* 0x0000000000017941 */ /* 0x000fea0003800000 */
.L_x_1678:
[----:B------:R-:W-:Y:S01]  /*b020*/  ULEA.HI UR4, UR37, UR37, URZ, 0x1 ;  /* 0x0000002525047291 */ /* 0x000fe2000f8f083f */
[----:B-1----:R-:W-:Y:S01]  /*b030*/  VIADDMNMX R0, R5, -R212, 0x80, PT ;  /* 0x0000008005007446 */ /* 0x002fe200038009d4 */
[----:B------:R-:W-:Y:S02]  /*b040*/  BSSY B1, `(.L_x_1680) ;  /* 0x0000008000017945 */ /* 0x000fe40003800000 */
[----:B------:R-:W-:Y:S01]  /*b050*/  ULOP3.LUT UR4, UR4, 0xfffffffe, URZ, 0xc0, !UPT ;  /* 0xfffffffe04047892 */ /* 0x000fe2000f8ec03f */
[----:B------:R-:W-:-:S03]  /*b060*/  ISETP.GE.AND P1, PT, R211, R0, PT ;  /* 0x00000000d300720c */ /* 0x000fc60003f26270 */
[----:B------:R-:W-:-:S06]  /*b070*/  UIADD3 UR4, UR37, -UR4, URZ ;  /* 0x8000000425047290 */ /* 0x000fcc000fffe03f */
[----:B--2---:R-:W-:-:S05]  /*b080*/  IMAD.U32 R3, RZ, RZ, UR4 ;  /* 0x00000004ff037e24 */ /* 0x004fca000f8e00ff */
[----:B------:R-:W-:-:S04]  /*b090*/  SHF.L.U32 R3, R3, 0x1f, RZ ;  /* 0x0000001f03037819 */ /* 0x000fc800000006ff */
[----:B------:R-:W0:Y:S02]  /*b0a0*/  SYNCS.PHASECHK.TRANS64.TRYWAIT P0, [R16+URZ+0x2a800], R3 ;  /* 0x02a80003100075a7 */ /* 0x000e24000800017f */
[----:B0-----:R-:W-:Y:S05]  /*b0b0*/  @!P0 BRA `(.L_x_1681) ;  /* 0x0000020800588947 */ /* 0x001fea0003800000 */
.L_x_1991:
[----:B------:R-:W-:Y:S05]  /*b0c0*/  BSYNC B1 ;  /* 0x0000000000017941 */ /* 0x000fea0003800000 */
.L_x_1680:
[----:B------:R-:W-:Y:S05]  /*b0d0*/  @P1 BRA `(.L_x_1682) ;  /* 0x0000006400481947 */ /* 0x000fea0003800000 */
[----:B------:R-:W0:Y:S01]  /*b0e0*/  LDL R0, [R1] ;  /* 0x0000000001007983 */ /* 0x000e220000100800 */
[----:B------:R-:W1:Y:S03]  /*b0f0*/  LDC R5, c[0x0][0x3f4] ;  /* 0x0000fd00ff057b82 */ /* 0x000e660000000800 */
[----:B---3--:R-:W2:Y:S01]  /*b100*/  LDL R4, [R1+0x4] ;  /* 0x0000040001047983 */ /* 0x008ea20000100800 */
[----:B------:R-:W-:Y:S01]  /*b110*/  BSSY B1, `(.L_x_1683) ;  /* 0x0000081000017945 */ /* 0x000fe20003800000 */
[-C--:B-1----:R-:W-:Y:S02]  /*b120*/  ISETP.GE.AND P6, PT, R206, R5.reuse, PT ;  /* 0x00000005ce00720c */ /* 0x082fe40003fc6270 */
[-C--:B------:R-:W-:Y:S02]  /*b130*/  ISETP.GE.AND P0, PT, R224, R5.reuse, PT ;  /* 0x00000005e000720c */ /* 0x080fe40003f06270 */
[----:B------:R-:W-:-:S02]  /*b140*/  ISETP.GE.AND P1, PT, R222, R5, PT ;  /* 0x00000005de00720c */ /* 0x000fc40003f26270 */
[-C--:B------:R-:W-:Y:S02]  /*b150*/  ISETP.GE.AND P2, PT, R223, R5.reuse, PT ;  /* 0x00000005df00720c */ /* 0x080fe40003f46270 */
[-C--:B------:R-:W-:Y:S02]  /*b160*/  ISETP.GE.AND P3, PT, R225, R5.reuse, PT ;  /* 0x00000005e100720c */ /* 0x080fe40003f66270 */
[----:B------:R-:W-:Y:S01]  /*b170*/  ISETP.GE.AND P4, PT, R226, R5, PT ;  /* 0x00000005e200720c */ /* 0x000fe20003f86270 */
[----:B0-----:R-:W-:-:S04]  /*b180*/  IMAD.IADD R3, R16, 0x1, R0 ;  /* 0x0000000110037824 */ /* 0x001fc800078e0200 */
[----:B------:R-:W-:Y:S01]  /*b190*/  VIADD R0, R3, 0x20 ;  /* 0x0000002003007836 */ /* 0x000fe20000000000 */
[----:B--2---:R-:W-:Y:S01]  /*b1a0*/  LOP3.LUT P5, RZ, R4, 0x2, RZ, 0xc0, !PT ;  /* 0x0000000204ff7812 */ /* 0x004fe200078ac0ff */
[----:B------:R-:W-:-:S12]  /*b1b0*/  @P6 BRA `(.L_x_1684) ;  /* 0x0000000400d86947 */ /* 0x000fd80003800000 */
[----:B------:R-:W0:Y:S01]  /*b1c0*/  LDS.128 R4, [R3+0x18400] ;  /* 0x0184000003047984 */ /* 0x000e220000000c00 */
        /* <DEDUP_REMOVED lines=15> */
[----:B----4-:R-:W-:Y:S02]  /*b2c0*/  LOP3.LUT R14, R36, 0xff, RZ, 0xc0, !PT ;  /* 0x000000ff240e7812 */ /* 0x010fe400078ec0ff */
        /* <DEDUP_REMOVED lines=101> */
.L_x_1684:
[----:B------:R-:W-:Y:S05]  /*b920*/  BSYNC B1 ;  /* 0x0000000000017941 */ /* 0x000fea0003800000 */
.L_x_1683:
        /* <DEDUP_REMOVED lines=10> */
[----:B----4-:R-:W-:Y:S02]  /*b9d0*/  SHF.R.U32.HI R14, RZ, 0x8, R32 ;  /* 0x00000008ff0e7819 */ /* 0x010fe40000011620 */
        /* <DEDUP_REMOVED lines=114> */
.L_x_1686:
[----:B------:R-:W-:Y:S05]  /*c100*/  BSYNC B1 ;  /* 0x0000000000017941 */ /* 0x000fea0003800000 */
.L_x_1685:
        /* <DEDUP_REMOVED lines=18> */
[----:B----4-:R-:W-:-:S02]  /*c230*/  LOP3.LUT R14, R28, 0xff, RZ, 0xc0, !PT ;  /* 0x000000ff1c0e7812 */ /* 0x010fc400078ec0ff */
        /* <DEDUP_REMOVED lines=8> */
[-C--:B0-----:R-:W-:Y:S02]  /*c2c0*/  F2FP.F16.E4M3.UNPACK_B R14, R6.reuse.H1 ;  /* 0x00000006ff0e723e */ /* 0x081fe400030006ff */
[----:B------:R-:W-:Y:S02]  /*c2d0*/  F2FP.F16.E4M3.UNPACK_B R36, R37 ;  /* 0x00000025ff24723e */ /* 0x000fe400020006ff */
[----:B------:R-:W-:Y:S01]  /*c2e0*/  F2FP.F16.E4M3.UNPACK_B R31, R33 ;  /* 0x00000021ff1f723e */ /* 0x000fe200020006ff */
[--C-:B------:R-:W-:Y:S01]  /*c2f0*/  HADD2.F32 R29, -RZ, R14.reuse.H0_H0 ;  /* 0x2000000eff1d7230 */ /* 0x100fe20000004100 */
[----:B------:R-:W-:Y:S01]  /*c300*/  LOP3.LUT R15, R15, 0xff0000, R28, 0xf8, !PT ;  /* 0x00ff00000f0f7812 */ /* 0x000fe200078ef81c */
[----:B------:R-:W-:Y:S01]  /*c310*/  HADD2.F32 R14, -RZ, R14.H1_H1 ;  /* 0x3000000eff0e7230 */ /* 0x000fe20000004100 */
[----:B------:R-:W-:Y:S01]  /*c320*/  LOP3.LUT R35, R35, 0xff0000, R30, 0xf8, !PT ;  /* 0x00ff000023237812 */ /* 0x000fe200078ef81e */
[--C-:B------:R-:W-:Y:S01]  /*c330*/  HADD2.F32 R38, -RZ, R36.reuse.H1_H1 ;  /* 0x30000024ff267230 */ /* 0x100fe20000004100 */
[----:B------:R-:W-:Y:S01]  /*c340*/  LOP3.LUT R32, R15, 0xff000000, R28, 0xf8, !PT ;  /* 0xff0000000f207812 */ /* 0x000fe200078ef81c */
[----:B------:R-:W-:Y:S01]  /*c350*/  HADD2.F32 R34, -RZ, R31.H1_H1 ;  /* 0x3000001fff227230 */ /* 0x000fe20000004100 */
[----:B------:R-:W-:Y:S01]  /*c360*/  F2FP.F16.E4M3.UNPACK_B R28, R6 ;  /* 0x00000006ff1c723e */ /* 0x000fe200020006ff */
[----:B------:R-:W-:-:S02]  /*c370*/  HADD2.F32 R36, -RZ, R36.H0_H0 ;  /* 0x20000024ff247230 */ /* 0x000fc40000004100 */
        /* <DEDUP_REMOVED lines=81> */
.L_x_1688:
[----:B------:R-:W-:Y:S05]  /*c890*/  BSYNC B1 ;  /* 0x0000000000017941 */ /* 0x000fea0003800000 */
.L_x_1687:
        /* <DEDUP_REMOVED lines=124> */
.L_x_1690:
[----:B------:R-:W-:Y:S05]  /*d060*/  BSYNC B1 ;  /* 0x0000000000017941 */ /* 0x000fea0003800000 */
.L_x_1689:
        /* <DEDUP_REMOVED lines=120> */
.L_x_1692:
[----:B------:R-:W-:Y:S05]  /*d7f0*/  BSYNC B1 ;  /* 0x0000000000017941 */ /* 0x000fea0003800000 */
.L_x_1691:
[----:B------:R-:W-:Y:S05]  /*d800*/  @P4 BRA `(.L_x_1682) ;  /* 0x0000003c007c4947 */ /* 0x000fea0003800000 */
[----:B0123--:R-:W0:Y:S01]  /*d810*/  LDS.128 R4, [R0+0x1c400] ;  /* 0x01c4000000047984 */ /* 0x00fe220000000c00 */
[----:B-----5:R-:W-:Y:S02]  /*d820*/  SHF.R.U32.HI R13, RZ, 0x8, R9 ;  /* 0x00000008ff0d7819 */ /* 0x020fe40000011609 */
[----:B------:R-:W-:Y:S02]  /*d830*/  SHF.R.U32.HI R24, RZ, 0x8, R11 ;  /* 0x00000008ff187819 */ /* 0x000fe4000001160b */
[----:B------:R-:W-:Y:S02]  /*d840*/  SHF.R.U32.HI R15, RZ, 0x8, R10 ;  /* 0x00000008ff0f7819 */ /* 0x000fe4000001160a */
[----:B----4-:R-:W-:Y:S02]  /*d850*/  LOP3.LUT R14, R9, 0xff, RZ, 0xc0, !PT ;  /* 0x000000ff090e7812 */ /* 0x010fe400078ec0ff */
        /* <DEDUP_REMOVED lines=12> */
[----:B------:R-:W-:Y:S02]  /*d920*/  LOP3.LUT R24, R24, 0xff, RZ, 0xc0, !PT ;  /* 0x000000ff18187812 */ /* 0x000fe400078ec0ff */
[----:B------:R-:W-:-:S02]  /*d930*/  LOP3.LUT R21, R10, 0xff, RZ, 0xc0, !PT ;  /* 0x000000ff0a157812 */ /* 0x000fc400078ec0ff */
[----:B------:R-:W-:Y:S02]  /*d940*/  PRMT R12, R3, 0x7604, R12 ;  /* 0x00007604030c7816 */ /* 0x000fe4000000000c */
[----:B------:R-:W-:Y:S02]  /*d950*/  SHF.R.U32.HI R3, RZ, 0x10, R8 ;  /* 0x00000010ff037819 */ /* 0x000fe40000011608 */
[----:B------:R-:W-:Y:S02]  /*d960*/  SHF.R.U32.HI R13, RZ, 0x10, R10 ;  /* 0x00000010ff0d7819 */ /* 0x000fe4000001160a */
[----:B------:R-:W-:Y:S02]  /*d970*/  PRMT R15, R14, 0x7054, R15 ;  /* 0x000070540e0f7816 */ /* 0x000fe4000000000f */
[----:B------:R-:W-:Y:S02]  /*d980*/  PRMT R25, R24, 0x7054, R25 ;  /* 0x0000705418197816 */ /* 0x000fe40000000019 */
[----:B------:R-:W-:-:S02]  /*d990*/  PRMT R21, R20, 0x7604, R21 ;  /* 0x0000760414157816 */ /* 0x000fc40000000015 */
[----:B------:R-:W-:Y:S02]  /*d9a0*/  LOP3.LUT R3, R3, 0xff, RZ, 0xc0, !PT ;  /* 0x000000ff03037812 */ /* 0x000fe400078ec0ff */
[----:B------:R-:W-:Y:S02]  /*d9b0*/  LOP3.LUT R20, R13, 0xff, RZ, 0xc0, !PT ;  /* 0x000000ff0d147812 */ /* 0x000fe400078ec0ff */
[----:B------:R-:W-:Y:S02]  /*d9c0*/  LOP3.LUT R25, R25, 0xff000000, R11, 0xf8, !PT ;  /* 0xff00000019197812 */ /* 0x000fe400078ef80b */
[----:B------:R-:W-:Y:S02]  /*d9d0*/  LOP3.LUT R15, R15, 0xff000000, R9, 0xf8, !PT ;  /* 0xff0000000f0f7812 */ /* 0x000fe400078ef809 */
[----:B------:R-:W-:Y:S02]  /*d9e0*/  PRMT R13, R3, 0x7054, R12 ;  /* 0x00007054030d7816 */ /* 0x000fe4000000000c */
[----:B------:R-:W-:-:S02]  /*d9f0*/  PRMT R21, R20, 0x7054, R21 ;  /* 0x0000705414157816 */ /* 0x000fc40000000015 */
        /* <DEDUP_REMOVED lines=8> */
[----:B------:R-:W-:Y:S01]  /*da80*/  LOP3.LUT R21, R21, 0xff000000, R10, 0xf8, !PT ;  /* 0xff00000015157812 */ /* 0x000fe200078ef80a */
[----:B------:R-:W-:Y:S01]  /*da90*/  HADD2.F32 R14, -RZ, R12.H1_H1 ;  /* 0x3000000cff0e7230 */ /* 0x000fe20000004100 */
[-C--:B------:R-:W-:Y:S01]  /*daa0*/  F2FP.F16.E4M3.UNPACK_B R10, R7.reuse ;  /* 0x00000007ff0a723e */ /* 0x080fe200020006ff */
[----:B------:R-:W-:Y:S01]  /*dab0*/  HADD2.F32 R20, -RZ, R20.H0_H0 ;  /* 0x20000014ff147230 */ /* 0x000fe20000004100 */
[----:B------:R-:W-:Y:S01]  /*dac0*/  F2FP.F16.E4M3.UNPACK_B R11, R7.H1 ;  /* 0x00000007ff0b723e */ /* 0x000fe200030006ff */
[C---:B------:R-:W-:Y:S01]  /*dad0*/  FMUL.FTZ R26, R8.reuse, R24 ;  /* 0x00000018081a7220 */ /* 0x040fe20000410000 */
[----:B------:R-:W-:Y:S01]  /*dae0*/  FMUL.FTZ R27, R8, R14 ;  /* 0x0000000e081b7220 */ /* 0x000fe20000410000 */
[-C--:B------:R-:W-:Y:S01]  /*daf0*/  F2FP.F16.E4M3.UNPACK_B R7, R5.reuse ;  /* 0x00000005ff07723e */ /* 0x080fe200020006ff */
[----:B------:R-:W-:Y:S01]  /*db00*/  HADD2.F32 R12, -RZ, R12.H0_H0 ;  /* 0x2000000cff0c7230 */ /* 0x000fe20000004100 */
[----:B------:R-:W-:Y:S01]  /*db10*/  F2FP.F16.E4M3.UNPACK_B R8, R5.H1 ;  /* 0x00000005ff08723e */ /* 0x000fe200030006ff */
[----:B------:R-:W-:-:S02]  /*db20*/  HADD2.F32 R5, -RZ, R6.H1_H1 ;  /* 0x30000006ff057230 */ /* 0x000fc40000004100 */
[C---:B------:R-:W-:Y:S01]  /*db30*/  FFMA.FTZ R26, R9.reuse, R14, -R26 ;  /* 0x0000000e091a7223 */ /* 0x040fe2000001081a */
[----:B------:R-:W-:Y:S01]  /*db40*/  FFMA.FTZ R29, R9, R24, R27 ;  /* 0x00000018091d7223 */ /* 0x000fe2000001001b */
[----:B------:R-:W-:Y:S01]  /*db50*/  HADD2.F32 R6, -RZ, R6.H0_H0 ;  /* 0x20000006ff067230 */ /* 0x000fe20000004100 */
[----:B------:R-:W-:Y:S01]  /*db60*/  F2FP.F16.E4M3.UNPACK_B R25, R25.H1 ;  /* 0x00000019ff19723e */ /* 0x000fe200030006ff */
[C---:B------:R-:W-:Y:S01]  /*db70*/  FMUL.FTZ R9, R5.reuse, R20 ;  /* 0x0000001405097220 */ /* 0x040fe20000410000 */
[----:B------:R-:W-:Y:S01]  /*db80*/  F2FP.F16.E4M3.UNPACK_B R15, R15.H1 ;  /* 0x0000000fff0f723e */ /* 0x000fe200030006ff */
[-C--:B------:R-:W-:Y:S01]  /*db90*/  FMUL.FTZ R27, R5, R12.reuse ;  /* 0x0000000c051b7220 */ /* 0x080fe20000410000 */
        /* <DEDUP_REMOVED lines=16> */
[----:B------:R-:W-:Y:S01]  /*dca0*/  F2FP.F16.E4M3.UNPACK_B R5, R21 ;  /* 0x00000015ff05723e */ /* 0x000fe200020006ff */
[-C--:B------:R-:W-:Y:S01]  /*dcb0*/  FMUL.FTZ R10, R6, R15.reuse ;  /* 0x0000000f060a7220 */ /* 0x080fe20000410000 */
[----:B------:R-:W-:Y:S01]  /*dcc0*/  F2FP.F16.E4M3.UNPACK_B R4, R4.H1 ;  /* 0x00000004ff04723e */ /* 0x000fe200030006ff */
[C---:B------:R-:W-:Y:S01]  /*dcd0*/  FFMA.FTZ R30, R11.reuse, R15, -R12 ;  /* 0x0000000f0b1e7223 */ /* 0x040fe2000001080c */
[----:B------:R-:W-:Y:S01]  /*dce0*/  F2FP.F16.E4M3.UNPACK_B R9, R13 ;  /* 0x0000000dff09723e */ /* 0x000fe200020006ff */
        /* <DEDUP_REMOVED lines=23> */
[----:B------:R-:W-:Y:S02]  /*de60*/  HADD2.F32 R3, -RZ, R7.H1_H1 ;  /* 0x30000007ff037230 */ /* 0x000fe40000004100 */
[C---:B------:R-:W-:Y:S01]  /*de70*/  FMUL.FTZ R20, R4.reuse, R5 ;  /* 0x0000000504147220 */ /* 0x040fe20000410000 */
[----:B------:R-:W-:Y:S02]  /*de80*/  HADD2.F32 R6, -RZ, R13.H0_H0 ;  /* 0x2000000dff067230 */ /* 0x000fe40000004100 */
        /* <DEDUP_REMOVED lines=19> */
.L_x_1676:
[----:B------:R-:W0:Y:S01]  /*dfc0*/  LDC R9, c[0x0][0x448] ;  /* 0x00011200ff097b82 */ /* 0x000e220000000800 */
        /* <DEDUP_REMOVED lines=9> */
[----:B0-----:R-:W-:-:S04]  /*e060*/  @P0 IMAD.HI.U32 R0, R10, R3, RZ ;  /* 0x000000030a000227 */ /* 0x001fc800078e00ff */
[----:B------:R-:W-:Y:S01]  /*e070*/  IMAD.MOV.U32 R3, RZ, RZ, R10 ;  /* 0x000000ffff037224 */ /* 0x000fe200078e000a */
[----:B-1----:R-:W-:Y:S01]  /*e080*/  @P0 SHF.R.U32.HI R3, RZ, R5, R0 ;  /* 0x00000005ff030219 */ /* 0x002fe20000011600 */
[----:B------:R-:W-:-:S03]  /*e090*/  IMAD.MOV.U32 R5, RZ, RZ, R29 ;  /* 0x000000ffff057224 */ /* 0x000fc600078e001d */
[----:B------:R-:W-:Y:S01]  /*e0a0*/  SHF.R.S32.HI R0, RZ, 0x1f, R3 ;  /* 0x0000001fff007819 */ /* 0x000fe20000011403 */
[----:B------:R-:W-:-:S04]  /*e0b0*/  IMAD.WIDE.U32 R4, R3, UR4, R4 ;  /* 0x0000000403047c25 */ /* 0x000fc8000f8e0004 */
[----:B------:R-:W-:Y:S02]  /*e0c0*/  IMAD R8, R0, UR4, RZ ;  /* 0x0000000400087c24 */ /* 0x000fe4000f8e02ff */
[----:B------:R-:W-:-:S04]  /*e0d0*/  IMAD.WIDE.U32 R6, R3, UR6, R6 ;  /* 0x0000000603067c25 */ /* 0x000fc8000f8e0006 */
[----:B------:R-:W-:Y:S01]  /*e0e0*/  IMAD R0, R0, UR6, RZ ;  /* 0x0000000600007c24 */ /* 0x000fe2000f8e02ff */
[----:B------:R-:W-:Y:S01]  /*e0f0*/  IADD3 R39, P1, R6, UR8, RZ ;  /* 0x0000000806277c10 */ /* 0x000fe2000ff3e0ff */
        /* <DEDUP_REMOVED lines=11> */
[----:B0-----:R-:W4:Y:S02]  /*e1b0*/  SHFL.IDX PT, R39, R39, RZ, 0x1e1f ;  /* 0x001e1fff27277589 */ /* 0x001f2400000e0000 */
.L_x_1997:
[----:B------:R-:W-:Y:S01]  /*e1c0*/  IMAD R45, R202, R9, RZ ;  /* 0x00000009ca2d7224 */ /* 0x000fe200078e02ff */
        /* <DEDUP_REMOVED lines=15> */
[C---:B------:R-:W-:Y:S01]  /*e2c0*/  VIADD R0, R18.reuse, 0x20 ;  /* 0x0000002012007836 */ /* 0x040fe20000000000 */
[----:B------:R-:W-:Y:S01]  /*e2d0*/  ULDC UR4, c[0x0][0x3f4] ;  /* 0x0000fd0000047ab9 */ /* 0x000fe20000000800 */
[C---:B------:R-:W-:Y:S01]  /*e2e0*/  VIADD R4, R18.reuse, 0x40 ;  /* 0x0000004012047836 */ /* 0x040fe20000000000 */
[----:B------:R-:W-:Y:S02]  /*e2f0*/  ISETP.GE.AND P2, PT, R18, UR4, PT ;  /* 0x0000000412007c0c */ /* 0x000fe4000bf46270 */
[----:B------:R-:W-:Y:S02]  /*e300*/  CS2R R24, SRZ ;  /* 0x0000000000187805 */ /* 0x000fe4000001ff00 */
[----:B------:R-:W-:Y:S02]  /*e310*/  ISETP.GE.AND P1, PT, R0, UR4, PT ;  /* 0x0000000400007c0c */ /* 0x000fe4000bf26270 */
[----:B------:R-:W-:Y:S02]  /*e320*/  CS2R R26, SRZ ;  /* 0x00000000001a7805 */ /* 0x000fe4000001ff00 */
[----:B------:R-:W-:-:S02]  /*e330*/  ISETP.GE.AND P0, PT, R4, UR4, PT ;  /* 0x0000000404007c0c */ /* 0x000fc4000bf06270 */
[----:B------:R-:W-:Y:S02]  /*e340*/  CS2R R4, SRZ ;  /* 0x0000000000047805 */ /* 0x000fe4000001ff00 */
[----:B------:R-:W-:Y:S02]  /*e350*/  CS2R R6, SRZ ;  /* 0x0000000000067805 */ /* 0x000fe4000001ff00 */
[----:B------:R-:W-:Y:S02]  /*e360*/  CS2R R28, SRZ ;  /* 0x00000000001c7805 */ /* 0x000fe4000001ff00 */
[----:B------:R-:W-:Y:S02]  /*e370*/  CS2R R30, SRZ ;  /* 0x00000000001e7805 */ /* 0x000fe4000001ff00 */
[----:B--2---:R-:W-:Y:S01]  /*e380*/  @!P2 IADD3 R40, P3, R18, R21, RZ ;  /* 0x000000151228a210 */ /* 0x004fe20007f7e0ff */
[----:B------:R-:W-:Y:S02]  /*e390*/  @!P1 IMAD.SHL.U32 R46, R213, 0x10, RZ ;  /* 0x00000010d52e9824 */ /* 0x000fe400078e00ff */
[----:B------:R-:W-:-:S02]  /*e3a0*/  @!P0 IMAD.SHL.U32 R48, R214, 0x10, RZ ;  /* 0x00000010d6308824 */ /* 0x000fc400078e00ff */
[C---:B-1----:R-:W-:Y:S01]  /*e3b0*/  @!P2 IMAD.X R41, R3.reuse, 0x1, R19, P3 ;  /* 0x000000010329a824 */ /* 0x042fe200018e0613 */
[----:B------:R-:W-:Y:S02]  /*e3c0*/  @!P1 SHF.R.S32.HI R0, RZ, 0x1f, R46 ;  /* 0x0000001fff009819 */ /* 0x000fe4000001142e */
[C---:B------:R-:W-:Y:S02]  /*e3d0*/  @!P1 IADD3 R42, P5, R46.reuse, R21, RZ ;  /* 0x000000152e2a9210 */ /* 0x040fe40007fbe0ff */
[----:B----4-:R-:W-:Y:S02]  /*e3e0*/  @!P1 IADD3 R46, P4, R46, R39, RZ ;  /* 0x000000272e2e9210 */ /* 0x010fe40007f9e0ff */
[----:B------:R-:W-:Y:S02]  /*e3f0*/  CS2R R10, SRZ ;  /* 0x00000000000a7805 */ /* 0x000fe4000001ff00 */
[C---:B------:R-:W-:Y:S01]  /*e400*/  @!P0 IADD3 R38, P3, R48.reuse, R21, RZ ;  /* 0x0000001530268210 */ /* 0x040fe20007f7e0ff */
[----:B------:R-:W-:Y:S01]  /*e410*/  @!P1 IMAD.X R43, R3, 0x1, R0, P5 ;  /* 0x00000001032b9824 */ /* 0x000fe200028e0600 */
[----:B------:R-:W-:Y:S01]  /*e420*/  @!P0 SHF.R.S32.HI R8, RZ, 0x1f, R48 ;  /* 0x0000001fff088819 */ /* 0x000fe20000011430 */
[----:B---3--:R-:W-:Y:S01]  /*e430*/  @!P1 IMAD.X R47, R37, 0x1, R0, P4 ;  /* 0x00000001252f9824 */ /* 0x008fe200020e0600 */
[----:B------:R-:W-:-:S02]  /*e440*/  @!P0 IADD3 R48, P5, R48, R39, RZ ;  /* 0x0000002730308210 */ /* 0x000fc40007fbe0ff */
[----:B------:R-:W-:Y:S02]  /*e450*/  CS2R R32, SRZ ;  /* 0x0000000000207805 */ /* 0x000fe4000001ff00 */
[----:B------:R-:W-:Y:S02]  /*e460*/  @!P2 IADD3 R20, P4, R18, R39, RZ ;  /* 0x000000271214a210 */ /* 0x000fe40007f9e0ff */
[----:B------:R-:W-:Y:S02]  /*e470*/  CS2R R34, SRZ ;  /* 0x0000000000227805 */ /* 0x000fe4000001ff00 */
[----:B------:R-:W-:Y:S01]  /*e480*/  @!P0 IADD3.X R39, R3, R8, RZ, P3, !PT ;  /* 0x0000000803278210 */ /* 0x000fe20001ffe4ff */
[----:B------:R-:W-:Y:S01]  /*e490*/  @!P0 IMAD.X R49, R37, 0x1, R8, P5 ;  /* 0x0000000125318824 */ /* 0x000fe200028e0608 */
[----:B------:R-:W-:Y:S02]  /*e4a0*/  CS2R R8, SRZ ;  /* 0x0000000000087805 */ /* 0x000fe4000001ff00 */
[----:B------:R-:W-:-:S02]  /*e4b0*/  CS2R R12, SRZ ;  /* 0x00000000000c7805 */ /* 0x000fc4000001ff00 */
[----:B------:R-:W-:Y:S01]  /*e4c0*/  CS2R R14, SRZ ;  /* 0x00000000000e7805 */ /* 0x000fe2000001ff00 */
[----:B------:R-:W-:Y:S01]  /*e4d0*/  @!P2 IMAD.X R21, R37, 0x1, R19, P4 ;  /* 0x000000012515a824 */ /* 0x000fe200020e0613 */
[----:B------:R0:W5:Y:S04]  /*e4e0*/  @!P2 LD.E.128 R24, desc[UR42][R40.64] ;  /* 0x0000002a2818a980 */ /* 0x000168000c101d00 */
[----:B------:R0:W5:Y:S04]  /*e4f0*/  @!P2 LD.E.128 R4, desc[UR42][R20.64] ;  /* 0x0000002a1404a980 */ /* 0x000168000c101d00 */
[----:B------:R0:W5:Y:S04]  /*e500*/  @!P1 LD.E.128 R28, desc[UR42][R42.64] ;  /* 0x0000002a2a1c9980 */ /* 0x000168000c101d00 */
[----:B------:R0:W5:Y:S04]  /*e510*/  @!P1 LD.E.128 R8, desc[UR42][R46.64] ;  /* 0x0000002a2e089980 */ /* 0x000168000c101d00 */
[----:B------:R0:W5:Y:S04]  /*e520*/  @!P0 LD.E.128 R32, desc[UR42][R38.64] ;  /* 0x0000002a26208980 */ /* 0x000168000c101d00 */
[----:B------:R0:W5:Y:S02]  /*e530*/  @!P0 LD.E.128 R12, desc[UR42][R48.64] ;  /* 0x0000002a300c8980 */ /* 0x000164000c101d00 */
.L_x_1695:
[----:B------:R-:W-:Y:S05]  /*e540*/  BSYNC B1 ;  /* 0x0000000000017941 */ /* 0x000fea0003800000 */
.L_x_1694:
[----:B------:R-:W-:Y:S01]  /*e550*/  ULEA.HI UR4, UR37, UR37, URZ, 0x1 ;  /* 0x0000002525047291 */ /* 0x000fe2000f8f083f */
[----:B------:R-:W-:Y:S01]  /*e560*/  VIADDMNMX R0, R45, -R212, 0x80, PT ;  /* 0x000000802d007446 */ /* 0x000fe200038009d4 */
[----:B------:R-:W-:Y:S02]  /*e570*/  BSSY B1, `(.L_x_1696) ;  /* 0x0000008000017945 */ /* 0x000fe40003800000 */
[----:B------:R-:W-:Y:S01]  /*e580*/  ULOP3.LUT UR4, UR4, 0xfffffffe, URZ, 0xc0, !UPT ;  /* 0xfffffffe04047892 */ /* 0x000fe2000f8ec03f */
[----:B------:R-:W-:-:S03]  /*e590*/  ISETP.GE.AND P1, PT, R211, R0, PT ;  /* 0x00000000d300720c */ /* 0x000fc60003f26270 */
[----:B------:R-:W-:-:S06]  /*e5a0*/  UIADD3 UR4, UR37, -UR4, URZ ;  /* 0x8000000425047290 */ /* 0x000fcc000fffe03f */
[----:B-1----:R-:W-:-:S05]  /*e5b0*/  IMAD.U32 R3, RZ, RZ, UR4 ;  /* 0x00000004ff037e24 */ /* 0x002fca000f8e00ff */
[----:B------:R-:W-:-:S04]  /*e5c0*/  SHF.L.U32 R3, R3, 0x1f, RZ ;  /* 0x0000001f03037819 */ /* 0x000fc800000006ff */
[----:B------:R-:W1:Y:S02]  /*e5d0*/  SYNCS.PHASECHK.TRANS64.TRYWAIT P0, [R16+URZ+0x2a800], R3 ;  /* 0x02a80003100075a7 */ /* 0x000e64000800017f */
[----:B-1----:R-:W-:Y:S05]  /*e5e0*/  @!P0 BRA `(.L_x_1697) ;  /* 0x000001d400908947 */ /* 0x002fea0003800000 */
.L_x_1998:
[----:B------:R-:W-:Y:S05]  /*e5f0*/  BSYNC B1 ;  /* 0x0000000000017941 */ /* 0x000fea0003800000 */
.L_x_1696:
[----:B------:R-:W-:Y:S05]  /*e600*/  @P1 BRA `(.L_x_1682) ;  /* 0x0000002c00fc1947 */ /* 0x000fea0003800000 */
[----:B-1----:R-:W1:Y:S01]  /*e610*/  LDC R3, c[0x0][0x3f4] ;  /* 0x0000fd00ff037b82 */ /* 0x002e620000000800 */
[C---:B------:R-:W-:Y:S01]  /*e620*/  VIADD R0, R18.reuse, 0x20 ;  /* 0x0000002012007836 */ /* 0x040fe20000000000 */
[----:B------:R-:W-:Y:S01]  /*e630*/  BSSY B1, `(.L_x_1698) ;  /* 0x0000102000017945 */ /* 0x000fe20003800000 */
[C---:B0-----:R-:W-:Y:S01]  /*e640*/  VIADD R20, R18.reuse, 0x40 ;  /* 0x0000004012147836 */ /* 0x041fe20000000000 */
[-C--:B-1----:R-:W-:Y:S02]  /*e650*/  ISETP.GE.AND P0, PT, R18, R3.reuse, PT ;  /* 0x000000031200720c */ /* 0x082fe40003f06270 */
[-C--:B------:R-:W-:Y:S02]  /*e660*/  ISETP.GE.AND P1, PT, R0, R3.reuse, PT ;  /* 0x000000030000720c */ /* 0x080fe40003f26270 */
[----:B------:R-:W-:-:S09]  /*e670*/  ISETP.GE.AND P2, PT, R20, R3, PT ;  /* 0x000000031400720c */ /* 0x000fd20003f46270 */
[----:B------:R-:W-:Y:S05]  /*e680*/  @P0 BRA `(.L_x_1699) ;  /* 0x0000000c00f00947 */ /* 0x000fea0003800000 */
[----:B------:R-:W4:Y:S01]  /*e690*/  LDL R68, [R1+0x38] ;  /* 0x0000380001447983 */ /* 0x000f220000100800 */
[----:B--2---:R-:W0:Y:S01]  /*e6a0*/  S2R R21, SR_TID.X ;  /* 0x0000000000157919 */ /* 0x004e220000002100 */
[----:B-----5:R-:W-:Y:S02]  /*e6b0*/  SHF.R.U32.HI R0, RZ, 0x8, R24 ;  /* 0x00000008ff007819 */ /* 0x020fe40000011618 */
[----:B------:R-:W-:Y:S01]  /*e6c0*/  LOP3.LUT R20, R24, 0xff, RZ, 0xc0, !PT ;  /* 0x000000ff18147812 */ /* 0x000fe200078ec0ff */
[----:B0-----:R-:W-:-:S05]  /*e6d0*/  VIADD R21, R21, 0xffffff80 ;  /* 0xffffff8015157836 */ /* 0x001fca0000000000 */
[----:B------:R-:W-:-:S04]  /*e6e0*/  LEA.HI R40, R21, R21, RZ, 0x1 ;  /* 0x0000001515287211 */ /* 0x000fc800078f08ff */
[----:B------:R-:W-:-:S05]  /*e6f0*/  LOP3.LUT R40, R40, 0xfffffffe, RZ, 0xc0, !PT ;  /* 0xfffffffe28287812 */ /* 0x000fca00078ec0ff */
[----:B------:R-:W-:Y:S01]  /*e700*/  IMAD.IADD R40, R21, 0x1, -R40 ;  /* 0x0000000115287824 */ /* 0x000fe200078e0a28 */
[----:B------:R-:W-:-:S04]  /*e710*/  LOP3.LUT R21, R0, 0xff, RZ, 0xc0, !PT ;  /* 0x000000ff00157812 */ /* 0x000fc800078ec0ff */
[----:B------:R-:W-:Y:S02]  /*e720*/  LEA.HI R0, R3, R40, RZ, 0x1c ;  /* 0x0000002803007211 */ /* 0x000fe400078fe0ff */
[----:B------:R-:W-:Y:S02]  /*e730*/  PRMT R45, R21, 0x7604, R20 ;  /* 0x00007604152d7816 */ /* 0x000fe40000000014 */
[----:B------:R-:W-:-:S04]  /*e740*/  SHF.R.S32.HI R21, RZ, 0x1f, R0 ;  /* 0x0000001fff157819 */ /* 0x000fc80000011400 */
[----:B------:R-:W-:Y:S01]  /*e750*/  LEA.HI R20, R21, R0, RZ, 0x2 ;  /* 0x0000000015147211 */ /* 0x000fe200078f10ff */
[----:B------:R-:W-:-:S04]  /*e760*/  IMAD.SHL.U32 R0, R0, 0x10, RZ ;  /* 0x0000001000007824 */ /* 0x000fc800078e00ff */
[----:B------:R-:W-:Y:S01]  /*e770*/  IMAD.SHL.U32 R20, R20, 0x800, RZ ;  /* 0x0000080014147824 */ /* 0x000fe200078e00ff */
[----:B------:R-:W-:Y:S02]  /*e780*/  LOP3.LUT R21, R215, 0x30, R0, 0xf8, !PT ;  /* 0x00000030d7157812 */ /* 0x000fe400078ef800 */
[----:B---3--:R-:W-:Y:S02]  /*e790*/  SHF.R.U32.HI R37, RZ, 0x8, R25 ;  /* 0x00000008ff257819 */ /* 0x008fe40000011619 */
[----:B----4-:R-:W-:Y:S02]  /*e7a0*/  SHF.R.U32.HI R39, RZ, 0x8, R26 ;  /* 0x00000008ff277819 */ /* 0x010fe4000001161a */
[----:B------:R-:W-:Y:S02]  /*e7b0*/  LOP3.LUT R21, R21, R216, RZ, 0x3c, !PT ;  /* 0x000000d815157212 */ /* 0x000fe400078e3cff */
[----:B------:R-:W-:Y:S02]  /*e7c0*/  LOP3.LUT R20, R20, 0xffffe000, RZ, 0xc0, !PT ;  /* 0xffffe00014147812 */ /* 0x000fe400078ec0ff */
[----:B------:R-:W-:-:S02]  /*e7d0*/  LOP3.LUT R36, R25, 0xff, RZ, 0xc0, !PT ;  /* 0x000000ff19247812 */ /* 0x000fc400078ec0ff */
[----:B------:R-:W-:Y:S02]  /*e7e0*/  LOP3.LUT R38, R26, 0xff, RZ, 0xc0, !PT ;  /* 0x000000ff1a267812 */ /* 0x000fe400078ec0ff */
[----:B------:R-:W-:Y:S02]  /*e7f0*/  LOP3.LUT R37, R37, 0xff, RZ, 0xc0, !PT ;  /* 0x000000ff25257812 */ /* 0x000fe400078ec0ff */
[----:B------:R-:W-:Y:S02]  /*e800*/  LOP3.LUT R39, R39, 0xff, RZ, 0xc0, !PT ;  /* 0x000000ff27277812 */ /* 0x000fe400078ec0ff */
[----:B------:R-:W-:Y:S02]  /*e810*/  IADD3 R21, R21, R217, R20 ;  /* 0x000000d915157210 */ /* 0x000fe40007ffe014 */
[----:B------:R-:W-:Y:S02]  /*e820*/  PRMT R46, R37, 0x7604, R36 ;  /* 0x00007604252e7816 */ /* 0x000fe40000000024 */
[----:B------:R-:W-:Y:S01]  /*e830*/  PRMT R47, R39, 0x7604, R38 ;  /* 0x00007604272f7816 */ /* 0x000fe20000000026 */
[----:B------:R-:W-:Y:S01]  /*e840*/  IMAD.IADD R0, R16, 0x1, R21 ;  /* 0x0000000110007824 */ /* 0x000fe200078e0215 */
[----:B------:R-:W-:-:S02]  /*e850*/  SHF.R.U32.HI R37, RZ, 0x8, R27 ;  /* 0x00000008ff257819 */ /* 0x000fc4000001161b */
[----:B------:R-:W-:Y:S02]  /*e860*/  SHF.R.U32.HI R39, RZ, 0x8, R4 ;  /* 0x00000008ff277819 */ /* 0x000fe40000011604 */
[----:B------:R-:W-:Y:S02]  /*e870*/  SHF.R.U32.HI R40, RZ, 0x8, R5 ;  /* 0x00000008ff287819 */ /* 0x000fe40000011605 */
[----:B------:R-:W-:Y:S02]  /*e880*/  LOP3.LUT R36, R27, 0xff, RZ, 0xc0, !PT ;  /* 0x000000ff1b247812 */ /* 0x000fe400078ec0ff */
[----:B------:R-:W-:Y:S02]  /*e890*/  LOP3.LUT R38, R4, 0xff, RZ, 0xc0, !PT ;  /* 0x000000ff04267812 */ /* 0x000fe400078ec0ff */
[----:B------:R-:W-:Y:S02]  /*e8a0*/  LOP3.LUT R37, R37, 0xff, RZ, 0xc0, !PT ;  /* 0x000000ff25257812 */ /* 0x000fe400078ec0ff */
[----:B------:R-:W-:-:S02]  /*e8b0*/  LOP3.LUT R39, R39, 0xff, RZ, 0xc0, !PT ;  /* 0x000000ff27277812 */ /* 0x000fc400078ec0ff */
[----:B------:R-:W-:Y:S02]  /*e8c0*/  LOP3.LUT R21, R40, 0xff, RZ, 0xc0, !PT ;  /* 0x000000ff28157812 */ /* 0x000fe400078ec0ff */
[----:B------:R-:W0:Y:S01]  /*e8d0*/  LDS.128 R40, [R0+0x18400] ;  /* 0x0184000000287984 */ /* 0x000e220000000c00 */
[----:B------:R-:W-:Y:S02]  /*e8e0*/  PRMT R48, R37, 0x7604, R36 ;  /* 0x0000760425307816 */ /* 0x000fe40000000024 */
[----:B------:R-:W-:Y:S02]  /*e8f0*/  PRMT R53, R39, 0x7604, R38 ;  /* 0x0000760427357816 */ /* 0x000fe40000000026 */
[----:B------:R-:W-:Y:S02]  /*e900*/  SHF.R.U32.HI R50, RZ, 0x8, R6 ;  /* 0x00000008ff327819 */ /* 0x000fe40000011606 */
[----:B------:R-:W-:Y:S02]  /*e910*/  LOP3.LUT R20, R5, 0xff, RZ, 0xc0, !PT ;  /* 0x000000ff05147812 */ /* 0x000fe400078ec0ff */
[----:B------:R-:W-:-:S02]  /*e920*/  LOP3.LUT R49, R6, 0xff, RZ, 0xc0, !PT ;  /* 0x000000ff06317812 */ /* 0x000fc400078ec0ff */
[----:B------:R-:W-:Y:S02]  /*e930*/  LOP3.LUT R50, R50, 0xff, RZ, 0xc0, !PT ;  /* 0x000000ff32327812 */ /* 0x000fe400078ec0ff */
[----:B------:R-:W-:Y:S02]  /*e940*/  PRMT R20, R21, 0x7604, R20 ;  /* 0x0000760415147816 */ /* 0x000fe40000000014 */
[----:B------:R-:W-:Y:S02]  /*e950*/  SHF.R.U32.HI R55, RZ, 0x10, R5 ;  /* 0x00000010ff377819 */ /* 0x000fe40000011605 */
[----:B------:R-:W-:Y:S02]  /*e960*/  SHF.R.U32.HI R21, RZ, 0x10, R25 ;  /* 0x00000010ff157819 */ /* 0x000fe40000011619 */
[----:B------:R-:W-:Y:S02]  /*e970*/  PRMT R57, R50, 0x7604, R49 ;  /* 0x0000760432397816 */ /* 0x000fe40000000031 */
[----:B------:R-:W-:Y:S01]  /*e980*/  SHF.R.U32.HI R49, RZ, 0x10, R27 ;  /* 0x00000010ff317819 */ /* 0x000fe2000001161b */
[----:B------:R-:W-:Y:S01]  /*e990*/  IMAD.U32 R55, R55, 0x10000, RZ ;  /* 0x0001000037377824 */ /* 0x000fe200078e00ff */
[----:B------:R-:W-:Y:S01]  /*e9a0*/  SHF.R.U32.HI R52, RZ, 0x8, R7 ;  /* 0x00000008ff347819 */ /* 0x000fe20000011607 */
[----:B------:R-:W-:Y:S01]  /*e9b0*/  IMAD.U32 R21, R21, 0x10000, RZ ;  /* 0x0001000015157824 */ /* 0x000fe200078e00ff */
[----:B------:R-:W-:Y:S01]  /*e9c0*/  LOP3.LUT R51, R7, 0xff, RZ, 0xc0, !PT ;  /* 0x000000ff07337812 */ /* 0x000fe200078ec0ff */
[----:B------:R-:W-:Y:S01]  /*e9d0*/  IMAD.U32 R49, R49, 0x10000, RZ ;  /* 0x0001000031317824 */ /* 0x000fe200078e00ff */
[----:B------:R-:W-:-:S02]  /*e9e0*/  LOP3.LUT R52, R52, 0xff, RZ, 0xc0, !PT ;  /* 0x000000ff34347812 */ /* 0x000fc400078ec0ff */
[----:B------:R-:W-:Y:S02]  /*e9f0*/  LOP3.LUT R55, R20, 0xff0000, R55, 0xf8, !PT ;  /* 0x00ff000014377812 */ /* 0x000fe400078ef837 */
[----:B------:R-:W-:Y:S02]  /*ea00*/  LOP3.LUT R21, R46, 0xff0000, R21, 0xf8, !PT ;  /* 0x00ff00002e157812 */ /* 0x000fe400078ef815 */
[----:B------:R-:W-:Y:S02]  /*ea10*/  PRMT R52, R52, 0x7604, R51 ;  /* 0x0000760434347816 */ /* 0x000fe40000000033 */
[----:B------:R-:W-:Y:S02]  /*ea20*/  SHF.R.U32.HI R59, RZ, 0x10, R7 ;  /* 0x00000010ff3b7819 */ /* 0x000fe40000011607 */
[----:B------:R-:W-:Y:S02]  /*ea30*/  LOP3.LUT R51, R48, 0xff0000, R49, 0xf8, !PT ;  /* 0x00ff000030337812 */ /* 0x000fe400078ef831 */
[----:B------:R-:W-:-:S02]  /*ea40*/  LOP3.LUT R47, R47, 0xff0000, R26, 0xf8, !PT ;  /* 0x00ff00002f2f7812 */ /* 0x000fc400078ef81a */
[----:B------:R-:W-:Y:S02]  /*ea50*/  LOP3.LUT R55, R55, 0xff000000, R5, 0xf8, !PT ;  /* 0xff00000037377812 */ /* 0x000fe400078ef805 */
[----:B------:R-:W-:Y:S02]  /*ea60*/  LOP3.LUT R50, R21, 0xff000000, R25, 0xf8, !PT ;  /* 0xff00000015327812 */ /* 0x000fe400078ef819 */
[----:B------:R-:W-:Y:S01]  /*ea70*/  LOP3.LUT R21, R53, 0xff0000, R4, 0xf8, !PT ;  /* 0x00ff000035157812 */ /* 0x000fe200078ef804 */
[----:B------:R-:W-:Y:S01]  /*ea80*/  IMAD.U32 R59, R59, 0x10000, RZ ;  /* 0x000100003b3b7824 */ /* 0x000fe200078e00ff */
[----:B------:R-:W-:Y:S02]  /*ea90*/  LOP3.LUT R45, R45, 0xff0000, R24, 0xf8, !PT ;  /* 0x00ff00002d2d7812 */ /* 0x000fe400078ef818 */
[----:B------:R-:W-:Y:S02]  /*eaa0*/  LOP3.LUT R53, R51, 0xff000000, R27, 0xf8, !PT ;  /* 0xff00000033357812 */ /* 0x000fe400078ef81b */
[----:B------:R-:W-:-:S02]  /*eab0*/  LOP3.LUT R20, R47, 0xff000000, R26, 0xf8, !PT ;  /* 0xff0000002f147812 */ /* 0x000fc400078ef81a */
[----:B------:R-:W-:Y:S02]  /*eac0*/  F2FP.F16.E4M3.UNPACK_B R56, R55 ;  /* 0x00000037ff38723e */ /* 0x000fe400020006ff */
[-C--:B0-----:R-:W-:Y:S02]  /*ead0*/  F2FP.F16.E4M3.UNPACK_B R27, R41.reuse ;  /* 0x00000029ff1b723e */ /* 0x081fe400020006ff */
[----:B------:R-:W-:Y:S02]  /*eae0*/  F2FP.F16.E4M3.UNPACK_B R26, R50 ;  /* 0x00000032ff1a723e */ /* 0x000fe400020006ff */
[----:B------:R-:W-:Y:S01]  /*eaf0*/  LOP3.LUT R49, R45, 0xff000000, R24, 0xf8, !PT ;  /* 0xff0000002d317812 */ /* 0x000fe200078ef818 */
[----:B------:R-:W-:Y:S01]  /*eb00*/  HADD2.F32 R58, -RZ, R56.H0_H0 ;  /* 0x20000038ff3a7230 */ /* 0x000fe20000004100 */
[----:B------:R-:W-:Y:S01]  /*eb10*/  LOP3.LUT R59, R52, 0xff0000, R59, 0xf8, !PT ;  /* 0x00ff0000343b7812 */ /* 0x000fe200078ef83b */
[----:B------:R-:W-:Y:S02]  /*eb20*/  HADD2.F32 R5, -RZ, R27.H0_H0 ;  /* 0x2000001bff057230 */ /* 0x000fe40000004100 */
[----:B------:R-:W-:Y:S01]  /*eb30*/  HADD2.F32 R52, -RZ, R26.H0_H0 ;  /* 0x2000001aff347230 */ /* 0x000fe20000004100 */
[----:B------:R-:W-:-:S02]  /*eb40*/  F2FP.F16.E4M3.UNPACK_B R46, R41.H1 ;  /* 0x00000029ff2e723e */ /* 0x000fc400030006ff */
[C---:B------:R-:W-:Y:S01]  /*eb50*/  FMUL.FTZ R60, R5.reuse, R58 ;  /* 0x0000003a053c7220 */ /* 0x040fe20000410000 */
[----:B------:R-:W-:Y:S01]  /*eb60*/  F2FP.F16.E4M3.UNPACK_B R50, R50.H1 ;  /* 0x00000032ff32723e */ /* 0x000fe200030006ff */
[----:B------:R-:W-:Y:S01]  /*eb70*/  FMUL.FTZ R51, R5, R52 ;  /* 0x0000003405337220 */ /* 0x000fe20000410000 */
[----:B------:R-:W-:Y:S02]  /*eb80*/  LOP3.LUT R57, R57, 0xff0000, R6, 0xf8, !PT ;  /* 0x00ff000039397812 */ /* 0x000fe400078ef806 */
[----:B------:R-:W-:Y:S02]  /*eb90*/  LOP3.LUT R59, R59, 0xff000000, R7, 0xf8, !PT ;  /* 0xff0000003b3b7812 */ /* 0x000fe400078ef807 */
[-C--:B------:R-:W-:Y:S02]  /*eba0*/  F2FP.F16.E4M3.UNPACK_B R47, R43.reuse ;  /* 0x0000002bff2f723e */ /* 0x080fe400020006ff */
[----:B------:R-:W-:Y:S02]  /*ebb0*/  F2FP.F16.E4M3.UNPACK_B R48, R43.H1 ;  /* 0x0000002bff30723e */ /* 0x000fe400030006ff */
[----:B------:R-:W-:-:S02]  /*ebc0*/  F2FP.F16.E4M3.UNPACK_B R7, R42 ;  /* 0x0000002aff07723e */ /* 0x000fc400020006ff */
[----:B------:R-:W-:Y:S01]  /*ebd0*/  F2FP.F16.E4M3.UNPACK_B R43, R42.H1 ;  /* 0x0000002aff2b723e */ /* 0x000fe200030006ff */
[----:B------:R-:W-:Y:S01]  /*ebe0*/  HADD2.F32 R42, -RZ, R46.H0_H0 ;  /* 0x2000002eff2a7230 */ /* 0x000fe20000004100 */
[----:B------:R-:W-:Y:S02]  /*ebf0*/  F2FP.F16.E4M3.UNPACK_B R55, R55.H1 ;  /* 0x00000037ff37723e */ /* 0x000fe400030006ff */
[----:B------:R-:W-:Y:S01]  /*ec00*/  LOP3.LUT R6, R57, 0xff000000, R6, 0xf8, !PT ;  /* 0xff00000039067812 */ /* 0x000fe200078ef806 */
[----:B------:R-:W-:Y:S02]  /*ec10*/  HADD2.F32 R57, -RZ, R56.H1_H1 ;  /* 0x30000038ff397230 */ /* 0x000fe40000004100 */
[--C-:B------:R-:W-:Y:S02]  /*ec20*/  HADD2.F32 R56, -RZ, R55.reuse.H0_H0 ;  /* 0x20000037ff387230 */ /* 0x100fe40000004100 */
[----:B------:R-:W-:Y:S02]  /*ec30*/  HADD2.F32 R55, -RZ, R55.H1_H1 ;  /* 0x30000037ff377230 */ /* 0x000fe40000004100 */
[----:B------:R-:W-:Y:S01]  /*ec40*/  HADD2.F32 R46, -RZ, R46.H1_H1 ;  /* 0x3000002eff2e7230 */ /* 0x000fe20000004100 */
[----:B------:R-:W-:-:S02]  /*ec50*/  LOP3.LUT R54, R21, 0xff000000, R4, 0xf8, !PT ;  /* 0xff00000015367812 */ /* 0x000fc400078ef804 */
[-C--:B------:R-:W-:Y:S02]  /*ec60*/  F2FP.F16.E4M3.UNPACK_B R41, R40.reuse ;  /* 0x00000028ff29723e */ /* 0x080fe400020006ff */
[----:B------:R-:W-:Y:S01]  /*ec70*/  F2FP.F16.E4M3.UNPACK_B R40, R40.H1 ;  /* 0x00000028ff28723e */ /* 0x000fe200030006ff */
[----:B------:R-:W0:Y:S02]  /*ec80*/  LDS.128 R36, [R68+0x18400] ;  /* 0x0184000044247984 */ /* 0x000e240000000c00 */
[----:B0-----:R-:W-:-:S05]  /*ec90*/  F2FP.F16.E4M3.UNPACK_B R24, R37 ;  /* 0x00000025ff18723e */ /* 0x001fca00020006ff */
[----:B------:R-:W-:Y:S01]  /*eca0*/  HADD2.F32 R25, -RZ, R24.H0_H0 ;  /* 0x20000018ff197230 */ /* 0x000fe20000004100 */
[----:B------:R-:W-:-:S04]  /*ecb0*/  F2FP.F16.E4M3.UNPACK_B R37, R37.H1 ;  /* 0x00000025ff25723e */ /* 0x000fc800030006ff */
[C---:B------:R-:W-:Y:S01]  /*ecc0*/  FFMA.FTZ R5, R25.reuse, R52, -R60 ;  /* 0x0000003419057223 */ /* 0x040fe2000001083c */
[----:B------:R-:W-:Y:S01]  /*ecd0*/  FFMA.FTZ R25, R25, R58, R51 ;  /* 0x0000003a19197223 */ /* 0x000fe20000010033 */
[----:B------:R-:W-:Y:S02]  /*ece0*/  HADD2.F32 R51, -RZ, R26.H1_H1 ;  /* 0x3000001aff337230 */ /* 0x000fe40000004100 */
[----:B------:R-:W-:Y:S02]  /*ecf0*/  HADD2.F32 R26, -RZ, R24.H1_H1 ;  /* 0x30000018ff1a7230 */ /* 0x000fe40000004100 */
[----:B------:R-:W-:Y:S02]  /*ed00*/  HADD2.F32 R52, -RZ, R50.H0_H0 ;  /* 0x20000032ff347230 */ /* 0x000fe40000004100 */
[----:B------:R-:W-:Y:S02]  /*ed10*/  HADD2.F32 R24, -RZ, R27.H1_H1 ;  /* 0x3000001bff187230 */ /* 0x000fe40000004100 */
[----:B------:R-:W-:-:S02]  /*ed20*/  HADD2.F32 R27, -RZ, R37.H0_H0 ;  /* 0x20000025ff1b7230 */ /* 0x000fc40000004100 */
[----:B------:R-:W-:Y:S01]  /*ed30*/  FMUL.FTZ R63, R42, R52 ;  /* 0x000000342a3f7220 */ /* 0x000fe20000410000 */
[C---:B------:R-:W-:Y:S01]  /*ed40*/  FMUL.FTZ R61, R24.reuse, R57 ;  /* 0x00000039183d7220 */ /* 0x040fe20000410000 */
[-C--:B------:R-:W-:Y:S01]  /*ed50*/  FMUL.FTZ R58, R24, R51.reuse ;  /* 0x00000033183a7220 */ /* 0x080fe20000410000 */
[-C--:B------:R-:W-:Y:S01]  /*ed60*/  FMUL.FTZ R60, R42, R56.reuse ;  /* 0x000000382a3c7220 */ /* 0x080fe20000410000 */
[C---:B------:R-:W-:Y:S01]  /*ed70*/  FFMA.FTZ R63, R27.reuse, R56, R63 ;  /* 0x000000381b3f7223 */ /* 0x040fe2000001003f */
[C---:B------:R-:W-:Y:S01]  /*ed80*/  FFMA.FTZ R24, R26.reuse, R51, -R61 ;  /* 0x000000331a187223 */ /* 0x040fe2000001083d */
[----:B------:R-:W-:Y:S02]  /*ed90*/  F2FP.F16.E4M3.UNPACK_B R56, R59 ;  /* 0x0000003bff38723e */ /* 0x000fe400020006ff */
[----:B------:R-:W-:Y:S01]  /*eda0*/  F2FP.F16.E4M3.UNPACK_B R51, R53 ;  /* 0x00000035ff33723e */ /* 0x000fe200020006ff */
[----:B------:R-:W-:Y:S01]  /*edb0*/  FFMA.FTZ R26, R26, R57, R58 ;  /* 0x000000391a1a7223 */ /* 0x000fe2000001003a */
[----:B------:R-:W-:Y:S01]  /*edc0*/  F2FP.F16.E4M3.UNPACK_B R45, R39 ;  /* 0x00000027ff2d723e */ /* 0x000fe200020006ff */
[----:B------:R-:W-:Y:S01]  /*edd0*/  FFMA.FTZ R60, R27, R52, -R60 ;  /* 0x000000341b3c7223 */ /* 0x000fe2000001083c */
[----:B------:R-:W-:-:S02]  /*ede0*/  HADD2.F32 R57, -RZ, R56.H0_H0 ;  /* 0x20000038ff397230 */ /* 0x000fc40000004100 */
[----:B------:R-:W-:Y:S02]  /*edf0*/  HADD2.F32 R42, -RZ, R47.H0_H0 ;  /* 0x2000002fff2a7230 */ /* 0x000fe40000004100 */
[----:B------:R-:W-:Y:S02]  /*ee00*/  HADD2.F32 R52, -RZ, R51.H0_H0 ;  /* 0x20000033ff347230 */ /* 0x000fe40000004100 */
[----:B------:R-:W-:Y:S02]  /*ee10*/  HADD2.F32 R50, -RZ, R50.H1_H1 ;  /* 0x30000032ff327230 */ /* 0x000fe40000004100 */
[C---:B------:R-:W-:Y:S01]  /*ee20*/  FMUL.FTZ R62, R42.reuse, R57 ;  /* 0x000000392a3e7220 */ /* 0x040fe20000410000 */
[----:B------:R-:W-:Y:S02]  /*ee30*/  HADD2.F32 R27, -RZ, R45.H0_H0 ;  /* 0x2000002dff1b7230 */ /* 0x000fe40000004100 */
[----:B------:R-:W-:Y:S01]  /*ee40*/  FMUL.FTZ R42, R42, R52 ;  /* 0x000000342a2a7220 */ /* 0x000fe20000410000 */
[----:B------:R-:W-:-:S02]  /*ee50*/  HADD2.F32 R37, -RZ, R37.H1_H1 ;  /* 0x30000025ff257230 */ /* 0x000fc40000004100 */
[C---:B------:R-:W-:Y:S01]  /*ee60*/  FMUL.FTZ R58, R46.reuse, R55 ;  /* 0x000000372e3a7220 */ /* 0x040fe20000410000 */
[-C--:B------:R-:W-:Y:S01]  /*ee70*/  FMUL.FTZ R46, R46, R50.reuse ;  /* 0x000000322e2e7220 */ /* 0x080fe20000410000 */
[----:B------:R-:W-:Y:S01]  /*ee80*/  FFMA.FTZ R57, R27, R57, R42 ;  /* 0x000000391b397223 */ /* 0x000fe2000001002a */
[----:B------:R-:W-:Y:S01]  /*ee90*/  F2FP.F16.E4M3.UNPACK_B R59, R59.H1 ;  /* 0x0000003bff3b723e */ /* 0x000fe200030006ff */
[----:B------:R-:W-:Y:S01]  /*eea0*/  HADD2.F32 R56, -RZ, R56.H1_H1 ;  /* 0x30000038ff387230 */ /* 0x000fe20000004100 */
[----:B------:R-:W-:Y:S01]  /*eeb0*/  F2FP.F16.E4M3.UNPACK_B R53, R53.H1 ;  /* 0x00000035ff35723e */ /* 0x000fe200030006ff */
[----:B------:R-:W-:Y:S02]  /*eec0*/  HADD2.F32 R47, -RZ, R47.H1_H1 ;  /* 0x3000002fff2f7230 */ /* 0x000fe40000004100 */
[----:B------:R-:W-:Y:S02]  /*eed0*/  HADD2.F32 R42, -RZ, R51.H1_H1 ;  /* 0x30000033ff2a7230 */ /* 0x000fe40000004100 */
[C---:B------:R-:W-:Y:S01]  /*eee0*/  FFMA.FTZ R61, R37.reuse, R50, -R58 ;  /* 0x00000032253d7223 */ /* 0x040fe2000001083a */
[----:B------:R-:W-:Y:S01]  /*eef0*/  FFMA.FTZ R58, R37, R55, R46 ;  /* 0x00000037253a7223 */ /* 0x000fe2000001002e */
[----:B------:R-:W-:Y:S01]  /*ef00*/  FFMA.FTZ R62, R27, R52, -R62 ;  /* 0x000000341b3e7223 */ /* 0x000fe2000001083e */
[----:B------:R-:W-:Y:S01]  /*ef10*/  F2FP.F16.E4M3.UNPACK_B R39, R39.H1 ;  /* 0x00000027ff27723e */ /* 0x000fe200030006ff */
[----:B------:R-:W-:-:S02]  /*ef20*/  HADD2.F32 R45, -RZ, R45.H1_H1 ;  /* 0x3000002dff2d7230 */ /* 0x000fc40000004100 */
[C---:B------:R-:W-:Y:S01]  /*ef30*/  FMUL.FTZ R52, R47.reuse, R56 ;  /* 0x000000382f347220 */ /* 0x040fe20000410000 */
[----:B------:R-:W-:Y:S02]  /*ef40*/  HADD2.F32 R50, -RZ, R59.H0_H0 ;  /* 0x2000003bff327230 */ /* 0x000fe40000004100 */
[-C--:B------:R-:W-:Y:S01]  /*ef50*/  FMUL.FTZ R47, R47, R42.reuse ;  /* 0x0000002a2f2f7220 */ /* 0x080fe20000410000 */
[----:B------:R-:W-:Y:S02]  /*ef60*/  HADD2.F32 R37, -RZ, R48.H0_H0 ;  /* 0x20000030ff257230 */ /* 0x000fe40000004100 */
[----:B------:R-:W-:Y:S02]  /*ef70*/  HADD2.F32 R46, -RZ, R53.H0_H0 ;  /* 0x20000035ff2e7230 */ /* 0x000fe40000004100 */
[----:B------:R-:W-:Y:S01]  /*ef80*/  FFMA.FTZ R55, R45, R42, -R52 ;  /* 0x0000002a2d377223 */ /* 0x000fe20000010834 */
[----:B------:R-:W-:Y:S02]  /*ef90*/  HADD2.F32 R27, -RZ, R39.H0_H0 ;  /* 0x20000027ff1b7230 */ /* 0x000fe40000004100 */
[----:B------:R-:W-:Y:S01]  /*efa0*/  FMUL.FTZ R64, R37, R50 ;  /* 0x0000003225407220 */ /* 0x000fe20000410000 */
[----:B------:R-:W-:Y:S01]  /*efb0*/  FFMA.FTZ R56, R45, R56, R47 ;  /* 0x000000382d387223 */ /* 0x000fe2000001002f */
[----:B------:R-:W-:Y:S01]  /*efc0*/  FMUL.FTZ R37, R37, R46 ;  /* 0x0000002e25257220 */ /* 0x000fe20000410000 */
[----:B------:R-:W-:-:S02]  /*efd0*/  F2FP.F16.E4M3.UNPACK_B R45, R54.H1 ;  /* 0x00000036ff2d723e */ /* 0x000fc400030006ff */
[----:B------:R-:W-:Y:S01]  /*efe0*/  F2FP.F16.E4M3.UNPACK_B R42, R49.H1 ;  /* 0x00000031ff2a723e */ /* 0x000fe200030006ff */
[C---:B------:R-:W-:Y:S01]  /*eff0*/  FFMA.FTZ R65, R27.reuse, R50, R37 ;  /* 0x000000321b417223 */ /* 0x040fe20000010025 */
[-C--:B------:R-:W-:Y:S01]  /*f000*/  F2FP.F16.E4M3.UNPACK_B R21, R36.reuse ;  /* 0x00000024ff15723e */ /* 0x080fe200020006ff */
[----:B------:R-:W-:Y:S01]  /*f010*/  HADD2.F32 R53, -RZ, R53.H1_H1 ;  /* 0x30000035ff357230 */ /* 0x000fe20000004100 */
[----:B------:R-:W-:Y:S01]  /*f020*/  F2FP.F16.E4M3.UNPACK_B R36, R36.H1 ;  /* 0x00000024ff24723e */ /* 0x000fe200030006ff */
[----:B------:R-:W-:Y:S02]  /*f030*/  HADD2.F32 R59, -RZ, R59.H1_H1 ;  /* 0x3000003bff3b7230 */ /* 0x000fe40000004100 */
[----:B------:R-:W-:Y:S01]  /*f040*/  FFMA.FTZ R64, R27, R46, -R64 ;  /* 0x0000002e1b407223 */ /* 0x000fe20000010840 */
[----:B------:R-:W-:Y:S02]  /*f050*/  HADD2.F32 R48, -RZ, R48.H1_H1 ;  /* 0x30000030ff307230 */ /* 0x000fe40000004100 */
[----:B------:R-:W-:-:S02]  /*f060*/  HADD2.F32 R50, -RZ, R45.H0_H0 ;  /* 0x2000002dff327230 */ /* 0x000fc40000004100 */
[----:B------:R-:W-:Y:S02]  /*f070*/  HADD2.F32 R37, -RZ, R40.H0_H0 ;  /* 0x20000028ff257230 */ /* 0x000fe40000004100 */
[----:B------:R-:W-:Y:S02]  /*f080*/  HADD2.F32 R46, -RZ, R42.H0_H0 ;  /* 0x2000002aff2e7230 */ /* 0x000fe40000004100 */
[C---:B------:R-:W-:Y:S01]  /*f090*/  FMUL.FTZ R52, R48.reuse, R59 ;  /* 0x0000003b30347220 */ /* 0x040fe20000410000 */
[----:B------:R-:W-:Y:S01]  /*f0a0*/  FMUL.FTZ R66, R48, R53 ;  /* 0x0000003530427220 */ /* 0x000fe20000410000 */
[----:B------:R-:W-:Y:S02]  /*f0b0*/  HADD2.F32 R27, -RZ, R36.H0_H0 ;  /* 0x20000024ff1b7230 */ /* 0x000fe40000004100 */
[C---:B------:R-:W-:Y:S01]  /*f0c0*/  FMUL.FTZ R48, R37.reuse, R50 ;  /* 0x0000003225307220 */ /* 0x040fe20000410000 */
[----:B------:R-:W-:Y:S01]  /*f0d0*/  FMUL.FTZ R37, R37, R46 ;  /* 0x0000002e25257220 */ /* 0x000fe20000410000 */
[----:B------:R-:W-:-:S02]  /*f0e0*/  HADD2.F32 R39, -RZ, R39.H1_H1 ;  /* 0x30000027ff277230 */ /* 0x000fc40000004100 */
[C---:B------:R-:W-:Y:S01]  /*f0f0*/  FFMA.FTZ R47, R27.reuse, R46, -R48 ;  /* 0x0000002e1b2f7223 */ /* 0x040fe20000010830 */
[----:B------:R-:W-:Y:S01]  /*f100*/  FFMA.FTZ R50, R27, R50, R37 ;  /* 0x000000321b327223 */ /* 0x000fe20000010025 */
[----:B------:R-:W-:Y:S01]  /*f110*/  HADD2.F32 R45, -RZ, R45.H1_H1 ;  /* 0x3000002dff2d7230 */ /* 0x000fe20000004100 */
[----:B------:R-:W-:Y:S01]  /*f120*/  F2FP.F16.E4M3.UNPACK_B R54, R54 ;  /* 0x00000036ff36723e */ /* 0x000fe200020006ff */
[----:B------:R-:W-:Y:S02]  /*f130*/  HADD2.F32 R40, -RZ, R40.H1_H1 ;  /* 0x30000028ff287230 */ /* 0x000fe40000004100 */
[----:B------:R-:W-:Y:S02]  /*f140*/  HADD2.F32 R27, -RZ, R42.H1_H1 ;  /* 0x3000002aff1b7230 */ /* 0x000fe40000004100 */
[C---:B------:R-:W-:Y:S01]  /*f150*/  FFMA.FTZ R67, R39.reuse, R53, -R52 ;  /* 0x0000003527437223 */ /* 0x040fe20000010834 */
[----:B------:R-:W-:Y:S01]  /*f160*/  FFMA.FTZ R66, R39, R59, R66 ;  /* 0x0000003b27427223 */ /* 0x000fe20000010042 */
[----:B------:R-:W-:Y:S01]  /*f170*/  HADD2.F32 R36, -RZ, R36.H1_H1 ;  /* 0x30000024ff247230 */ /* 0x000fe20000004100 */
[----:B------:R-:W-:Y:S01]  /*f180*/  F2FP.F16.E4M3.UNPACK_B R49, R49 ;  /* 0x00000031ff31723e */ /* 0x000fe200020006ff */
[C---:B------:R-:W-:Y:S01]  /*f190*/  FMUL.FTZ R39, R40.reuse, R45 ;  /* 0x0000002d28277220 */ /* 0x040fe20000410000 */
[----:B------:R-:W-:Y:S01]  /*f1a0*/  FMUL.FTZ R42, R40, R27 ;  /* 0x0000001b282a7220 */ /* 0x000fe20000410000 */
[----:B------:R-:W-:-:S02]  /*f1b0*/  HADD2.F32 R40, -RZ, R54.H0_H0 ;  /* 0x20000036ff287230 */ /* 0x000fc40000004100 */
[----:B------:R-:W-:Y:S02]  /*f1c0*/  HADD2.F32 R37, -RZ, R41.H0_H0 ;  /* 0x20000029ff257230 */ /* 0x000fe40000004100 */
[C---:B------:R-:W-:Y:S01]  /*f1d0*/  FFMA.FTZ R52, R36.reuse, R27, -R39 ;  /* 0x0000001b24347223 */ /* 0x040fe20000010827 */
[----:B------:R-:W-:Y:S01]  /*f1e0*/  FFMA.FTZ R51, R36, R45, R42 ;  /* 0x0000002d24337223 */ /* 0x000fe2000001002a */
[----:B------:R-:W-:Y:S02]  /*f1f0*/  HADD2.F32 R36, -RZ, R49.H0_H0 ;  /* 0x20000031ff247230 */ /* 0x000fe40000004100 */
[----:B------:R-:W-:Y:S02]  /*f200*/  HADD2.F32 R27, -RZ, R21.H0_H0 ;  /* 0x20000015ff1b7230 */ /* 0x000fe40000004100 */
[C---:B------:R-:W-:Y:S01]  /*f210*/  FMUL.FTZ R42, R37.reuse, R40 ;  /* 0x00000028252a7220 */ /* 0x040fe20000410000 */
[----:B------:R-:W-:Y:S02]  /*f220*/  HADD2.F32 R54, -RZ, R54.H1_H1 ;  /* 0x30000036ff367230 */ /* 0x000fe40000004100 */
[----:B------:R-:W-:Y:S01]  /*f230*/  FMUL.FTZ R46, R37, R36 ;  /* 0x00000024252e7220 */ /* 0x000fe20000410000 */
[----:B------:R-:W-:-:S02]  /*f240*/  HADD2.F32 R41, -RZ, R41.H1_H1 ;  /* 0x30000029ff297230 */ /* 0x000fc40000004100 */
[----:B------:R-:W-:Y:S01]  /*f250*/  FFMA.FTZ R42, R27, R36, -R42 ;  /* 0x000000241b2a7223 */ /* 0x000fe2000001082a */
[----:B------:R-:W-:Y:S01]  /*f260*/  HADD2.F32 R36, -RZ, R49.H1_H1 ;  /* 0x30000031ff247230 */ /* 0x000fe20000004100 */
[----:B------:R-:W-:Y:S01]  /*f270*/  F2FP.F16.E4M3.UNPACK_B R39, R6.H1 ;  /* 0x00000006ff27723e */ /* 0x000fe200030006ff */
[----:B------:R-:W-:Y:S02]  /*f280*/  HADD2.F32 R21, -RZ, R21.H1_H1 ;  /* 0x30000015ff157230 */ /* 0x000fe40000004100 */
[----:B------:R-:W-:Y:S01]  /*f290*/  FMUL.FTZ R48, R41, R54 ;  /* 0x0000003629307220 */ /* 0x000fe20000410000 */
[----:B------:R-:W-:Y:S01]  /*f2a0*/  F2FP.F16.E4M3.UNPACK_B R37, R20.H1 ;  /* 0x00000014ff25723e */ /* 0x000fe200030006ff */
[----:B------:R-:W-:Y:S01]  /*f2b0*/  FFMA.FTZ R46, R27, R40, R46 ;  /* 0x000000281b2e7223 */ /* 0x000fe2000001002e */
[----:B------:R-:W-:Y:S01]  /*f2c0*/  F2FP.F16.E4M3.UNPACK_B R4, R38 ;  /* 0x00000026ff04723e */ /* 0x000fe200020006ff */
[----:B------:R-:W-:Y:S01]  /*f2d0*/  FMUL.FTZ R45, R41, R36 ;  /* 0x00000024292d7220 */ /* 0x000fe20000410000 */
[----:B------:R-:W-:Y:S01]  /*f2e0*/  F2FP.F16.E4M3.UNPACK_B R38, R38.H1 ;  /* 0x00000026ff26723e */ /* 0x000fe200030006ff */
[----:B------:R-:W-:-:S02]  /*f2f0*/  HADD2.F32 R40, -RZ, R39.H0_H0 ;  /* 0x20000027ff287230 */ /* 0x000fc40000004100 */
[C---:B------:R-:W-:Y:S01]  /*f300*/  FFMA.FTZ R41, R21.reuse, R36, -R48 ;  /* 0x0000002415297223 */ /* 0x040fe20000010830 */
[----:B------:R-:W-:Y:S02]  /*f310*/  HADD2.F32 R27, -RZ, R43.H0_H0 ;  /* 0x2000002bff1b7230 */ /* 0x000fe40000004100 */
[----:B------:R-:W-:Y:S01]  /*f320*/  FFMA.FTZ R45, R21, R54, R45 ;  /* 0x00000036152d7223 */ /* 0x000fe2000001002d */
[----:B------:R-:W-:Y:S02]  /*f330*/  HADD2.F32 R36, -RZ, R37.H0_H0 ;  /* 0x20000025ff247230 */ /* 0x000fe40000004100 */
[----:B------:R-:W-:Y:S02]  /*f340*/  HADD2.F32 R39, -RZ, R39.H1_H1 ;  /* 0x30000027ff277230 */ /* 0x000fe40000004100 */
[----:B------:R-:W-:Y:S02]  /*f350*/  HADD2.F32 R43, -RZ, R43.H1_H1 ;  /* 0x3000002bff2b7230 */ /* 0x000fe40000004100 */
[----:B------:R-:W-:Y:S01]  /*f360*/  FMUL.FTZ R48, R27, R40 ;  /* 0x000000281b307220 */ /* 0x000fe20000410000 */
[----:B------:R-:W-:-:S02]  /*f370*/  HADD2.F32 R21, -RZ, R38.H0_H0 ;  /* 0x20000026ff157230 */ /* 0x000fc40000004100 */
[----:B------:R-:W-:Y:S02]  /*f380*/  HADD2.F32 R37, -RZ, R37.H1_H1 ;  /* 0x30000025ff257230 */ /* 0x000fe40000004100 */
[----:B------:R-:W-:Y:S01]  /*f390*/  FMUL.FTZ R54, R27, R36 ;  /* 0x000000241b367220 */ /* 0x000fe20000410000 */
[----:B------:R-:W-:Y:S01]  /*f3a0*/  HADD2.F32 R38, -RZ, R38.H1_H1 ;  /* 0x30000026ff267230 */ /* 0x000fe20000004100 */
[----:B------:R-:W-:Y:S01]  /*f3b0*/  F2FP.F16.E4M3.UNPACK_B R20, R20 ;  /* 0x00000014ff14723e */ /* 0x000fe200020006ff */
[----:B------:R-:W-:Y:S01]  /*f3c0*/  FMUL.FTZ R27, R43, R39 ;  /* 0x000000272b1b7220 */ /* 0x000fe20000410000 */
[----:B------:R-:W-:Y:S01]  /*f3d0*/  FFMA.FTZ R48, R21, R36, -R48 ;  /* 0x0000002415307223 */ /* 0x000fe20000010830 */
[----:B------:R-:W-:Y:S01]  /*f3e0*/  F2FP.F16.E4M3.UNPACK_B R6, R6 ;  /* 0x00000006ff06723e */ /* 0x000fe200020006ff */
[-C--:B------:R-:W-:Y:S01]  /*f3f0*/  FMUL.FTZ R36, R43, R37.reuse ;  /* 0x000000252b247220 */ /* 0x080fe20000410000 */
[----:B------:R-:W-:Y:S01]  /*f400*/  FFMA.FTZ R54, R21, R40, R54 ;  /* 0x0000002815367223 */ /* 0x000fe20000010036 */
[----:B------:R-:W-:Y:S01]  /*f410*/  FFMA.FTZ R49, R38, R37, -R27 ;  /* 0x0000002526317223 */ /* 0x000fe2000001081b */
[----:B------:R-:W-:-:S02]  /*f420*/  HADD2.F32 R21, -RZ, R20.H0_H0 ;  /* 0x20000014ff157230 */ /* 0x000fc40000004100 */
[----:B------:R-:W-:Y:S01]  /*f430*/  FFMA.FTZ R53, R38, R39, R36 ;  /* 0x0000002726357223 */ /* 0x000fe20000010024 */
[----:B------:R-:W-:Y:S02]  /*f440*/  HADD2.F32 R27, -RZ, R20.H1_H1 ;  /* 0x30000014ff1b7230 */ /* 0x000fe40000004100 */
[--C-:B------:R-:W-:Y:S02]  /*f450*/  HADD2.F32 R37, -RZ, R6.reuse.H0_H0 ;  /* 0x20000006ff257230 */ /* 0x100fe40000004100 */
[--C-:B------:R-:W-:Y:S02]  /*f460*/  HADD2.F32 R20, -RZ, R7.reuse.H0_H0 ;  /* 0x20000007ff147230 */ /* 0x100fe40000004100 */
[----:B------:R-:W-:Y:S02]  /*f470*/  HADD2.F32 R36, -RZ, R6.H1_H1 ;  /* 0x30000006ff247230 */ /* 0x000fe40000004100 */
[----:B------:R-:W-:Y:S02]  /*f480*/  HADD2.F32 R7, -RZ, R7.H1_H1 ;  /* 0x30000007ff077230 */ /* 0x000fe40000004100 */
[----:B------:R-:W-:Y:S01]  /*f490*/  FMUL.FTZ R39, R20, R37 ;  /* 0x0000002514277220 */ /* 0x000fe20000410000 */
[----:B------:R-:W-:-:S02]  /*f4a0*/  HADD2.F32 R6, -RZ, R4.H0_H0 ;  /* 0x20000004ff067230 */ /* 0x000fc40000004100 */
[----:B------:R-:W-:Y:S01]  /*f4b0*/  FMUL.FTZ R20, R20, R21 ;  /* 0x0000001514147220 */ /* 0x000fe20000410000 */
[----:B------:R-:W-:Y:S02]  /*f4c0*/  HADD2.F32 R4, -RZ, R4.H1_H1 ;  /* 0x30000004ff047230 */ /* 0x000fe40000004100 */
[CC--:B------:R-:W-:Y:S01]  /*f4d0*/  FMUL.FTZ R43, R7.reuse, R36.reuse ;  /* 0x00000024072b7220 */ /* 0x0c0fe20000410000 */
[----:B------:R-:W-:Y:S01]  /*f4e0*/  FMUL.FTZ R7, R7, R27 ;  /* 0x0000001b07077220 */ /* 0x000fe20000410000 */
[C---:B------:R-:W-:Y:S01]  /*f4f0*/  FFMA.FTZ R39, R6.reuse, R21, -R39 ;  /* 0x0000001506277223 */ /* 0x040fe20000010827 */
[----:B------:R-:W-:Y:S01]  /*f500*/  FFMA.FTZ R20, R6, R37, R20 ;  /* 0x0000002506147223 */ /* 0x000fe20000010014 */
[C---:B------:R-:W-:Y:S01]  /*f510*/  FFMA.FTZ R6, R4.reuse, R27, -R43 ;  /* 0x0000001b04067223 */ /* 0x040fe2000001082b */
[----:B------:R-:W-:Y:S01]  /*f520*/  FFMA.FTZ R21, R4, R36, R7 ;  /* 0x0000002404157223 */ /* 0x000fe20000010007 */
[----:B------:R-:W-:Y:S02]  /*f530*/  F2FP.SATFINITE.E4M3.F32.PACK_AB_MERGE_C R60, R61, R60, RZ ;  /* 0x0000003c3d3c723e */ /* 0x000fe400048070ff */
        /* <DEDUP_REMOVED lines=12> */
[----:B------:R-:W-:-:S02]  /*f600*/  F2FP.SATFINITE.E4M3.F32.PACK_AB_MERGE_C R27, R56, R57, R27 ;  /* 0x00000039381b723e */ /* 0x000fc4000480701b */
[----:B------:R-:W-:Y:S02]  /*f610*/  F2FP.SATFINITE.E4M3.F32.PACK_AB_MERGE_C R24, R45, R46, R50 ;  /* 0x0000002e2d18723e */ /* 0x000fe40004807032 */
[----:B------:R-:W-:Y:S01]  /*f620*/  F2FP.SATFINITE.E4M3.F32.PACK_AB_MERGE_C R26, R21, R20, R53 ;  /* 0x00000014151a723e */ /* 0x000fe20004807035 */
[----:B------:R0:W-:Y:S04]  /*f630*/  STS.128 [R68+0x18400], R4 ;  /* 0x0184000444007388 */ /* 0x0001e80000000c00 */
[----:B------:R0:W-:Y:S02]  /*f640*/  STS.128 [R0+0x18400], R24 ;  /* 0x0184001800007388 */ /* 0x0001e40000000c00 */
.L_x_1699:
[----:B------:R-:W-:Y:S05]  /*f650*/  BSYNC B1 ;  /* 0x0000000000017941 */ /* 0x000fea0003800000 */
.L_x_1698:
[----:B------:R-:W-:Y:S04]  /*f660*/  BSSY B1, `(.L_x_1700) ;  /* 0x0000101000017945 */ /* 0x000fe80003800000 */
[----:B------:R-:W-:Y:S05]  /*f670*/  @P1 BRA `(.L_x_1701) ;  /* 0x0000000c00fc1947 */ /* 0x000fea0003800000 */
[----:B------:R-:W4:Y:S01]  /*f680*/  LDL R61, [R1+0x34] ;  /* 0x00003400013d7983 */ /* 0x000f220000100800 */
[----:B0----5:R-:W-:Y:S02]  /*f690*/  SHF.R.U32.HI R0, RZ, 0x8, R28 ;  /* 0x00000008ff007819 */ /* 0x021fe4000001161c */
[----:B------:R-:W-:Y:S02]  /*f6a0*/  LOP3.LUT R5, R28, 0xff, RZ, 0xc0, !PT ;  /* 0x000000ff1c057812 */ /* 0x000fe400078ec0ff */
[----:B------:R-:W-:Y:S02]  /*f6b0*/  LOP3.LUT R4, R0, 0xff, RZ, 0xc0, !PT ;  /* 0x000000ff00047812 */ /* 0x000fe400078ec0ff */
[----:B------:R-:W-:Y:S02]  /*f6c0*/  LEA.HI R0, R3, R213, RZ, 0x1c ;  /* 0x000000d503007211 */ /* 0x000fe400078fe0ff */
[----:B---3--:R-:W-:Y:S02]  /*f6d0*/  PRMT R37, R4, 0x7604, R5 ;  /* 0x0000760404257816 */ /* 0x008fe40000000005 */
[----:B------:R-:W-:-:S02]  /*f6e0*/  SHF.R.S32.HI R5, RZ, 0x1f, R0 ;  /* 0x0000001fff057819 */ /* 0x000fc40000011400 */
[----:B------:R-:W-:Y:S02]  /*f6f0*/  SHF.R.U32.HI R24, RZ, 0x8, R31 ;  /* 0x00000008ff187819 */ /* 0x000fe4000001161f */
[----:B------:R-:W-:Y:S01]  /*f700*/  LEA.HI R4, R5, R0, RZ, 0x2 ;  /* 0x0000000005047211 */ /* 0x000fe200078f10ff */
[----:B------:R-:W-:Y:S01]  /*f710*/  IMAD.SHL.U32 R0, R0, 0x10, RZ ;  /* 0x0000001000007824 */ /* 0x000fe200078e00ff */
[----:B--2---:R-:W-:Y:S02]  /*f720*/  LOP3.LUT R21, R31, 0xff, RZ, 0xc0, !PT ;  /* 0x000000ff1f157812 */ /* 0x004fe400078ec0ff */
[----:B------:R-:W-:Y:S01]  /*f730*/  SHF.R.U32.HI R20, RZ, 0x8, R8 ;  /* 0x00000008ff147819 */ /* 0x000fe20000011608 */
[----:B------:R-:W-:Y:S01]  /*f740*/  IMAD.SHL.U32 R4, R4, 0x800, RZ ;  /* 0x0000080004047824 */ /* 0x000fe200078e00ff */
[----:B------:R-:W-:Y:S02]  /*f750*/  LOP3.LUT R5, R215, 0x30, R0, 0xf8, !PT ;  /* 0x00000030d7057812 */ /* 0x000fe400078ef800 */
[----:B------:R-:W-:-:S02]  /*f760*/  LOP3.LUT R0, R24, 0xff, RZ, 0xc0, !PT ;  /* 0x000000ff18007812 */ /* 0x000fc400078ec0ff */
[----:B------:R-:W-:Y:S02]  /*f770*/  SHF.R.U32.HI R6, RZ, 0x8, R29 ;  /* 0x00000008ff067819 */ /* 0x000fe4000001161d */
[----:B------:R-:W-:Y:S02]  /*f780*/  LOP3.LUT R25, R8, 0xff, RZ, 0xc0, !PT ;  /* 0x000000ff08197812 */ /* 0x000fe400078ec0ff */
[----:B------:R-:W-:Y:S02]  /*f790*/  LOP3.LUT R20, R20, 0xff, RZ, 0xc0, !PT ;  /* 0x000000ff14147812 */ /* 0x000fe400078ec0ff */
[----:B------:R-:W-:Y:S02]  /*f7a0*/  PRMT R41, R0, 0x7604, R21 ;  /* 0x0000760400297816 */ /* 0x000fe40000000015 */
[----:B------:R-:W-:Y:S02]  /*f7b0*/  LOP3.LUT R5, R5, R216, RZ, 0x3c, !PT ;  /* 0x000000d805057212 */ /* 0x000fe400078e3cff */
[----:B------:R-:W-:-:S02]  /*f7c0*/  LOP3.LUT R4, R4, 0xffffe000, RZ, 0xc0, !PT ;  /* 0xffffe00004047812 */ /* 0x000fc400078ec0ff */
[----:B------:R-:W-:Y:S02]  /*f7d0*/  SHF.R.U32.HI R0, RZ, 0x8, R9 ;  /* 0x00000008ff007819 */ /* 0x000fe40000011609 */
[----:B------:R-:W-:Y:S02]  /*f7e0*/  LOP3.LUT R7, R29, 0xff, RZ, 0xc0, !PT ;  /* 0x000000ff1d077812 */ /* 0x000fe400078ec0ff */
[----:B------:R-:W-:Y:S02]  /*f7f0*/  LOP3.LUT R6, R6, 0xff, RZ, 0xc0, !PT ;  /* 0x000000ff06067812 */ /* 0x000fe400078ec0ff */
[----:B------:R-:W-:Y:S02]  /*f800*/  PRMT R45, R20, 0x7604, R25 ;  /* 0x00007604142d7816 */ /* 0x000fe40000000019 */
[----:B------:R-:W-:Y:S02]  /*f810*/  IADD3 R21, R5, R217, R4 ;  /* 0x000000d905157210 */ /* 0x000fe40007ffe004 */
[----:B------:R-:W-:-:S02]  /*f820*/  LOP3.LUT R25, R9, 0xff, RZ, 0xc0, !PT ;  /* 0x000000ff09197812 */ /* 0x000fc400078ec0ff */
[----:B------:R-:W-:Y:S02]  /*f830*/  SHF.R.U32.HI R24, RZ, 0x8, R11 ;  /* 0x00000008ff187819 */ /* 0x000fe4000001160b */
[----:B------:R-:W-:Y:S02]  /*f840*/  LOP3.LUT R0, R0, 0xff, RZ, 0xc0, !PT ;  /* 0x000000ff00007812 */ /* 0x000fe400078ec0ff */
[----:B------:R-:W-:Y:S02]  /*f850*/  SHF.R.U32.HI R20, RZ, 0x8, R10 ;  /* 0x00000008ff147819 */ /* 0x000fe4000001160a */
[----:B------:R-:W-:Y:S02]  /*f860*/  PRMT R36, R6, 0x7604, R7 ;  /* 0x0000760406247816 */ /* 0x000fe40000000007 */
[----:B------:R-:W-:Y:S02]  /*f870*/  SHF.R.U32.HI R6, RZ, 0x8, R30 ;  /* 0x00000008ff067819 */ /* 0x000fe4000001161e */
[----:B------:R-:W-:-:S02]  /*f880*/  LOP3.LUT R27, R10, 0xff, RZ, 0xc0, !PT ;  /* 0x000000ff0a1b7812 */ /* 0x000fc400078ec0ff */
[----:B------:R-:W-:Y:S02]  /*f890*/  LOP3.LUT R24, R24, 0xff, RZ, 0xc0, !PT ;  /* 0x000000ff18187812 */ /* 0x000fe400078ec0ff */
[----:B------:R-:W-:Y:S01]  /*f8a0*/  PRMT R49, R0, 0x7604, R25 ;  /* 0x0000760400317816 */ /* 0x000fe20000000019 */
[----:B------:R-:W-:Y:S01]  /*f8b0*/  IMAD.IADD R0, R16, 0x1, R21 ;  /* 0x0000000110007824 */ /* 0x000fe200078e0215 */
[----:B------:R-:W-:Y:S02]  /*f8c0*/  LOP3.LUT R20, R20, 0xff, RZ, 0xc0, !PT ;  /* 0x000000ff14147812 */ /* 0x000fe400078ec0ff */
[----:B------:R-:W-:Y:S02]  /*f8d0*/  LOP3.LUT R43, R11, 0xff, RZ, 0xc0, !PT ;  /* 0x000000ff0b2b7812 */ /* 0x000fe400078ec0ff */
[----:B------:R-:W-:Y:S02]  /*f8e0*/  LOP3.LUT R7, R30, 0xff, RZ, 0xc0, !PT ;  /* 0x000000ff1e077812 */ /* 0x000fe400078ec0ff */
[----:B------:R-:W-:-:S02]  /*f8f0*/  LOP3.LUT R6, R6, 0xff, RZ, 0xc0, !PT ;  /* 0x000000ff06067812 */ /* 0x000fc400078ec0ff */
[----:B------:R-:W-:Y:S02]  /*f900*/  PRMT R51, R20, 0x7604, R27 ;  /* 0x0000760414337816 */ /* 0x000fe4000000001b */
[----:B------:R-:W-:Y:S02]  /*f910*/  PRMT R53, R24, 0x7604, R43 ;  /* 0x0000760418357816 */ /* 0x000fe4000000002b */
[----:B------:R-:W0:Y:S01]  /*f920*/  LDS.128 R24, [R0+0x18400] ;  /* 0x0184000000187984 */ /* 0x000e220000000c00 */
[----:B----4-:R-:W-:Y:S02]  /*f930*/  PRMT R39, R6, 0x7604, R7 ;  /* 0x0000760406277816 */ /* 0x010fe40000000007 */
[----:B------:R-:W-:Y:S02]  /*f940*/  SHF.R.U32.HI R21, RZ, 0x10, R29 ;  /* 0x00000010ff157819 */ /* 0x000fe4000001161d */
[----:B------:R-:W-:Y:S02]  /*f950*/  SHF.R.U32.HI R20, RZ, 0x10, R28 ;  /* 0x00000010ff147819 */ /* 0x000fe4000001161c */
[----:B------:R-:W-:-:S02]  /*f960*/  LOP3.LUT R21, R21, 0xff, RZ, 0xc0, !PT ;  /* 0x000000ff15157812 */ /* 0x000fc400078ec0ff */
[----:B------:R-:W-:Y:S02]  /*f970*/  SHF.R.U32.HI R38, RZ, 0x10, R30 ;  /* 0x00000010ff267819 */ /* 0x000fe4000001161e */
[----:B------:R-:W-:Y:S02]  /*f980*/  PRMT R21, R21, 0x7054, R36 ;  /* 0x0000705415157816 */ /* 0x000fe40000000024 */
[----:B------:R-:W-:Y:S02]  /*f990*/  SHF.R.U32.HI R36, RZ, 0x10, R9 ;  /* 0x00000010ff247819 */ /* 0x000fe40000011609 */
[----:B------:R-:W-:Y:S02]  /*f9a0*/  LOP3.LUT R20, R20, 0xff, RZ, 0xc0, !PT ;  /* 0x000000ff14147812 */ /* 0x000fe400078ec0ff */
[----:B------:R-:W-:Y:S02]  /*f9b0*/  LOP3.LUT R38, R38, 0xff, RZ, 0xc0, !PT ;  /* 0x000000ff26267812 */ /* 0x000fe400078ec0ff */
[----:B------:R-:W-:-:S02]  /*f9c0*/  LOP3.LUT R36, R36, 0xff, RZ, 0xc0, !PT ;  /* 0x000000ff24247812 */ /* 0x000fc400078ec0ff */
[----:B------:R-:W-:Y:S02]  /*f9d0*/  PRMT R37, R20, 0x7054, R37 ;  /* 0x0000705414257816 */ /* 0x000fe40000000025 */
[----:B------:R-:W-:Y:S02]  /*f9e0*/  SHF.R.U32.HI R40, RZ, 0x10, R31 ;  /* 0x00000010ff287819 */ /* 0x000fe4000001161f */
[----:B------:R-:W-:Y:S02]  /*f9f0*/  PRMT R39, R38, 0x7054, R39 ;  /* 0x0000705426277816 */ /* 0x000fe40000000027 */
[----:B------:R-:W-:Y:S02]  /*fa00*/  SHF.R.U32.HI R20, RZ, 0x10, R8 ;  /* 0x00000010ff147819 */ /* 0x000fe40000011608 */
[----:B------:R-:W-:Y:S02]  /*fa10*/  SHF.R.U32.HI R38, RZ, 0x10, R10 ;  /* 0x00000010ff267819 */ /* 0x000fe4000001160a */
[----:B------:R-:W-:-:S02]  /*fa20*/  PRMT R49, R36, 0x7054, R49 ;  /* 0x0000705424317816 */ /* 0x000fc40000000031 */
[----:B------:R-:W-:Y:S02]  /*fa30*/  LOP3.LUT R40, R40, 0xff, RZ, 0xc0, !PT ;  /* 0x000000ff28287812 */ /* 0x000fe400078ec0ff */
[----:B------:R-:W-:Y:S02]  /*fa40*/  LOP3.LUT R20, R20, 0xff, RZ, 0xc0, !PT ;  /* 0x000000ff14147812 */ /* 0x000fe400078ec0ff */
[----:B------:R-:W-:Y:S02]  /*fa50*/  LOP3.LUT R38, R38, 0xff, RZ, 0xc0, !PT ;  /* 0x000000ff26267812 */ /* 0x000fe400078ec0ff */
[----:B------:R-:W-:Y:S02]  /*fa60*/  LOP3.LUT R49, R49, 0xff000000, R9, 0xf8, !PT ;  /* 0xff00000031317812 */ /* 0x000fe400078ef809 */
[----:B------:R-:W-:Y:S02]  /*fa70*/  PRMT R43, R40, 0x7054, R41 ;  /* 0x00007054282b7816 */ /* 0x000fe40000000029 */
[----:B------:R-:W-:-:S02]  /*fa80*/  PRMT R47, R20, 0x7054, R45 ;  /* 0x00007054142f7816 */ /* 0x000fc4000000002d */
[----:B------:R-:W-:Y:S02]  /*fa90*/  PRMT R51, R38, 0x7054, R51 ;  /* 0x0000705426337816 */ /* 0x000fe40000000033 */
[----:B------:R-:W-:Y:S02]  /*faa0*/  LOP3.LUT R41, R21, 0xff000000, R29, 0xf8, !PT ;  /* 0xff00000015297812 */ /* 0x000fe400078ef81d */
[----:B------:R-:W-:Y:S02]  /*fab0*/  F2FP.F16.E4M3.UNPACK_B R48, R49 ;  /* 0x00000031ff30723e */ /* 0x000fe400020006ff */
[----:B0-----:R-:W-:Y:S02]  /*fac0*/  F2FP.F16.E4M3.UNPACK_B R36, R25 ;  /* 0x00000019ff24723e */ /* 0x001fe400020006ff */
[----:B------:R-:W-:Y:S01]  /*fad0*/  SHF.R.U32.HI R40, RZ, 0x10, R11 ;  /* 0x00000010ff287819 */ /* 0x000fe2000001160b */
[----:B------:R-:W-:Y:S01]  /*fae0*/  HADD2.F32 R50, -RZ, R48.H0_H0 ;  /* 0x20000030ff327230 */ /* 0x000fe20000004100 */
[----:B------:R-:W-:-:S02]  /*faf0*/  LOP3.LUT R47, R47, 0xff000000, R8, 0xf8, !PT ;  /* 0xff0000002f2f7812 */ /* 0x000fc400078ef808 */
[----:B------:R-:W-:Y:S01]  /*fb00*/  LOP3.LUT R8, R51, 0xff000000, R10, 0xf8, !PT ;  /* 0xff00000033087812 */ /* 0x000fe200078ef80a */
[----:B------:R-:W-:Y:S01]  /*fb10*/  HADD2.F32 R51, -RZ, R48.H1_H1 ;  /* 0x30000030ff337230 */ /* 0x000fe20000004100 */
[----:B------:R-:W-:Y:S02]  /*fb20*/  F2FP.F16.E4M3.UNPACK_B R42, R41 ;  /* 0x00000029ff2a723e */ /* 0x000fe400020006ff */
[----:B------:R-:W-:Y:S02]  /*fb30*/  LOP3.LUT R40, R40, 0xff, RZ, 0xc0, !PT ;  /* 0x000000ff28287812 */ /* 0x000fe400078ec0ff */
[----:B------:R-:W-:Y:S01]  /*fb40*/  LOP3.LUT R20, R39, 0xff000000, R30, 0xf8, !PT ;  /* 0xff00000027147812 */ /* 0x000fe200078ef81e */
[--C-:B------:R-:W-:Y:S01]  /*fb50*/  HADD2.F32 R46, -RZ, R42.reuse.H0_H0 ;  /* 0x2000002aff2e7230 */ /* 0x100fe20000004100 */
[----:B------:R-:W-:Y:S01]  /*fb60*/  LOP3.LUT R45, R43, 0xff000000, R31, 0xf8, !PT ;  /* 0xff0000002b2d7812 */ /* 0x000fe200078ef81f */
[----:B------:R-:W-:Y:S01]  /*fb70*/  HADD2.F32 R43, -RZ, R42.H1_H1 ;  /* 0x3000002aff2b7230 */ /* 0x000fe20000004100 */
[----:B------:R-:W-:-:S02]  /*fb80*/  F2FP.F16.E4M3.UNPACK_B R38, R27 ;  /* 0x0000001bff26723e */ /* 0x000fc400020006ff */
[----:B------:R-:W-:Y:S02]  /*fb90*/  F2FP.F16.E4M3.UNPACK_B R39, R27.H1 ;  /* 0x0000001bff27723e */ /* 0x000fe400030006ff */
[----:B------:R-:W-:Y:S02]  /*fba0*/  PRMT R53, R40, 0x7054, R53 ;  /* 0x0000705428357816 */ /* 0x000fe40000000035 */
[-C--:B------:R-:W-:Y:S02]  /*fbb0*/  F2FP.F16.E4M3.UNPACK_B R27, R24.reuse ;  /* 0x00000018ff1b723e */ /* 0x080fe400020006ff */
[----:B------:R-:W-:Y:S02]  /*fbc0*/  F2FP.F16.E4M3.UNPACK_B R31, R24.H1 ;  /* 0x00000018ff1f723e */ /* 0x000fe400030006ff */
[----:B------:R-:W-:Y:S02]  /*fbd0*/  LOP3.LUT R40, R37, 0xff000000, R28, 0xf8, !PT ;  /* 0xff00000025287812 */ /* 0x000fe400078ef81c */
[----:B------:R-:W-:-:S02]  /*fbe0*/  F2FP.F16.E4M3.UNPACK_B R37, R25.H1 ;  /* 0x00000019ff25723e */ /* 0x000fc400030006ff */
[----:B------:R-:W-:Y:S02]  /*fbf0*/  F2FP.F16.E4M3.UNPACK_B R49, R49.H1 ;  /* 0x00000031ff31723e */ /* 0x000fe400030006ff */
[----:B------:R-:W-:Y:S02]  /*fc00*/  F2FP.F16.E4M3.UNPACK_B R41, R41.H1 ;  /* 0x00000029ff29723e */ /* 0x000fe400030006ff */
[----:B------:R-:W-:-:S03]  /*fc10*/  LOP3.LUT R53, R53, 0xff000000, R11, 0xf8, !PT ;  /* 0xff00000035357812 */ /* 0x000fc600078ef80b */
[----:B------:R-:W-:Y:S01]  /*fc20*/  HADD2.F32 R42, -RZ, R41.H0_H0 ;  /* 0x20000029ff2a7230 */ /* 0x000fe20000004100 */
[----:B------:R-:W0:Y:S02]  /*fc30*/  LDS.128 R4, [R61+0x18400] ;  /* 0x018400003d047984 */ /* 0x000e240000000c00 */
[-C--:B0-----:R-:W-:Y:S02]  /*fc40*/  F2FP.F16.E4M3.UNPACK_B R10, R5.reuse ;  /* 0x00000005ff0a723e */ /* 0x081fe400020006ff */
[----:B------:R-:W-:Y:S01]  /*fc50*/  F2FP.F16.E4M3.UNPACK_B R21, R5.H1 ;  /* 0x00000005ff15723e */ /* 0x000fe200030006ff */
[----:B------:R-:W-:Y:S01]  /*fc60*/  HADD2.F32 R5, -RZ, R36.H0_H0 ;  /* 0x20000024ff057230 */ /* 0x000fe20000004100 */
[-C--:B------:R-:W-:Y:S01]  /*fc70*/  F2FP.F16.E4M3.UNPACK_B R29, R7.reuse ;  /* 0x00000007ff1d723e */ /* 0x080fe200020006ff */
[----:B------:R-:W-:Y:S01]  /*fc80*/  HADD2.F32 R9, -RZ, R10.H0_H0 ;  /* 0x2000000aff097230 */ /* 0x000fe20000004100 */
[----:B------:R-:W-:Y:S01]  /*fc90*/  F2FP.F16.E4M3.UNPACK_B R30, R7.H1 ;  /* 0x00000007ff1e723e */ /* 0x000fe200030006ff */
[----:B------:R-:W-:-:S02]  /*fca0*/  HADD2.F32 R36, -RZ, R36.H1_H1 ;  /* 0x30000024ff247230 */ /* 0x000fc40000004100 */
[C---:B------:R-:W-:Y:S01]  /*fcb0*/  FMUL.FTZ R24, R5.reuse, R50 ;  /* 0x0000003205187220 */ /* 0x040fe20000410000 */
[----:B------:R-:W-:Y:S01]  /*fcc0*/  FMUL.FTZ R25, R5, R46 ;  /* 0x0000002e05197220 */ /* 0x000fe20000410000 */
[----:B------:R-:W-:Y:S02]  /*fcd0*/  F2FP.F16.E4M3.UNPACK_B R11, R4.H1 ;  /* 0x00000004ff0b723e */ /* 0x000fe400030006ff */
[C---:B------:R-:W-:Y:S01]  /*fce0*/  FFMA.FTZ R5, R9.reuse, R46, -R24 ;  /* 0x0000002e09057223 */ /* 0x040fe20000010818 */
[----:B------:R-:W-:Y:S02]  /*fcf0*/  HADD2.F32 R24, -RZ, R10.H1_H1 ;  /* 0x3000000aff187230 */ /* 0x000fe40000004100 */
[----:B------:R-:W-:Y:S01]  /*fd00*/  FFMA.FTZ R9, R9, R50, R25 ;  /* 0x0000003209097223 */ /* 0x000fe20000010019 */
[----:B------:R-:W-:Y:S02]  /*fd10*/  HADD2.F32 R46, -RZ, R49.H0_H0 ;  /* 0x20000031ff2e7230 */ /* 0x000fe40000004100 */
[----:B------:R-:W-:Y:S01]  /*fd20*/  FMUL.FTZ R55, R36, R51 ;  /* 0x0000003324377220 */ /* 0x000fe20000410000 */
[----:B------:R-:W-:-:S02]  /*fd30*/  HADD2.F32 R10, -RZ, R37.H0_H0 ;  /* 0x20000025ff0a7230 */ /* 0x000fc40000004100 */
[-C--:B------:R-:W-:Y:S01]  /*fd40*/  FMUL.FTZ R36, R36, R43.reuse ;  /* 0x0000002b24247220 */ /* 0x080fe20000410000 */
[----:B------:R-:W-:Y:S01]  /*fd50*/  HADD2.F32 R25, -RZ, R21.H0_H0 ;  /* 0x20000015ff197230 */ /* 0x000fe20000004100 */
[----:B------:R-:W-:Y:S01]  /*fd60*/  F2FP.F16.E4M3.UNPACK_B R7, R4 ;  /* 0x00000004ff07723e */ /* 0x000fe200020006ff */
[----:B------:R-:W-:Y:S02]  /*fd70*/  HADD2.F32 R37, -RZ, R37.H1_H1 ;  /* 0x30000025ff257230 */ /* 0x000fe40000004100 */
[C---:B------:R-:W-:Y:S01]  /*fd80*/  FMUL.FTZ R48, R10.reuse, R46 ;  /* 0x0000002e0a307220 */ /* 0x040fe20000410000 */
[-C--:B------:R-:W-:Y:S01]  /*fd90*/  FMUL.FTZ R57, R10, R42.reuse ;  /* 0x0000002a0a397220 */ /* 0x080fe20000410000 */
[C---:B------:R-:W-:Y:S01]  /*fda0*/  FFMA.FTZ R10, R24.reuse, R43, -R55 ;  /* 0x0000002b180a7223 */ /* 0x040fe20000010837 */
[----:B------:R-:W-:Y:S01]  /*fdb0*/  FFMA.FTZ R24, R24, R51, R36 ;  /* 0x0000003318187223 */ /* 0x000fe20000010024 */
[C---:B------:R-:W-:Y:S01]  /*fdc0*/  FFMA.FTZ R51, R25.reuse, R42, -R48 ;  /* 0x0000002a19337223 */ /* 0x040fe20000010830 */
[----:B------:R-:W-:Y:S01]  /*fdd0*/  HADD2.F32 R42, -RZ, R41.H1_H1 ;  /* 0x30000029ff2a7230 */ /* 0x000fe20000004100 */
[----:B------:R-:W-:Y:S01]  /*fde0*/  F2FP.F16.E4M3.UNPACK_B R48, R53 ;  /* 0x00000035ff30723e */ /* 0x000fe200020006ff */
[----:B------:R-:W-:Y:S01]  /*fdf0*/  FFMA.FTZ R57, R25, R46, R57 ;  /* 0x0000002e19397223 */ /* 0x000fe20000010039 */
[----:B------:R-:W-:Y:S01]  /*fe00*/  F2FP.F16.E4M3.UNPACK_B R41, R45 ;  /* 0x0000002dff29723e */ /* 0x000fe200020006ff */
[----:B------:R-:W-:Y:S01]  /*fe10*/  HADD2.F32 R46, -RZ, R49.H1_H1 ;  /* 0x30000031ff2e7230 */ /* 0x000fe20000004100 */
[----:B------:R-:W-:Y:S01]  /*fe20*/  F2FP.F16.E4M3.UNPACK_B R53, R53.H1 ;  /* 0x00000035ff35723e */ /* 0x000fe200030006ff */
[----:B------:R-:W-:Y:S01]  /*fe30*/  HADD2.F32 R49, -RZ, R48.H0_H0 ;  /* 0x20000030ff317230 */ /* 0x000fe20000004100 */
[----:B------:R-:W-:Y:S01]  /*fe40*/  F2FP.F16.E4M3.UNPACK_B R45, R45.H1 ;  /* 0x0000002dff2d723e */ /* 0x000fe200030006ff */
[----:B------:R-:W-:-:S02]  /*fe50*/  HADD2.F32 R36, -RZ, R38.H0_H0 ;  /* 0x20000026ff247230 */ /* 0x000fc40000004100 */
[C---:B------:R-:W-:Y:S01]  /*fe60*/  FMUL.FTZ R50, R37.reuse, R46 ;  /* 0x0000002e25327220 */ /* 0x040fe20000410000 */
[----:B------:R-:W-:Y:S02]  /*fe70*/  HADD2.F32 R43, -RZ, R41.H0_H0 ;  /* 0x20000029ff2b7230 */ /* 0x000fe40000004100 */
[----:B------:R-:W-:Y:S01]  /*fe80*/  FMUL.FTZ R37, R37, R42 ;  /* 0x0000002a25257220 */ /* 0x000fe20000410000 */
[----:B------:R-:W-:Y:S02]  /*fe90*/  HADD2.F32 R21, -RZ, R21.H1_H1 ;  /* 0x30000015ff157230 */ /* 0x000fe40000004100 */
[C---:B------:R-:W-:Y:S01]  /*fea0*/  FMUL.FTZ R56, R36.reuse, R49 ;  /* 0x0000003124387220 */ /* 0x040fe20000410000 */
[----:B------:R-:W-:Y:S02]  /*feb0*/  HADD2.F32 R25, -RZ, R29.H0_H0 ;  /* 0x2000001dff197230 */ /* 0x000fe40000004100 */
[----:B------:R-:W-:Y:S01]  /*fec0*/  FMUL.FTZ R36, R36, R43 ;  /* 0x0000002b24247220 */ /* 0x000fe20000410000 */
[----:B------:R-:W-:-:S02]  /*fed0*/  HADD2.F32 R41, -RZ, R41.H1_H1 ;  /* 0x30000029ff297230 */ /* 0x000fc40000004100 */
[----:B------:R-:W-:Y:S01]  /*fee0*/  FFMA.FTZ R52, R21, R42, -R50 ;  /* 0x0000002a15347223 */ /* 0x000fe20000010832 */
[----:B------:R-:W-:Y:S02]  /*fef0*/  HADD2.F32 R38, -RZ, R38.H1_H1 ;  /* 0x30000026ff267230 */ /* 0x000fe40000004100 */
[C---:B------:R-:W-:Y:S01]  /*ff00*/  FFMA.FTZ R56, R25.reuse, R43, -R56 ;  /* 0x0000002b19387223 */ /* 0x040fe20000010838 */
[----:B------:R-:W-:Y:S02]  /*ff10*/  HADD2.F32 R48, -RZ, R48.H1_H1 ;  /* 0x30000030ff307230 */ /* 0x000fe40000004100 */
[----:B------:R-:W-:Y:S01]  /*ff20*/  FFMA.FTZ R49, R25, R49, R36 ;  /* 0x0000003119317223 */ /* 0x000fe20000010024 */
[----:B------:R-:W-:Y:S01]  /*ff30*/  FFMA.FTZ R54, R21, R46, R37 ;  /* 0x0000002e15367223 */ /* 0x000fe20000010025 */
[----:B------:R-:W-:Y:S02]  /*ff40*/  HADD2.F32 R29, -RZ, R29.H1_H1 ;  /* 0x3000001dff1d7230 */ /* 0x000fe40000004100 */
[----:B------:R-:W-:Y:S01]  /*ff50*/  FMUL.FTZ R37, R38, R41 ;  /* 0x0000002926257220 */ /* 0x000fe20000410000 */
[----:B------:R-:W-:-:S02]  /*ff60*/  HADD2.F32 R42, -RZ, R53.H0_H0 ;  /* 0x20000035ff2a7230 */ /* 0x000fc40000004100 */
[-C--:B------:R-:W-:Y:S01]  /*ff70*/  FMUL.FTZ R46, R38, R48.reuse ;  /* 0x00000030262e7220 */ /* 0x080fe20000410000 */
[----:B------:R-:W-:Y:S02]  /*ff80*/  HADD2.F32 R25, -RZ, R39.H0_H0 ;  /* 0x20000027ff197230 */ /* 0x000fe40000004100 */
[C---:B------:R-:W-:Y:S01]  /*ff90*/  FFMA.FTZ R58, R29.reuse, R48, R37 ;  /* 0x000000301d3a7223 */ /* 0x040fe20000010025 */
[----:B------:R-:W-:Y:S02]  /*ffa0*/  HADD2.F32 R36, -RZ, R45.H0_H0 ;  /* 0x2000002dff247230 */ /* 0x000fe40000004100 */
[----:B------:R-:W-:Y:S01]  /*ffb0*/  FFMA.FTZ R55, R29, R41, -R46 ;  /* 0x000000291d377223 */ /* 0x000fe2000001082e */
[----:B------:R-:W-:Y:S02]  /*ffc0*/  HADD2.F32 R21, -RZ, R30.H0_H0 ;  /* 0x2000001eff157230 */ /* 0x000fe40000004100 */
[C---:B------:R-:W-:Y:S01]  /*ffd0*/  FMUL.FTZ R38, R25.reuse, R42 ;  /* 0x0000002a19267220 */ /* 0x040fe20000410000 */
[----:B------:R-:W-:Y:S01]  /*ffe0*/  F2FP.F16.E4M3.UNPACK_B R37, R47.H1 ;  /* 0x0000002fff25723e */ /* 0x000fe200030006ff */
[----:B------:R-:W-:Y:S01]  /*fff0*/  FMUL.FTZ R25, R25, R36 ;  /* 0x0000002419197220 */ /* 0x000fe20000410000 */
[----:B------:R-:W-:Y:S01]  /*10000*/  F2FP.F16.E4M3.UNPACK_B R29, R40.H1 ;  /* 0x00000028ff1d723e */ /* 0x000fe200030006ff */
[----:B------:R-:W-:Y:S01]  /*10010*/  FFMA.FTZ R59, R21, R36, -R38 ;  /* 0x00000024153b7223 */ /* 0x000fe20000010826 */
[----:B------:R-:W-:-:S02]  /*10020*/  HADD2.F32 R53, -RZ, R53.H1_H1 ;  /* 0x30000035ff357230 */ /* 0x000fc40000004100 */
[----:B------:R-:W-:Y:S01]  /*10030*/  FFMA.FTZ R60, R21, R42, R25 ;  /* 0x0000002a153c7223 */ /* 0x000fe20000010019 */
[----:B------:R-:W-:Y:S01]  /*10040*/  HADD2.F32 R39, -RZ, R39.H1_H1 ;  /* 0x30000027ff277230 */ /* 0x000fe20000004100 */
[----:B------:R-:W-:Y:S01]  /*10050*/  F2FP.F16.E4M3.UNPACK_B R47, R47 ;  /* 0x0000002fff2f723e */ /* 0x000fe200020006ff */
[----:B------:R-:W-:Y:S01]  /*10060*/  HADD2.F32 R38, -RZ, R37.H0_H0 ;  /* 0x20000025ff267230 */ /* 0x000fe20000004100 */
[----:B------:R-:W-:Y:S01]  /*10070*/  F2FP.F16.E4M3.UNPACK_B R40, R40 ;  /* 0x00000028ff28723e */ /* 0x000fe200020006ff */
[----:B------:R-:W-:Y:S02]  /*10080*/  HADD2.F32 R25, -RZ, R31.H0_H0 ;  /* 0x2000001fff197230 */ /* 0x000fe40000004100 */
[----:B------:R-:W-:Y:S01]  /*10090*/  FMUL.FTZ R41, R39, R53 ;  /* 0x0000003527297220 */ /* 0x000fe20000410000 */
[----:B------:R-:W-:Y:S01]  /*100a0*/  HADD2.F32 R36, -RZ, R29.H0_H0 ;  /* 0x2000001dff247230 */ /* 0x000fe20000004100 */
[----:B------:R-:W-:Y:S01]  /*100b0*/  F2FP.F16.E4M3.UNPACK_B R4, R6 ;  /* 0x00000006ff04723e */ /* 0x000fe200020006ff */
[----:B------:R-:W-:-:S02]  /*100c0*/  HADD2.F32 R45, -RZ, R45.H1_H1 ;  /* 0x3000002dff2d7230 */ /* 0x000fc40000004100 */
[C---:B------:R-:W-:Y:S01]  /*100d0*/  FMUL.FTZ R42, R25.reuse, R38 ;  /* 0x00000026192a7220 */ /* 0x040fe20000410000 */
[----:B------:R-:W-:Y:S02]  /*100e0*/  HADD2.F32 R30, -RZ, R30.H1_H1 ;  /* 0x3000001eff1e7230 */ /* 0x000fe40000004100 */
[----:B------:R-:W-:Y:S01]  /*100f0*/  FMUL.FTZ R25, R25, R36 ;  /* 0x0000002419197220 */ /* 0x000fe20000410000 */
[----:B------:R-:W-:Y:S02]  /*10100*/  HADD2.F32 R21, -RZ, R11.H0_H0 ;  /* 0x2000000bff157230 */ /* 0x000fe40000004100 */
[-C--:B------:R-:W-:Y:S01]  /*10110*/  FMUL.FTZ R46, R39, R45.reuse ;  /* 0x0000002d272e7220 */ /* 0x080fe20000410000 */
[----:B------:R-:W-:Y:S02]  /*10120*/  HADD2.F32 R31, -RZ, R31.H1_H1 ;  /* 0x3000001fff1f7230 */ /* 0x000fe40000004100 */
[----:B------:R-:W-:Y:S01]  /*10130*/  FFMA.FTZ R62, R30, R45, -R41 ;  /* 0x0000002d1e3e7223 */ /* 0x000fe20000010829 */
[----:B------:R-:W-:-:S02]  /*10140*/  HADD2.F32 R11, -RZ, R11.H1_H1 ;  /* 0x3000000bff0b7230 */ /* 0x000fc40000004100 */
[C---:B------:R-:W-:Y:S01]  /*10150*/  FFMA.FTZ R41, R21.reuse, R38, R25 ;  /* 0x0000002615297223 */ /* 0x040fe20000010019 */
[----:B------:R-:W-:Y:S01]  /*10160*/  FFMA.FTZ R53, R30, R53, R46 ;  /* 0x000000351e357223 */ /* 0x000fe2000001002e */
[----:B------:R-:W-:Y:S02]  /*10170*/  HADD2.F32 R38, -RZ, R37.H1_H1 ;  /* 0x30000025ff267230 */ /* 0x000fe40000004100 */
[----:B------:R-:W-:Y:S01]  /*10180*/  FFMA.FTZ R39, R21, R36, -R42 ;  /* 0x0000002415277223 */ /* 0x000fe2000001082a */
[----:B------:R-:W-:Y:S01]  /*10190*/  HADD2.F32 R30, -RZ, R29.H1_H1 ;  /* 0x3000001dff1e7230 */ /* 0x000fe20000004100 */
[----:B------:R-:W-:Y:S01]  /*101a0*/  F2FP.F16.E4M3.UNPACK_B R28, R6.H1 ;  /* 0x00000006ff1c723e */ /* 0x000fe200030006ff */
[----:B------:R-:W-:Y:S02]  /*101b0*/  HADD2.F32 R36, -RZ, R47.H0_H0 ;  /* 0x2000002fff247230 */ /* 0x000fe40000004100 */
[----:B------:R-:W-:Y:S01]  /*101c0*/  FMUL.FTZ R42, R31, R38 ;  /* 0x000000261f2a7220 */ /* 0x000fe20000410000 */
[----:B------:R-:W-:-:S02]  /*101d0*/  HADD2.F32 R21, -RZ, R27.H0_H0 ;  /* 0x2000001bff157230 */ /* 0x000fc40000004100 */
[-C--:B------:R-:W-:Y:S01]  /*101e0*/  FMUL.FTZ R31, R31, R30.reuse ;  /* 0x0000001e1f1f7220 */ /* 0x080fe20000410000 */
[----:B------:R-:W-:Y:S02]  /*101f0*/  HADD2.F32 R27, -RZ, R27.H1_H1 ;  /* 0x3000001bff1b7230 */ /* 0x000fe40000004100 */
[C---:B------:R-:W-:Y:S01]  /*10200*/  FFMA.FTZ R48, R11.reuse, R30, -R42 ;  /* 0x0000001e0b307223 */ /* 0x040fe2000001082a */
[--C-:B------:R-:W-:Y:S02]  /*10210*/  HADD2.F32 R30, -RZ, R40.reuse.H0_H0 ;  /* 0x20000028ff1e7230 */ /* 0x100fe40000004100 */
[----:B------:R-:W-:Y:S01]  /*10220*/  FFMA.FTZ R50, R11, R38, R31 ;  /* 0x000000260b327223 */ /* 0x000fe2000001001f */
[----:B------:R-:W-:Y:S02]  /*10230*/  HADD2.F32 R11, -RZ, R7.H0_H0 ;  /* 0x20000007ff0b7230 */ /* 0x000fe40000004100 */
[----:B------:R-:W-:Y:S01]  /*10240*/  FMUL.FTZ R42, R21, R36 ;  /* 0x00000024152a7220 */ /* 0x000fe20000410000 */
[----:B------:R-:W-:Y:S01]  /*10250*/  HADD2.F32 R38, -RZ, R47.H1_H1 ;  /* 0x3000002fff267230 */ /* 0x000fe20000004100 */
[----:B------:R-:W-:Y:S01]  /*10260*/  F2FP.F16.E4M3.UNPACK_B R6, R26 ;  /* 0x0000001aff06723e */ /* 0x000fe200020006ff */
[----:B------:R-:W-:-:S02]  /*10270*/  HADD2.F32 R40, -RZ, R40.H1_H1 ;  /* 0x30000028ff287230 */ /* 0x000fc40000004100 */
[-C--:B------:R-:W-:Y:S01]  /*10280*/  FMUL.FTZ R46, R21, R30.reuse ;  /* 0x0000001e152e7220 */ /* 0x080fe20000410000 */
[----:B------:R-:W-:Y:S01]  /*10290*/  FFMA.FTZ R42, R11, R30, -R42 ;  /* 0x0000001e0b2a7223 */ /* 0x000fe2000001082a */
[----:B------:R-:W-:Y:S01]  /*102a0*/  HADD2.F32 R7, -RZ, R7.H1_H1 ;  /* 0x30000007ff077230 */ /* 0x000fe20000004100 */
[----:B------:R-:W-:Y:S01]  /*102b0*/  F2FP.F16.E4M3.UNPACK_B R26, R26.H1 ;  /* 0x0000001aff1a723e */ /* 0x000fe200030006ff */
[C---:B------:R-:W-:Y:S01]  /*102c0*/  FMUL.FTZ R30, R27.reuse, R38 ;  /* 0x000000261b1e7220 */ /* 0x040fe20000410000 */
[----:B------:R-:W-:Y:S01]  /*102d0*/  F2FP.F16.E4M3.UNPACK_B R25, R8.H1 ;  /* 0x00000008ff19723e */ /* 0x000fe200030006ff */
[----:B------:R-:W-:Y:S01]  /*102e0*/  FMUL.FTZ R29, R27, R40 ;  /* 0x000000281b1d7220 */ /* 0x000fe20000410000 */
[----:B------:R-:W-:Y:S01]  /*102f0*/  F2FP.F16.E4M3.UNPACK_B R21, R20.H1 ;  /* 0x00000014ff15723e */ /* 0x000fe200030006ff */
[----:B------:R-:W-:Y:S01]  /*10300*/  FFMA.FTZ R46, R11, R36, R46 ;  /* 0x000000240b2e7223 */ /* 0x000fe2000001002e */
[----:B------:R-:W-:Y:S01]  /*10310*/  FFMA.FTZ R27, R7, R40, -R30 ;  /* 0x00000028071b7223 */ /* 0x000fe2000001081e */
[----:B------:R-:W-:-:S02]  /*10320*/  HADD2.F32 R36, -RZ, R25.H0_H0 ;  /* 0x20000019ff247230 */ /* 0x000fc40000004100 */
[----:B------:R-:W-:Y:S01]  /*10330*/  FFMA.FTZ R29, R7, R38, R29 ;  /* 0x00000026071d7223 */ /* 0x000fe2000001001d */
[--C-:B------:R-:W-:Y:S01]  /*10340*/  HADD2.F32 R11, -RZ, R26.reuse.H0_H0 ;  /* 0x2000001aff0b7230 */ /* 0x100fe20000004100 */
[----:B------:R-:W-:Y:S01]  /*10350*/  F2FP.F16.E4M3.UNPACK_B R20, R20 ;  /* 0x00000014ff14723e */ /* 0x000fe200020006ff */
[----:B------:R-:W-:Y:S01]  /*10360*/  HADD2.F32 R30, -RZ, R21.H0_H0 ;  /* 0x20000015ff1e7230 */ /* 0x000fe20000004100 */
[----:B------:R-:W-:Y:S01]  /*10370*/  F2FP.F16.E4M3.UNPACK_B R8, R8 ;  /* 0x00000008ff08723e */ /* 0x000fe200020006ff */
[----:B------:R-:W-:Y:S02]  /*10380*/  HADD2.F32 R25, -RZ, R25.H1_H1 ;  /* 0x30000019ff197230 */ /* 0x000fe40000004100 */
[C---:B------:R-:W-:Y:S01]  /*10390*/  FMUL.FTZ R38, R11.reuse, R36 ;  /* 0x000000240b267220 */ /* 0x040fe20000410000 */
[----:B------:R-:W-:Y:S02]  /*103a0*/  HADD2.F32 R26, -RZ, R26.H1_H1 ;  /* 0x3000001aff1a7230 */ /* 0x000fe40000004100 */
[----:B------:R-:W-:Y:S01]  /*103b0*/  FMUL.FTZ R40, R11, R30 ;  /* 0x0000001e0b287220 */ /* 0x000fe20000410000 */
[----:B------:R-:W-:Y:S01]  /*103c0*/  HADD2.F32 R21, -RZ, R21.H1_H1 ;  /* 0x30000015ff157230 */ /* 0x000fe20000004100 */
[----:B------:R-:W-:Y:S01]  /*103d0*/  F2FP.SATFINITE.E4M3.F32.PACK_AB_MERGE_C R51, R52, R51, RZ ;  /* 0x000000333433723e */ /* 0x000fe200048070ff */
[----:B------:R-:W-:-:S02]  /*103e0*/  HADD2.F32 R7, -RZ, R28.H0_H0 ;  /* 0x2000001cff077230 */ /* 0x000fc40000004100 */
[C---:B------:R-:W-:Y:S01]  /*103f0*/  FMUL.FTZ R11, R26.reuse, R25 ;  /* 0x000000191a0b7220 */ /* 0x040fe20000410000 */
[----:B------:R-:W-:Y:S02]  /*10400*/  HADD2.F32 R28, -RZ, R28.H1_H1 ;  /* 0x3000001cff1c7230 */ /* 0x000fe40000004100 */
[----:B------:R-:W-:Y:S01]  /*10410*/  FMUL.FTZ R26, R26, R21 ;  /* 0x000000151a1a7220 */ /* 0x000fe20000410000 */
[----:B------:R-:W-:Y:S01]  /*10420*/  F2FP.SATFINITE.E4M3.F32.PACK_AB_MERGE_C R54, R54, R57, RZ ;  /* 0x000000393636723e */ /* 0x000fe200048070ff */
[C---:B------:R-:W-:Y:S01]  /*10430*/  FFMA.FTZ R38, R7.reuse, R30, -R38 ;  /* 0x0000001e07267223 */ /* 0x040fe20000010826 */
[----:B------:R-:W-:Y:S01]  /*10440*/  FFMA.FTZ R40, R7, R36, R40 ;  /* 0x0000002407287223 */ /* 0x000fe20000010028 */
[C---:B------:R-:W-:Y:S01]  /*10450*/  FFMA.FTZ R43, R28.reuse, R21, -R11 ;  /* 0x000000151c2b7223 */ /* 0x040fe2000001080b */
[----:B------:R-:W-:Y:S01]  /*10460*/  FFMA.FTZ R45, R28, R25, R26 ;  /* 0x000000191c2d7223 */ /* 0x000fe2000001001a */
[--C-:B------:R-:W-:Y:S01]  /*10470*/  HADD2.F32 R11, -RZ, R20.reuse.H0_H0 ;  /* 0x20000014ff0b7230 */ /* 0x100fe20000004100 */
[----:B------:R-:W-:Y:S01]  /*10480*/  F2FP.SATFINITE.E4M3.F32.PACK_AB_MERGE_C R5, R10, R5, R51 ;  /* 0x000000050a05723e */ /* 0x000fe20004807033 */
[----:B------:R-:W-:Y:S01]  /*10490*/  HADD2.F32 R21, -RZ, R20.H1_H1 ;  /* 0x30000014ff157230 */ /* 0x000fe20000004100 */
[----:B------:R-:W-:Y:S01]  /*104a0*/  F2FP.SATFINITE.E4M3.F32.PACK_AB_MERGE_C R38, R43, R38, RZ ;  /* 0x000000262b26723e */ /* 0x000fe200048070ff */
[----:B------:R-:W-:Y:S01]  /*104b0*/  HADD2.F32 R20, -RZ, R8.H0_H0 ;  /* 0x20000008ff147230 */ /* 0x000fe20000004100 */
[----:B------:R-:W-:Y:S01]  /*104c0*/  F2FP.SATFINITE.E4M3.F32.PACK_AB_MERGE_C R40, R45, R40, RZ ;  /* 0x000000282d28723e */ /* 0x000fe200048070ff */
[----:B------:R-:W-:Y:S01]  /*104d0*/  HADD2.F32 R7, -RZ, R6.H0_H0 ;  /* 0x20000006ff077230 */ /* 0x000fe20000004100 */
[----:B------:R-:W-:Y:S01]  /*104e0*/  F2FP.SATFINITE.E4M3.F32.PACK_AB_MERGE_C R9, R24, R9, R54 ;  /* 0x000000091809723e */ /* 0x000fe20004807036 */
[----:B------:R-:W-:-:S02]  /*104f0*/  HADD2.F32 R25, -RZ, R8.H1_H1 ;  /* 0x30000008ff197230 */ /* 0x000fc40000004100 */
[----:B------:R-:W-:Y:S02]  /*10500*/  HADD2.F32 R8, -RZ, R6.H1_H1 ;  /* 0x30000006ff087230 */ /* 0x000fe40000004100 */
[CC--:B------:R-:W-:Y:S01]  /*10510*/  FMUL.FTZ R31, R7.reuse, R20.reuse ;  /* 0x00000014071f7220 */ /* 0x0c0fe20000410000 */
[--C-:B------:R-:W-:Y:S02]  /*10520*/  HADD2.F32 R6, -RZ, R4.reuse.H0_H0 ;  /* 0x20000004ff067230 */ /* 0x100fe40000004100 */
[----:B------:R-:W-:Y:S01]  /*10530*/  FMUL.FTZ R7, R7, R11 ;  /* 0x0000000b07077220 */ /* 0x000fe20000410000 */
[----:B------:R-:W-:Y:S02]  /*10540*/  HADD2.F32 R4, -RZ, R4.H1_H1 ;  /* 0x30000004ff047230 */ /* 0x000fe40000004100 */
[C---:B------:R-:W-:Y:S01]  /*10550*/  FMUL.FTZ R37, R8.reuse, R25 ;  /* 0x0000001908257220 */ /* 0x040fe20000410000 */
        /* <DEDUP_REMOVED lines=15> */
[----:B------:R-:W-:-:S05]  /*10650*/  F2FP.SATFINITE.E4M3.F32.PACK_AB_MERGE_C R10, R25, R20, R40 ;  /* 0x00000014190a723e */ /* 0x000fca0004807028 */
[----:B------:R1:W-:Y:S02]  /*10660*/  STS.128 [R0+0x18400], R8 ;  /* 0x0184000800007388 */ /* 0x0003e40000000c00 */
.L_x_1701:
[----:B------:R-:W-:Y:S05]  /*10670*/  BSYNC B1 ;  /* 0x0000000000017941 */ /* 0x000fea0003800000 */
.L_x_1700:
[----:B------:R-:W-:Y:S05]  /*10680*/  @P2 BRA `(.L_x_1682) ;  /* 0x0000000c00dc2947 */ /* 0x000fea0003800000 */
[----:B------:R-:W3:Y:S01]  /*10690*/  LDL R51, [R1+0x30] ;  /* 0x0000300001337983 */ /* 0x000ee20000100800 */
[----:B01---5:R-:W-:Y:S02]  /*106a0*/  SHF.R.U32.HI R4, RZ, 0x8, R32 ;  /* 0x00000008ff047819 */ /* 0x023fe40000011620 */
[----:B------:R-:W-:Y:S02]  /*106b0*/  LOP3.LUT R0, R32, 0xff, RZ, 0xc0, !PT ;  /* 0x000000ff20007812 */ /* 0x000fe400078ec0ff */
[----:B------:R-:W-:Y:S02]  /*106c0*/  SHF.R.U32.HI R8, RZ, 0x8, R34 ;  /* 0x00000008ff087819 */ /* 0x000fe40000011622 */
[----:B------:R-:W-:Y:S02]  /*106d0*/  LOP3.LUT R5, R4, 0xff, RZ, 0xc0, !PT ;  /* 0x000000ff04057812 */ /* 0x000fe400078ec0ff */
[----:B------:R-:W-:Y:S02]  /*106e0*/  LEA.HI R3, R3, R214, RZ, 0x1c ;  /* 0x000000d603037211 */ /* 0x000fe400078fe0ff */
[----:B------:R-:W-:-:S02]  /*106f0*/  LOP3.LUT R4, R34, 0xff, RZ, 0xc0, !PT ;  /* 0x000000ff22047812 */ /* 0x000fc400078ec0ff */
[----:B------:R-:W-:Y:S02]  /*10700*/  LOP3.LUT R9, R8, 0xff, RZ, 0xc0, !PT ;  /* 0x000000ff08097812 */ /* 0x000fe400078ec0ff */
[----:B--2---:R-:W-:Y:S02]  /*10710*/  PRMT R21, R5, 0x7604, R0 ;  /* 0x0000760405157816 */ /* 0x004fe40000000000 */
[----:B------:R-:W-:Y:S02]  /*10720*/  SHF.R.S32.HI R0, RZ, 0x1f, R3 ;  /* 0x0000001fff007819 */ /* 0x000fe40000011403 */
[----:B------:R-:W-:Y:S02]  /*10730*/  PRMT R25, R9, 0x7604, R4 ;  /* 0x0000760409197816 */ /* 0x000fe40000000004 */
[----:B------:R-:W-:Y:S02]  /*10740*/  LEA.HI R4, R0, R3, RZ, 0x2 ;  /* 0x0000000300047211 */ /* 0x000fe400078f10ff */
[----:B------:R-:W-:-:S02]  /*10750*/  SHF.L.U32 R0, R3, 0x4, RZ ;  /* 0x0000000403007819 */ /* 0x000fc400000006ff */
[----:B------:R-:W-:Y:S01]  /*10760*/  SHF.R.U32.HI R7, RZ, 0x8, R33 ;  /* 0x00000008ff077819 */ /* 0x000fe20000011621 */
[----:B------:R-:W-:Y:S01]  /*10770*/  IMAD.SHL.U32 R4, R4, 0x800, RZ ;  /* 0x0000080004047824 */ /* 0x000fe200078e00ff */
[----:B------:R-:W-:Y:S02]  /*10780*/  LOP3.LUT R3, R215, 0x30, R0, 0xf8, !PT ;  /* 0x00000030d7037812 */ /* 0x000fe400078ef800 */
[----:B------:R-:W-:Y:S02]  /*10790*/  LOP3.LUT R6, R33, 0xff, RZ, 0xc0, !PT ;  /* 0x000000ff21067812 */ /* 0x000fe400078ec0ff */
[----:B------:R-:W-:Y:S02]  /*107a0*/  LOP3.LUT R7, R7, 0xff, RZ, 0xc0, !PT ;  /* 0x000000ff07077812 */ /* 0x000fe400078ec0ff */
[----:B------:R-:W-:Y:S02]  /*107b0*/  SHF.R.U32.HI R8, RZ, 0x8, R12 ;  /* 0x00000008ff087819 */ /* 0x000fe4000001160c */
[----:B------:R-:W-:-:S02]  /*107c0*/  LOP3.LUT R3, R3, R216, RZ, 0x3c, !PT ;  /* 0x000000d803037212 */ /* 0x000fc400078e3cff */
[----:B------:R-:W-:Y:S02]  /*107d0*/  LOP3.LUT R0, R4, 0xffffe000, RZ, 0xc0, !PT ;  /* 0xffffe00004007812 */ /* 0x000fe400078ec0ff */
[----:B------:R-:W-:Y:S02]  /*107e0*/  PRMT R20, R7, 0x7604, R6 ;  /* 0x0000760407147816 */ /* 0x000fe40000000006 */
[----:B------:R-:W-:Y:S02]  /*107f0*/  LOP3.LUT R7, R12, 0xff, RZ, 0xc0, !PT ;  /* 0x000000ff0c077812 */ /* 0x000fe400078ec0ff */
[----:B------:R-:W-:Y:S02]  /*10800*/  LOP3.LUT R8, R8, 0xff, RZ, 0xc0, !PT ;  /* 0x000000ff08087812 */ /* 0x000fe400078ec0ff */
[----:B------:R-:W-:Y:S02]  /*10810*/  IADD3 R3, R3, R217, R0 ;  /* 0x000000d903037210 */ /* 0x000fe40007ffe000 */
[----:B------:R-:W-:-:S02]  /*10820*/  PRMT R31, R8, 0x7604, R7 ;  /* 0x00007604081f7816 */ /* 0x000fc40000000007 */
[----:B------:R-:W-:Y:S01]  /*10830*/  SHF.R.U32.HI R6, RZ, 0x8, R35 ;  /* 0x00000008ff067819 */ /* 0x000fe20000011623 */
[----:B------:R-:W-:Y:S01]  /*10840*/  IMAD.IADD R0, R16, 0x1, R3 ;  /* 0x0000000110007824 */ /* 0x000fe200078e0203 */
[----:B------:R-:W-:Y:S02]  /*10850*/  SHF.R.U32.HI R8, RZ, 0x8, R13 ;  /* 0x00000008ff087819 */ /* 0x000fe4000001160d */
[----:B------:R-:W-:Y:S02]  /*10860*/  LOP3.LUT R5, R35, 0xff, RZ, 0xc0, !PT ;  /* 0x000000ff23057812 */ /* 0x000fe400078ec0ff */
[----:B------:R-:W-:Y:S02]  /*10870*/  LOP3.LUT R6, R6, 0xff, RZ, 0xc0, !PT ;  /* 0x000000ff06067812 */ /* 0x000fe400078ec0ff */
[----:B------:R-:W-:Y:S02]  /*10880*/  LOP3.LUT R3, R8, 0xff, RZ, 0xc0, !PT ;  /* 0x000000ff08037812 */ /* 0x000fe400078ec0ff */
[----:B------:R-:W0:Y:S01]  /*10890*/  LDS.128 R8, [R0+0x18400] ;  /* 0x0184000000087984 */ /* 0x000e220000000c00 */
[----:B------:R-:W-:-:S02]  /*108a0*/  PRMT R24, R6, 0x7604, R5 ;  /* 0x0000760406187816 */ /* 0x000fc40000000005 */
[----:B------:R-:W-:Y:S02]  /*108b0*/  SHF.R.U32.HI R30, RZ, 0x8, R15 ;  /* 0x00000008ff1e7819 */ /* 0x000fe4000001160f */
[----:B------:R-:W-:Y:S02]  /*108c0*/  LOP3.LUT R29, R15, 0xff, RZ, 0xc0, !PT ;  /* 0x000000ff0f1d7812 */ /* 0x000fe400078ec0ff */
[----:B------:R-:W-:Y:S02]  /*108d0*/  LOP3.LUT R30, R30, 0xff, RZ, 0xc0, !PT ;  /* 0x000000ff1e1e7812 */ /* 0x000fe400078ec0ff */
[----:B------:R-:W-:Y:S02]  /*108e0*/  LOP3.LUT R26, R13, 0xff, RZ, 0xc0, !PT ;  /* 0x000000ff0d1a7812 */ /* 0x000fe400078ec0ff */
[----:B------:R-:W-:Y:S02]  /*108f0*/  SHF.R.U32.HI R28, RZ, 0x8, R14 ;  /* 0x00000008ff1c7819 */ /* 0x000fe4000001160e */
[----:B------:R-:W-:-:S02]  /*10900*/  PRMT R30, R30, 0x7604, R29 ;  /* 0x000076041e1e7816 */ /* 0x000fc4000000001d */
[----:B------:R-:W-:Y:S02]  /*10910*/  PRMT R26, R3, 0x7604, R26 ;  /* 0x00007604031a7816 */ /* 0x000fe4000000001a */
[----:B------:R-:W-:Y:S02]  /*10920*/  SHF.R.U32.HI R29, RZ, 0x10, R13 ;  /* 0x00000010ff1d7819 */ /* 0x000fe4000001160d */
[----:B------:R-:W-:Y:S02]  /*10930*/  LOP3.LUT R27, R14, 0xff, RZ, 0xc0, !PT ;  /* 0x000000ff0e1b7812 */ /* 0x000fe400078ec0ff */
[----:B------:R-:W-:Y:S01]  /*10940*/  LOP3.LUT R28, R28, 0xff, RZ, 0xc0, !PT ;  /* 0x000000ff1c1c7812 */ /* 0x000fe200078ec0ff */
[----:B------:R-:W-:Y:S01]  /*10950*/  IMAD.U32 R29, R29, 0x10000, RZ ;  /* 0x000100001d1d7824 */ /* 0x000fe200078e00ff */
[----:B------:R-:W-:Y:S02]  /*10960*/  SHF.R.U32.HI R3, RZ, 0x10, R33 ;  /* 0x00000010ff037819 */ /* 0x000fe40000011621 */
[----:B----4-:R-:W-:-:S02]  /*10970*/  PRMT R39, R28, 0x7604, R27 ;  /* 0x000076041c277816 */ /* 0x010fc4000000001b */
[----:B------:R-:W-:Y:S01]  /*10980*/  SHF.R.U32.HI R27, RZ, 0x10, R35 ;  /* 0x00000010ff1b7819 */ /* 0x000fe20000011623 */
[----:B------:R-:W-:Y:S01]  /*10990*/  IMAD.U32 R3, R3, 0x10000, RZ ;  /* 0x0001000003037824 */ /* 0x000fe200078e00ff */
[----:B------:R-:W-:Y:S02]  /*109a0*/  SHF.R.U32.HI R41, RZ, 0x10, R15 ;  /* 0x00000010ff297819 */ /* 0x000fe4000001160f */
[--C-:B------:R-:W-:Y:S01]  /*109b0*/  LOP3.LUT R21, R21, 0xff0000, R32.reuse, 0xf8, !PT ;  /* 0x00ff000015157812 */ /* 0x100fe200078ef820 */
[----:B------:R-:W-:Y:S01]  /*109c0*/  IMAD.U32 R27, R27, 0x10000, RZ ;  /* 0x000100001b1b7824 */ /* 0x000fe200078e00ff */
[----:B---3--:R-:W-:Y:S01]  /*109d0*/  LOP3.LUT R37, R26, 0xff0000, R29, 0xf8, !PT ;  /* 0x00ff00001a257812 */ /* 0x008fe200078ef81d */
[----:B------:R-:W-:Y:S01]  /*109e0*/  IMAD.U32 R41, R41, 0x10000, RZ ;  /* 0x0001000029297824 */ /* 0x000fe200078e00ff */
[----:B------:R-:W-:Y:S02]  /*109f0*/  LOP3.LUT R3, R20, 0xff0000, R3, 0xf8, !PT ;  /* 0x00ff000014037812 */ /* 0x000fe400078ef803 */
[----:B------:R-:W-:-:S02]  /*10a00*/  LOP3.LUT R29, R21, 0xff000000, R32, 0xf8, !PT ;  /* 0xff000000151d7812 */ /* 0x000fc400078ef820 */
[----:B------:R-:W-:Y:S02]  /*10a10*/  LOP3.LUT R37, R37, 0xff000000, R13, 0xf8, !PT ;  /* 0xff00000025257812 */ /* 0x000fe400078ef80d */
[----:B------:R-:W-:Y:S02]  /*10a20*/  LOP3.LUT R25, R25, 0xff0000, R34, 0xf8, !PT ;  /* 0x00ff000019197812 */ /* 0x000fe400078ef822 */
[----:B------:R-:W-:Y:S02]  /*10a30*/  LOP3.LUT R32, R3, 0xff000000, R33, 0xf8, !PT ;  /* 0xff00000003207812 */ /* 0x000fe400078ef821 */
[----:B------:R-:W-:Y:S02]  /*10a40*/  LOP3.LUT R27, R24, 0xff0000, R27, 0xf8, !PT ;  /* 0x00ff0000181b7812 */ /* 0x000fe400078ef81b */
[----:B------:R-:W-:Y:S02]  /*10a50*/  LOP3.LUT R31, R31, 0xff0000, R12, 0xf8, !PT ;  /* 0x00ff00001f1f7812 */ /* 0x000fe400078ef80c */
[----:B------:R-:W-:-:S02]  /*10a60*/  LOP3.LUT R41, R30, 0xff0000, R41, 0xf8, !PT ;  /* 0x00ff00001e297812 */ /* 0x000fc400078ef829 */
[----:B------:R-:W-:Y:S02]  /*10a70*/  F2FP.F16.E4M3.UNPACK_B R36, R37 ;  /* 0x00000025ff24723e */ /* 0x000fe400020006ff */
[----:B0-----:R-:W-:Y:S02]  /*10a80*/  F2FP.F16.E4M3.UNPACK_B R21, R9 ;  /* 0x00000009ff15723e */ /* 0x001fe400020006ff */
[----:B------:R-:W-:Y:S01]  /*10a90*/  LOP3.LUT R33, R25, 0xff000000, R34, 0xf8, !PT ;  /* 0xff00000019217812 */ /* 0x000fe200078ef822 */
[--C-:B------:R-:W-:Y:S01]  /*10aa0*/  HADD2.F32 R38, -RZ, R36.reuse.H0_H0 ;  /* 0x20000024ff267230 */ /* 0x100fe20000004100 */
[----:B------:R-:W-:Y:S01]  /*10ab0*/  F2FP.F16.E4M3.UNPACK_B R30, R32 ;  /* 0x00000020ff1e723e */ /* 0x000fe200020006ff */
[----:B------:R-:W-:Y:S01]  /*10ac0*/  HADD2.F32 R36, -RZ, R36.H1_H1 ;  /* 0x30000024ff247230 */ /* 0x000fe20000004100 */
[----:B------:R-:W-:Y:S02]  /*10ad0*/  LOP3.LUT R34, R27, 0xff000000, R35, 0xf8, !PT ;  /* 0xff0000001b227812 */ /* 0x000fe400078ef823 */
[----:B------:R-:W-:-:S02]  /*10ae0*/  LOP3.LUT R39, R39, 0xff0000, R14, 0xf8, !PT ;  /* 0x00ff000027277812 */ /* 0x000fc400078ef80e */
[----:B------:R-:W-:Y:S01]  /*10af0*/  LOP3.LUT R35, R31, 0xff000000, R12, 0xf8, !PT ;  /* 0xff0000001f237812 */ /* 0x000fe200078ef80c */
[--C-:B------:R-:W-:Y:S01]  /*10b00*/  HADD2.F32 R31, -RZ, R30.reuse.H0_H0 ;  /* 0x2000001eff1f7230 */ /* 0x100fe20000004100 */
[----:B------:R-:W-:Y:S01]  /*10b10*/  LOP3.LUT R41, R41, 0xff000000, R15, 0xf8, !PT ;  /* 0xff00000029297812 */ /* 0x000fe200078ef80f */
[----:B------:R-:W-:Y:S01]  /*10b20*/  HADD2.F32 R30, -RZ, R30.H1_H1 ;  /* 0x3000001eff1e7230 */ /* 0x000fe20000004100 */
[----:B------:R-:W-:Y:S02]  /*10b30*/  LOP3.LUT R40, R39, 0xff000000, R14, 0xf8, !PT ;  /* 0xff00000027287812 */ /* 0x000fe400078ef80e */
[----:B------:R-:W-:Y:S02]  /*10b40*/  F2FP.F16.E4M3.UNPACK_B R24, R9.H1 ;  /* 0x00000009ff18723e */ /* 0x000fe400030006ff */
[----:B------:R-:W-:Y:S02]  /*10b50*/  F2FP.F16.E4M3.UNPACK_B R37, R37.H1 ;  /* 0x00000025ff25723e */ /* 0x000fe400030006ff */
[----:B------:R-:W-:-:S02]  /*10b60*/  F2FP.F16.E4M3.UNPACK_B R32, R32.H1 ;  /* 0x00000020ff20723e */ /* 0x000fc400030006ff */
[-C--:B------:R-:W-:Y:S02]  /*10b70*/  F2FP.F16.E4M3.UNPACK_B R25, R10.reuse ;  /* 0x0000000aff19723e */ /* 0x080fe400020006ff */
[----:B------:R-:W-:Y:S01]  /*10b80*/  F2FP.F16.E4M3.UNPACK_B R26, R10.H1 ;  /* 0x0000000aff1a723e */ /* 0x000fe200030006ff */
[--C-:B------:R-:W-:Y:S01]  /*10b90*/  HADD2.F32 R10, -RZ, R24.reuse.H0_H0 ;  /* 0x20000018ff0a7230 */ /* 0x100fe20000004100 */
[-C--:B------:R-:W-:Y:S01]  /*10ba0*/  F2FP.F16.E4M3.UNPACK_B R27, R11.reuse ;  /* 0x0000000bff1b723e */ /* 0x080fe200020006ff */
[----:B------:R-:W-:Y:S01]  /*10bb0*/  HADD2.F32 R24, -RZ, R24.H1_H1 ;  /* 0x30000018ff187230 */ /* 0x000fe20000004100 */
[----:B------:R-:W-:Y:S02]  /*10bc0*/  F2FP.F16.E4M3.UNPACK_B R28, R11.H1 ;  /* 0x0000000bff1c723e */ /* 0x000fe400030006ff */
[-C--:B------:R-:W-:Y:S02]  /*10bd0*/  F2FP.F16.E4M3.UNPACK_B R11, R8.reuse ;  /* 0x00000008ff0b723e */ /* 0x080fe400020006ff */
[----:B------:R-:W-:Y:S01]  /*10be0*/  F2FP.F16.E4M3.UNPACK_B R8, R8.H1 ;  /* 0x00000008ff08723e */ /* 0x000fe200030006ff */
[----:B------:R-:W0:Y:S02]  /*10bf0*/  LDS.128 R4, [R51+0x18400] ;  /* 0x0184000033047984 */ /* 0x000e240000000c00 */
[----:B0-----:R-:W-:-:S02]  /*10c00*/  F2FP.F16.E4M3.UNPACK_B R12, R5 ;  /* 0x00000005ff0c723e */ /* 0x001fc400020006ff */
[----:B------:R-:W-:Y:S01]  /*10c10*/  F2FP.F16.E4M3.UNPACK_B R13, R5.H1 ;  /* 0x00000005ff0d723e */ /* 0x000fe200030006ff */
[--C-:B------:R-:W-:Y:S01]  /*10c20*/  HADD2.F32 R5, -RZ, R21.reuse.H0_H0 ;  /* 0x20000015ff057230 */ /* 0x100fe20000004100 */
[-C--:B------:R-:W-:Y:S01]  /*10c30*/  F2FP.F16.E4M3.UNPACK_B R15, R7.reuse ;  /* 0x00000007ff0f723e */ /* 0x080fe200020006ff */
[----:B------:R-:W-:Y:S01]  /*10c40*/  HADD2.F32 R21, -RZ, R21.H1_H1 ;  /* 0x30000015ff157230 */ /* 0x000fe20000004100 */
[----:B------:R-:W-:Y:S02]  /*10c50*/  F2FP.F16.E4M3.UNPACK_B R20, R7.H1 ;  /* 0x00000007ff14723e */ /* 0x000fe400030006ff */
[----:B------:R-:W-:Y:S01]  /*10c60*/  F2FP.F16.E4M3.UNPACK_B R7, R6 ;  /* 0x00000006ff07723e */ /* 0x000fe200020006ff */
[C---:B------:R-:W-:Y:S01]  /*10c70*/  FMUL.FTZ R9, R5.reuse, R38 ;  /* 0x0000002605097220 */ /* 0x040fe20000410000 */
[----:B------:R-:W-:Y:S01]  /*10c80*/  F2FP.F16.E4M3.UNPACK_B R14, R6.H1 ;  /* 0x00000006ff0e723e */ /* 0x000fe200030006ff */
[--C-:B------:R-:W-:Y:S02]  /*10c90*/  HADD2.F32 R6, -RZ, R12.reuse.H0_H0 ;  /* 0x2000000cff067230 */ /* 0x100fe40000004100 */
[----:B------:R-:W-:Y:S01]  /*10ca0*/  FMUL.FTZ R39, R5, R31 ;  /* 0x0000001f05277220 */ /* 0x000fe20000410000 */
[----:B------:R-:W-:-:S02]  /*10cb0*/  HADD2.F32 R12, -RZ, R12.H1_H1 ;  /* 0x3000000cff0c7230 */ /* 0x000fc40000004100 */
[C---:B------:R-:W-:Y:S01]  /*10cc0*/  FMUL.FTZ R43, R21.reuse, R36 ;  /* 0x00000024152b7220 */ /* 0x040fe20000410000 */
[----:B------:R-:W-:Y:S01]  /*10cd0*/  FMUL.FTZ R21, R21, R30 ;  /* 0x0000001e15157220 */ /* 0x000fe20000410000 */
[C---:B------:R-:W-:Y:S01]  /*10ce0*/  FFMA.FTZ R5, R6.reuse, R31, -R9 ;  /* 0x0000001f06057223 */ /* 0x040fe20000010809 */
[----:B------:R-:W-:Y:S01]  /*10cf0*/  FFMA.FTZ R9, R6, R38, R39 ;  /* 0x0000002606097223 */ /* 0x000fe20000010027 */
[----:B------:R-:W-:Y:S02]  /*10d00*/  HADD2.F32 R39, -RZ, R37.H0_H0 ;  /* 0x20000025ff277230 */ /* 0x000fe40000004100 */
[C---:B------:R-:W-:Y:S01]  /*10d10*/  FFMA.FTZ R38, R12.reuse, R30, -R43 ;  /* 0x0000001e0c267223 */ /* 0x040fe2000001082b */
[----:B------:R-:W-:Y:S02]  /*10d20*/  HADD2.F32 R31, -RZ, R32.H0_H0 ;  /* 0x20000020ff1f7230 */ /* 0x000fe40000004100 */
[----:B------:R-:W-:Y:S01]  /*10d30*/  FFMA.FTZ R36, R12, R36, R21 ;  /* 0x000000240c247223 */ /* 0x000fe20000010015 */
[----:B------:R-:W-:-:S02]  /*10d40*/  HADD2.F32 R6, -RZ, R13.H0_H0 ;  /* 0x2000000dff067230 */ /* 0x000fc40000004100 */
[C---:B------:R-:W-:Y:S01]  /*10d50*/  FMUL.FTZ R45, R10.reuse, R39 ;  /* 0x000000270a2d7220 */ /* 0x040fe20000410000 */
[----:B------:R-:W-:Y:S01]  /*10d60*/  F2FP.F16.E4M3.UNPACK_B R30, R41 ;  /* 0x00000029ff1e723e */ /* 0x000fe200020006ff */
[-C--:B------:R-:W-:Y:S01]  /*10d70*/  FMUL.FTZ R10, R10, R31.reuse ;  /* 0x0000001f0a0a7220 */ /* 0x080fe20000410000 */
[----:B------:R-:W-:Y:S01]  /*10d80*/  F2FP.F16.E4M3.UNPACK_B R12, R34 ;  /* 0x00000022ff0c723e */ /* 0x000fe200020006ff */
[C---:B------:R-:W-:Y:S01]  /*10d90*/  FFMA.FTZ R45, R6.reuse, R31, -R45 ;  /* 0x0000001f062d7223 */ /* 0x040fe2000001082d */
[----:B------:R-:W-:Y:S02]  /*10da0*/  HADD2.F32 R37, -RZ, R37.H1_H1 ;  /* 0x30000025ff257230 */ /* 0x000fe40000004100 */
[----:B------:R-:W-:Y:S01]  /*10db0*/  FFMA.FTZ R39, R6, R39, R10 ;  /* 0x0000002706277223 */ /* 0x000fe2000001000a */
[----:B------:R-:W-:Y:S01]  /*10dc0*/  HADD2.F32 R31, -RZ, R30.H0_H0 ;  /* 0x2000001eff1f7230 */ /* 0x000fe20000004100 */
[----:B------:R-:W-:Y:S01]  /*10dd0*/  F2FP.F16.E4M3.UNPACK_B R41, R41.H1 ;  /* 0x00000029ff29723e */ /* 0x000fe200030006ff */
[----:B------:R-:W-:-:S02]  /*10de0*/  HADD2.F32 R10, -RZ, R27.H0_H0 ;  /* 0x2000001bff0a7230 */ /* 0x000fc40000004100 */
[----:B------:R-:W-:Y:S01]  /*10df0*/  FMUL.FTZ R42, R24, R37 ;  /* 0x00000025182a7220 */ /* 0x000fe20000410000 */
[----:B------:R-:W-:Y:S01]  /*10e00*/  HADD2.F32 R21, -RZ, R12.H0_H0 ;  /* 0x2000000cff157230 */ /* 0x000fe20000004100 */
[----:B------:R-:W-:Y:S01]  /*10e10*/  F2FP.F16.E4M3.UNPACK_B R34, R34.H1 ;  /* 0x00000022ff22723e */ /* 0x000fe200030006ff */
[----:B------:R-:W-:Y:S02]  /*10e20*/  HADD2.F32 R32, -RZ, R32.H1_H1 ;  /* 0x30000020ff207230 */ /* 0x000fe40000004100 */
[C---:B------:R-:W-:Y:S01]  /*10e30*/  FMUL.FTZ R43, R10.reuse, R31 ;  /* 0x0000001f0a2b7220 */ /* 0x040fe20000410000 */
[----:B------:R-:W-:Y:S02]  /*10e40*/  HADD2.F32 R13, -RZ, R13.H1_H1 ;  /* 0x3000000dff0d7230 */ /* 0x000fe40000004100 */
[----:B------:R-:W-:Y:S01]  /*10e50*/  FMUL.FTZ R10, R10, R21 ;  /* 0x000000150a0a7220 */ /* 0x000fe20000410000 */
[----:B------:R-:W-:Y:S02]  /*10e60*/  HADD2.F32 R6, -RZ, R15.H0_H0 ;  /* 0x2000000fff067230 */ /* 0x000fe40000004100 */
[----:B------:R-:W-:Y:S01]  /*10e70*/  FMUL.FTZ R24, R24, R32 ;  /* 0x0000002018187220 */ /* 0x000fe20000410000 */
[----:B------:R-:W-:-:S02]  /*10e80*/  HADD2.F32 R30, -RZ, R30.H1_H1 ;  /* 0x3000001eff1e7230 */ /* 0x000fc40000004100 */
[C---:B------:R-:W-:Y:S01]  /*10e90*/  FFMA.FTZ R42, R13.reuse, R32, -R42 ;  /* 0x000000200d2a7223 */ /* 0x040fe2000001082a */
[----:B------:R-:W-:Y:S02]  /*10ea0*/  HADD2.F32 R27, -RZ, R27.H1_H1 ;  /* 0x3000001bff1b7230 */ /* 0x000fe40000004100 */
[C---:B------:R-:W-:Y:S01]  /*10eb0*/  FFMA.FTZ R43, R6.reuse, R21, -R43 ;  /* 0x00000015062b7223 */ /* 0x040fe2000001082b */
[----:B------:R-:W-:Y:S01]  /*10ec0*/  FFMA.FTZ R46, R6, R31, R10 ;  /* 0x0000001f062e7223 */ /* 0x000fe2000001000a */
[----:B------:R-:W-:Y:S01]  /*10ed0*/  FFMA.FTZ R32, R13, R37, R24 ;  /* 0x000000250d207223 */ /* 0x000fe20000010018 */
[----:B------:R-:W-:Y:S02]  /*10ee0*/  HADD2.F32 R21, -RZ, R41.H0_H0 ;  /* 0x20000029ff157230 */ /* 0x000fe40000004100 */
[----:B------:R-:W-:Y:S01]  /*10ef0*/  FMUL.FTZ R24, R27, R30 ;  /* 0x0000001e1b187220 */ /* 0x000fe20000410000 */
[----:B------:R-:W-:Y:S01]  /*10f00*/  HADD2.F32 R10, -RZ, R28.H0_H0 ;  /* 0x2000001cff0a7230 */ /* 0x000fe20000004100 */
[-C--:B------:R-:W-:Y:S01]  /*10f10*/  F2FP.F16.E4M3.UNPACK_B R3, R4.reuse ;  /* 0x00000004ff03723e */ /* 0x080fe200020006ff */
[----:B------:R-:W-:Y:S01]  /*10f20*/  HADD2.F32 R13, -RZ, R34.H0_H0 ;  /* 0x20000022ff0d7230 */ /* 0x000fe20000004100 */
[----:B------:R-:W-:Y:S01]  /*10f30*/  F2FP.F16.E4M3.UNPACK_B R4, R4.H1 ;  /* 0x00000004ff04723e */ /* 0x000fe200030006ff */
[----:B------:R-:W-:-:S02]  /*10f40*/  HADD2.F32 R6, -RZ, R20.H0_H0 ;  /* 0x20000014ff067230 */ /* 0x000fc40000004100 */
[C---:B------:R-:W-:Y:S01]  /*10f50*/  FMUL.FTZ R31, R10.reuse, R21 ;  /* 0x000000150a1f7220 */ /* 0x040fe20000410000 */
[----:B------:R-:W-:Y:S02]  /*10f60*/  HADD2.F32 R12, -RZ, R12.H1_H1 ;  /* 0x3000000cff0c7230 */ /* 0x000fe40000004100 */
[-C--:B------:R-:W-:Y:S01]  /*10f70*/  FMUL.FTZ R10, R10, R13.reuse ;  /* 0x0000000d0a0a7220 */ /* 0x080fe20000410000 */
[----:B------:R-:W-:Y:S02]  /*10f80*/  HADD2.F32 R15, -RZ, R15.H1_H1 ;  /* 0x3000000fff0f7230 */ /* 0x000fe40000004100 */
[C---:B------:R-:W-:Y:S01]  /*10f90*/  FFMA.FTZ R49, R6.reuse, R13, -R31 ;  /* 0x0000000d06317223 */ /* 0x040fe2000001081f */
[----:B------:R-:W-:Y:S02]  /*10fa0*/  HADD2.F32 R41, -RZ, R41.H1_H1 ;  /* 0x30000029ff297230 */ /* 0x000fe40000004100 */
[----:B------:R-:W-:Y:S01]  /*10fb0*/  FFMA.FTZ R50, R6, R21, R10 ;  /* 0x0000001506327223 */ /* 0x000fe2000001000a */
[-C--:B------:R-:W-:Y:S01]  /*10fc0*/  FMUL.FTZ R27, R27, R12.reuse ;  /* 0x0000000c1b1b7220 */ /* 0x080fe20000410000 */
[C---:B------:R-:W-:Y:S01]  /*10fd0*/  FFMA.FTZ R48, R15.reuse, R12, -R24 ;  /* 0x0000000c0f307223 */ /* 0x040fe20000010818 */
[----:B------:R-:W-:Y:S01]  /*10fe0*/  F2FP.F16.E4M3.UNPACK_B R21, R35.H1 ;  /* 0x00000023ff15723e */ /* 0x000fe200030006ff */
[----:B------:R-:W-:Y:S01]  /*10ff0*/  HADD2.F32 R28, -RZ, R28.H1_H1 ;  /* 0x3000001cff1c7230 */ /* 0x000fe20000004100 */
[----:B------:R-:W-:Y:S01]  /*11000*/  F2FP.F16.E4M3.UNPACK_B R12, R29.H1 ;  /* 0x0000001dff0c723e */ /* 0x000fe200030006ff */
[----:B------:R-:W-:Y:S01]  /*11010*/  FFMA.FTZ R47, R15, R30, R27 ;  /* 0x0000001e0f2f7223 */ /* 0x000fe2000001001b */
[----:B------:R-:W-:Y:S01]  /*11020*/  HADD2.F32 R15, -RZ, R34.H1_H1 ;  /* 0x30000022ff0f7230 */ /* 0x000fe20000004100 */
[----:B------:R-:W-:Y:S01]  /*11030*/  F2FP.F16.E4M3.UNPACK_B R35, R35 ;  /* 0x00000023ff23723e */ /* 0x000fe200020006ff */
[----:B------:R-:W-:-:S02]  /*11040*/  HADD2.F32 R27, -RZ, R21.H0_H0 ;  /* 0x20000015ff1b7230 */ /* 0x000fc40000004100 */
[C---:B------:R-:W-:Y:S01]  /*11050*/  FMUL.FTZ R37, R28.reuse, R41 ;  /* 0x000000291c257220 */ /* 0x040fe20000410000 */
[----:B------:R-:W-:Y:S02]  /*11060*/  HADD2.F32 R10, -RZ, R8.H0_H0 ;  /* 0x20000008ff0a7230 */ /* 0x000fe40000004100 */
[----:B------:R-:W-:Y:S01]  /*11070*/  FMUL.FTZ R28, R28, R15 ;  /* 0x0000000f1c1c7220 */ /* 0x000fe20000410000 */
[----:B------:R-:W-:Y:S01]  /*11080*/  HADD2.F32 R13, -RZ, R12.H0_H0 ;  /* 0x2000000cff0d7230 */ /* 0x000fe20000004100 */
[----:B------:R-:W-:Y:S01]  /*11090*/  F2FP.F16.E4M3.UNPACK_B R29, R29 ;  /* 0x0000001dff1d723e */ /* 0x000fe200020006ff */
[----:B------:R-:W-:Y:S02]  /*110a0*/  HADD2.F32 R20, -RZ, R20.H1_H1 ;  /* 0x30000014ff147230 */ /* 0x000fe40000004100 */
[C---:B------:R-:W-:Y:S01]  /*110b0*/  FMUL.FTZ R31, R10.reuse, R27 ;  /* 0x0000001b0a1f7220 */ /* 0x040fe20000410000 */
[----:B------:R-:W-:Y:S02]  /*110c0*/  HADD2.F32 R6, -RZ, R4.H0_H0 ;  /* 0x20000004ff067230 */ /* 0x000fe40000004100 */
[----:B------:R-:W-:Y:S01]  /*110d0*/  FMUL.FTZ R10, R10, R13 ;  /* 0x0000000d0a0a7220 */ /* 0x000fe20000410000 */
[----:B------:R-:W-:-:S02]  /*110e0*/  HADD2.F32 R21, -RZ, R21.H1_H1 ;  /* 0x30000015ff157230 */ /* 0x000fc40000004100 */
[----:B------:R-:W-:Y:S01]  /*110f0*/  FFMA.FTZ R41, R20, R41, R28 ;  /* 0x0000002914297223 */ /* 0x000fe2000001001c */
[----:B------:R-:W-:Y:S02]  /*11100*/  HADD2.F32 R8, -RZ, R8.H1_H1 ;  /* 0x30000008ff087230 */ /* 0x000fe40000004100 */
[C---:B------:R-:W-:Y:S01]  /*11110*/  FFMA.FTZ R31, R6.reuse, R13, -R31 ;  /* 0x0000000d061f7223 */ /* 0x040fe2000001081f */
[----:B------:R-:W-:Y:S01]  /*11120*/  FFMA.FTZ R28, R6, R27, R10 ;  /* 0x0000001b061c7223 */ /* 0x000fe2000001000a */
[----:B------:R-:W-:Y:S02]  /*11130*/  HADD2.F32 R13, -RZ, R12.H1_H1 ;  /* 0x3000000cff0d7230 */ /* 0x000fe40000004100 */
[----:B------:R-:W-:Y:S01]  /*11140*/  FFMA.FTZ R34, R20, R15, -R37 ;  /* 0x0000000f14227223 */ /* 0x000fe20000010825 */
[----:B------:R-:W-:Y:S02]  /*11150*/  HADD2.F32 R4, -RZ, R4.H1_H1 ;  /* 0x30000004ff047230 */ /* 0x000fe40000004100 */
[----:B------:R-:W-:Y:S01]  /*11160*/  FMUL.FTZ R27, R8, R21 ;  /* 0x00000015081b7220 */ /* 0x000fe20000410000 */
[----:B------:R-:W-:-:S02]  /*11170*/  HADD2.F32 R15, -RZ, R35.H0_H0 ;  /* 0x20000023ff0f7230 */ /* 0x000fc40000004100 */
[-C--:B------:R-:W-:Y:S01]  /*11180*/  FMUL.FTZ R8, R8, R13.reuse ;  /* 0x0000000d08087220 */ /* 0x080fe20000410000 */
[----:B------:R-:W-:Y:S02]  /*11190*/  HADD2.F32 R6, -RZ, R11.H0_H0 ;  /* 0x2000000bff067230 */ /* 0x000fe40000004100 */
[C---:B------:R-:W-:Y:S01]  /*111a0*/  FFMA.FTZ R30, R4.reuse, R13, -R27 ;  /* 0x0000000d041e7223 */ /* 0x040fe2000001081b */
[----:B------:R-:W-:Y:S02]  /*111b0*/  HADD2.F32 R13, -RZ, R29.H0_H0 ;  /* 0x2000001dff0d7230 */ /* 0x000fe40000004100 */
[----:B------:R-:W-:Y:S01]  /*111c0*/  FFMA.FTZ R37, R4, R21, R8 ;  /* 0x0000001504257223 */ /* 0x000fe20000010008 */
[----:B------:R-:W-:Y:S02]  /*111d0*/  HADD2.F32 R10, -RZ, R35.H1_H1 ;  /* 0x30000023ff0a7230 */ /* 0x000fe40000004100 */
[----:B------:R-:W-:Y:S01]  /*111e0*/  FMUL.FTZ R21, R6, R15 ;  /* 0x0000000f06157220 */ /* 0x000fe20000410000 */
[----:B------:R-:W-:-:S02]  /*111f0*/  HADD2.F32 R11, -RZ, R11.H1_H1 ;  /* 0x3000000bff0b7230 */ /* 0x000fc40000004100 */
[-C--:B------:R-:W-:Y:S01]  /*11200*/  FMUL.FTZ R27, R6, R13.reuse ;  /* 0x0000000d061b7220 */ /* 0x080fe20000410000 */
[----:B------:R-:W-:Y:S01]  /*11210*/  HADD2.F32 R4, -RZ, R3.H0_H0 ;  /* 0x20000003ff047230 */ /* 0x000fe20000004100 */
[----:B------:R-:W-:Y:S01]  /*11220*/  F2FP.F16.E4M3.UNPACK_B R12, R40.H1 ;  /* 0x00000028ff0c723e */ /* 0x000fe200030006ff */
[----:B------:R-:W-:Y:S02]  /*11230*/  HADD2.F32 R6, -RZ, R29.H1_H1 ;  /* 0x3000001dff067230 */ /* 0x000fe40000004100 */
[C---:B------:R-:W-:Y:S01]  /*11240*/  FMUL.FTZ R20, R11.reuse, R10 ;  /* 0x0000000a0b147220 */ /* 0x040fe20000410000 */
[----:B------:R-:W-:Y:S02]  /*11250*/  HADD2.F32 R3, -RZ, R3.H1_H1 ;  /* 0x30000003ff037230 */ /* 0x000fe40000004100 */
[C---:B------:R-:W-:Y:S01]  /*11260*/  FFMA.FTZ R21, R4.reuse, R13, -R21 ;  /* 0x0000000d04157223 */ /* 0x040fe20000010815 */
[----:B------:R-:W-:Y:S01]  /*11270*/  FFMA.FTZ R27, R4, R15, R27 ;  /* 0x0000000f041b7223 */ /* 0x000fe2000001001b */
[----:B------:R-:W-:Y:S01]  /*11280*/  F2FP.F16.E4M3.UNPACK_B R8, R33.H1 ;  /* 0x00000021ff08723e */ /* 0x000fe200030006ff */
[----:B------:R-:W-:Y:S01]  /*11290*/  FMUL.FTZ R11, R11, R6 ;  /* 0x000000060b0b7220 */ /* 0x000fe20000410000 */
[----:B------:R-:W-:-:S02]  /*112a0*/  HADD2.F32 R13, -RZ, R12.H0_H0 ;  /* 0x2000000cff0d7230 */ /* 0x000fc40000004100 */
[C---:B------:R-:W-:Y:S01]  /*112b0*/  FFMA.FTZ R20, R3.reuse, R6, -R20 ;  /* 0x0000000603147223 */ /* 0x040fe20000010814 */
[----:B------:R-:W-:Y:S02]  /*112c0*/  HADD2.F32 R4, -RZ, R26.H0_H0 ;  /* 0x2000001aff047230 */ /* 0x000fe40000004100 */
        /* <DEDUP_REMOVED lines=8> */
[----:B------:R-:W-:Y:S01]  /*11350*/  F2FP.F16.E4M3.UNPACK_B R40, R40 ;  /* 0x00000028ff28723e */ /* 0x000fe200020006ff */
[----:B------:R-:W-:-:S02]  /*11360*/  HADD2.F32 R26, -RZ, R26.H1_H1 ;  /* 0x3000001aff1a7230 */ /* 0x000fc40000004100 */
[C---:B------:R-:W-:Y:S01]  /*11370*/  FFMA.FTZ R29, R3.reuse, R6, -R8 ;  /* 0x00000006031d7223 */ /* 0x040fe20000010808 */
[----:B------:R-:W-:Y:S02]  /*11380*/  HADD2.F32 R14, -RZ, R14.H1_H1 ;  /* 0x3000000eff0e7230 */ /* 0x000fe40000004100 */
[----:B------:R-:W-:Y:S01]  /*11390*/  FFMA.FTZ R13, R3, R13, R4 ;  /* 0x0000000d030d7223 */ /* 0x000fe20000010004 */
[----:B------:R-:W-:Y:S02]  /*113a0*/  HADD2.F32 R10, -RZ, R40.H0_H0 ;  /* 0x20000028ff0a7230 */ /* 0x000fe40000004100 */
[C---:B------:R-:W-:Y:S01]  /*113b0*/  FMUL.FTZ R35, R26.reuse, R15 ;  /* 0x0000000f1a237220 */ /* 0x040fe20000410000 */
[----:B------:R-:W-:Y:S01]  /*113c0*/  FMUL.FTZ R6, R26, R11 ;  /* 0x0000000b1a067220 */ /* 0x000fe20000410000 */
[----:B------:R-:W-:Y:S01]  /*113d0*/  HADD2.F32 R4, -RZ, R25.H0_H0 ;  /* 0x20000019ff047230 */ /* 0x000fe20000004100 */
[----:B------:R-:W-:Y:S01]  /*113e0*/  F2FP.SATFINITE.E4M3.F32.PACK_AB_MERGE_C R42, R42, R45, RZ ;  /* 0x0000002d2a2a723e */ /* 0x000fe200048070ff */
[C---:B------:R-:W-:Y:S01]  /*113f0*/  FFMA.FTZ R26, R14.reuse, R11, -R35 ;  /* 0x0000000b0e1a7223 */ /* 0x040fe20000010823 */
[----:B------:R-:W-:Y:S01]  /*11400*/  FFMA.FTZ R14, R14, R15, R6 ;  /* 0x0000000f0e0e7223 */ /* 0x000fe20000010006 */
[----:B------:R-:W-:-:S02]  /*11410*/  HADD2.F32 R6, -RZ, R33.H0_H0 ;  /* 0x20000021ff067230 */ /* 0x000fc40000004100 */
[----:B------:R-:W-:Y:S01]  /*11420*/  FMUL.FTZ R12, R4, R10 ;  /* 0x0000000a040c7220 */ /* 0x000fe20000410000 */
[----:B------:R-:W-:Y:S01]  /*11430*/  HADD2.F32 R40, -RZ, R40.H1_H1 ;  /* 0x30000028ff287230 */ /* 0x000fe20000004100 */
[----:B------:R-:W-:Y:S01]  /*11440*/  F2FP.SATFINITE.E4M3.F32.PACK_AB_MERGE_C R26, R26, R29, RZ ;  /* 0x0000001d1a1a723e */ /* 0x000fe200048070ff */
[----:B------:R-:W-:Y:S02]  /*11450*/  HADD2.F32 R25, -RZ, R25.H1_H1 ;  /* 0x30000019ff197230 */ /* 0x000fe40000004100 */
[----:B------:R-:W-:Y:S01]  /*11460*/  FMUL.FTZ R11, R4, R6 ;  /* 0x00000006040b7220 */ /* 0x000fe20000410000 */
[----:B------:R-:W-:Y:S01]  /*11470*/  HADD2.F32 R8, -RZ, R33.H1_H1 ;  /* 0x30000021ff087230 */ /* 0x000fe20000004100 */
[----:B------:R-:W-:Y:S01]  /*11480*/  F2FP.SATFINITE.E4M3.F32.PACK_AB_MERGE_C R32, R32, R39, RZ ;  /* 0x000000272020723e */ /* 0x000fe200048070ff */
[--C-:B------:R-:W-:Y:S02]  /*11490*/  HADD2.F32 R3, -RZ, R7.reuse.H0_H0 ;  /* 0x20000007ff037230 */ /* 0x100fe40000004100 */
[----:B------:R-:W-:Y:S01]  /*114a0*/  FMUL.FTZ R4, R25, R40 ;  /* 0x0000002819047220 */ /* 0x000fe20000410000 */
[----:B------:R-:W-:-:S02]  /*114b0*/  HADD2.F32 R7, -RZ, R7.H1_H1 ;  /* 0x30000007ff077230 */ /* 0x000fc40000004100 */
[----:B------:R-:W-:Y:S01]  /*114c0*/  FMUL.FTZ R25, R25, R8 ;  /* 0x0000000819197220 */ /* 0x000fe20000410000 */
[----:B------:R-:W-:Y:S01]  /*114d0*/  F2FP.SATFINITE.E4M3.F32.PACK_AB_MERGE_C R13, R14, R13, RZ ;  /* 0x0000000d0e0d723e */ /* 0x000fe200048070ff */
[C---:B------:R-:W-:Y:S01]  /*114e0*/  FFMA.FTZ R6, R3.reuse, R6, -R12 ;  /* 0x0000000603067223 */ /* 0x040fe2000001080c */
[----:B------:R-:W-:Y:S01]  /*114f0*/  FFMA.FTZ R10, R3, R10, R11 ;  /* 0x0000000a030a7223 */ /* 0x000fe2000001000b */
[C---:B------:R-:W-:Y:S01]  /*11500*/  FFMA.FTZ R3, R7.reuse, R8, -R4 ;  /* 0x0000000807037223 */ /* 0x040fe20000010804 */
[----:B------:R-:W-:Y:S01]  /*11510*/  FFMA.FTZ R25, R7, R40, R25 ;  /* 0x0000002807197223 */ /* 0x000fe20000010019 */
[----:B------:R-:W-:Y:S02]  /*11520*/  F2FP.SATFINITE.E4M3.F32.PACK_AB_MERGE_C R7, R34, R49, RZ ;  /* 0x000000312207723e */ /* 0x000fe400048070ff */
[----:B------:R-:W-:Y:S02]  /*11530*/  F2FP.SATFINITE.E4M3.F32.PACK_AB_MERGE_C R4, R30, R31, RZ ;  /* 0x0000001f1e04723e */ /* 0x000fe400048070ff */
[----:B------:R-:W-:-:S02]  /*11540*/  F2FP.SATFINITE.E4M3.F32.PACK_AB_MERGE_C R11, R41, R50, RZ ;  /* 0x00000032290b723e */ /* 0x000fc400048070ff */
[----:B------:R-:W-:Y:S02]  /*11550*/  F2FP.SATFINITE.E4M3.F32.PACK_AB_MERGE_C R8, R37, R28, RZ ;  /* 0x0000001c2508723e */ /* 0x000fe400048070ff */
[----:B------:R-:W-:Y:S02]  /*11560*/  F2FP.SATFINITE.E4M3.F32.PACK_AB_MERGE_C R5, R38, R5, R42 ;  /* 0x000000052605723e */ /* 0x000fe4000480702a */
[----:B------:R-:W-:Y:S02]  /*11570*/  F2FP.SATFINITE.E4M3.F32.PACK_AB_MERGE_C R7, R48, R43, R7 ;  /* 0x0000002b3007723e */ /* 0x000fe40004807007 */
[----:B------:R-:W-:Y:S02]  /*11580*/  F2FP.SATFINITE.E4M3.F32.PACK_AB_MERGE_C R4, R20, R21, R4 ;  /* 0x000000151404723e */ /* 0x000fe40004807004 */
[----:B------:R-:W-:Y:S02]  /*11590*/  F2FP.SATFINITE.E4M3.F32.PACK_AB_MERGE_C R6, R3, R6, R26 ;  /* 0x000000060306723e */ /* 0x000fe4000480701a */
[----:B------:R-:W-:-:S02]  /*115a0*/  F2FP.SATFINITE.E4M3.F32.PACK_AB_MERGE_C R9, R36, R9, R32 ;  /* 0x000000092409723e */ /* 0x000fc40004807020 */
[----:B------:R-:W-:Y:S01]  /*115b0*/  F2FP.SATFINITE.E4M3.F32.PACK_AB_MERGE_C R11, R47, R46, R11 ;  /* 0x0000002e2f0b723e */ /* 0x000fe2000480700b */
[----:B------:R0:W-:Y:S01]  /*115c0*/  STS.128 [R51+0x18400], R4 ;  /* 0x0184000433007388 */ /* 0x0001e20000000c00 */
[----:B------:R-:W-:Y:S02]  /*115d0*/  F2FP.SATFINITE.E4M3.F32.PACK_AB_MERGE_C R8, R24, R27, R8 ;  /* 0x0000001b1808723e */ /* 0x000fe40004807008 */
[----:B------:R-:W-:-:S05]  /*115e0*/  F2FP.SATFINITE.E4M3.F32.PACK_AB_MERGE_C R10, R25, R10, R13 ;  /* 0x0000000a190a723e */ /* 0x000fca000480700d */
[----:B------:R0:W-:Y:S02]  /*115f0*/  STS.128 [R0+0x18400], R8 ;  /* 0x0184000800007388 */ /* 0x0001e40000000c00 */
.L_x_1682:
[----:B------:R-:W-:Y:S05]  /*11600*/  BSYNC B0 ;  /* 0x0000000000007941 */ /* 0x000fea0003800000 */
.L_x_1675:
        /* <DEDUP_REMOVED lines=8> */
.L_x_1673:
[----:B0--3--:R-:W-:-:S05]  /*11690*/  IMAD.U32 R0, RZ, RZ, UR40 ;  /* 0x00000028ff007e24 */ /* 0x009fca000f8e00ff */
[----:B------:R-:W-:-:S13]  /*116a0*/  ISETP.NE.AND P0, PT, R0, 0x3, PT ;  /* 0x000000030000780c */ /* 0x000fda0003f05270 */
[----:B------:R-:W-:Y:S05]  /*116b0*/  @!P0 BRA `(.L_x_1702) ;  /* 0x0000000000048947 */ /* 0x000fea0003800000 */
[----:B------:R-:W-:Y:S01]  /*116c0*/  BPT.TRAP 0x1 ;  /* 0x000000040000795c */ /* 0x000fe20000300000 */
.L_x_1702:
[----:B-----5:R-:W-:Y:S01]  /*116d0*/  IMAD R8, R17, 0x8, R16 ;  /* 0x0000000811087824 */ /* 0x020fe200078e0210 */
[----:B-12---:R-:W-:-:S04]  /*116e0*/  SHF.L.U32 R3, R201, 0x1f, RZ ;  /* 0x0000001fc9037819 */ /* 0x006fc800000006ff */
[----:B------:R0:W1:Y:S01]  /*116f0*/  SYNCS.PHASECHK.TRANS64.TRYWAIT P1, [R8+URZ+0x2a830], R3 ;  /* 0x02a83003080075a7 */ /* 0x000062000802017f */
[----:B------:R-:W-:Y:S05]  /*11700*/  @!P0 BRA `(.L_x_1703) ;  /* 0x0000000000048947 */ /* 0x000fea0003800000 */
[----:B------:R-:W-:Y:S01]  /*11710*/  BPT.TRAP 0x1 ;  /* 0x000000040000795c */ /* 0x000fe20000300000 */
.L_x_1703:
[----:B-1----:R-:W-:Y:S05]  /*11720*/  @P1 BRA `(.L_x_1704) ;  /* 0x0000000000081947 */ /* 0x002fea0003800000 */
[----:B------:R-:W1:Y:S02]  /*11730*/  SYNCS.PHASECHK.TRANS64.TRYWAIT P1, [R8+URZ+0x2a830], R3 ;  /* 0x02a83003080075a7 */ /* 0x000e64000802017f */
[----:B-1----:R-:W-:Y:S05]  /*11740*/  @!P1 BRA `(.L_x_1705) ;  /* 0x000001a4004c9947 */ /* 0x002fea0003800000 */
.L_x_1704:
[----:B------:R-:W-:Y:S05]  /*11750*/  WARPSYNC.ALL ;  /* 0x0000000000007948 */ /* 0x000fea0003800000 */
[----:B------:R-:W-:Y:S01]  /*11760*/  VIADD R0, R16, 0x1e400 ;  /* 0x0001e40010007836 */ /* 0x000fe20000000000 */
[----:B------:R-:W-:Y:S01]  /*11770*/  R2UR UR24, R44 ;  /* 0x000000002c1872ca */ /* 0x000fe200000e0000 */
[----:B------:R-:W-:Y:S01]  /*11780*/  IMAD.MOV.U32 R7, RZ, RZ, -0x7fffffe0 ;  /* 0x80000020ff077424 */ /* 0x000fe200078e00ff */
[----:B----4-:R-:W-:Y:S01]  /*11790*/  WARPGROUP.ARRIVE ;  /* 0x00000000000079c5 */ /* 0x010fe20000000000 */
[----:B------:R-:W-:Y:S01]  /*117a0*/  UMOV UR25, 0x80000020 ;  /* 0x8000002000197882 */ /* 0x000fe20000000000 */
[----:B------:R-:W-:Y:S01]  /*117b0*/  SHF.R.U32.HI R0, RZ, 0x4, R0 ;  /* 0x00000004ff007819 */ /* 0x000fe20000011600 */
[----:B------:R-:W-:Y:S01]  /*117c0*/  IMAD.MOV.U32 R11, RZ, RZ, -0x7fffffe0 ;  /* 0x80000020ff0b7424 */ /* 0x000fe200078e00ff */
[----:B------:R-:W-:Y:S01]  /*117d0*/  R2UR UR27, R7 ;  /* 0x00000000071b72ca */ /* 0x000fe200000e0000 */
[----:B------:R-:W-:Y:S01]  /*117e0*/  UMOV UR5, 0x80000020 ;  /* 0x8000002000057882 */ /* 0x000fe20000000000 */
[----:B------:R-:W-:Y:S01]  /*117f0*/  LOP3.LUT R0, R0, 0x3fff, RZ, 0xc0, !PT ;  /* 0x00003fff00007812 */ /* 0x000fe200078ec0ff */
[----:B------:R-:W-:Y:S01]  /*11800*/  UMOV UR9, 0x80000020 ;  /* 0x8000002000097882 */ /* 0x000fe20000000000 */
[----:B------:R-:W-:Y:S01]  /*11810*/  R2UR UR7, R11 ;  /* 0x000000000b0772ca */ /* 0x000fe200000e0000 */
[----:B------:R-:W-:Y:S01]  /*11820*/  IMAD.MOV.U32 R11, RZ, RZ, -0x7fffffe0 ;  /* 0x80000020ff0b7424 */ /* 0x000fe200078e00ff */
[----:B------:R-:W-:Y:S01]  /*11830*/  LOP3.LUT R5, R0, 0x10000, RZ, 0xfc, !PT ;  /* 0x0001000000057812 */ /* 0x000fe200078efcff */
[----:B------:R-:W-:Y:S01]  /*11840*/  ULOP3.LUT UR24, UR24, 0x10000, URZ, 0xfc, !UPT ;  /* 0x0001000018187892 */ /* 0x000fe2000f8efc3f */
[----:B------:R-:W-:Y:S01]  /*11850*/  IMAD.MOV.U32 R7, RZ, RZ, -0x7fffffe0 ;  /* 0x80000020ff077424 */ /* 0x000fe200078e00ff */
[----:B------:R-:W-:Y:S01]  /*11860*/  UMOV UR13, 0x80000020 ;  /* 0x80000020000d7882 */ /* 0x000fe20000000000 */
[----:B------:R-:W-:Y:S01]  /*11870*/  R2UR UR11, R11 ;  /* 0x000000000b0b72ca */ /* 0x000fe200000e0000 */
[----:B------:R-:W-:Y:S01]  /*11880*/  IMAD R6, R17, 0x600, R5 ;  /* 0x0000060011067824 */ /* 0x000fe200078e0205 */
[----:B------:R-:W-:Y:S01]  /*11890*/  UIADD3 UR4, UR24, 0x2, URZ ;  /* 0x0000000218047890 */ /* 0x000fe2000fffe03f */
[----:B------:R-:W-:Y:S01]  /*118a0*/  IMAD.MOV.U32 R11, RZ, RZ, -0x7fffffe0 ;  /* 0x80000020ff0b7424 */ /* 0x000fe200078e00ff */
[----:B------:R-:W-:Y:S01]  /*118b0*/  UIADD3 UR8, UR24, 0x200, URZ ;  /* 0x0000020018087890 */ /* 0x000fe2000fffe03f */
[C---:B------:R-:W-:Y:S01]  /*118c0*/  VIADD R10, R6.reuse, 0x2 ;  /* 0x00000002060a7836 */ /* 0x040fe20000000000 */
[----:B------:R-:W-:Y:S01]  /*118d0*/  R2UR UR26, R6 ;  /* 0x00000000061a72ca */ /* 0x000fe200000e0000 */
[----:B------:R-:W-:Y:S01]  /*118e0*/  UIADD3 UR12, UR24, 0x202, URZ ;  /* 0x00000202180c7890 */ /* 0x000fe2000fffe03f */
[----:B------:R-:W-:Y:S01]  /*118f0*/  R2UR UR15, R11 ;  /* 0x000000000b0f72ca */ /* 0x000fe200000e0000 */
[----:B------:R-:W-:Y:S01]  /*11900*/  UIADD3 UR16, UR24, 0x400, URZ ;  /* 0x0000040018107890 */ /* 0x000fe2000fffe03f */
[----:B------:R-:W-:Y:S01]  /*11910*/  R2UR UR6, R10 ;  /* 0x000000000a0672ca */ /* 0x000fe200000e0000 */
[----:B------:R-:W-:Y:S01]  /*11920*/  VIADD R10, R6, 0x200 ;  /* 0x00000200060a7836 */ /* 0x000fe20000000000 */
[----:B------:R-:W-:Y:S01]  /*11930*/  MOV R11, 0x80000020 ;  /* 0x80000020000b7802 */ /* 0x000fe20000000f00 */
[----:B------:R-:W-:Y:S01]  /*11940*/  UMOV UR17, 0x80000020 ;  /* 0x8000002000117882 */ /* 0x000fe20000000000 */
[----:B------:R-:W-:Y:S01]  /*11950*/  R2UR UR23, R7 ;  /* 0x00000000071772ca */ /* 0x000fe200000e0000 */
[----:B------:R-:W-:Y:S01]  /*11960*/  UIADD3 UR20, UR24, 0x402, URZ ;  /* 0x0000040218147890 */ /* 0x000fe2000fffe03f */
[----:B------:R-:W-:Y:S01]  /*11970*/  R2UR UR10, R10 ;  /* 0x000000000a0a72ca */ /* 0x000fe200000e0000 */
[----:B------:R-:W-:Y:S01]  /*11980*/  VIADD R10, R6, 0x202 ;  /* 0x00000202060a7836 */ /* 0x000fe20000000000 */
[----:B------:R-:W-:Y:S01]  /*11990*/  R2UR UR19, R11 ;  /* 0x000000000b1372ca */ /* 0x000fe200000e0000 */
[----:B------:R-:W-:Y:S01]  /*119a0*/  QGMMA.64x128x32.F32.E4M3.E4M3 R24, gdesc[UR24], RZ, !UPT, gsb0 ;  /* 0x01e00000181879f3 */ /* 0x000fe2000c0008ff */
[----:B------:R-:W-:-:S02]  /*119b0*/  UMOV UR21, 0x80000020 ;  /* 0x8000002000157882 */ /* 0x000fc40000000000 */
[----:B------:R-:W-:Y:S01]  /*119c0*/  R2UR UR14, R10 ;  /* 0x000000000a0e72ca */ /* 0x000fe200000e0000 */
[C---:B------:R-:W-:Y:S02]  /*119d0*/  VIADD R10, R6.reuse, 0x400 ;  /* 0x00000400060a7836 */ /* 0x040fe40000000000 */
[----:B------:R-:W-:-:S03]  /*119e0*/  VIADD R6, R6, 0x402 ;  /* 0x0000040206067836 */ /* 0x000fc60000000000 */
[----:B------:R-:W-:Y:S02]  /*119f0*/  R2UR UR18, R10 ;  /* 0x000000000a1272ca */ /* 0x000fe400000e0000 */
[----:B------:R-:W-:Y:S01]  /*11a00*/  R2UR UR22, R6 ;  /* 0x00000000061672ca */ /* 0x000fe200000e0000 */
        /* <DEDUP_REMOVED lines=18> */
.L_x_1706:
[----:B------:R-:W2:Y:S01]  /*11b30*/  LDC R6, c[0x0][0x448] ;  /* 0x00011200ff067b82 */ /* 0x000ea20000000800 */
[C---:B------:R-:W-:Y:S01]  /*11b40*/  FMUL.FTZ R92, R2.reuse, R52 ;  /* 0x00000034025c7220 */ /* 0x040fe20000410000 */
[C---:B01----:R-:W-:Y:S01]  /*11b50*/  FMUL.FTZ R3, R2.reuse, R27 ;  /* 0x0000001b02037220 */ /* 0x043fe20000410000 */
[C---:B------:R-:W-:Y:S01]  /*11b60*/  FMUL.FTZ R27, R2.reuse, R51 ;  /* 0x00000033021b7220 */ /* 0x040fe20000410000 */
[C---:B------:R-:W-:Y:S01]  /*11b70*/  FMUL.FTZ R51, R2.reuse, R75 ;  /* 0x0000004b02337220 */ /* 0x040fe20000410000 */
[C---:B------:R-:W-:Y:S01]  /*11b80*/  FMUL.FTZ R75, R2.reuse, R76 ;  /* 0x0000004c024b7220 */ /* 0x040fe20000410000 */
[C---:B------:R-:W-:Y:S01]  /*11b90*/  FMUL.FTZ R76, R2.reuse, R77 ;  /* 0x0000004d024c7220 */ /* 0x040fe20000410000 */
[C---:B------:R-:W-:Y:S01]  /*11ba0*/  FMUL.FTZ R12, R2.reuse, R34 ;  /* 0x00000022020c7220 */ /* 0x040fe20000410000 */
[----:B------:R-:W-:Y:S01]  /*11bb0*/  FMUL.FTZ R34, R2, R58 ;  /* 0x0000003a02227220 */ /* 0x000fe20000410000 */
[----:B------:R-:W-:Y:S02]  /*11bc0*/  VIADD R8, R8, 0x2a840 ;  /* 0x0002a84008087836 */ /* 0x000fe40000000000 */
[----:B------:R-:W-:Y:S01]  /*11bd0*/  FMUL.FTZ R90, R2, R25 ;  /* 0x00000019025a7220 */ /* 0x000fe20000410000 */
[----:B------:R-:W-:-:S02]  /*11be0*/  IMAD.U32 R9, RZ, RZ, UR38 ;  /* 0x00000026ff097e24 */ /* 0x000fc4000f8e00ff */
[C---:B------:R-:W-:Y:S01]  /*11bf0*/  FMUL.FTZ R21, R2.reuse, R43 ;  /* 0x0000002b02157220 */ /* 0x040fe20000410000 */
[C---:B------:R-:W-:Y:S01]  /*11c00*/  FMUL.FTZ R4, R2.reuse, R24 ;  /* 0x0000001802047220 */ /* 0x040fe20000410000 */
[C---:B------:R-:W-:Y:S01]  /*11c10*/  FMUL.FTZ R0, R2.reuse, R26 ;  /* 0x0000001a02007220 */ /* 0x040fe20000410000 */
[C---:B------:R-:W-:Y:S01]  /*11c20*/  FMUL.FTZ R10, R2.reuse, R30 ;  /* 0x0000001e020a7220 */ /* 0x040fe20000410000 */
[C---:B------:R-:W-:Y:S01]  /*11c30*/  FMUL.FTZ R11, R2.reuse, R31 ;  /* 0x0000001f020b7220 */ /* 0x040fe20000410000 */
[C---:B------:R-:W-:Y:S01]  /*11c40*/  FMUL.FTZ R25, R2.reuse, R47 ;  /* 0x0000002f02197220 */ /* 0x040fe20000410000 */
[C---:B------:R-:W-:Y:S01]  /*11c50*/  FMUL.FTZ R43, R2.reuse, R67 ;  /* 0x00000043022b7220 */ /* 0x040fe20000410000 */
[----:B------:R-:W-:Y:S01]  /*11c60*/  PRMT R8, R9, 0x654, R8 ;  /* 0x0000065409087816 */ /* 0x000fe20000000008 */
[C---:B------:R-:W-:Y:S01]  /*11c70*/  FMUL.FTZ R13, R2.reuse, R35 ;  /* 0x00000023020d7220 */ /* 0x040fe20000410000 */
[C---:B------:R-:W-:Y:S01]  /*11c80*/  FMUL.FTZ R14, R2.reuse, R38 ;  /* 0x00000026020e7220 */ /* 0x040fe20000410000 */
[C---:B------:R-:W-:Y:S01]  /*11c90*/  FMUL.FTZ R15, R2.reuse, R39 ;  /* 0x00000027020f7220 */ /* 0x040fe20000410000 */
[----:B------:R-:W-:Y:S01]  /*11ca0*/  FMUL.FTZ R20, R2, R42 ;  /* 0x0000002a02147220 */ /* 0x000fe20000410000 */
[----:B--2---:R-:W-:Y:S01]  /*11cb0*/  ISETP.NE.AND P1, PT, R6, 0x1, PT ;  /* 0x000000010600780c */ /* 0x004fe20003f25270 */
[----:B------:R-:W-:-:S02]  /*11cc0*/  IMAD.IADD R6, R227, 0x1, R212 ;  /* 0x00000001e3067824 */ /* 0x000fc400078e02d4 */
[C---:B------:R-:W-:Y:S01]  /*11cd0*/  FMUL.FTZ R24, R2.reuse, R46 ;  /* 0x0000002e02187220 */ /* 0x040fe20000410000 */
[C---:B------:R-:W-:Y:S01]  /*11ce0*/  FMUL.FTZ R91, R2.reuse, R48 ;  /* 0x00000030025b7220 */ /* 0x040fe20000410000 */
[C---:B------:R-:W-:Y:S01]  /*11cf0*/  FMUL.FTZ R26, R2.reuse, R50 ;  /* 0x00000032021a7220 */ /* 0x040fe20000410000 */
[----:B------:R-:W-:Y:S02]  /*11d00*/  IMAD.MOV.U32 R77, RZ, RZ, R6 ;  /* 0x000000ffff4d7224 */ /* 0x000fe400078e0006 */
[C---:B------:R-:W-:Y:S01]  /*11d10*/  FMUL.FTZ R93, R2.reuse, R53 ;  /* 0x00000035025d7220 */ /* 0x040fe20000410000 */
[C---:B------:R-:W-:Y:S01]  /*11d20*/  FMUL.FTZ R30, R2.reuse, R54 ;  /* 0x00000036021e7220 */ /* 0x040fe20000410000 */
[C---:B------:R-:W-:Y:S01]  /*11d30*/  FMUL.FTZ R31, R2.reuse, R55 ;  /* 0x00000037021f7220 */ /* 0x040fe20000410000 */
[C---:B------:R-:W-:Y:S01]  /*11d40*/  FMUL.FTZ R67, R2.reuse, R68 ;  /* 0x0000004402437220 */ /* 0x040fe20000410000 */
[C---:B------:R-:W-:Y:S01]  /*11d50*/  FMUL.FTZ R47, R2.reuse, R70 ;  /* 0x00000046022f7220 */ /* 0x040fe20000410000 */
[C---:B------:R-:W-:Y:S01]  /*11d60*/  FMUL.FTZ R28, R2.reuse, R28 ;  /* 0x0000001c021c7220 */ /* 0x040fe20000410000 */
[C---:B------:R-:W-:Y:S01]  /*11d70*/  FMUL.FTZ R29, R2.reuse, R29 ;  /* 0x0000001d021d7220 */ /* 0x040fe20000410000 */
[----:B------:R-:W0:Y:S01]  /*11d80*/  @P1 LDC R7, c[0x0][0x44c] ;  /* 0x00011300ff071b82 */ /* 0x000e220000000800 */
[C---:B------:R-:W-:Y:S01]  /*11d90*/  FMUL.FTZ R32, R2.reuse, R32 ;  /* 0x0000002002207220 */ /* 0x040fe20000410000 */
[C---:B------:R-:W-:Y:S01]  /*11da0*/  FMUL.FTZ R33, R2.reuse, R33 ;  /* 0x0000002102217220 */ /* 0x040fe20000410000 */
[C---:B------:R-:W-:Y:S01]  /*11db0*/  FMUL.FTZ R36, R2.reuse, R36 ;  /* 0x0000002402247220 */ /* 0x040fe20000410000 */
[C---:B------:R-:W-:Y:S01]  /*11dc0*/  FMUL.FTZ R37, R2.reuse, R37 ;  /* 0x0000002502257220 */ /* 0x040fe20000410000 */
[C---:B------:R-:W-:Y:S01]  /*11dd0*/  FMUL.FTZ R40, R2.reuse, R40 ;  /* 0x0000002802287220 */ /* 0x040fe20000410000 */
[C---:B------:R-:W-:Y:S01]  /*11de0*/  FMUL.FTZ R41, R2.reuse, R41 ;  /* 0x0000002902297220 */ /* 0x040fe20000410000 */
[C---:B------:R-:W-:Y:S01]  /*11df0*/  FMUL.FTZ R44, R2.reuse, R44 ;  /* 0x0000002c022c7220 */ /* 0x040fe20000410000 */
[----:B------:R-:W1:Y:S01]  /*11e00*/  @P1 LDC R52, c[0x0][0x450] ;  /* 0x00011400ff341b82 */ /* 0x000e620000000800 */
        /* <DEDUP_REMOVED lines=15> */
[----:B0-----:R-:W-:-:S04]  /*11f00*/  @P1 IMAD.HI.U32 R7, R6, R7, RZ ;  /* 0x0000000706071227 */ /* 0x001fc800078e00ff */
[C---:B------:R-:W-:Y:S01]  /*11f10*/  FMUL.FTZ R99, R2.reuse, R73 ;  /* 0x0000004902637220 */ /* 0x040fe20000410000 */
[C---:B------:R-:W-:Y:S01]  /*11f20*/  FMUL.FTZ R50, R2.reuse, R74 ;  /* 0x0000004a02327220 */ /* 0x040fe20000410000 */
[C---:B------:R-:W-:Y:S01]  /*11f30*/  FMUL.FTZ R54, R2.reuse, R78 ;  /* 0x0000004e02367220 */ /* 0x040fe20000410000 */
[C---:B------:R-:W-:Y:S01]  /*11f40*/  FMUL.FTZ R55, R2.reuse, R79 ;  /* 0x0000004f02377220 */ /* 0x040fe20000410000 */
[C---:B------:R-:W-:Y:S01]  /*11f50*/  FMUL.FTZ R80, R2.reuse, R80 ;  /* 0x0000005002507220 */ /* 0x040fe20000410000 */
[C---:B------:R-:W-:Y:S01]  /*11f60*/  FMUL.FTZ R81, R2.reuse, R81 ;  /* 0x0000005102517220 */ /* 0x040fe20000410000 */
[C---:B------:R-:W-:Y:S01]  /*11f70*/  FMUL.FTZ R70, R2.reuse, R82 ;  /* 0x0000005202467220 */ /* 0x040fe20000410000 */
[----:B-1----:R-:W-:Y:S01]  /*11f80*/  @P1 SHF.R.U32.HI R77, RZ, R52, R7 ;  /* 0x00000034ff4d1219 */ /* 0x002fe20000011607 */
[----:B------:R-:W-:Y:S01]  /*11f90*/  IMAD.MOV.U32 R52, RZ, RZ, -0x80 ;  /* 0xffffff80ff347424 */ /* 0x000fe200078e00ff */
[----:B------:R-:W0:Y:S01]  /*11fa0*/  LDC.64 R6, c[0x0][0x9e0] ;  /* 0x00027800ff067b82 */ /* 0x000e220000000a00 */
[C---:B------:R-:W-:Y:S01]  /*11fb0*/  FMUL.FTZ R46, R2.reuse, R83 ;  /* 0x00000053022e7220 */ /* 0x040fe20000410000 */
[----:B------:R-:W-:Y:S01]  /*11fc0*/  FMUL.FTZ R84, R2, R84 ;  /* 0x0000005402547220 */ /* 0x000fe20000410000 */
[----:B------:R-:W1:Y:S01]  /*11fd0*/  SHFL.IDX PT, R58, R77, RZ, 0x1c1f ;  /* 0x001c1fff4d3a7589 */ /* 0x000e6200000e0000 */
[----:B------:R-:W-:-:S02]  /*11fe0*/  IMAD R100, R89, R52, 0x80 ;  /* 0x0000008059647424 */ /* 0x000fc400078e0234 */
[C---:B------:R-:W-:Y:S01]  /*11ff0*/  FMUL.FTZ R85, R2.reuse, R85 ;  /* 0x0000005502557220 */ /* 0x040fe20000410000 */
[C---:B------:R-:W-:Y:S01]  /*12000*/  FMUL.FTZ R52, R2.reuse, R86 ;  /* 0x0000005602347220 */ /* 0x040fe20000410000 */
[----:B------:R-:W-:Y:S01]  /*12010*/  FMUL.FTZ R53, R2, R87 ;  /* 0x0000005702357220 */ /* 0x000fe20000410000 */
[----:B------:R-:W-:Y:S01]  /*12020*/  VIADD R9, R100, 0x1 ;  /* 0x0000000164097836 */ /* 0x000fe20000000000 */
[----:B------:R2:W-:Y:S01]  /*12030*/  SYNCS.ARRIVE.TRANS64.RED.A1T0 RZ, [R8+URZ], RZ ;  /* 0x000000ff08ff79a7 */ /* 0x0005e2000810043f */
[----:B------:R-:W3:Y:S01]  /*12040*/  MUFU.TANH R4, R4 ;  /* 0x0000000400047308 */ /* 0x000ee20000002400 */
[----:B------:R-:W-:Y:S01]  /*12050*/  ULDC UR41, c[0x0][0x9dc] ;  /* 0x0002770000297ab9 */ /* 0x000fe20000000800 */
[----:B------:R-:W-:Y:S01]  /*12060*/  LEA R82, R89, 0xffffff80, 0x7 ;  /* 0xffffff8059527811 */ /* 0x000fe200078e38ff */
[----:B------:R-:W-:Y:S01]  /*12070*/  ULOP3.LUT UR41, URZ, UR41, URZ, 0x33, !UPT ;  /* 0x000000293f297292 */ /* 0x000fe2000f8e333f */
[----:B--2---:R-:W-:-:S04]  /*12080*/  IMAD R8, R204, -0x2, R9 ;  /* 0xfffffffecc087824 */ /* 0x004fc800078e0209 */
[----:B------:R-:W2:Y:S01]  /*12090*/  MUFU.TANH R90, R90 ;  /* 0x0000005a005a7308 */ /* 0x000ea20000002400 */
[----:B------:R-:W-:Y:S01]  /*120a0*/  IMAD.IADD R9, R203, 0x1, R100 ;  /* 0x00000001cb097824 */ /* 0x000fe200078e0264 */
[----:B------:R-:W-:-:S03]  /*120b0*/  IADD3 R59, -R202, R8, R203 ;  /* 0x00000008ca3b7210 */ /* 0x000fc60007ffe1cb */
[----:B------:R-:W-:Y:S01]  /*120c0*/  IMAD R83, R204, -0x2, R9 ;  /* 0xfffffffecc537824 */ /* 0x000fe200078e0209 */
[----:B0-----:R-:W-:Y:S02]  /*120d0*/  ISETP.GE.AND P2, PT, R7, 0x1, PT ;  /* 0x000000010700780c */ /* 0x001fe40003f46270 */
[----:B------:R-:W0:Y:S01]  /*120e0*/  MUFU.TANH R0, R0 ;  /* 0x0000000000007308 */ /* 0x000e220000002400 */
[C---:B------:R-:W-:Y:S02]  /*120f0*/  IMAD.IADD R86, R59.reuse, 0x1, R6 ;  /* 0x000000013b567824 */ /* 0x040fe400078e0206 */
[----:B------:R-:W-:-:S03]  /*12100*/  VIADD R87, R59, UR41 ;  /* 0x000000293b577c36 */ /* 0x000fc60008000000 */
[----:B-1----:R-:W-:Y:S01]  /*12110*/  VIADDMNMX R78, R58, R86, R83, PT ;  /* 0x000000563a4e7246 */ /* 0x002fe20003800153 */
[----:B------:R-:W-:Y:S01]  /*12120*/  IMAD.IADD R79, R87, 0x1, R58 ;  /* 0x00000001574f7824 */ /* 0x000fe200078e023a */
[----:B------:R-:W1:Y:S08]  /*12130*/  MUFU.TANH R3, R3 ;  /* 0x0000000300037308 */ /* 0x000e700000002400 */
        /* <DEDUP_REMOVED lines=60> */
[----:B-1234-:R-:W-:Y:S05]  /*12500*/  @!P2 BRA `(.L_x_1707) ;  /* 0x000000000050a947 */ /* 0x01efea0003800000 */
[----:B------:R-:W-:Y:S01]  /*12510*/  IADD3 R58, -R202, R203, R58 ;  /* 0x000000cbca3a7210 */ /* 0x000fe20007ffe13a */
[----:B------:R-:W-:Y:S03]  /*12520*/  BSSY B0, `(.L_x_1708) ;  /* 0x000000e000007945 */ /* 0x000fe60003800000 */
[----:B------:R-:W-:-:S13]  /*12530*/  ISETP.GT.AND P3, PT, R58, -0x1, PT ;  /* 0xffffffff3a00780c */ /* 0x000fda0003f64270 */
[----:B------:R-:W-:Y:S05]  /*12540*/  @P3 BRA `(.L_x_1709) ;  /* 0x00000000001c3947 */ /* 0x000fea0003800000 */
[----:B------:R-:W-:Y:S02]  /*12550*/  ISETP.NE.AND P3, PT, R7, 0x1, PT ;  /* 0x000000010700780c */ /* 0x000fe40003f65270 */
[----:B------:R-:W-:-:S11]  /*12560*/  LOP3.LUT R59, RZ, R58, RZ, 0x33, !PT ;  /* 0x0000003aff3b7212 */ /* 0x000fd600078e33ff */
[----:B------:R-:W1:Y:S02]  /*12570*/  @P3 LDC.64 R8, c[0x0][0x9e8] ;  /* 0x00027a00ff083b82 */ /* 0x000e640000000a00 */
[----:B-1----:R-:W-:-:S05]  /*12580*/  @P3 IMAD.HI.U32 R8, R59, R8, RZ ;  /* 0x000000083b083227 */ /* 0x002fca00078e00ff */
[----:B------:R-:W-:-:S04]  /*12590*/  @P3 SHF.R.U32.HI R59, RZ, R9, R8 ;  /* 0x00000009ff3b3219 */ /* 0x000fc80000011608 */
[----:B------:R-:W-:Y:S01]  /*125a0*/  LOP3.LUT R58, RZ, R59, RZ, 0x33, !PT ;  /* 0x0000003bff3a7212 */ /* 0x000fe200078e33ff */
[----:B------:R-:W-:Y:S06]  /*125b0*/  BRA `(.L_x_1710) ;  /* 0x0000000000107947 */ /* 0x000fec0003800000 */
.L_x_1709:
[----:B------:R-:W-:-:S13]  /*125c0*/  ISETP.NE.AND P3, PT, R7, 0x1, PT ;  /* 0x000000010700780c */ /* 0x000fda0003f65270 */
[----:B------:R-:W1:Y:S02]  /*125d0*/  @P3 LDC.64 R8, c[0x0][0x9e8] ;  /* 0x00027a00ff083b82 */ /* 0x000e640000000a00 */
[----:B-1----:R-:W-:-:S05]  /*125e0*/  @P3 IMAD.HI.U32 R8, R58, R8, RZ ;  /* 0x000000083a083227 */ /* 0x002fca00078e00ff */
[----:B------:R-:W-:-:S07]  /*125f0*/  @P3 SHF.R.U32.HI R58, RZ, R9, R8 ;  /* 0x00000009ff3a3219 */ /* 0x000fce0000011608 */
.L_x_1710:
[----:B------:R-:W-:Y:S05]  /*12600*/  BSYNC B0 ;  /* 0x0000000000007941 */ /* 0x000fea0003800000 */
.L_x_1708:
[----:B------:R-:W-:-:S04]  /*12610*/  IMAD R9, R58, R7, -R82 ;  /* 0x000000073a097224 */ /* 0x000fc800078e0a52 */
[----:B------:R-:W-:-:S05]  /*12620*/  IMAD R8, R204, -0x2, R9 ;  /* 0xfffffffecc087824 */ /* 0x000fca00078e0209 */
[----:B------:R-:W-:Y:S02]  /*12630*/  VIMNMX R79, R79, R8, !PT ;  /* 0x000000084f4f7248 */ /* 0x000fe40007fe0100 */
[----:B------:R-:W-:-:S07]  /*12640*/  VIADDMNMX R78, R8, R7, R78, PT ;  /* 0x00000007084e7246 */ /* 0x000fce000380014e */
.L_x_1707:
[C---:B------:R-:W-:Y:S01]  /*12650*/  ISETP.GE.AND P3, PT, R100.reuse, 0x2, PT ;  /* 0x000000026400780c */ /* 0x040fe20003f66270 */
[----:B------:R-:W1:Y:S01]  /*12660*/  SHFL.IDX PT, R8, R77, 0x1, 0x1c1f ;  /* 0x003c1f004d087f89 */ /* 0x000e6200000e0000 */
[----:B------:R-:W-:Y:S02]  /*12670*/  ISETP.GE.AND P5, PT, R100, 0x9, PT ;  /* 0x000000096400780c */ /* 0x000fe40003fa6270 */
[----:B------:R-:W-:Y:S02]  /*12680*/  ISETP.GT.AND P4, PT, R79, 0x1, !P3 ;  /* 0x000000014f00780c */ /* 0x000fe40005f84270 */
[----:B------:R-:W-:Y:S02]  /*12690*/  P2R R101, PR, RZ, 0x20 ;  /* 0x00000020ff657803 */ /* 0x000fe40000000000 */
[----:B------:R-:W-:-:S04]  /*126a0*/  ISETP.LT.OR P4, PT, R78, 0x2, P4 ;  /* 0x000000024e00780c */ /* 0x000fc80002781670 */
[----:B------:R-:W-:Y:S02]  /*126b0*/  FSEL R90, R90, -INF , !P4 ;  /* 0xff8000005a5a7808 */ /* 0x000fe40006000000 */
[----:B------:R-:W-:Y:S02]  /*126c0*/  ISETP.GT.AND P4, PT, R79, 0x8, !P5 ;  /* 0x000000084f00780c */ /* 0x000fe40006f84270 */
[----:B------:R-:W-:Y:S02]  /*126d0*/  ISETP.GE.AND P5, PT, R100, 0xa, PT ;  /* 0x0000000a6400780c */ /* 0x000fe40003fa6270 */
[----:B------:R-:W-:Y:S02]  /*126e0*/  ISETP.LT.OR P4, PT, R78, 0x9, P4 ;  /* 0x000000094e00780c */ /* 0x000fe40002781670 */
[----:B------:R-:W-:Y:S02]  /*126f0*/  P2R R102, PR, RZ, 0x20 ;  /* 0x00000020ff667803 */ /* 0x000fe40000000000 */
[----:B------:R-:W-:-:S02]  /*12700*/  FSEL R74, R28, -INF , !P4 ;  /* 0xff8000001c4a7808 */ /* 0x000fc40006000000 */
[----:B------:R-:W-:Y:S02]  /*12710*/  ISETP.GT.AND P4, PT, R79, 0x9, !P5 ;  /* 0x000000094f00780c */ /* 0x000fe40006f84270 */
[----:B------:R-:W-:Y:S02]  /*12720*/  ISETP.GE.AND P5, PT, R100, 0x11, PT ;  /* 0x000000116400780c */ /* 0x000fe40003fa6270 */
[----:B------:R-:W-:Y:S02]  /*12730*/  ISETP.LT.OR P4, PT, R78, 0xa, P4 ;  /* 0x0000000a4e00780c */ /* 0x000fe40002781670 */
[----:B------:R-:W-:Y:S02]  /*12740*/  P2R R103, PR, RZ, 0x20 ;  /* 0x00000020ff677803 */ /* 0x000fe40000000000 */
[----:B0-----:R-:W-:Y:S02]  /*12750*/  FSEL R73, R29, -INF , !P4 ;  /* 0xff8000001d497808 */ /* 0x001fe40006000000 */
[----:B------:R-:W-:-:S02]  /*12760*/  ISETP.GT.AND P4, PT, R79, 0x10, !P5 ;  /* 0x000000104f00780c */ /* 0x000fc40006f84270 */
[----:B------:R-:W-:Y:S02]  /*12770*/  ISETP.GE.AND P5, PT, R100, 0x12, PT ;  /* 0x000000126400780c */ /* 0x000fe40003fa6270 */
[----:B------:R-:W-:Y:S02]  /*12780*/  ISETP.LT.OR P4, PT, R78, 0x11, P4 ;  /* 0x000000114e00780c */ /* 0x000fe40002781670 */
[----:B------:R-:W-:Y:S02]  /*12790*/  P2R R104, PR, RZ, 0x20 ;  /* 0x00000020ff687803 */ /* 0x000fe40000000000 */
[----:B------:R-:W-:Y:S02]  /*127a0*/  FSEL R72, R32, -INF , !P4 ;  /* 0xff80000020487808 */ /* 0x000fe40006000000 */
[----:B------:R-:W-:Y:S02]  /*127b0*/  ISETP.GT.AND P4, PT, R79, 0x11, !P5 ;  /* 0x000000114f00780c */ /* 0x000fe40006f84270 */
[----:B------:R-:W-:-:S02]  /*127c0*/  ISETP.GE.AND P5, PT, R100, 0x19, PT ;  /* 0x000000196400780c */ /* 0x000fc40003fa6270 */
[----:B------:R-:W-:Y:S02]  /*127d0*/  ISETP.LT.OR P4, PT, R78, 0x12, P4 ;  /* 0x000000124e00780c */ /* 0x000fe40002781670 */
[----:B------:R-:W-:Y:S02]  /*127e0*/  P2R R105, PR, RZ, 0x20 ;  /* 0x00000020ff697803 */ /* 0x000fe40000000000 */
[----:B------:R-:W-:Y:S02]  /*127f0*/  FSEL R71, R33, -INF , !P4 ;  /* 0xff80000021477808 */ /* 0x000fe40006000000 */
[----:B------:R-:W-:Y:S02]  /*12800*/  ISETP.GT.AND P4, PT, R79, 0x18, !P5 ;  /* 0x000000184f00780c */ /* 0x000fe40006f84270 */
[----:B------:R-:W-:Y:S02]  /*12810*/  ISETP.GE.AND P5, PT, R100, 0x1a, PT ;  /* 0x0000001a6400780c */ /* 0x000fe40003fa6270 */
[----:B------:R-:W-:-:S02]  /*12820*/  ISETP.LT.OR P4, PT, R78, 0x19, P4 ;  /* 0x000000194e00780c */ /* 0x000fc40002781670 */
[----:B------:R-:W-:Y:S02]  /*12830*/  P2R R106, PR, RZ, 0x20 ;  /* 0x00000020ff6a7803 */ /* 0x000fe40000000000 */
[----:B------:R-:W-:Y:S02]  /*12840*/  FSEL R69, R36, -INF , !P4 ;  /* 0xff80000024457808 */ /* 0x000fe40006000000 */
[----:B------:R-:W-:Y:S02]  /*12850*/  ISETP.GT.AND P4, PT, R79, 0x19, !P5 ;  /* 0x000000194f00780c */ /* 0x000fe40006f84270 */
[----:B------:R-:W-:Y:S02]  /*12860*/  ISETP.GE.AND P5, PT, R100, 0x21, PT ;  /* 0x000000216400780c */ /* 0x000fe40003fa6270 */
[----:B------:R-:W-:Y:S02]  /*12870*/  ISETP.LT.OR P4, PT, R78, 0x1a, P4 ;  /* 0x0000001a4e00780c */ /* 0x000fe40002781670 */
[----:B------:R-:W-:-:S02]  /*12880*/  P2R R107, PR, RZ, 0x20 ;  /* 0x00000020ff6b7803 */ /* 0x000fc40000000000 */
        /* <DEDUP_REMOVED lines=10> */
[----:B------:R-:W-:Y:S02]  /*12930*/  FSEL R64, R41, -INF , !P4 ;  /* 0xff80000029407808 */ /* 0x000fe40006000000 */
        /* <DEDUP_REMOVED lines=27> */
[----:B------:R-:W-:-:S04]  /*12af0*/  ISETP.LT.OR P4, PT, R78, 0x3a, P4 ;  /* 0x0000003a4e00780c */ /* 0x000fc80002781670 */
        /* <DEDUP_REMOVED lines=35> */
[----:B------:R-:W-:Y:S01]  /*12d30*/  FSEL R49, R67, -INF , !P4 ;  /* 0xff80000043317808 */ /* 0x000fe20006000000 */
[----:B-1----:R-:W-:Y:S01]  /*12d40*/  IMAD.IADD R67, R87, 0x1, R8 ;  /* 0x0000000157437824 */ /* 0x002fe200078e0208 */
        /* <DEDUP_REMOVED lines=28> */
[----:B------:R-:W-:Y:S02]  /*12f10*/  VIADDMNMX R68, R8, R86, R83, PT ;  /* 0x0000005608447246 */ /* 0x000fe40003800153 */
        /* <DEDUP_REMOVED lines=17> */
[----:B------:R-:W-:-:S04]  /*13030*/  ISETP.LT.OR P6, PT, R78, 0x7a, P6 ;  /* 0x0000007a4e00780c */ /* 0x000fc800037c1670 */
[----:B------:R-:W-:Y:S01]  /*13040*/  FSEL R4, R85, -INF , !P6 ;  /* 0xff80000055047808 */ /* 0x000fe20007000000 */
[----:B------:R-:W-:Y:S08]  /*13050*/  @!P2 BRA `(.L_x_1711) ;  /* 0x000000000050a947 */ /* 0x000ff00003800000 */
[----:B------:R-:W-:Y:S01]  /*13060*/  IADD3 R75, -R202, R203, R8 ;  /* 0x000000cbca4b7210 */ /* 0x000fe20007ffe108 */
[----:B------:R-:W-:Y:S03]  /*13070*/  BSSY B0, `(.L_x_1712) ;  /* 0x000000e000007945 */ /* 0x000fe60003800000 */
[----:B------:R-:W-:-:S13]  /*13080*/  ISETP.GT.AND P6, PT, R75, -0x1, PT ;  /* 0xffffffff4b00780c */ /* 0x000fda0003fc4270 */
        /* <DEDUP_REMOVED lines=8> */
.L_x_1713:
[----:B------:R-:W-:-:S13]  /*13110*/  ISETP.NE.AND P6, PT, R7, 0x1, PT ;  /* 0x000000010700780c */ /* 0x000fda0003fc5270 */
[----:B------:R-:W0:Y:S02]  /*13120*/  @P6 LDC.64 R8, c[0x0][0x9e8] ;  /* 0x00027a00ff086b82 */ /* 0x000e240000000a00 */
[----:B0-----:R-:W-:-:S05]  /*13130*/  @P6 IMAD.HI.U32 R8, R75, R8, RZ ;  /* 0x000000084b086227 */ /* 0x001fca00078e00ff */
[----:B------:R-:W-:-:S07]  /*13140*/  @P6 SHF.R.U32.HI R75, RZ, R9, R8 ;  /* 0x00000009ff4b6219 */ /* 0x000fce0000011608 */
.L_x_1714:
[----:B------:R-:W-:Y:S05]  /*13150*/  BSYNC B0 ;  /* 0x0000000000007941 */ /* 0x000fea0003800000 */
.L_x_1712:
[----:B------:R-:W-:-:S04]  /*13160*/  IMAD R75, R75, R7, -R82 ;  /* 0x000000074b4b7224 */ /* 0x000fc800078e0a52 */
[----:B------:R-:W-:-:S05]  /*13170*/  IMAD R8, R204, -0x2, R75 ;  /* 0xfffffffecc087824 */ /* 0x000fca00078e024b */
[----:B------:R-:W-:Y:S02]  /*13180*/  VIMNMX R67, R67, R8, !PT ;  /* 0x0000000843437248 */ /* 0x000fe40007fe0100 */
[----:B------:R-:W-:-:S07]  /*13190*/  VIADDMNMX R68, R8, R7, R68, PT ;  /* 0x0000000708447246 */ /* 0x000fce0003800144 */
.L_x_1711:
[----:B------:R-:W-:Y:S01]  /*131a0*/  ISETP.GT.AND P3, PT, R67, 0x1, !P3 ;  /* 0x000000014300780c */ /* 0x000fe20005f64270 */
[----:B------:R-:W-:Y:S01]  /*131b0*/  ULDC UR35, c[0x0][0x988] ;  /* 0x0002620000237ab9 */ /* 0x000fe20000000800 */
[----:B------:R-:W-:Y:S01]  /*131c0*/  ISETP.NE.AND P6, PT, R105, RZ, PT ;  /* 0x000000ff6900720c */ /* 0x000fe20003fc5270 */
[----:B------:R-:W-:Y:S01]  /*131d0*/  IMAD.U32 R79, RZ, RZ, UR35 ;  /* 0x00000023ff4f7e24 */ /* 0x000fe2000f8e00ff */
[----:B------:R-:W-:Y:S02]  /*131e0*/  ISETP.LT.OR P3, PT, R68, 0x2, P3 ;  /* 0x000000024400780c */ /* 0x000fe40001f61670 */
[----:B------:R-:W-:Y:S02]  /*131f0*/  FMNMX.FTZ R75, R76, R90, !PT ;  /* 0x0000005a4c4b7209 */ /* 0x000fe40007810000 */
[----:B------:R-:W-:Y:S02]  /*13200*/  FSEL R8, R3, -INF , !P3 ;  /* 0xff80000003087808 */ /* 0x000fe40005800000 */
[----:B------:R-:W-:-:S02]  /*13210*/  ISETP.NE.AND P3, PT, R101, RZ, PT ;  /* 0x000000ff6500720c */ /* 0x000fc40003f65270 */
[C---:B------:R-:W-:Y:S02]  /*13220*/  ISETP.GT.AND P4, PT, R67.reuse, 0x71, !P4 ;  /* 0x000000714300780c */ /* 0x040fe40006784270 */
[C---:B------:R-:W-:Y:S02]  /*13230*/  ISETP.GT.AND P3, PT, R67.reuse, 0x8, !P3 ;  /* 0x000000084300780c */ /* 0x040fe40005f64270 */
[----:B------:R-:W-:Y:S02]  /*13240*/  ISETP.GT.AND P5, PT, R67, 0x78, !P5 ;  /* 0x000000784300780c */ /* 0x000fe40006fa4270 */
[C---:B------:R-:W-:Y:S02]  /*13250*/  ISETP.LT.OR P3, PT, R68.reuse, 0x9, P3 ;  /* 0x000000094400780c */ /* 0x040fe40001f61670 */
[----:B------:R-:W-:Y:S02]  /*13260*/  ISETP.LT.OR P4, PT, R68, 0x72, P4 ;  /* 0x000000724400780c */ /* 0x000fe40002781670 */
        /* <DEDUP_REMOVED lines=19> */
[C---:B------:R-:W-:Y:S02]  /*133a0*/  ISETP.LT.OR P3, PT, R68.reuse, 0x12, P3 ;  /* 0x000000124400780c */ /* 0x040fe40001f61670 */
[----:B------:R-:W-:Y:S02]  /*133b0*/  FMNMX.FTZ R10, R59, R10, !PT ;  /* 0x0000000a3b0a7209 */ /* 0x000fe40007810000 */
[----:B------:R-:W-:Y:S02]  /*133c0*/  FSEL R13, R13, -INF , !P3 ;  /* 0xff8000000d0d7808 */ /* 0x000fe40005800000 */
        /* <DEDUP_REMOVED lines=52> */
[----:B------:R-:W-:Y:S01]  /*13710*/  ISETP.LT.OR P5, PT, R68, 0x79, P5 ;  /* 0x000000794400780c */ /* 0x000fe20002fa1670 */
[----:B------:R-:W0:Y:S01]  /*13720*/  SHFL.BFLY PT, R10, R75, 0x2, 0x1f ;  /* 0x0c401f004b0a7f89 */ /* 0x000e2200000e0000 */
[----:B------:R-:W-:Y:S02]  /*13730*/  FSEL R27, R27, -INF , !P3 ;  /* 0xff8000001b1b7808 */ /* 0x000fe40005800000 */
[----:B------:R-:W-:Y:S02]  /*13740*/  ISETP.NE.AND P3, PT, R113, RZ, PT ;  /* 0x000000ff7100720c */ /* 0x000fe40003f65270 */
[----:B------:R-:W-:Y:S02]  /*13750*/  FSEL R46, R46, -INF , !P4 ;  /* 0xff8000002e2e7808 */ /* 0x000fe40006000000 */
[----:B------:R-:W-:-:S02]  /*13760*/  ISETP.GT.AND P3, PT, R67, 0x38, !P3 ;  /* 0x000000384300780c */ /* 0x000fc40005f64270 */
[----:B------:R-:W-:Y:S02]  /*13770*/  FSEL R52, R52, -INF , !P5 ;  /* 0xff80000034347808 */ /* 0x000fe40006800000 */
[----:B------:R-:W-:-:S04]  /*13780*/  ISETP.LT.OR P3, PT, R68, 0x39, P3 ;  /* 0x000000394400780c */ /* 0x000fc80001f61670 */
[----:B------:R-:W-:Y:S02]  /*13790*/  FSEL R30, R30, -INF , !P3 ;  /* 0xff8000001e1e7808 */ /* 0x000fe40005800000 */
[----:B------:R-:W-:-:S04]  /*137a0*/  ISETP.NE.AND P3, PT, R114, RZ, PT ;  /* 0x000000ff7200720c */ /* 0x000fc80003f65270 */
[----:B------:R-:W-:Y:S02]  /*137b0*/  ISETP.GT.AND P3, PT, R67, 0x39, !P3 ;  /* 0x000000394300780c */ /* 0x000fe40005f64270 */
[----:B0-----:R-:W-:Y:S02]  /*137c0*/  FMNMX.FTZ R14, R75, R10, !PT ;  /* 0x0000000a4b0e7209 */ /* 0x001fe40007810000 */
[----:B------:R-:W-:-:S03]  /*137d0*/  ISETP.LT.OR P3, PT, R68, 0x3a, P3 ;  /* 0x0000003a4400780c */ /* 0x000fc60001f61670 */
[----:B------:R-:W0:Y:S01]  /*137e0*/  SHFL.BFLY PT, R77, R14, 0x1, 0x1f ;  /* 0x0c201f000e4d7f89 */ /* 0x000e2200000e0000 */
        /* <DEDUP_REMOVED lines=8> */
[----:B0-----:R-:W-:Y:S02]  /*13870*/  FMNMX.FTZ R10, R14, R77, !PT ;  /* 0x0000004d0e0a7209 */ /* 0x001fe40007810000 */
[----:B------:R-:W-:-:S02]  /*13880*/  FSEL R35, R35, -INF , !P3 ;  /* 0xff80000023237808 */ /* 0x000fc40005800000 */
        /* <DEDUP_REMOVED lines=43> */
[----:B------:R-:W-:-:S04]  /*13b40*/  ISETP.LT.OR P3, PT, R68, 0x71, P3 ;  /* 0x000000714400780c */ /* 0x000fc80001f61670 */
        /* <DEDUP_REMOVED lines=9> */
[----:B------:R-:W-:-:S01]  /*13be0*/  FFMA.FTZ R74, R74, UR35, -R79 ;  /* 0x000000234a4a7c23 */ /* 0x000fc2000801084f */
[----:B------:R-:W-:Y:S01]  /*13bf0*/  FSEL R77, R0, -INF , !P3 ;  /* 0xff800000004d7808 */ /* 0x000fe20005800000 */
[----:B------:R-:W-:-:S01]  /*13c00*/  FFMA.FTZ R0, R76, UR35, -R79 ;  /* 0x000000234c007c23 */ /* 0x000fc2000801084f */
[--C-:B------:R-:W-:Y:S01]  /*13c10*/  FFMA.FTZ R76, R63, UR35, -R79.reuse ;  /* 0x000000233f4c7c23 */ /* 0x100fe2000801084f */
[----:B------:R-:W-:Y:S01]  /*13c20*/  ISETP.GT.AND P3, PT, R67, 0x79, !P6 ;  /* 0x000000794300780c */ /* 0x000fe20007764270 */
[----:B------:R-:W-:Y:S01]  /*13c30*/  MUFU.EX2 R75, R75 ;  /* 0x0000004b004b7308 */ /* 0x000fe20000000800 */
[----:B------:R-:W-:Y:S01]  /*13c40*/  FMNMX.FTZ R14, R77, R8, !PT ;  /* 0x000000084d0e7209 */ /* 0x000fe20007810000 */
[--C-:B------:R-:W-:Y:S01]  /*13c50*/  FFMA.FTZ R73, R73, UR35, -R79.reuse ;  /* 0x0000002349497c23 */ /* 0x100fe2000801084f */
[----:B------:R-:W-:Y:S01]  /*13c60*/  ISETP.LT.OR P3, PT, R68, 0x7a, P3 ;  /* 0x0000007a4400780c */ /* 0x000fe20001f61670 */
[--C-:B------:R-:W-:Y:S01]  /*13c70*/  FFMA.FTZ R68, R45, UR35, -R79.reuse ;  /* 0x000000232d447c23 */ /* 0x100fe2000801084f */
[----:B------:R-:W-:Y:S01]  /*13c80*/  FMNMX.FTZ R14, R3, R14, !PT ;  /* 0x0000000e030e7209 */ /* 0x000fe20007810000 */
[--C-:B------:R-:W-:Y:S01]  /*13c90*/  FFMA.FTZ R45, R36, UR35, -R79.reuse ;  /* 0x00000023242d7c23 */ /* 0x100fe2000801084f */
[----:B------:R-:W-:Y:S01]  /*13ca0*/  FSEL R53, R53, -INF , !P3 ;  /* 0xff80000035357808 */ /* 0x000fe20005800000 */
[--C-:B------:R-:W-:Y:S01]  /*13cb0*/  FFMA.FTZ R36, R41, UR35, -R79.reuse ;  /* 0x0000002329247c23 */ /* 0x100fe2000801084f */
[----:B------:R-:W-:Y:S01]  /*13cc0*/  FMNMX.FTZ R81, R11, R14, !PT ;  /* 0x0000000e0b517209 */ /* 0x000fe20007810000 */
[--C-:B------:R-:W-:Y:S01]  /*13cd0*/  FFMA.FTZ R41, R40, UR35, -R79.reuse ;  /* 0x0000002328297c23 */ /* 0x100fe2000801084f */
        /* <DEDUP_REMOVED lines=16> */
[----:B------:R-:W0:Y:S01]  /*13de0*/  MUFU.EX2 R73, R73 ;  /* 0x0000004900497308 */ /* 0x000e220000000800 */
        /* <DEDUP_REMOVED lines=10> */
[----:B------:R-:W-:-:S03]  /*13e90*/  FFMA.FTZ R28, R28, UR35, -R79 ;  /* 0x000000231c1c7c23 */ /* 0x000fc6000801084f */
[----:B------:R-:W-:Y:S02]  /*13ea0*/  FMNMX.FTZ R81, R25, R14, !PT ;  /* 0x0000000e19517209 */ /* 0x000fe40007810000 */
[----:B------:R-:W-:Y:S01]  /*13eb0*/  MUFU.EX2 R71, R71 ;  /* 0x0000004700477308 */ /* 0x000fe20000000800 */
[----:B0-----:R-:W-:Y:S02]  /*13ec0*/  F2FP.SATFINITE.E4M3.F32.PACK_AB_MERGE_C R196, R73, R74, RZ ;  /* 0x0000004a49c4723e */ /* 0x001fe400048070ff */
[----:B------:R-:W-:Y:S02]  /*13ed0*/  FMNMX.FTZ R14, R26, R81, !PT ;  /* 0x000000511a0e7209 */ /* 0x000fe40007810000 */
[----:B------:R-:W-:Y:S02]  /*13ee0*/  F2FP.SATFINITE.E4M3.F32.PACK_AB_MERGE_C R196, R75, R0, R196 ;  /* 0x000000004bc4723e */ /* 0x000fe400048070c4 */
        /* <DEDUP_REMOVED lines=22> */
[----:B------:R-:W-:-:S04]  /*14050*/  FMNMX.FTZ R14, R54, R83, !PT ;  /* 0x00000053360e7209 */ /* 0x000fc80007810000 */
[----:B------:R-:W-:Y:S01]  /*14060*/  FMNMX.FTZ R61, R55, R14, !PT ;  /* 0x0000000e373d7209 */ /* 0x000fe20007810000 */
[----:B------:R-:W-:Y:S01]  /*14070*/  MUFU.EX2 R63, R91 ;  /* 0x0000005b003f7308 */ /* 0x000fe20000000800 */
[----:B0-----:R-:W-:-:S01]  /*14080*/  FFMA.FTZ R80, R58, UR35, -R79 ;  /* 0x000000233a507c23 */ /* 0x001fc2000801084f */
[--C-:B------:R-:W-:Y:S01]  /*14090*/  FFMA.FTZ R58, R37, UR35, -R79.reuse ;  /* 0x00000023253a7c23 */ /* 0x100fe2000801084f */
[----:B------:R-:W-:Y:S01]  /*140a0*/  FMNMX.FTZ R67, R70, R61, !PT ;  /* 0x0000003d46437209 */ /* 0x000fe20007810000 */
[----:B------:R-:W-:Y:S01]  /*140b0*/  FFMA.FTZ R37, R49, UR35, -R79 ;  /* 0x0000002331257c23 */ /* 0x000fe2000801084f */
[----:B------:R-:W-:Y:S02]  /*140c0*/  IMAD.U32 R49, RZ, RZ, UR35 ;  /* 0x00000023ff317e24 */ /* 0x000fe4000f8e00ff */
        /* <DEDUP_REMOVED lines=9> */
[----:B0-----:R-:W-:-:S07]  /*14160*/  FMNMX.FTZ R67, R14, R67, !PT ;  /* 0x000000430e437209 */ /* 0x001fce0007810000 */
[----:B------:R-:W-:Y:S01]  /*14170*/  MUFU.EX2 R60, R60 ;  /* 0x0000003c003c7308 */ /* 0x000fe20000000800 */
[----:B------:R-:W0:Y:S07]  /*14180*/  SHFL.BFLY PT, R14, R67, 0x1, 0x1f ;  /* 0x0c201f00430e7f89 */ /* 0x000e2e00000e0000 */
[----:B------:R-:W-:Y:S08]  /*14190*/  MUFU.EX2 R37, R37 ;  /* 0x0000002500257308 */ /* 0x000ff00000000800 */
[----:B------:R-:W-:Y:S08]  /*141a0*/  MUFU.EX2 R68, R68 ;  /* 0x0000004400447308 */ /* 0x000ff00000000800 */
[----:B------:R-:W-:Y:S01]  /*141b0*/  MUFU.EX2 R33, R33 ;  /* 0x0000002100217308 */ /* 0x000fe20000000800 */
[----:B0-----:R-:W-:-:S04]  /*141c0*/  FMNMX.FTZ R14, R67, R14, !PT ;  /* 0x0000000e430e7209 */ /* 0x001fc80007810000 */
[C---:B------:R-:W-:Y:S01]  /*141d0*/  FSETP.NEU.FTZ.AND P3, PT, R14.reuse, -INF , PT ;  /* 0xff8000000e00780b */ /* 0x040fe20003f7d000 */
[----:B------:R-:W-:-:S01]  /*141e0*/  FFMA.FTZ R40, R14, R49, -8 ;  /* 0xc10000000e287423 */ /* 0x000fc20000010031 */
[----:B------:R-:W-:Y:S01]  /*141f0*/  FFMA.FTZ R49, R4, UR35, -R79 ;  /* 0x0000002304317c23 */ /* 0x000fe2000801084f */
[----:B------:R-:W-:Y:S03]  /*14200*/  MUFU.EX2 R56, R56 ;  /* 0x0000003800387308 */ /* 0x000fe60000000800 */
[----:B------:R-:W-:-:S05]  /*14210*/  FSEL R40, R40, RZ, P3 ;  /* 0x000000ff28287208 */ /* 0x000fca0001800000 */
        /* <DEDUP_REMOVED lines=22> */
[----:B------:R1:W-:Y:S01]  /*14380*/  MUFU.EX2 R82, R15 ;  /* 0x0000000f00527308 */ /* 0x0003e20000000800 */
        /* <DEDUP_REMOVED lines=9> */
[----:B------:R-:W-:-:S06]  /*14420*/  FFMA.FTZ R52, R52, UR35, -R40 ;  /* 0x0000002334347c23 */ /* 0x000fcc0008010828 */
[----:B------:R1:W3:Y:S08]  /*14430*/  MUFU.EX2 R80, R11 ;  /* 0x0000000b00507308 */ /* 0x0002f00000000800 */
[----:B------:R-:W4:Y:S01]  /*14440*/  MUFU.EX2 R3, R3 ;  /* 0x0000000300037308 */ /* 0x000f220000000800 */
[----:B-1----:R-:W-:-:S01]  /*14450*/  FFMA.FTZ R11, R26, UR35, -R40 ;  /* 0x000000231a0b7c23 */ /* 0x002fc20008010828 */
[----:B------:R-:W-:-:S04]  /*14460*/  FADD.FTZ R26, R74, R15 ;  /* 0x0000000f4a1a7221 */ /* 0x000fc80000010000 */
[----:B------:R-:W-:Y:S01]  /*14470*/  FADD.FTZ R15, R73, R26 ;  /* 0x0000001a490f7221 */ /* 0x000fe20000010000 */
[----:B0-----:R-:W-:-:S01]  /*14480*/  FADD.FTZ R26, R4, R67 ;  /* 0x00000043041a7221 */ /* 0x001fc20000010000 */
[----:B------:R0:W-:Y:S08]  /*14490*/  MUFU.EX2 R79, R13 ;  /* 0x0000000d004f7308 */ /* 0x0001f00000000800 */
[----:B------:R-:W1:Y:S01]  /*144a0*/  MUFU.EX2 R8, R8 ;  /* 0x0000000800087308 */ /* 0x000e620000000800 */
[----:B0-----:R-:W-:-:S01]  /*144b0*/  FFMA.FTZ R13, R34, UR35, -R40 ;  /* 0x00000023220d7c23 */ /* 0x001fc20008010828 */
[----:B------:R-:W-:Y:S01]  /*144c0*/  FADD.FTZ R34, R72, R15 ;  /* 0x0000000f48227221 */ /* 0x000fe20000010000 */
[----:B--2---:R-:W-:-:S01]  /*144d0*/  FADD.FTZ R15, R77, R26 ;  /* 0x0000001a4d0f7221 */ /* 0x004fc20000010000 */
[----:B---3--:R-:W-:-:S02]  /*144e0*/  F2FP.SATFINITE.E4M3.F32.PACK_AB_MERGE_C R77, R80, R77, RZ ;  /* 0x0000004d504d723e */ /* 0x008fc400048070ff */
[----:B------:R-:W-:-:S01]  /*144f0*/  FADD.FTZ R34, R71, R34 ;  /* 0x0000002247227221 */ /* 0x000fc20000010000 */
[----:B------:R-:W-:Y:S01]  /*14500*/  FADD.FTZ R26, R80, R15 ;  /* 0x0000000f501a7221 */ /* 0x000fe20000010000 */
[----:B------:R0:W-:Y:S01]  /*14510*/  MUFU.EX2 R84, R25 ;  /* 0x0000001900547308 */ /* 0x0001e20000000800 */
[----:B------:R-:W-:Y:S02]  /*14520*/  F2FP.SATFINITE.E4M3.F32.PACK_AB_MERGE_C R197, R67, R4, R77 ;  /* 0x0000000443c5723e */ /* 0x000fe4000480704d */
[----:B----4-:R-:W-:-:S05]  /*14530*/  FADD.FTZ R15, R3, R26 ;  /* 0x0000001a030f7221 */ /* 0x010fca0000010000 */
[----:B------:R-:W2:Y:S01]  /*14540*/  MUFU.EX2 R9, R9 ;  /* 0x0000000900097308 */ /* 0x000ea20000000800 */
[----:B0-----:R-:W-:-:S01]  /*14550*/  FADD.FTZ R25, R69, R34 ;  /* 0x0000002245197221 */ /* 0x001fc20000010000 */
[----:B-1----:R-:W-:-:S03]  /*14560*/  FADD.FTZ R26, R8, R15 ;  /* 0x0000000f081a7221 */ /* 0x002fc60000010000 */
[----:B------:R-:W-:Y:S01]  /*14570*/  FADD.FTZ R34, R66, R25 ;  /* 0x0000001942227221 */ /* 0x000fe20000010000 */
[----:B------:R-:W-:-:S01]  /*14580*/  FADD.FTZ R15, R79, R26 ;  /* 0x0000001a4f0f7221 */ /* 0x000fc20000010000 */
[----:B------:R-:W-:Y:S01]  /*14590*/  F2FP.SATFINITE.E4M3.F32.PACK_AB_MERGE_C R26, R81, R78, RZ ;  /* 0x0000004e511a723e */ /* 0x000fe200048070ff */
[----:B------:R-:W0:Y:S01]  /*145a0*/  MUFU.EX2 R12, R12 ;  /* 0x0000000c000c7308 */ /* 0x000e220000000800 */
[----:B------:R-:W-:-:S01]  /*145b0*/  FADD.FTZ R25, R65, R34 ;  /* 0x0000002241197221 */ /* 0x000fc20000010000 */
[----:B------:R-:W-:Y:S02]  /*145c0*/  F2FP.SATFINITE.E4M3.F32.PACK_AB_MERGE_C R79, R82, R79, RZ ;  /* 0x0000004f524f723e */ /* 0x000fe400048070ff */
[----:B------:R-:W-:Y:S01]  /*145d0*/  F2FP.SATFINITE.E4M3.F32.PACK_AB_MERGE_C R194, R62, R63, R26 ;  /* 0x0000003f3ec2723e */ /* 0x000fe2000480701a */
[----:B------:R-:W-:Y:S01]  /*145e0*/  FADD.FTZ R0, R64, R25 ;  /* 0x0000001940007221 */ /* 0x000fe20000010000 */
[----:B------:R-:W-:Y:S02]  /*145f0*/  F2FP.SATFINITE.E4M3.F32.PACK_AB_MERGE_C R199, R8, R3, R79 ;  /* 0x0000000308c7723e */ /* 0x000fe4000480704f */
[----:B------:R1:W3:Y:S01]  /*14600*/  MUFU.EX2 R21, R24 ;  /* 0x0000001800157308 */ /* 0x0002e20000000800 */
[----:B------:R-:W-:-:S01]  /*14610*/  FADD.FTZ R25, R59, R0 ;  /* 0x000000003b197221 */ /* 0x000fc20000010000 */
[----:B------:R-:W-:Y:S01]  /*14620*/  FADD.FTZ R0, R82, R15 ;  /* 0x0000000f52007221 */ /* 0x000fe20000010000 */
[C---:B------:R-:W-:Y:S01]  /*14630*/  F2FP.SATFINITE.E4M3.F32.PACK_AB_MERGE_C R59, R76.reuse, R59, RZ ;  /* 0x0000003b4c3b723e */ /* 0x040fe200048070ff */
[----:B------:R-:W4:Y:S01]  /*14640*/  @P1 LDC R8, c[0x0][0x450] ;  /* 0x00011400ff081b82 */ /* 0x000f220000000800 */
[----:B------:R-:W-:-:S01]  /*14650*/  FADD.FTZ R76, R76, R25 ;  /* 0x000000194c4c7221 */ /* 0x000fc20000010000 */
[----:B--2---:R-:W-:Y:S01]  /*14660*/  FADD.FTZ R15, R9, R0 ;  /* 0x00000000090f7221 */ /* 0x004fe20000010000 */
[----:B------:R-:W-:Y:S01]  /*14670*/  F2FP.SATFINITE.E4M3.F32.PACK_AB_MERGE_C R192, R64, R65, R59 ;  /* 0x0000004140c0723e */ /* 0x000fe2000480703b */
[----:B------:R-:W2:Y:S01]  /*14680*/  MUFU.EX2 R11, R11 ;  /* 0x0000000b000b7308 */ /* 0x000ea20000000800 */
[----:B-1----:R-:W-:-:S01]  /*14690*/  FFMA.FTZ R24, R35, UR35, -R40 ;  /* 0x0000002323187c23 */ /* 0x002fc20008010828 */
[----:B0-----:R-:W-:Y:S01]  /*146a0*/  FADD.FTZ R0, R12, R15 ;  /* 0x0000000f0c007221 */ /* 0x001fe20000010000 */
[----:B------:R-:W-:-:S01]  /*146b0*/  FADD.FTZ R25, R63, R76 ;  /* 0x0000004c3f197221 */ /* 0x000fc20000010000 */
[----:B------:R-:W-:-:S03]  /*146c0*/  FFMA.FTZ R40, R53, UR35, -R40 ;  /* 0x0000002335287c23 */ /* 0x000fc60008010828 */
[----:B------:R-:W-:Y:S01]  /*146d0*/  FADD.FTZ R25, R62, R25 ;  /* 0x000000193e197221 */ /* 0x000fe20000010000 */
[----:B------:R-:W0:Y:S01]  /*146e0*/  MUFU.EX2 R20, R20 ;  /* 0x0000001400147308 */ /* 0x000e220000000800 */
[----:B---3--:R-:W-:-:S01]  /*146f0*/  FADD.FTZ R15, R21, R0 ;  /* 0x00000000150f7221 */ /* 0x008fc20000010000 */
[----:B------:R-:W-:Y:S01]  /*14700*/  F2FP.SATFINITE.E4M3.F32.PACK_AB_MERGE_C R21, R84, R21, RZ ;  /* 0x000000155415723e */ /* 0x000fe200048070ff */
[----:B------:R-:W-:-:S01]  /*14710*/  FADD.FTZ R78, R78, R25 ;  /* 0x000000194e4e7221 */ /* 0x000fc20000010000 */
[----:B------:R-:W-:Y:S01]  /*14720*/  F2FP.SATFINITE.E4M3.F32.PACK_AB_MERGE_C R25, R58, R57, RZ ;  /* 0x000000393a19723e */ /* 0x000fe200048070ff */
[----:B------:R-:W-:-:S01]  /*14730*/  FADD.FTZ R0, R84, R15 ;  /* 0x0000000f54007221 */ /* 0x000fc20000010000 */
[----:B------:R-:W-:Y:S01]  /*14740*/  F2FP.SATFINITE.E4M3.F32.PACK_AB_MERGE_C R193, R12, R9, R21 ;  /* 0x000000090cc1723e */ /* 0x000fe20004807015 */
[----:B------:R-:W-:-:S01]  /*14750*/  FADD.FTZ R81, R81, R78 ;  /* 0x0000004e51517221 */ /* 0x000fc20000010000 */
[----:B------:R-:W1:Y:S01]  /*14760*/  MUFU.EX2 R30, R30 ;  /* 0x0000001e001e7308 */ /* 0x000e620000000800 */
[----:B--2---:R-:W-:-:S01]  /*14770*/  FADD.FTZ R15, R11, R0 ;  /* 0x000000000b0f7221 */ /* 0x004fc20000010000 */
[----:B------:R-:W-:Y:S01]  /*14780*/  F2FP.SATFINITE.E4M3.F32.PACK_AB_MERGE_C R188, R61, R60, R25 ;  /* 0x0000003c3dbc723e */ /* 0x000fe20004807019 */
[----:B------:R-:W-:-:S01]  /*14790*/  FADD.FTZ R60, R60, R81 ;  /* 0x000000513c3c7221 */ /* 0x000fc20000010000 */
[----:B------:R-:W-:-:S03]  /*147a0*/  F2FP.SATFINITE.E4M3.F32.PACK_AB_MERGE_C R25, R68, R37, RZ ;  /* 0x000000254419723e */ /* 0x000fc600048070ff */
[----:B------:R-:W-:Y:S01]  /*147b0*/  FADD.FTZ R60, R61, R60 ;  /* 0x0000003c3d3c7221 */ /* 0x000fe20000010000 */
[----:B------:R-:W2:Y:S01]  /*147c0*/  MUFU.EX2 R31, R31 ;  /* 0x0000001f001f7308 */ /* 0x000ea20000000800 */
[----:B0-----:R-:W-:-:S01]  /*147d0*/  FADD.FTZ R15, R20, R15 ;  /* 0x0000000f140f7221 */ /* 0x001fc20000010000 */
[----:B------:R-:W-:Y:S01]  /*147e0*/  F2FP.SATFINITE.E4M3.F32.PACK_AB_MERGE_C R190, R56, R33, R25 ;  /* 0x0000002138be723e */ /* 0x000fe20004807019 */
[----:B------:R-:W-:-:S01]  /*147f0*/  FADD.FTZ R57, R57, R60 ;  /* 0x0000003c39397221 */ /* 0x000fc20000010000 */
[----:B------:R-:W0:Y:S03]  /*14800*/  @P1 LDC R25, c[0x0][0x44c] ;  /* 0x00011300ff191b82 */ /* 0x000e260000000800 */
[----:B------:R-:W-:-:S01]  /*14810*/  FADD.FTZ R58, R58, R57 ;  /* 0x000000393a3a7221 */ /* 0x000fc20000010000 */
[----:B------:R-:W3:Y:S01]  /*14820*/  MUFU.EX2 R13, R13 ;  /* 0x0000000d000d7308 */ /* 0x000ee20000000800 */
[----:B-1----:R-:W-:-:S02]  /*14830*/  FADD.FTZ R0, R30, R15 ;  /* 0x0000000f1e007221 */ /* 0x002fc40000010000 */
[----:B------:R-:W-:-:S04]  /*14840*/  FADD.FTZ R33, R33, R58 ;  /* 0x0000003a21217221 */ /* 0x000fc80000010000 */
[----:B------:R-:W-:Y:S01]  /*14850*/  FADD.FTZ R56, R56, R33 ;  /* 0x0000002138387221 */ /* 0x000fe20000010000 */
[----:B------:R-:W1:Y:S01]  /*14860*/  MUFU.EX2 R24, R24 ;  /* 0x0000001800187308 */ /* 0x000e620000000800 */
[----:B--2---:R-:W-:-:S01]  /*14870*/  FADD.FTZ R0, R31, R0 ;  /* 0x000000001f007221 */ /* 0x004fc20000010000 */
[----:B------:R-:W-:Y:S01]  /*14880*/  F2FP.SATFINITE.E4M3.F32.PACK_AB_MERGE_C R30, R31, R30, RZ ;  /* 0x0000001e1f1e723e */ /* 0x000fe200048070ff */
[----:B------:R-:W-:-:S03]  /*14890*/  FADD.FTZ R37, R37, R56 ;  /* 0x0000003825257221 */ /* 0x000fc60000010000 */
[----:B------:R-:W-:Y:S01]  /*148a0*/  F2FP.SATFINITE.E4M3.F32.PACK_AB_MERGE_C R195, R20, R11, R30 ;  /* 0x0000000b14c3723e */ /* 0x000fe2000480701e */
[----:B------:R-:W-:-:S01]  /*148b0*/  FADD.FTZ R37, R68, R37 ;  /* 0x0000002544257221 */ /* 0x000fc20000010000 */
[----:B------:R-:W2:Y:S01]  /*148c0*/  MUFU.EX2 R38, R38 ;  /* 0x0000002600267308 */ /* 0x000ea20000000800 */
[----:B---3--:R-:W-:-:S01]  /*148d0*/  FADD.FTZ R15, R13, R0 ;  /* 0x000000000d0f7221 */ /* 0x008fc20000010000 */
[----:B------:R-:W-:Y:S02]  /*148e0*/  IMAD.MOV.U32 R11, RZ, RZ, R212 ;  /* 0x000000ffff0b7224 */ /* 0x000fe400078e00d4 */
[----:B0-----:R-:W-:-:S04]  /*148f0*/  @P1 IMAD.HI.U32 R25, R212, R25, RZ ;  /* 0x00000019d4191227 */ /* 0x001fc800078e00ff */
[----:B------:R-:W0:Y:S01]  /*14900*/  MUFU.EX2 R39, R39 ;  /* 0x0000002700277308 */ /* 0x000e220000000800 */
[----:B-1----:R-:W-:-:S01]  /*14910*/  FADD.FTZ R15, R24, R15 ;  /* 0x0000000f180f7221 */ /* 0x002fc20000010000 */
[----:B----4-:R-:W-:-:S06]  /*14920*/  @P1 SHF.R.U32.HI R11, RZ, R8, R25 ;  /* 0x00000008ff0b1219 */ /* 0x010fcc0000011619 */
        /* <DEDUP_REMOVED lines=16> */
[----:B0-----:R-:W-:-:S01]  /*14a30*/  FADD.FTZ R3, R48, R3 ;  /* 0x0000000330037221 */ /* 0x001fc20000010000 */
[----:B------:R-:W-:-:S04]  /*14a40*/  F2FP.SATFINITE.E4M3.F32.PACK_AB_MERGE_C R47, R48, R47, RZ ;  /* 0x0000002f302f723e */ /* 0x000fc800048070ff */
[----:B------:R-:W-:Y:S02]  /*14a50*/  F2FP.SATFINITE.E4M3.F32.PACK_AB_MERGE_C R191, R43, R42, R47 ;  /* 0x0000002a2bbf723e */ /* 0x000fe4000480702f */
[----:B------:R-:W0:Y:S08]  /*14a60*/  MUFU.EX2 R50, R50 ;  /* 0x0000003200327308 */ /* 0x000e300000000800 */
[----:B------:R-:W2:Y:S01]  /*14a70*/  MUFU.EX2 R51, R51 ;  /* 0x0000003300337308 */ /* 0x000ea20000000800 */
[----:B-1----:R-:W-:Y:S01]  /*14a80*/  F2FP.SATFINITE.E4M3.F32.PACK_AB_MERGE_C R184, R45, R44, R0 ;  /* 0x0000002c2db8723e */ /* 0x002fe20004807000 */
[----:B------:R-:W-:-:S04]  /*14a90*/  FADD.FTZ R44, R44, R37 ;  /* 0x000000252c2c7221 */ /* 0x000fc80000010000 */
[----:B------:R-:W-:Y:S02]  /*14aa0*/  FADD.FTZ R45, R45, R44 ;  /* 0x0000002c2d2d7221 */ /* 0x000fe40000010000 */
[----:B------:R-:W1:Y:S01]  /*14ab0*/  MUFU.EX2 R54, R54 ;  /* 0x0000003600367308 */ /* 0x000e620000000800 */
[----:B0-----:R-:W-:-:S01]  /*14ac0*/  FADD.FTZ R0, R50, R3 ;  /* 0x0000000332007221 */ /* 0x001fc20000010000 */
[----:B------:R-:W-:-:S04]  /*14ad0*/  FADD.FTZ R36, R36, R45 ;  /* 0x0000002d24247221 */ /* 0x000fc80000010000 */
[----:B------:R-:W-:Y:S02]  /*14ae0*/  FADD.FTZ R41, R41, R36 ;  /* 0x0000002429297221 */ /* 0x000fe40000010000 */
[----:B------:R-:W0:Y:S01]  /*14af0*/  MUFU.EX2 R55, R55 ;  /* 0x0000003700377308 */ /* 0x000e220000000800 */
[----:B--2---:R-:W-:-:S07]  /*14b00*/  FADD.FTZ R9, R51, R0 ;  /* 0x0000000033097221 */ /* 0x004fce0000010000 */
[----:B------:R-:W-:Y:S01]  /*14b10*/  MUFU.EX2 R28, R28 ;  /* 0x0000001c001c7308 */ /* 0x000fe20000000800 */
[----:B-1----:R-:W-:-:S07]  /*14b20*/  FADD.FTZ R0, R54, R9 ;  /* 0x0000000936007221 */ /* 0x002fce0000010000 */
[----:B------:R-:W1:Y:S01]  /*14b30*/  MUFU.EX2 R49, R49 ;  /* 0x0000003100317308 */ /* 0x000e620000000800 */
[C---:B0-----:R-:W-:Y:S01]  /*14b40*/  F2FP.SATFINITE.E4M3.F32.PACK_AB_MERGE_C R54, R55.reuse, R54, RZ ;  /* 0x000000363736723e */ /* 0x041fe200048070ff */
[----:B------:R-:W-:-:S03]  /*14b50*/  FADD.FTZ R55, R55, R0 ;  /* 0x0000000037377221 */ /* 0x000fc60000010000 */
[----:B------:R-:W-:-:S03]  /*14b60*/  F2FP.SATFINITE.E4M3.F32.PACK_AB_MERGE_C R185, R51, R50, R54 ;  /* 0x0000003233b9723e */ /* 0x000fc60004807036 */
[----:B------:R-:W-:Y:S08]  /*14b70*/  MUFU.EX2 R32, R32 ;  /* 0x0000002000207308 */ /* 0x000ff00000000800 */
[----:B------:R-:W0:Y:S01]  /*14b80*/  MUFU.EX2 R29, R29 ;  /* 0x0000001d001d7308 */ /* 0x000e220000000800 */
[----:B-1----:R-:W-:-:S07]  /*14b90*/  F2FP.SATFINITE.E4M3.F32.PACK_AB_MERGE_C R4, R49, R28, RZ ;  /* 0x0000001c3104723e */ /* 0x002fce00048070ff */
[----:B------:R-:W1:Y:S08]  /*14ba0*/  MUFU.EX2 R70, R70 ;  /* 0x0000004600467308 */ /* 0x000e700000000800 */
[----:B------:R-:W2:Y:S01]  /*14bb0*/  MUFU.EX2 R15, R46 ;  /* 0x0000002e000f7308 */ /* 0x000ea20000000800 */
[----:B0-----:R-:W-:Y:S01]  /*14bc0*/  F2FP.SATFINITE.E4M3.F32.PACK_AB_MERGE_C R186, R29, R32, R4 ;  /* 0x000000201dba723e */ /* 0x001fe20004807004 */
[----:B------:R-:W-:-:S04]  /*14bd0*/  FADD.FTZ R32, R32, R41 ;  /* 0x0000002920207221 */ /* 0x000fc80000010000 */
[----:B------:R-:W-:Y:S02]  /*14be0*/  FADD.FTZ R29, R29, R32 ;  /* 0x000000201d1d7221 */ /* 0x000fe40000010000 */
[----:B------:R-:W-:Y:S01]  /*14bf0*/  MUFU.EX2 R52, R52 ;  /* 0x0000003400347308 */ /* 0x000fe20000000800 */
[----:B-1----:R-:W-:-:S01]  /*14c00*/  FADD.FTZ R0, R70, R55 ;  /* 0x0000003746007221 */ /* 0x002fc20000010000 */
[----:B------:R-:W-:-:S04]  /*14c10*/  FADD.FTZ R4, R28, R29 ;  /* 0x0000001d1c047221 */ /* 0x000fc80000010000 */
[----:B------:R-:W-:Y:S02]  /*14c20*/  FADD.FTZ R4, R49, R4 ;  /* 0x0000000431047221 */ /* 0x000fe40000010000 */
[----:B------:R-:W0:Y:S01]  /*14c30*/  MUFU.EX2 R3, R40 ;  /* 0x0000002800037308 */ /* 0x000e220000000800 */
[----:B--2---:R-:W-:-:S01]  /*14c40*/  FADD.FTZ R9, R15, R0 ;  /* 0x000000000f097221 */ /* 0x004fc20000010000 */
[----:B0-----:R-:W-:-:S03]  /*14c50*/  F2FP.SATFINITE.E4M3.F32.PACK_AB_MERGE_C R0, R3, R52, RZ ;  /* 0x000000340300723e */ /* 0x001fc600048070ff */
[----:B------:R-:W-:Y:S01]  /*14c60*/  FADD.FTZ R52, R52, R9 ;  /* 0x0000000934347221 */ /* 0x000fe20000010000 */
[----:B------:R-:W-:Y:S01]  /*14c70*/  IMAD.IADD R9, R88, 0x1, R11 ;  /* 0x0000000158097824 */ /* 0x000fe200078e020b */
[----:B------:R-:W-:Y:S02]  /*14c80*/  F2FP.SATFINITE.E4M3.F32.PACK_AB_MERGE_C R187, R15, R70, R0 ;  /* 0x000000460fbb723e */ /* 0x000fe40004807000 */
[----:B------:R-:W-:-:S01]  /*14c90*/  FADD.FTZ R3, R3, R52 ;  /* 0x0000003403037221 */ /* 0x000fc20000010000 */
[----:B------:R-:W-:Y:S01]  /*14ca0*/  IADD3 R0, R89, -0x2, RZ ;  /* 0xfffffffe59007810 */ /* 0x000fe20007ffe0ff */
[----:B------:R-:W-:Y:S01]  /*14cb0*/  IMAD.IADD R6, R9, 0x1, R6 ;  /* 0x0000000109067824 */ /* 0x000fe200078e0206 */
        /* <DEDUP_REMOVED lines=12> */
.L_x_1717:
[----:B------:R-:W-:-:S13]  /*14d80*/  ISETP.NE.AND P3, PT, R7, 0x1, PT ;  /* 0x000000010700780c */ /* 0x000fda0003f65270 */
[----:B------:R-:W0:Y:S02]  /*14d90*/  @P3 LDC.64 R12, c[0x0][0x9e8] ;  /* 0x00027a00ff0c3b82 */ /* 0x000e240000000a00 */
[----:B0-----:R-:W-:-:S05]  /*14da0*/  @P3 IMAD.HI.U32 R12, R8, R12, RZ ;  /* 0x0000000c080c3227 */ /* 0x001fca00078e00ff */
[----:B------:R-:W-:-:S07]  /*14db0*/  @P3 SHF.R.U32.HI R8, RZ, R13, R12 ;  /* 0x0000000dff083219 */ /* 0x000fce000001160c */
.L_x_1718:
[----:B------:R-:W-:Y:S05]  /*14dc0*/  BSYNC B0 ;  /* 0x0000000000007941 */ /* 0x000fea0003800000 */
.L_x_1716:
[----:B------:R-:W-:-:S05]  /*14dd0*/  IMAD R7, R8, R7, R7 ;  /* 0x0000000708077224 */ /* 0x000fca00078e0207 */
[----:B------:R-:W-:-:S07]  /*14de0*/  VIMNMX R6, R6, R7, PT ;  /* 0x0000000706067248 */ /* 0x000fce0003fe0100 */
.L_x_1715:
[----:B------:R-:W-:Y:S01]  /*14df0*/  SHF.R.S32.HI R7, RZ, 0x1f, R6 ;  /* 0x0000001fff077819 */ /* 0x000fe20000011406 */
[----:B------:R-:W-:Y:S01]  /*14e00*/  ULDC UR32, c[0x0][0x9e4] ;  /* 0x0002790000207ab9 */ /* 0x000fe20000000800 */
[----:B------:R-:W-:Y:S01]  /*14e10*/  ULDC UR29, c[0x0][0x9e4] ;  /* 0x00027900001d7ab9 */ /* 0x000fe20000000800 */
[----:B------:R-:W-:Y:S01]  /*14e20*/  ULDC UR28, c[0x0][0x988] ;  /* 0x00026200001c7ab9 */ /* 0x000fe20000000800 */
[----:B------:R-:W-:Y:S01]  /*14e30*/  LEA.HI R7, R7, R6, RZ, 0x7 ;  /* 0x0000000607077211 */ /* 0x000fe200078f38ff */
[----:B------:R-:W-:Y:S01]  /*14e40*/  ULDC UR31, c[0x0][0x988] ;  /* 0x00026200001f7ab9 */ /* 0x000fe20000000800 */
[----:B------:R-:W-:Y:S01]  /*14e50*/  ULDC UR30, c[0x0][0x988] ;  /* 0x00026200001e7ab9 */ /* 0x000fe20000000800 */
[----:B------:R-:W-:Y:S01]  /*14e60*/  ULDC UR34, c[0x0][0x9e0] ;  /* 0x0002780000227ab9 */ /* 0x000fe20000000800 */
[----:B------:R-:W-:Y:S01]  /*14e70*/  SHF.R.S32.HI R6, RZ, 0x7, R7 ;  /* 0x00000007ff067819 */ /* 0x000fe20000011407 */
[----:B------:R-:W-:Y:S01]  /*14e80*/  ULDC UR33, c[0x0][0x9e0] ;  /* 0x0002780000217ab9 */ /* 0x000fe20000000800 */
[----:B------:R-:W-:-:S02]  /*14e90*/  CS2R R118, SRZ ;  /* 0x0000000000767805 */ /* 0x000fc4000001ff00 */
[----:B------:R-:W-:Y:S02]  /*14ea0*/  CS2R R116, SRZ ;  /* 0x0000000000747805 */ /* 0x000fe4000001ff00 */
[----:B------:R-:W-:Y:S02]  /*14eb0*/  VIMNMX R11, R229, R6, !PT ;  /* 0x00000006e50b7248 */ /* 0x000fe40007fe0100 */
[----:B------:R-:W-:Y:S02]  /*14ec0*/  CS2R R114, SRZ ;  /* 0x0000000000727805 */ /* 0x000fe4000001ff00 */
[----:B------:R-:W-:Y:S02]  /*14ed0*/  CS2R R112, SRZ ;  /* 0x0000000000707805 */ /* 0x000fe4000001ff00 */
        /* <DEDUP_REMOVED lines=45> */
[----:B------:R-:W-:Y:S06]  /*151b0*/  @!P3 BRA `(.L_x_1719) ;  /* 0x000000380090b947 */ /* 0x000fec0003800000 */
[----:B------:R-:W-:-:S07]  /*151c0*/  IMAD.MOV.U32 R119, RZ, RZ, RZ ;  /* 0x000000ffff777224 */ /* 0x000fce00078e00ff */
.L_x_1739:
[----:B------:R-:W-:Y:S01]  /*151d0*/  ISETP.NE.AND P3, PT, R218, RZ, PT ;  /* 0x000000ffda00720c */ /* 0x000fe20003f65270 */
[----:B------:R-:W-:Y:S01]  /*151e0*/  VIADD R12, R17, 0x1 ;  /* 0x00000001110c7836 */ /* 0x000fe20000000000 */
[----:B------:R-:W-:Y:S05]  /*151f0*/  YIELD ;  /* 0x0000000000007946 */ /* 0x000fea0003800000 */
[----:B------:R-:W-:-:S04]  /*15200*/  ISETP.NE.AND P4, PT, R12, 0x2, PT ;  /* 0x000000020c00780c */ /* 0x000fc80003f85270 */
[----:B------:R-:W-:Y:S02]  /*15210*/  SEL R6, RZ, 0x1, P4 ;  /* 0x00000001ff067807 */ /* 0x000fe40002000000 */
[----:B------:R-:W-:Y:S02]  /*15220*/  SEL R12, R12, RZ, P4 ;  /* 0x000000ff0c0c7207 */ /* 0x000fe40002000000 */
[----:B------:R-:W-:Y:S01]  /*15230*/  LOP3.LUT R13, R201, R6, RZ, 0x3c, !PT ;  /* 0x00000006c90d7212 */ /* 0x000fe200078e3cff */
[----:B------:R-:W-:Y:S06]  /*15240*/  @P3 BRA `(.L_x_1720) ;  /* 0x0000000000303947 */ /* 0x000fec0003800000 */
[----:B------:R-:W-:Y:S05]  /*15250*/  @!P0 BRA `(.L_x_1721) ;  /* 0x0000000000048947 */ /* 0x000fea0003800000 */
[----:B------:R-:W-:Y:S01]  /*15260*/  BPT.TRAP 0x1 ;  /* 0x000000040000795c */ /* 0x000fe20000300000 */
.L_x_1721:
[----:B------:R-:W-:Y:S01]  /*15270*/  IMAD R7, R12, 0x8, R16 ;  /* 0x000000080c077824 */ /* 0x000fe200078e0210 */
[----:B------:R-:W-:-:S04]  /*15280*/  SHF.L.U32 R6, R13, 0x1f, RZ ;  /* 0x0000001f0d067819 */ /* 0x000fc800000006ff */
[----:B------:R0:W1:Y:S01]  /*15290*/  SYNCS.PHASECHK.TRANS64.TRYWAIT P4, [R7+URZ+0x2a830], R6 ;  /* 0x02a83006070075a7 */ /* 0x000062000808017f */
[----:B------:R-:W-:Y:S05]  /*152a0*/  @!P0 BRA `(.L_x_1722) ;  /* 0x0000000000048947 */ /* 0x000fea0003800000 */
[----:B------:R-:W-:Y:S01]  /*152b0*/  BPT.TRAP 0x1 ;  /* 0x000000040000795c */ /* 0x000fe20000300000 */
.L_x_1722:
[----:B------:R-:W-:Y:S04]  /*152c0*/  BSSY B0, `(.L_x_1720) ;  /* 0x0000004000007945 */ /* 0x000fe80003800000 */
[----:B-1----:R-:W-:Y:S05]  /*152d0*/  @P4 BRA `(.L_x_1723) ;  /* 0x0000000000084947 */ /* 0x002fea0003800000 */
[----:B------:R-:W1:Y:S02]  /*152e0*/  SYNCS.PHASECHK.TRANS64.TRYWAIT P4, [R7+URZ+0x2a830], R6 ;  /* 0x02a83006070075a7 */ /* 0x000e64000808017f */
[----:B-1----:R-:W-:Y:S05]  /*152f0*/  @!P4 BRA `(.L_x_1724) ;  /* 0x000001680074c947 */ /* 0x002fea0003800000 */
.L_x_1723:
[----:B------:R-:W-:Y:S05]  /*15300*/  BSYNC B0 ;  /* 0x0000000000007941 */ /* 0x000fea0003800000 */
.L_x_1720:
[----:B01----:R-:W0:Y:S01]  /*15310*/  S2R R6, SR_TID.X ;  /* 0x0000000000067919 */ /* 0x003e220000002100 */
[----:B------:R-:W-:Y:S05]  /*15320*/  WARPSYNC.ALL ;  /* 0x0000000000007948 */ /* 0x000fea0003800000 */
[----:B------:R-:W-:Y:S02]  /*15330*/  IMAD.MOV.U32 R7, RZ, RZ, -0x7fffffe0 ;  /* 0x80000020ff077424 */ /* 0x000fe400078e00ff */
[----:B------:R-:W-:Y:S02]  /*15340*/  IMAD.MOV.U32 R121, RZ, RZ, -0x7fffffe0 ;  /* 0x80000020ff797424 */ /* 0x000fe400078e00ff */
[----:B------:R-:W-:Y:S01]  /*15350*/  IMAD.MOV.U32 R21, RZ, RZ, -0x7fffffe0 ;  /* 0x80000020ff157424 */ /* 0x000fe200078e00ff */
[----:B------:R-:W-:Y:S01]  /*15360*/  R2UR UR27, R7 ;  /* 0x00000000071b72ca */ /* 0x000fe200000e0000 */
[----:B------:R-:W-:Y:S01]  /*15370*/  IMAD.MOV.U32 R9, RZ, RZ, -0x7fffffe0 ;  /* 0x80000020ff097424 */ /* 0x000fe200078e00ff */
[----:B------:R-:W-:-:S02]  /*15380*/  R2UR UR19, R121 ;  /* 0x00000000791372ca */ /* 0x000fc400000e0000 */
[----:B------:R-:W-:Y:S02]  /*15390*/  R2UR UR7, R21 ;  /* 0x00000000150772ca */ /* 0x000fe400000e0000 */
[----:B------:R-:W-:Y:S02]  /*153a0*/  R2UR UR11, R9 ;  /* 0x00000000090b72ca */ /* 0x000fe400000e0000 */
[----:B------:R-:W-:Y:S02]  /*153b0*/  R2UR UR15, R21 ;  /* 0x00000000150f72ca */ /* 0x000fe400000e0000 */
[----:B------:R-:W-:Y:S02]  /*153c0*/  R2UR UR23, R7 ;  /* 0x00000000071772ca */ /* 0x000fe400000e0000 */
[----:B0-----:R-:W-:Y:S01]  /*153d0*/  SHF.R.U32.HI R8, RZ, 0x7, R6 ;  /* 0x00000007ff087819 */ /* 0x001fe20000011606 */
[----:B------:R-:W-:-:S04]  /*153e0*/  IMAD R6, R12, 0x600, R5 ;  /* 0x000006000c067824 */ /* 0x000fc800078e0205 */
[----:B------:R-:W-:Y:S01]  /*153f0*/  VIADD R15, R8, 0x8 ;  /* 0x00000008080f7836 */ /* 0x000fe20000000000 */
[C---:B------:R-:W-:Y:S01]  /*15400*/  R2UR UR26, R6.reuse ;  /* 0x00000000061a72ca */ /* 0x040fe200000e0000 */
[C---:B------:R-:W-:Y:S02]  /*15410*/  VIADD R120, R6.reuse, 0x400 ;  /* 0x0000040006787836 */ /* 0x040fe40000000000 */
[C---:B------:R-:W-:Y:S01]  /*15420*/  VIADD R20, R6.reuse, 0x2 ;  /* 0x0000000206147836 */ /* 0x040fe20000000000 */
[----:B------:R0:W-:Y:S01]  /*15430*/  BAR.SYNC.DEFER_BLOCKING R15, 0x100 ;  /* 0x0004000f0000751d */ /* 0x0001e20000010000 */
[----:B------:R-:W-:Y:S01]  /*15440*/  VIADD R8, R6, 0x200 ;  /* 0x0000020006087836 */ /* 0x000fe20000000000 */
[----:B------:R-:W-:Y:S02]  /*15450*/  R2UR UR18, R120 ;  /* 0x00000000781272ca */ /* 0x000fe400000e0000 */
[----:B------:R-:W-:Y:S01]  /*15460*/  R2UR UR6, R20 ;  /* 0x00000000140672ca */ /* 0x000fe200000e0000 */
[----:B------:R-:W-:Y:S01]  /*15470*/  VIADD R20, R6, 0x202 ;  /* 0x0000020206147836 */ /* 0x000fe20000000000 */
[----:B------:R-:W-:Y:S01]  /*15480*/  R2UR UR10, R8 ;  /* 0x00000000080a72ca */ /* 0x000fe200000e0000 */
[----:B------:R-:W-:-:S03]  /*15490*/  VIADD R6, R6, 0x402 ;  /* 0x0000040206067836 */ /* 0x000fc60000000000 */
[----:B------:R-:W-:Y:S02]  /*154a0*/  R2UR UR14, R20 ;  /* 0x00000000140e72ca */ /* 0x000fe400000e0000 */
[----:B------:R-:W-:Y:S01]  /*154b0*/  R2UR UR22, R6 ;  /* 0x00000000061672ca */ /* 0x000fe200000e0000 */
        /* <DEDUP_REMOVED lines=21> */
.L_x_1726:
[----:B------:R-:W-:Y:S01]  /*15610*/  SHF.L.U32 R6, R201, 0x1f, RZ ;  /* 0x0000001fc9067819 */ /* 0x000fe200000006ff */
[----:B------:R-:W-:-:S04]  /*15620*/  IMAD R7, R17, 0x8, R16 ;  /* 0x0000000811077824 */ /* 0x000fc800078e0210 */
[----:B------:R0:W1:Y:S01]  /*15630*/  SYNCS.PHASECHK.TRANS64.TRYWAIT P3, [R7+URZ+0x2a850], R6 ;  /* 0x02a85006070075a7 */ /* 0x000062000806017f */
[----:B------:R-:W-:Y:S05]  /*15640*/  @!P0 BRA `(.L_x_1727) ;  /* 0x0000000000048947 */ /* 0x000fea0003800000 */
[----:B------:R-:W-:Y:S01]  /*15650*/  BPT.TRAP 0x1 ;  /* 0x000000040000795c */ /* 0x000fe20000300000 */
.L_x_1727:
[----:B-1----:R-:W-:Y:S05]  /*15660*/  @P3 BRA `(.L_x_1725) ;  /* 0x0000000000083947 */ /* 0x002fea0003800000 */
[----:B------:R-:W1:Y:S02]  /*15670*/  SYNCS.PHASECHK.TRANS64.TRYWAIT P3, [R7+URZ+0x2a850], R6 ;  /* 0x02a85006070075a7 */ /* 0x000e64000806017f */
[----:B-1----:R-:W-:Y:S05]  /*15680*/  @!P3 BRA `(.L_x_1728) ;  /* 0x0000016400a4b947 */ /* 0x002fea0003800000 */
.L_x_1725:
[----:B01----:R-:W-:Y:S01]  /*15690*/  IADD3 R6, R16, 0x400, RZ ;  /* 0x0000040010067810 */ /* 0x003fe20007ffe0ff */
[----:B------:R-:W-:Y:S01]  /*156a0*/  IMAD.MOV.U32 R7, RZ, RZ, 0x40000040 ;  /* 0x40000040ff077424 */ /* 0x000fe200078e00ff */
[----:B------:R-:W-:Y:S05]  /*156b0*/  WARPSYNC.ALL ;  /* 0x0000000000007948 */ /* 0x000fea0003800000 */
[----:B------:R-:W-:Y:S01]  /*156c0*/  SHF.R.U32.HI R6, RZ, 0x4, R6 ;  /* 0x00000004ff067819 */ /* 0x000fe20000011606 */
[----:B------:R-:W-:Y:S01]  /*156d0*/  WARPGROUP.ARRIVE ;  /* 0x00000000000079c5 */ /* 0x000fe20000000000 */
[----:B------:R-:W-:Y:S01]  /*156e0*/  R2UR UR7, R7 ;  /* 0x00000000070772ca */ /* 0x000fe200000e0000 */
[----:B------:R-:W-:Y:S01]  /*156f0*/  IMAD.MOV.U32 R9, RZ, RZ, 0x40000040 ;  /* 0x40000040ff097424 */ /* 0x000fe200078e00ff */
[----:B------:R-:W-:Y:S01]  /*15700*/  LOP3.LUT R6, R6, 0x3fff, RZ, 0xc0, !PT ;  /* 0x00003fff06067812 */ /* 0x000fe200078ec0ff */
[----:B------:R-:W-:-:S02]  /*15710*/  IMAD.MOV.U32 R7, RZ, RZ, 0x40000040 ;  /* 0x40000040ff077424 */ /* 0x000fc400078e00ff */
[----:B------:R-:W0:Y:S01]  /*15720*/  S2R R15, SR_TID.X ;  /* 0x00000000000f7919 */ /* 0x000e220000002100 */
[----:B------:R-:W-:-:S05]  /*15730*/  LOP3.LUT R6, R6, 0x10000, RZ, 0xfc, !PT ;  /* 0x0001000006067812 */ /* 0x000fca00078efcff */
[----:B------:R-:W-:-:S04]  /*15740*/  IMAD R6, R17, 0x600, R6 ;  /* 0x0000060011067824 */ /* 0x000fc800078e0206 */
[C---:B------:R-:W-:Y:S01]  /*15750*/  VIADD R8, R6.reuse, 0x2 ;  /* 0x0000000206087836 */ /* 0x040fe20000000000 */
[----:B------:R-:W-:-:S13]  /*15760*/  R2UR UR6, R6 ;  /* 0x00000000060672ca */ /* 0x000fda00000e0000 */
[----:B------:R-:W-:Y:S01]  /*15770*/  QGMMA.64x192x32.F32.E4M3.E4M3 R24, R196, gdesc[UR4], R24, gsb0 ;  /* 0x02e00004c4187df3 */ /* 0x000fe20008000818 */
[----:B------:R-:W-:Y:S01]  /*15780*/  R2UR UR6, R8 ;  /* 0x00000000080672ca */ /* 0x000fe200000e0000 */
[C---:B------:R-:W-:Y:S01]  /*15790*/  VIADD R8, R6.reuse, 0x4 ;  /* 0x0000000406087836 */ /* 0x040fe20000000000 */
[----:B------:R-:W-:Y:S01]  /*157a0*/  R2UR UR7, R9 ;  /* 0x00000000090772ca */ /* 0x000fe200000e0000 */
[----:B------:R-:W-:Y:S02]  /*157b0*/  IMAD.MOV.U32 R9, RZ, RZ, 0x40000040 ;  /* 0x40000040ff097424 */ /* 0x000fe400078e00ff */
[----:B------:R-:W-:Y:S01]  /*157c0*/  VIADD R6, R6, 0x6 ;  /* 0x0000000606067836 */ /* 0x000fe20000000000 */
[----:B0-----:R-:W-:Y:S01]  /*157d0*/  SHF.R.U32.HI R15, RZ, 0x7, R15 ;  /* 0x00000007ff0f7819 */ /* 0x001fe2000001160f */
[----:B------:R-:W-:Y:S02]  /*157e0*/  WARPGROUP.DEPBAR.LE gsb0, 0x0 ;  /* 0x00008000000079c5 */ /* 0x000fe40000010000 */
[----:B------:R-:W-:-:S10]  /*157f0*/  WARPGROUP.ARRIVE ;  /* 0x00000000000079c5 */ /* 0x000fd40000000000 */
[----:B------:R-:W-:Y:S01]  /*15800*/  QGMMA.64x192x32.F32.E4M3.E4M3 R24, R192, gdesc[UR4], R24, gsb0 ;  /* 0x02e00004c0187df3 */ /* 0x000fe20008000818 */
[----:B------:R-:W-:Y:S02]  /*15810*/  R2UR UR6, R8 ;  /* 0x00000000080672ca */ /* 0x000fe400000e0000 */
[----:B------:R-:W-:Y:S01]  /*15820*/  R2UR UR7, R9 ;  /* 0x00000000090772ca */ /* 0x000fe200000e0000 */
[----:B------:R-:W-:Y:S02]  /*15830*/  WARPGROUP.DEPBAR.LE gsb0, 0x0 ;  /* 0x00008000000079c5 */ /* 0x000fe40000010000 */
[----:B------:R-:W-:-:S14]  /*15840*/  WARPGROUP.ARRIVE ;  /* 0x00000000000079c5 */ /* 0x000fdc0000000000 */
[----:B------:R-:W-:Y:S01]  /*15850*/  QGMMA.64x192x32.F32.E4M3.E4M3 R24, R188, gdesc[UR4], R24, gsb0 ;  /* 0x02e00004bc187df3 */ /* 0x000fe20008000818 */
[----:B------:R-:W-:Y:S02]  /*15860*/  R2UR UR6, R6 ;  /* 0x00000000060672ca */ /* 0x000fe400000e0000 */
[----:B------:R-:W-:Y:S02]  /*15870*/  R2UR UR7, R7 ;  /* 0x00000000070772ca */ /* 0x000fe400000e0000 */
[----:B------:R-:W-:Y:S01]  /*15880*/  IADD3 R6, -R15, 0xb, RZ ;  /* 0x0000000b0f067810 */ /* 0x000fe20007ffe1ff */
[----:B------:R-:W-:Y:S02]  /*15890*/  WARPGROUP.DEPBAR.LE gsb0, 0x0 ;  /* 0x00008000000079c5 */ /* 0x000fe40000010000 */
[----:B------:R-:W-:-:S12]  /*158a0*/  WARPGROUP.ARRIVE ;  /* 0x00000000000079c5 */ /* 0x000fd80000000000 */
[----:B------:R-:W-:Y:S03]  /*158b0*/  QGMMA.64x192x32.F32.E4M3.E4M3 R24, R184, gdesc[UR4], R24, gsb0 ;  /* 0x02e00004b8187df3 */ /* 0x000fe60008000818 */
[----:B------:R-:W-:Y:S02]  /*158c0*/  WARPGROUP.DEPBAR.LE gsb0, 0x0 ;  /* 0x00008000000079c5 */ /* 0x000fe40000010000 */
[----:B------:R0:W-:Y:S06]  /*158d0*/  BAR.ARV R6, 0x100 ;  /* 0x000400060000751d */ /* 0x0001ec0000002000 */
[----:B------:R-:W-:Y:S05]  /*158e0*/  @!P0 BRA `(.L_x_1729) ;  /* 0x0000000000048947 */ /* 0x000fea0003800000 */
[----:B------:R-:W-:Y:S01]  /*158f0*/  BPT.TRAP 0x1 ;  /* 0x000000040000795c */ /* 0x000fe20000300000 */
.L_x_1729:
[----:B------:R-:W1:Y:S01]  /*15900*/  @P1 LDC R8, c[0x0][0x44c] ;  /* 0x00011300ff081b82 */ /* 0x000e620000000800 */
[----:B0-----:R-:W-:Y:S02]  /*15910*/  IMAD.IADD R6, R227, 0x1, R212 ;  /* 0x00000001e3067824 */ /* 0x001fe400078e02d4 */
[C---:B------:R-:W-:Y:S01]  /*15920*/  FMUL.FTZ R15, R2.reuse, R123 ;  /* 0x0000007b020f7220 */ /* 0x040fe20000410000 */
[C---:B------:R-:W-:Y:S01]  /*15930*/  FMUL.FTZ R123, R2.reuse, R129 ;  /* 0x00000081027b7220 */ /* 0x040fe20000410000 */
[C---:B------:R-:W-:Y:S01]  /*15940*/  FMUL.FTZ R129, R2.reuse, R133 ;  /* 0x0000008502817220 */ /* 0x040fe20000410000 */
[C---:B------:R-:W-:Y:S01]  /*15950*/  FMUL.FTZ R133, R2.reuse, R137 ;  /* 0x0000008902857220 */ /* 0x040fe20000410000 */
[C---:B------:R-:W-:Y:S01]  /*15960*/  FMUL.FTZ R20, R2.reuse, R124 ;  /* 0x0000007c02147220 */ /* 0x040fe20000410000 */
[C---:B------:R-:W-:Y:S01]  /*15970*/  FMUL.FTZ R137, R2.reuse, R143 ;  /* 0x0000008f02897220 */ /* 0x040fe20000410000 */
[----:B------:R-:W0:Y:S01]  /*15980*/  @P1 LDC R7, c[0x0][0x450] ;  /* 0x00011400ff071b82 */ /* 0x000e220000000800 */
[----:B------:R-:W-:Y:S01]  /*15990*/  FMUL.FTZ R143, R2, R145 ;  /* 0x00000091028f7220 */ /* 0x000fe20000410000 */
[----:B------:R-:W-:-:S02]  /*159a0*/  IMAD R124, R12, 0x8, R16 ;  /* 0x000000080c7c7824 */ /* 0x000fc400078e0210 */
        /* <DEDUP_REMOVED lines=12> */
[----:B------:R-:W-:Y:S01]  /*15a70*/  FMUL.FTZ R161, R2, R167 ;  /* 0x000000a702a17220 */ /* 0x000fe20000410000 */
[----:B-1----:R-:W-:-:S04]  /*15a80*/  @P1 IMAD.HI.U32 R8, R6, R8, RZ ;  /* 0x0000000806081227 */ /* 0x002fc800078e00ff */
[C---:B------:R-:W-:Y:S01]  /*15a90*/  FMUL.FTZ R142, R2.reuse, R144 ;  /* 0x00000090028e7220 */ /* 0x040fe20000410000 */
[C---:B------:R-:W-:Y:S01]  /*15aa0*/  FMUL.FTZ R167, R2.reuse, R169 ;  /* 0x000000a902a77220 */ /* 0x040fe20000410000 */
[C---:B------:R-:W-:Y:S01]  /*15ab0*/  FMUL.FTZ R144, R2.reuse, R150 ;  /* 0x0000009602907220 */ /* 0x040fe20000410000 */
[C---:B------:R-:W-:Y:S01]  /*15ac0*/  FMUL.FTZ R169, R2.reuse, R175 ;  /* 0x000000af02a97220 */ /* 0x040fe20000410000 */
[C---:B------:R-:W-:Y:S01]  /*15ad0*/  FMUL.FTZ R150, R2.reuse, R152 ;  /* 0x0000009802967220 */ /* 0x040fe20000410000 */
[C---:B------:R-:W-:Y:S01]  /*15ae0*/  FMUL.FTZ R175, R2.reuse, R177 ;  /* 0x000000b102af7220 */ /* 0x040fe20000410000 */
[C---:B------:R-:W-:Y:S01]  /*15af0*/  FMUL.FTZ R152, R2.reuse, R158 ;  /* 0x0000009e02987220 */ /* 0x040fe20000410000 */
[----:B0-----:R-:W-:Y:S01]  /*15b00*/  @P1 SHF.R.U32.HI R6, RZ, R7, R8 ;  /* 0x00000007ff061219 */ /* 0x001fe20000011608 */
        /* <DEDUP_REMOVED lines=21> */
[----:B------:R-:W-:Y:S01]  /*15c60*/  PRMT R124, R125, 0x654, R124 ;  /* 0x000006547d7c7816 */ /* 0x000fe2000000007c */
[----:B------:R-:W0:Y:S01]  /*15c70*/  SHFL.IDX PT, R185, R6, RZ, 0x1c1f ;  /* 0x001c1fff06b97589 */ /* 0x000e2200000e0000 */
[----:B------:R-:W-:-:S02]  /*15c80*/  IMAD.SHL.U32 R177, R0, 0x80, RZ ;  /* 0x0000008000b17824 */ /* 0x000fc400078e00ff */
        /* <DEDUP_REMOVED lines=12> */
[----:B------:R1:W-:Y:S01]  /*15d50*/  SYNCS.ARRIVE.TRANS64.RED.A1T0 RZ, [R124+URZ], RZ ;  /* 0x000000ff7cff79a7 */ /* 0x0003e2000810043f */
[C---:B------:R-:W-:Y:S01]  /*15d60*/  FMUL.FTZ R174, R2.reuse, R176 ;  /* 0x000000b002ae7220 */ /* 0x040fe20000410000 */
[C---:B------:R-:W-:Y:S01]  /*15d70*/  FMUL.FTZ R172, R2.reuse, R178 ;  /* 0x000000b202ac7220 */ /* 0x040fe20000410000 */
[C---:B------:R-:W-:Y:S01]  /*15d80*/  FMUL.FTZ R179, R2.reuse, R180 ;  /* 0x000000b402b37220 */ /* 0x040fe20000410000 */
[C---:B------:R-:W-:Y:S01]  /*15d90*/  FMUL.FTZ R180, R2.reuse, R181 ;  /* 0x000000b502b47220 */ /* 0x040fe20000410000 */
[C---:B------:R-:W-:Y:S01]  /*15da0*/  FMUL.FTZ R176, R2.reuse, R182 ;  /* 0x000000b602b07220 */ /* 0x040fe20000410000 */
[----:B------:R-:W-:Y:S01]  /*15db0*/  FMUL.FTZ R178, R2, R183 ;  /* 0x000000b702b27220 */ /* 0x000fe20000410000 */
[----:B------:R-:W2:Y:S01]  /*15dc0*/  MUFU.TANH R7, R7 ;  /* 0x0000000700077308 */ /* 0x000ea20000002400 */
[----:B-1----:R-:W-:-:S05]  /*15dd0*/  IADD3 R124, -R177, 0x1, RZ ;  /* 0x00000001b17c7810 */ /* 0x002fca0007ffe1ff */
[----:B------:R-:W-:Y:S02]  /*15de0*/  IMAD R124, R204, -0x2, R124 ;  /* 0xfffffffecc7c7824 */ /* 0x000fe400078e027c */
[----:B------:R-:W1:Y:S03]  /*15df0*/  MUFU.TANH R8, R8 ;  /* 0x0000000800087308 */ /* 0x000e660000002400 */
[----:B------:R-:W-:-:S05]  /*15e00*/  IADD3 R124, -R202, R124, R203 ;  /* 0x0000007cca7c7210 */ /* 0x000fca0007ffe1cb */
[----:B------:R-:W3:Y:S01]  /*15e10*/  MUFU.TANH R9, R9 ;  /* 0x0000000900097308 */ /* 0x000ee20000002400 */
[C---:B------:R-:W-:Y:S02]  /*15e20*/  VIADD R181, R124.reuse, UR34 ;  /* 0x000000227cb57c36 */ /* 0x040fe40008000000 */
[----:B------:R-:W-:Y:S02]  /*15e30*/  VIADD R182, R124, UR41 ;  /* 0x000000297cb67c36 */ /* 0x000fe40008000000 */
[--C-:B0-----:R-:W-:Y:S02]  /*15e40*/  IMAD.IADD R183, R181, 0x1, R185.reuse ;  /* 0x00000001b5b77824 */ /* 0x101fe400078e02b9 */
[----:B------:R-:W-:Y:S01]  /*15e50*/  IMAD.IADD R184, R182, 0x1, R185 ;  /* 0x00000001b6b87824 */ /* 0x000fe200078e02b9 */
[----:B------:R-:W0:Y:S08]  /*15e60*/  MUFU.TANH R15, R15 ;  /* 0x0000000f000f7308 */ /* 0x000e300000002400 */
        /* <DEDUP_REMOVED lines=73> */
.L_x_1732:
[----:B------:R-:W-:-:S04]  /*16300*/  MOV R186, UR32 ;  /* 0x0000002000ba7c02 */ /* 0x000fc80008000f00 */
[----:B------:R-:W-:-:S13]  /*16310*/  ISETP.NE.AND P3, PT, R186, 0x1, PT ;  /* 0x00000001ba00780c */ /* 0x000fda0003f65270 */
[----:B------:R-:W1:Y:S02]  /*16320*/  @P3 LDC.64 R124, c[0x0][0x9e8] ;  /* 0x00027a00ff7c3b82 */ /* 0x000e640000000a00 */
[----:B-1----:R-:W-:-:S05]  /*16330*/  @P3 IMAD.HI.U32 R124, R185, R124, RZ ;  /* 0x0000007cb97c3227 */ /* 0x002fca00078e00ff */
[----:B------:R-:W-:-:S07]  /*16340*/  @P3 SHF.R.U32.HI R185, RZ, R125, R124 ;  /* 0x0000007dffb93219 */ /* 0x000fce000001167c */
.L_x_1733:
[----:B------:R-:W-:Y:S05]  /*16350*/  BSYNC B0 ;  /* 0x0000000000007941 */ /* 0x000fea0003800000 */
.L_x_1731:
[----:B------:R-:W-:-:S04]  /*16360*/  IMAD R185, R185, R186, -R177 ;  /* 0x000000bab9b97224 */ /* 0x000fc800078e0ab1 */
[----:B------:R-:W-:-:S05]  /*16370*/  IMAD R185, R204, -0x2, R185 ;  /* 0xfffffffeccb97824 */ /* 0x000fca00078e02b9 */
[----:B------:R-:W-:Y:S02]  /*16380*/  VIMNMX R184, R184, R185, !PT ;  /* 0x000000b9b8b87248 */ /* 0x000fe40007fe0100 */
[----:B------:R-:W-:-:S07]  /*16390*/  VIADDMNMX R183, R185, R186, R183, PT ;  /* 0x000000bab9b77246 */ /* 0x000fce00038001b7 */
.L_x_1730:
[----:B------:R-:W-:Y:S01]  /*163a0*/  ISETP.GT.AND P3, PT, R0, -0x1, PT ;  /* 0xffffffff0000780c */ /* 0x000fe20003f64270 */
[----:B------:R-:W1:Y:S03]  /*163b0*/  SHFL.IDX PT, R6, R6, 0x1, 0x1c1f ;  /* 0x003c1f0006067f89 */ /* 0x000e6600000e0000 */
[C---:B------:R-:W-:Y:S02]  /*163c0*/  ISETP.GT.AND P5, PT, R184.reuse, RZ, P3 ;  /* 0x000000ffb800720c */ /* 0x040fe40001fa4270 */
[----:B------:R-:W-:Y:S02]  /*163d0*/  ISETP.GT.AND P4, PT, R184, 0x1, P3 ;  /* 0x00000001b800780c */ /* 0x000fe40001f84270 */
[C---:B------:R-:W-:Y:S02]  /*163e0*/  ISETP.LT.OR P5, PT, R183.reuse, 0x1, P5 ;  /* 0x00000001b700780c */ /* 0x040fe40002fa1670 */
[----:B------:R-:W-:-:S02]  /*163f0*/  ISETP.LT.OR P4, PT, R183, 0x2, P4 ;  /* 0x00000002b700780c */ /* 0x000fc40002781670 */
[----:B------:R-:W-:Y:S02]  /*16400*/  FSEL R124, R7, -INF , !P5 ;  /* 0xff800000077c7808 */ /* 0x000fe40006800000 */
[----:B------:R-:W-:Y:S02]  /*16410*/  FSEL R8, R8, -INF , !P4 ;  /* 0xff80000008087808 */ /* 0x000fe40006000000 */
[C---:B------:R-:W-:Y:S02]  /*16420*/  ISETP.GT.AND P5, PT, R184.reuse, 0x8, P3 ;  /* 0x00000008b800780c */ /* 0x040fe40001fa4270 */
[----:B------:R-:W-:Y:S02]  /*16430*/  ISETP.GT.AND P4, PT, R184, 0x9, P3 ;  /* 0x00000009b800780c */ /* 0x000fe40001f84270 */
[C---:B------:R-:W-:Y:S02]  /*16440*/  ISETP.LT.OR P5, PT, R183.reuse, 0x9, P5 ;  /* 0x00000009b700780c */ /* 0x040fe40002fa1670 */
[----:B------:R-:W-:-:S02]  /*16450*/  ISETP.LT.OR P4, PT, R183, 0xa, P4 ;  /* 0x0000000ab700780c */ /* 0x000fc40002781670 */
[----:B------:R-:W-:Y:S01]  /*16460*/  FSEL R20, R20, -INF , !P5 ;  /* 0xff80000014147808 */ /* 0x000fe20006800000 */
[--C-:B-1----:R-:W-:Y:S01]  /*16470*/  IMAD.IADD R181, R181, 0x1, R6.reuse ;  /* 0x00000001b5b57824 */ /* 0x102fe200078e0206 */
[----:B0-----:R-:W-:Y:S01]  /*16480*/  FSEL R21, R21, -INF , !P4 ;  /* 0xff80000015157808 */ /* 0x001fe20006000000 */
[----:B------:R-:W-:Y:S01]  /*16490*/  IMAD.IADD R182, R182, 0x1, R6 ;  /* 0x00000001b6b67824 */ /* 0x000fe200078e0206 */
[C---:B------:R-:W-:Y:S02]  /*164a0*/  ISETP.GT.AND P5, PT, R184.reuse, 0x10, P3 ;  /* 0x00000010b800780c */ /* 0x040fe40001fa4270 */
        /* <DEDUP_REMOVED lines=82> */
[----:B------:R-:W-:Y:S01]  /*169d0*/  FSEL R180, R180, -INF , !P4 ;  /* 0xff800000b4b47808 */ /* 0x000fe20006000000 */
[----:B------:R-:W-:Y:S08]  /*169e0*/  @!P2 BRA `(.L_x_1734) ;  /* 0x000000000058a947 */ /* 0x000ff00003800000 */
[----:B------:R-:W-:Y:S01]  /*169f0*/  IADD3 R125, -R202, R203, R6 ;  /* 0x000000cbca7d7210 */ /* 0x000fe20007ffe106 */
[----:B------:R-:W-:Y:S03]  /*16a00*/  BSSY B0, `(.L_x_1735) ;  /* 0x0000010000007945 */ /* 0x000fe60003800000 */
        /* <DEDUP_REMOVED lines=10> */
.L_x_1736:
[----:B------:R-:W-:-:S05]  /*16ab0*/  IMAD.U32 R183, RZ, RZ, UR32 ;  /* 0x00000020ffb77e24 */ /* 0x000fca000f8e00ff */
[----:B------:R-:W-:-:S13]  /*16ac0*/  ISETP.NE.AND P4, PT, R183, 0x1, PT ;  /* 0x00000001b700780c */ /* 0x000fda0003f85270 */
[----:B------:R-:W0:Y:S02]  /*16ad0*/  @P4 LDC.64 R6, c[0x0][0x9e8] ;  /* 0x00027a00ff064b82 */ /* 0x000e240000000a00 */
[----:B0-----:R-:W-:-:S05]  /*16ae0*/  @P4 IMAD.HI.U32 R6, R125, R6, RZ ;  /* 0x000000067d064227 */ /* 0x001fca00078e00ff */
[----:B------:R-:W-:-:S07]  /*16af0*/  @P4 SHF.R.U32.HI R125, RZ, R7, R6 ;  /* 0x00000007ff7d4219 */ /* 0x000fce0000011606 */
.L_x_1737:
[----:B------:R-:W-:Y:S05]  /*16b00*/  BSYNC B0 ;  /* 0x0000000000007941 */ /* 0x000fea0003800000 */
.L_x_1735:
[----:B------:R-:W-:-:S04]  /*16b10*/  IMAD R125, R125, R183, -R177 ;  /* 0x000000b77d7d7224 */ /* 0x000fc800078e0ab1 */
[----:B------:R-:W-:-:S05]  /*16b20*/  IMAD R125, R204, -0x2, R125 ;  /* 0xfffffffecc7d7824 */ /* 0x000fca00078e027d */
[----:B------:R-:W-:Y:S02]  /*16b30*/  VIMNMX R182, R182, R125, !PT ;  /* 0x0000007db6b67248 */ /* 0x000fe40007fe0100 */
[----:B------:R-:W-:-:S07]  /*16b40*/  VIADDMNMX R181, R125, R183, R181, PT ;  /* 0x000000b77db57246 */ /* 0x000fce00038001b5 */
.L_x_1734:
[----:B------:R-:W-:Y:S01]  /*16b50*/  FMNMX.FTZ R6, R124, R10, !PT ;  /* 0x0000000a7c067209 */ /* 0x000fe20007810000 */
[----:B------:R-:W-:-:S03]  /*16b60*/  UMOV UR35, UR31 ;  /* 0x0000001f00237c82 */ /* 0x000fc60008000000 */
[----:B------:R-:W-:-:S04]  /*16b70*/  FMNMX.FTZ R6, R8, R6, !PT ;  /* 0x0000000608067209 */ /* 0x000fc80007810000 */
        /* <DEDUP_REMOVED lines=29> */
[----:B------:R-:W-:-:S05]  /*16d50*/  FMNMX.FTZ R6, R180, R6, !PT ;  /* 0x00000006b4067209 */ /* 0x000fca0007810000 */
[----:B------:R-:W0:Y:S02]  /*16d60*/  SHFL.BFLY PT, R7, R6, 0x2, 0x1f ;  /* 0x0c401f0006077f89 */ /* 0x000e2400000e0000 */
[----:B0-----:R-:W-:-:S05]  /*16d70*/  FMNMX.FTZ R6, R6, R7, !PT ;  /* 0x0000000706067209 */ /* 0x001fca0007810000 */
[----:B------:R-:W0:Y:S02]  /*16d80*/  SHFL.BFLY PT, R7, R6, 0x1, 0x1f ;  /* 0x0c201f0006077f89 */ /* 0x000e2400000e0000 */
[----:B0-----:R-:W-:-:S04]  /*16d90*/  FMNMX.FTZ R6, R6, R7, !PT ;  /* 0x0000000706067209 */ /* 0x001fc80007810000 */
[----:B------:R-:W-:-:S04]  /*16da0*/  FSETP.NEU.FTZ.AND P4, PT, R6, -INF , PT ;  /* 0xff8000000600780b */ /* 0x000fc80003f9d000 */
[----:B------:R-:W-:-:S05]  /*16db0*/  FSEL R7, R6, RZ, P4 ;  /* 0x000000ff06077208 */ /* 0x000fca0002000000 */
[----:B------:R-:W-:Y:S01]  /*16dc0*/  FADD.FTZ R7, -R7, R10 ;  /* 0x0000000a07077221 */ /* 0x000fe20000010100 */
[----:B------:R-:W-:-:S03]  /*16dd0*/  IMAD.U32 R10, RZ, RZ, UR35 ;  /* 0x00000023ff0a7e24 */ /* 0x000fc6000f8e00ff */
[----:B------:R-:W-:Y:S01]  /*16de0*/  FMUL.FTZ R7, R7, UR35 ;  /* 0x0000002307077c20 */ /* 0x000fe20008410000 */
[----:B------:R-:W-:-:S05]  /*16df0*/  FFMA.FTZ R10, R6, R10, -8 ;  /* 0xc1000000060a7423 */ /* 0x000fca000001000a */
[----:B------:R-:W-:Y:S01]  /*16e00*/  FSEL R125, R10, RZ, P4 ;  /* 0x000000ff0a7d7208 */ /* 0x000fe20002000000 */
[----:B------:R-:W-:Y:S01]  /*16e10*/  MUFU.EX2 R7, R7 ;  /* 0x0000000700077308 */ /* 0x000fe20000000800 */
[----:B------:R-:W-:-:S03]  /*16e20*/  ISETP.GT.AND P4, PT, R182, 0x1, P3 ;  /* 0x00000001b600780c */ /* 0x000fc60001f84270 */
[--C-:B------:R-:W-:Y:S01]  /*16e30*/  FFMA.FTZ R142, R142, UR35, -R125.reuse ;  /* 0x000000238e8e7c23 */ /* 0x100fe2000801087d */
[----:B------:R-:W-:Y:S01]  /*16e40*/  ISETP.LT.OR P5, PT, R181, 0x2, P4 ;  /* 0x00000002b500780c */ /* 0x000fe200027a1670 */
[--C-:B------:R-:W-:Y:S01]  /*16e50*/  FFMA.FTZ R124, R124, UR35, -R125.reuse ;  /* 0x000000237c7c7c23 */ /* 0x100fe2000801087d */
[----:B------:R-:W-:Y:S01]  /*16e60*/  ISETP.GT.AND P4, PT, R182, 0x8, P3 ;  /* 0x00000008b600780c */ /* 0x000fe20001f84270 */
[--C-:B------:R-:W-:Y:S01]  /*16e70*/  FFMA.FTZ R8, R8, UR35, -R125.reuse ;  /* 0x0000002308087c23 */ /* 0x100fe2000801087d */
[----:B------:R-:W-:Y:S01]  /*16e80*/  FSEL R15, R15, -INF , !P5 ;  /* 0xff8000000f0f7808 */ /* 0x000fe20006800000 */
[--C-:B------:R-:W-:Y:S01]  /*16e90*/  FFMA.FTZ R20, R20, UR35, -R125.reuse ;  /* 0x0000002314147c23 */ /* 0x100fe2000801087d */
[----:B------:R-:W-:Y:S01]  /*16ea0*/  ISETP.GT.AND P5, PT, R182, 0x9, P3 ;  /* 0x00000009b600780c */ /* 0x000fe20001fa4270 */
[----:B------:R-:W0:Y:S01]  /*16eb0*/  MUFU.EX2 R124, R124 ;  /* 0x0000007c007c7308 */ /* 0x000e220000000800 */
[----:B------:R-:W-:Y:S01]  /*16ec0*/  ISETP.LT.OR P4, PT, R181, 0x9, P4 ;  /* 0x00000009b500780c */ /* 0x000fe20002781670 */
[--C-:B------:R-:W-:Y:S01]  /*16ed0*/  FFMA.FTZ R21, R21, UR35, -R125.reuse ;  /* 0x0000002315157c23 */ /* 0x100fe2000801087d */
[----:B------:R-:W-:Y:S01]  /*16ee0*/  ISETP.LT.OR P5, PT, R181, 0xa, P5 ;  /* 0x0000000ab500780c */ /* 0x000fe20002fa1670 */
[--C-:B------:R-:W-:Y:S01]  /*16ef0*/  FFMA.FTZ R122, R122, UR35, -R125.reuse ;  /* 0x000000237a7a7c23 */ /* 0x100fe2000801087d */
[----:B------:R-:W-:Y:S01]  /*16f00*/  FSEL R120, R120, -INF , !P4 ;  /* 0xff80000078787808 */ /* 0x000fe20006000000 */
[--C-:B------:R-:W-:Y:S01]  /*16f10*/  FFMA.FTZ R123, R123, UR35, -R125.reuse ;  /* 0x000000237b7b7c23 */ /* 0x100fe2000801087d */
[----:B------:R-:W-:Y:S01]  /*16f20*/  FSEL R121, R121, -INF , !P5 ;  /* 0xff80000079797808 */ /* 0x000fe20006800000 */
[----:B------:R-:W1:Y:S01]  /*16f30*/  MUFU.EX2 R8, R8 ;  /* 0x0000000800087308 */ /* 0x000e620000000800 */
[----:B------:R-:W-:Y:S01]  /*16f40*/  ISETP.GT.AND P5, PT, R182, 0x11, P3 ;  /* 0x00000011b600780c */ /* 0x000fe20001fa4270 */
[--C-:B------:R-:W-:Y:S01]  /*16f50*/  FFMA.FTZ R128, R128, UR35, -R125.reuse ;  /* 0x0000002380807c23 */ /* 0x100fe2000801087d */
[----:B------:R-:W-:Y:S01]  /*16f60*/  ISETP.GT.AND P4, PT, R182, 0x10, P3 ;  /* 0x00000010b600780c */ /* 0x000fe20001f84270 */
[--C-:B------:R-:W-:Y:S01]  /*16f70*/  FFMA.FTZ R129, R129, UR35, -R125.reuse ;  /* 0x0000002381817c23 */ /* 0x100fe2000801087d */
[C---:B------:R-:W-:Y:S01]  /*16f80*/  ISETP.LT.OR P5, PT, R181.reuse, 0x12, P5 ;  /* 0x00000012b500780c */ /* 0x040fe20002fa1670 */
[--C-:B------:R-:W-:Y:S01]  /*16f90*/  FFMA.FTZ R132, R132, UR35, -R125.reuse ;  /* 0x0000002384847c23 */ /* 0x100fe2000801087d */
[----:B------:R-:W-:Y:S01]  /*16fa0*/  ISETP.LT.OR P4, PT, R181, 0x11, P4 ;  /* 0x00000011b500780c */ /* 0x000fe20002781670 */
[----:B------:R-:W-:Y:S01]  /*16fb0*/  MUFU.EX2 R20, R20 ;  /* 0x0000001400147308 */ /* 0x000fe20000000800 */
[----:B------:R-:W-:Y:S01]  /*16fc0*/  FSEL R127, R127, -INF , !P5 ;  /* 0xff8000007f7f7808 */ /* 0x000fe20006800000 */
[----:B0-----:R-:W-:Y:S01]  /*16fd0*/  FFMA.FTZ R4, R7, R4, R124 ;  /* 0x0000000407047223 */ /* 0x001fe2000001007c */
[----:B------:R-:W-:Y:S01]  /*16fe0*/  ISETP.GT.AND P5, PT, R182, 0x19, P3 ;  /* 0x00000019b600780c */ /* 0x000fe20001fa4270 */
[--C-:B------:R-:W-:Y:S01]  /*16ff0*/  FFMA.FTZ R133, R133, UR35, -R125.reuse ;  /* 0x0000002385857c23 */ /* 0x100fe2000801087d */
[----:B------:R-:W-:Y:S01]  /*17000*/  FSEL R126, R126, -INF , !P4 ;  /* 0xff8000007e7e7808 */ /* 0x000fe20006000000 */
[--C-:B------:R-:W-:Y:S01]  /*17010*/  FFMA.FTZ R138, R138, UR35, -R125.reuse ;  /* 0x000000238a8a7c23 */ /* 0x100fe2000801087d */
[----:B------:R-:W-:Y:S01]  /*17020*/  ISETP.LT.OR P5, PT, R181, 0x1a, P5 ;  /* 0x0000001ab500780c */ /* 0x000fe20002fa1670 */
[----:B------:R-:W-:Y:S01]  /*17030*/  MUFU.EX2 R21, R21 ;  /* 0x0000001500157308 */ /* 0x000fe20000000800 */
[----:B------:R-:W-:Y:S01]  /*17040*/  ISETP.GT.AND P4, PT, R182, 0x18, P3 ;  /* 0x00000018b600780c */ /* 0x000fe20001f84270 */
[----:B-1----:R-:W-:Y:S01]  /*17050*/  FADD.FTZ R4, R8, R4 ;  /* 0x0000000408047221 */ /* 0x002fe20000010000 */
[----:B------:R-:W-:Y:S01]  /*17060*/  FSEL R131, R131, -INF , !P5 ;  /* 0xff80000083837808 */ /* 0x000fe20006800000 */
[--C-:B------:R-:W-:Y:S01]  /*17070*/  FFMA.FTZ R139, R139, UR35, -R125.reuse ;  /* 0x000000238b8b7c23 */ /* 0x100fe2000801087d */
[----:B------:R-:W-:Y:S01]  /*17080*/  ISETP.GT.AND P5, PT, R182, 0x21, P3 ;  /* 0x00000021b600780c */ /* 0x000fe20001fa4270 */
[--C-:B------:R-:W-:Y:S01]  /*17090*/  FFMA.FTZ R143, R143, UR35, -R125.reuse ;  /* 0x000000238f8f7c23 */ /* 0x100fe2000801087d */
[C---:B------:R-:W-:Y:S01]  /*170a0*/  ISETP.LT.OR P4, PT, R181.reuse, 0x19, P4 ;  /* 0x00000019b500780c */ /* 0x040fe20002781670 */
[----:B------:R-:W-:Y:S01]  /*170b0*/  MUFU.EX2 R122, R122 ;  /* 0x0000007a007a7308 */ /* 0x000fe20000000800 */
[----:B------:R-:W-:Y:S01]  /*170c0*/  ISETP.LT.OR P5, PT, R181, 0x22, P5 ;  /* 0x00000022b500780c */ /* 0x000fe20002fa1670 */
[--C-:B------:R-:W-:Y:S01]  /*170d0*/  FFMA.FTZ R146, R146, UR35, -R125.reuse ;  /* 0x0000002392927c23 */ /* 0x100fe2000801087d */
[----:B------:R-:W-:Y:S01]  /*170e0*/  FSEL R130, R130, -INF , !P4 ;  /* 0xff80000082827808 */ /* 0x000fe20006000000 */
[--C-:B------:R-:W-:Y:S01]  /*170f0*/  FFMA.FTZ R147, R147, UR35, -R125.reuse ;  /* 0x0000002393937c23 */ /* 0x100fe2000801087d */
[----:B------:R-:W-:Y:S01]  /*17100*/  FSEL R135, R135, -INF , !P5 ;  /* 0xff80000087877808 */ /* 0x000fe20006800000 */
[--C-:B------:R-:W-:Y:S01]  /*17110*/  FFMA.FTZ R150, R150, UR35, -R125.reuse ;  /* 0x0000002396967c23 */ /* 0x100fe2000801087d */
[C---:B------:R-:W-:Y:S01]  /*17120*/  ISETP.GT.AND P5, PT, R182.reuse, 0x29, P3 ;  /* 0x00000029b600780c */ /* 0x040fe20001fa4270 */
[----:B------:R-:W-:Y:S01]  /*17130*/  MUFU.EX2 R123, R123 ;  /* 0x0000007b007b7308 */ /* 0x000fe20000000800 */
[----:B------:R-:W-:Y:S01]  /*17140*/  ISETP.GT.AND P4, PT, R182, 0x20, P3 ;  /* 0x00000020b600780c */ /* 0x000fe20001f84270 */
[--C-:B------:R-:W-:Y:S01]  /*17150*/  FFMA.FTZ R151, R151, UR35, -R125.reuse ;  /* 0x0000002397977c23 */ /* 0x100fe2000801087d */
[C---:B------:R-:W-:Y:S01]  /*17160*/  ISETP.LT.OR P5, PT, R181.reuse, 0x2a, P5 ;  /* 0x0000002ab500780c */ /* 0x040fe20002fa1670 */
[--C-:B------:R-:W-:Y:S01]  /*17170*/  FFMA.FTZ R154, R154, UR35, -R125.reuse ;  /* 0x000000239a9a7c23 */ /* 0x100fe2000801087d */
[----:B------:R-:W-:Y:S01]  /*17180*/  ISETP.LT.OR P4, PT, R181, 0x21, P4 ;  /* 0x00000021b500780c */ /* 0x000fe20002781670 */
[--C-:B------:R-:W-:Y:S01]  /*17190*/  FFMA.FTZ R155, R155, UR35, -R125.reuse ;  /* 0x000000239b9b7c23 */ /* 0x100fe2000801087d */
[----:B------:R-:W-:Y:S01]  /*171a0*/  FSEL R137, R137, -INF , !P5 ;  /* 0xff80000089897808 */ /* 0x000fe20006800000 */
[----:B------:R-:W-:Y:S01]  /*171b0*/  MUFU.EX2 R128, R128 ;  /* 0x0000008000807308 */ /* 0x000fe20000000800 */
[----:B------:R-:W-:Y:S01]  /*171c0*/  ISETP.GT.AND P5, PT, R182, 0x31, P3 ;  /* 0x00000031b600780c */ /* 0x000fe20001fa4270 */
[--C-:B------:R-:W-:Y:S01]  /*171d0*/  FFMA.FTZ R158, R158, UR35, -R125.reuse ;  /* 0x000000239e9e7c23 */ /* 0x100fe2000801087d */
[----:B------:R-:W-:Y:S01]  /*171e0*/  FSEL R134, R134, -INF , !P4 ;  /* 0xff80000086867808 */ /* 0x000fe20006000000 */
[--C-:B------:R-:W-:Y:S01]  /*171f0*/  FFMA.FTZ R159, R159, UR35, -R125.reuse ;  /* 0x000000239f9f7c23 */ /* 0x100fe2000801087d */
[----:B------:R-:W-:Y:S01]  /*17200*/  ISETP.LT.OR P5, PT, R181, 0x32, P5 ;  /* 0x00000032b500780c */ /* 0x000fe20002fa1670 */
[--C-:B------:R-:W-:Y:S01]  /*17210*/  FFMA.FTZ R162, R162, UR35, -R125.reuse ;  /* 0x00000023a2a27c23 */ /* 0x100fe2000801087d */
[C---:B------:R-:W-:Y:S01]  /*17220*/  ISETP.GT.AND P4, PT, R182.reuse, 0x28, P3 ;  /* 0x00000028b600780c */ /* 0x040fe20001f84270 */
[----:B------:R-:W-:Y:S01]  /*17230*/  MUFU.EX2 R129, R129 ;  /* 0x0000008100817308 */ /* 0x000fe20000000800 */
[----:B------:R-:W-:Y:S01]  /*17240*/  FSEL R141, R141, -INF , !P5 ;  /* 0xff8000008d8d7808 */ /* 0x000fe20006800000 */
[--C-:B------:R-:W-:Y:S01]  /*17250*/  FFMA.FTZ R163, R163, UR35, -R125.reuse ;  /* 0x00000023a3a37c23 */ /* 0x100fe2000801087d */
[----:B------:R-:W-:Y:S01]  /*17260*/  ISETP.GT.AND P5, PT, R182, 0x39, P3 ;  /* 0x00000039b600780c */ /* 0x000fe20001fa4270 */
[--C-:B------:R-:W-:Y:S01]  /*17270*/  FFMA.FTZ R166, R166, UR35, -R125.reuse ;  /* 0x00000023a6a67c23 */ /* 0x100fe2000801087d */
[----:B------:R-:W-:Y:S01]  /*17280*/  ISETP.LT.OR P4, PT, R181, 0x29, P4 ;  /* 0x00000029b500780c */ /* 0x000fe20002781670 */
[--C-:B------:R-:W-:Y:S01]  /*17290*/  FFMA.FTZ R167, R167, UR35, -R125.reuse ;  /* 0x00000023a7a77c23 */ /* 0x100fe2000801087d */
[----:B------:R-:W-:Y:S01]  /*172a0*/  ISETP.LT.OR P5, PT, R181, 0x3a, P5 ;  /* 0x0000003ab500780c */ /* 0x000fe20002fa1670 */
[----:B------:R-:W-:Y:S01]  /*172b0*/  MUFU.EX2 R132, R132 ;  /* 0x0000008400847308 */ /* 0x000fe20000000800 */
[----:B------:R-:W-:Y:S01]  /*172c0*/  FSEL R136, R136, -INF , !P4 ;  /* 0xff80000088887808 */ /* 0x000fe20006000000 */
[--C-:B------:R-:W-:Y:S01]  /*172d0*/  FFMA.FTZ R170, R170, UR35, -R125.reuse ;  /* 0x00000023aaaa7c23 */ /* 0x100fe2000801087d */
[----:B------:R-:W-:Y:S01]  /*172e0*/  FSEL R145, R145, -INF , !P5 ;  /* 0xff80000091917808 */ /* 0x000fe20006800000 */
[--C-:B------:R-:W-:Y:S01]  /*172f0*/  FFMA.FTZ R171, R171, UR35, -R125.reuse ;  /* 0x00000023abab7c23 */ /* 0x100fe2000801087d */
[----:B------:R-:W-:Y:S01]  /*17300*/  ISETP.GT.AND P5, PT, R182, 0x41, P3 ;  /* 0x00000041b600780c */ /* 0x000fe20001fa4270 */
[--C-:B------:R-:W-:Y:S01]  /*17310*/  FFMA.FTZ R174, R174, UR35, -R125.reuse ;  /* 0x00000023aeae7c23 */ /* 0x100fe2000801087d */
[----:B------:R-:W-:Y:S01]  /*17320*/  ISETP.GT.AND P4, PT, R182, 0x30, P3 ;  /* 0x00000030b600780c */ /* 0x000fe20001f84270 */
[----:B------:R-:W-:Y:S01]  /*17330*/  MUFU.EX2 R133, R133 ;  /* 0x0000008500857308 */ /* 0x000fe20000000800 */
[----:B------:R-:W-:Y:S01]  /*17340*/  ISETP.LT.OR P5, PT, R181, 0x42, P5 ;  /* 0x00000042b500780c */ /* 0x000fe20002fa1670 */
[--C-:B------:R-:W-:Y:S01]  /*17350*/  FFMA.FTZ R175, R175, UR35, -R125.reuse ;  /* 0x00000023afaf7c23 */ /* 0x100fe2000801087d */
[----:B------:R-:W-:Y:S01]  /*17360*/  ISETP.LT.OR P4, PT, R181, 0x31, P4 ;  /* 0x00000031b500780c */ /* 0x000fe20002781670 */
[--C-:B------:R-:W-:Y:S01]  /*17370*/  FFMA.FTZ R179, R179, UR35, -R125.reuse ;  /* 0x00000023b3b37c23 */ /* 0x100fe2000801087d */
[----:B------:R-:W-:Y:S01]  /*17380*/  FSEL R149, R149, -INF , !P5 ;  /* 0xff80000095957808 */ /* 0x000fe20006800000 */
[----:B------:R-:W-:Y:S01]  /*17390*/  FFMA.FTZ R125, R180, UR35, -R125 ;  /* 0x00000023b47d7c23 */ /* 0x000fe2000801087d */
[----:B------:R-:W-:Y:S01]  /*173a0*/  ISETP.GT.AND P5, PT, R182, 0x49, P3 ;  /* 0x00000049b600780c */ /* 0x000fe20001fa4270 */
[----:B------:R-:W-:Y:S01]  /*173b0*/  MUFU.EX2 R138, R138 ;  /* 0x0000008a008a7308 */ /* 0x000fe20000000800 */
[----:B------:R-:W-:-:S02]  /*173c0*/  FSEL R140, R140, -INF , !P4 ;  /* 0xff8000008c8c7808 */ /* 0x000fc40006000000 */
[----:B------:R-:W-:Y:S02]  /*173d0*/  ISETP.LT.OR P5, PT, R181, 0x4a, P5 ;  /* 0x0000004ab500780c */ /* 0x000fe40002fa1670 */
[C---:B------:R-:W-:Y:S02]  /*173e0*/  ISETP.GT.AND P4, PT, R182.reuse, 0x38, P3 ;  /* 0x00000038b600780c */ /* 0x040fe40001f84270 */
[----:B------:R-:W-:Y:S01]  /*173f0*/  FSEL R153, R153, -INF , !P5 ;  /* 0xff80000099997808 */ /* 0x000fe20006800000 */
[----:B------:R-:W-:Y:S01]  /*17400*/  MUFU.EX2 R139, R139 ;  /* 0x0000008b008b7308 */ /* 0x000fe20000000800 */
[----:B------:R-:W-:Y:S02]  /*17410*/  ISETP.GT.AND P5, PT, R182, 0x51, P3 ;  /* 0x00000051b600780c */ /* 0x000fe40001fa4270 */
[C---:B------:R-:W-:Y:S02]  /*17420*/  ISETP.LT.OR P4, PT, R181.reuse, 0x39, P4 ;  /* 0x00000039b500780c */ /* 0x040fe40002781670 */
[----:B------:R-:W-:-:S02]  /*17430*/  ISETP.LT.OR P5, PT, R181, 0x52, P5 ;  /* 0x00000052b500780c */ /* 0x000fc40002fa1670 */
[----:B------:R-:W-:Y:S01]  /*17440*/  FSEL R144, R144, -INF , !P4 ;  /* 0xff80000090907808 */ /* 0x000fe20006000000 */
[----:B------:R-:W-:Y:S01]  /*17450*/  MUFU.EX2 R143, R143 ;  /* 0x0000008f008f7308 */ /* 0x000fe20000000800 */
[----:B------:R-:W-:Y:S02]  /*17460*/  FSEL R157, R157, -INF , !P5 ;  /* 0xff8000009d9d7808 */ /* 0x000fe40006800000 */
[C---:B------:R-:W-:Y:S02]  /*17470*/  ISETP.GT.AND P5, PT, R182.reuse, 0x59, P3 ;  /* 0x00000059b600780c */ /* 0x040fe40001fa4270 */
[----:B------:R-:W-:Y:S02]  /*17480*/  ISETP.GT.AND P4, PT, R182, 0x40, P3 ;  /* 0x00000040b600780c */ /* 0x000fe40001f84270 */
[C---:B------:R-:W-:Y:S01]  /*17490*/  ISETP.LT.OR P5, PT, R181.reuse, 0x5a, P5 ;  /* 0x0000005ab500780c */ /* 0x040fe20002fa1670 */
[----:B------:R-:W-:Y:S01]  /*174a0*/  MUFU.EX2 R146, R146 ;  /* 0x0000009200927308 */ /* 0x000fe20000000800 */
[----:B------:R-:W-:-:S02]  /*174b0*/  ISETP.LT.OR P4, PT, R181, 0x41, P4 ;  /* 0x00000041b500780c */ /* 0x000fc40002781670 */
[----:B------:R-:W-:Y:S02]  /*174c0*/  FSEL R161, R161, -INF , !P5 ;  /* 0xff800000a1a17808 */ /* 0x000fe40006800000 */
[----:B------:R-:W-:Y:S02]  /*174d0*/  ISETP.GT.AND P5, PT, R182, 0x61, P3 ;  /* 0x00000061b600780c */ /* 0x000fe40001fa4270 */
[----:B------:R-:W-:Y:S01]  /*174e0*/  FSEL R148, R148, -INF , !P4 ;  /* 0xff80000094947808 */ /* 0x000fe20006000000 */
[----:B------:R-:W-:Y:S01]  /*174f0*/  MUFU.EX2 R147, R147 ;  /* 0x0000009300937308 */ /* 0x000fe20000000800 */
[----:B------:R-:W-:Y:S02]  /*17500*/  ISETP.LT.OR P5, PT, R181, 0x62, P5 ;  /* 0x00000062b500780c */ /* 0x000fe40002fa1670 */
[----:B------:R-:W-:Y:S02]  /*17510*/  ISETP.GT.AND P4, PT, R182, 0x48, P3 ;  /* 0x00000048b600780c */ /* 0x000fe40001f84270 */
[----:B------:R-:W-:-:S02]  /*17520*/  FSEL R165, R165, -INF , !P5 ;  /* 0xff800000a5a57808 */ /* 0x000fc40006800000 */
[----:B------:R-:W-:Y:S01]  /*17530*/  ISETP.GT.AND P5, PT, R182, 0x69, P3 ;  /* 0x00000069b600780c */ /* 0x000fe20001fa4270 */
[----:B------:R-:W-:Y:S01]  /*17540*/  MUFU.EX2 R150, R150 ;  /* 0x0000009600967308 */ /* 0x000fe20000000800 */
[C---:B------:R-:W-:Y:S02]  /*17550*/  ISETP.LT.OR P4, PT, R181.reuse, 0x49, P4 ;  /* 0x00000049b500780c */ /* 0x040fe40002781670 */
[----:B------:R-:W-:Y:S02]  /*17560*/  ISETP.LT.OR P5, PT, R181, 0x6a, P5 ;  /* 0x0000006ab500780c */ /* 0x000fe40002fa1670 */
[----:B------:R-:W-:Y:S02]  /*17570*/  FSEL R152, R152, -INF , !P4 ;  /* 0xff80000098987808 */ /* 0x000fe40006000000 */
[----:B------:R-:W-:Y:S01]  /*17580*/  FSEL R169, R169, -INF , !P5 ;  /* 0xff800000a9a97808 */ /* 0x000fe20006800000 */
[----:B------:R-:W-:Y:S01]  /*17590*/  MUFU.EX2 R151, R151 ;  /* 0x0000009700977308 */ /* 0x000fe20000000800 */
[----:B------:R-:W-:-:S02]  /*175a0*/  ISETP.GT.AND P5, PT, R182, RZ, P3 ;  /* 0x000000ffb600720c */ /* 0x000fc40001fa4270 */
[----:B------:R-:W-:Y:S02]  /*175b0*/  ISETP.GT.AND P4, PT, R182, 0x50, P3 ;  /* 0x00000050b600780c */ /* 0x000fe40001f84270 */
[C---:B------:R-:W-:Y:S02]  /*175c0*/  ISETP.LT.OR P5, PT, R181.reuse, 0x1, P5 ;  /* 0x00000001b500780c */ /* 0x040fe40002fa1670 */
[----:B------:R-:W-:Y:S01]  /*175d0*/  ISETP.LT.OR P4, PT, R181, 0x51, P4 ;  /* 0x00000051b500780c */ /* 0x000fe20002781670 */
[----:B------:R-:W-:Y:S01]  /*175e0*/  MUFU.EX2 R154, R154 ;  /* 0x0000009a009a7308 */ /* 0x000fe20000000800 */
[----:B------:R-:W-:Y:S02]  /*175f0*/  FSEL R9, R9, -INF , !P5 ;  /* 0xff80000009097808 */ /* 0x000fe40006800000 */
[----:B------:R-:W-:Y:S02]  /*17600*/  FSEL R156, R156, -INF , !P4 ;  /* 0xff8000009c9c7808 */ /* 0x000fe40006000000 */
[----:B------:R-:W-:-:S02]  /*17610*/  FMNMX.FTZ R10, R9, R14, !PT ;  /* 0x0000000e090a7209 */ /* 0x000fc40007810000 */
[----:B------:R-:W-:Y:S01]  /*17620*/  ISETP.GT.AND P4, PT, R182, 0x58, P3 ;  /* 0x00000058b600780c */ /* 0x000fe20001f84270 */
[----:B------:R-:W-:Y:S01]  /*17630*/  MUFU.EX2 R155, R155 ;  /* 0x0000009b009b7308 */ /* 0x000fe20000000800 */
[----:B------:R-:W-:Y:S02]  /*17640*/  FMNMX.FTZ R10, R15, R10, !PT ;  /* 0x0000000a0f0a7209 */ /* 0x000fe40007810000 */
[----:B------:R-:W-:Y:S02]  /*17650*/  ISETP.LT.OR P4, PT, R181, 0x59, P4 ;  /* 0x00000059b500780c */ /* 0x000fe40002781670 */
[----:B------:R-:W-:Y:S02]  /*17660*/  FMNMX.FTZ R10, R120, R10, !PT ;  /* 0x0000000a780a7209 */ /* 0x000fe40007810000 */
[----:B------:R-:W-:Y:S01]  /*17670*/  FSEL R160, R160, -INF , !P4 ;  /* 0xff800000a0a07808 */ /* 0x000fe20006000000 */
[----:B------:R-:W-:Y:S01]  /*17680*/  MUFU.EX2 R158, R158 ;  /* 0x0000009e009e7308 */ /* 0x000fe20000000800 */
[----:B------:R-:W-:-:S02]  /*17690*/  FMNMX.FTZ R10, R121, R10, !PT ;  /* 0x0000000a790a7209 */ /* 0x000fc40007810000 */
[----:B------:R-:W-:Y:S02]  /*176a0*/  ISETP.GT.AND P4, PT, R182, 0x60, P3 ;  /* 0x00000060b600780c */ /* 0x000fe40001f84270 */
[----:B------:R-:W-:Y:S02]  /*176b0*/  FMNMX.FTZ R10, R126, R10, !PT ;  /* 0x0000000a7e0a7209 */ /* 0x000fe40007810000 */
[----:B------:R-:W-:Y:S01]  /*176c0*/  ISETP.LT.OR P4, PT, R181, 0x61, P4 ;  /* 0x00000061b500780c */ /* 0x000fe20002781670 */
[----:B------:R-:W-:Y:S01]  /*176d0*/  MUFU.EX2 R159, R159 ;  /* 0x0000009f009f7308 */ /* 0x000fe20000000800 */
[----:B------:R-:W-:Y:S02]  /*176e0*/  FMNMX.FTZ R10, R127, R10, !PT ;  /* 0x0000000a7f0a7209 */ /* 0x000fe40007810000 */
        /* <DEDUP_REMOVED lines=32> */
[----:B------:R-:W-:Y:S01]  /*178f0*/  ISETP.LT.OR P3, PT, R181, 0x7a, P3 ;  /* 0x0000007ab500780c */ /* 0x000fe20001f61670 */
[----:B------:R-:W-:Y:S01]  /*17900*/  MUFU.EX2 R174, R174 ;  /* 0x000000ae00ae7308 */ /* 0x000fe20000000800 */
[----:B------:R-:W-:Y:S02]  /*17910*/  FMNMX.FTZ R10, R153, R10, !PT ;  /* 0x0000000a990a7209 */ /* 0x000fe40007810000 */
[----:B------:R-:W-:Y:S02]  /*17920*/  FSEL R176, R176, -INF , !P5 ;  /* 0xff800000b0b07808 */ /* 0x000fe40006800000 */
[----:B------:R-:W-:Y:S02]  /*17930*/  FMNMX.FTZ R10, R156, R10, !PT ;  /* 0x0000000a9c0a7209 */ /* 0x000fe40007810000 */
[----:B------:R-:W-:Y:S01]  /*17940*/  FSEL R178, R178, -INF , !P3 ;  /* 0xff800000b2b27808 */ /* 0x000fe20005800000 */
[----:B------:R-:W-:Y:S01]  /*17950*/  MUFU.EX2 R175, R175 ;  /* 0x000000af00af7308 */ /* 0x000fe20000000800 */
[----:B------:R-:W-:-:S04]  /*17960*/  FMNMX.FTZ R10, R157, R10, !PT ;  /* 0x0000000a9d0a7209 */ /* 0x000fc80007810000 */
[----:B------:R-:W-:-:S03]  /*17970*/  FMNMX.FTZ R10, R160, R10, !PT ;  /* 0x0000000aa00a7209 */ /* 0x000fc60007810000 */
[----:B------:R-:W-:Y:S01]  /*17980*/  MUFU.EX2 R179, R179 ;  /* 0x000000b300b37308 */ /* 0x000fe20000000800 */
[----:B------:R-:W-:-:S04]  /*17990*/  FMNMX.FTZ R10, R161, R10, !PT ;  /* 0x0000000aa10a7209 */ /* 0x000fc80007810000 */
[----:B------:R-:W-:-:S03]  /*179a0*/  FMNMX.FTZ R10, R164, R10, !PT ;  /* 0x0000000aa40a7209 */ /* 0x000fc60007810000 */
[----:B------:R-:W-:Y:S01]  /*179b0*/  MUFU.EX2 R125, R125 ;  /* 0x0000007d007d7308 */ /* 0x000fe20000000800 */
        /* <DEDUP_REMOVED lines=8> */
[----:B0-----:R-:W-:Y:S02]  /*17a40*/  FMNMX.FTZ R177, R10, R177, !PT ;  /* 0x000000b10ab17209 */ /* 0x001fe40007810000 */
[----:B------:R0:W-:Y:S03]  /*17a50*/  MUFU.EX2 R10, R142 ;  /* 0x0000008e000a7308 */ /* 0x0001e60000000800 */
[----:B0-----:R-:W0:Y:S02]  /*17a60*/  SHFL.BFLY PT, R142, R177, 0x1, 0x1f ;  /* 0x0c201f00b18e7f89 */ /* 0x001e2400000e0000 */
        /* <DEDUP_REMOVED lines=8> */
[----:B------:R-:W-:Y:S04]  /*17af0*/  MUFU.EX2 R14, R14 ;  /* 0x0000000e000e7308 */ /* 0x000fe80000000800 */
[----:B------:R-:W-:-:S01]  /*17b00*/  FFMA.FTZ R9, R9, UR35, -R177 ;  /* 0x0000002309097c23 */ /* 0x000fc200080108b1 */
[--C-:B------:R-:W-:Y:S01]  /*17b10*/  FFMA.FTZ R15, R15, UR35, -R177.reuse ;  /* 0x000000230f0f7c23 */ /* 0x100fe200080108b1 */
[----:B------:R-:W-:-:S01]  /*17b20*/  FFMA.FTZ R120, R120, UR35, -R177 ;  /* 0x0000002378787c23 */ /* 0x000fc200080108b1 */
[--C-:B------:R-:W-:Y:S01]  /*17b30*/  FFMA.FTZ R121, R121, UR35, -R177.reuse ;  /* 0x0000002379797c23 */ /* 0x100fe200080108b1 */
[----:B------:R-:W-:-:S01]  /*17b40*/  FFMA.FTZ R126, R126, UR35, -R177 ;  /* 0x000000237e7e7c23 */ /* 0x000fc200080108b1 */
[--C-:B------:R-:W-:Y:S01]  /*17b50*/  FFMA.FTZ R127, R127, UR35, -R177.reuse ;  /* 0x000000237f7f7c23 */ /* 0x100fe200080108b1 */
        /* <DEDUP_REMOVED lines=30> */
[----:B------:R-:W-:Y:S01]  /*17d40*/  FFMA.FTZ R177, R178, UR35, -R177 ;  /* 0x00000023b2b17c23 */ /* 0x000fe200080108b1 */
[----:B-1----:R-:W-:-:S01]  /*17d50*/  FADD.FTZ R178, R15, R3 ;  /* 0x000000030fb27221 */ /* 0x002fc20000010000 */
[----:B------:R-:W1:Y:S01]  /*17d60*/  MUFU.EX2 R126, R126 ;  /* 0x0000007e007e7308 */ /* 0x000e620000000800 */
[----:B------:R-:W-:-:S02]  /*17d70*/  FADD.FTZ R3, R20, R4 ;  /* 0x0000000414037221 */ /* 0x000fc40000010000 */
[----:B--2---:R-:W-:Y:S02]  /*17d80*/  FADD.FTZ R4, R120, R178 ;  /* 0x000000b278047221 */ /* 0x004fe40000010000 */
[----:B------:R-:W-:-:S03]  /*17d90*/  FADD.FTZ R3, R21, R3 ;  /* 0x0000000315037221 */ /* 0x000fc60000010000 */
        /* <DEDUP_REMOVED lines=81> */
[----:B0-----:R-:W-:Y:S01]  /*182b0*/  FADD.FTZ R178, R176, R4 ;  /* 0x00000004b0b27221 */ /* 0x001fe20000010000 */
[----:B------:R-:W-:-:S03]  /*182c0*/  FADD.FTZ R4, R125, R3 ;  /* 0x000000037d047221 */ /* 0x000fc60000010000 */
[----:B-1----:R-:W-:Y:S01]  /*182d0*/  FADD.FTZ R3, R177, R178 ;  /* 0x000000b2b1037221 */ /* 0x002fe20000010000 */
[----:B------:R-:W-:Y:S06]  /*182e0*/  @!P0 BRA `(.L_x_1738) ;  /* 0x0000000000048947 */ /* 0x000fec0003800000 */
[----:B------:R-:W-:Y:S01]  /*182f0*/  BPT.TRAP 0x1 ;  /* 0x000000040000795c */ /* 0x000fe20000300000 */
.L_x_1738:
[----:B------:R-:W-:Y:S01]  /*18300*/  IMAD R17, R17, 0x8, R16 ;  /* 0x0000000811117824 */ /* 0x000fe200078e0210 */
[----:B------:R-:W-:Y:S01]  /*18310*/  ISETP.GT.AND P3, PT, R0, R11, PT ;  /* 0x0000000b0000720c */ /* 0x000fe20003f64270 */
[----:B------:R-:W-:Y:S01]  /*18320*/  IMAD.U32 R178, RZ, RZ, UR38 ;  /* 0x00000026ffb27e24 */ /* 0x000fe2000f8e00ff */
[----:B------:R-:W-:Y:S01]  /*18330*/  F2FP.SATFINITE.E4M3.F32.PACK_AB_MERGE_C R146, R147, R146, RZ ;  /* 0x000000929392723e */ /* 0x000fe200048070ff */
[----:B------:R-:W-:Y:S01]  /*18340*/  VIADD R17, R17, 0x2a860 ;  /* 0x0002a86011117836 */ /* 0x000fe20000000000 */
[----:B------:R-:W-:Y:S01]  /*18350*/  F2FP.SATFINITE.E4M3.F32.PACK_AB_MERGE_C R21, R21, R20, RZ ;  /* 0x000000141515723e */ /* 0x000fe200048070ff */
[----:B------:R-:W-:Y:S01]  /*18360*/  FMUL.FTZ R26, R26, R14 ;  /* 0x0000000e1a1a7220 */ /* 0x000fe20000410000 */
[----:B------:R-:W-:Y:S01]  /*18370*/  F2FP.SATFINITE.E4M3.F32.PACK_AB_MERGE_C R120, R121, R120, RZ ;  /* 0x000000787978723e */ /* 0x000fe200048070ff */
[-C--:B------:R-:W-:Y:S01]  /*18380*/  FMUL.FTZ R27, R27, R14.reuse ;  /* 0x0000000e1b1b7220 */ /* 0x080fe20000410000 */
[----:B------:R-:W-:Y:S01]  /*18390*/  PRMT R17, R178, 0x654, R17 ;  /* 0x00000654b2117816 */ /* 0x000fe20000000011 */
[----:B------:R-:W-:Y:S01]  /*183a0*/  FMUL.FTZ R30, R30, R14 ;  /* 0x0000000e1e1e7220 */ /* 0x000fe20000410000 */
        /* <DEDUP_REMOVED lines=125> */
[----:B------:R-:W-:Y:S02]  /*18b80*/  IMAD.MOV.U32 R10, RZ, RZ, R6 ;  /* 0x000000ffff0a7224 */ /* 0x000fe400078e0006 */
[----:B------:R-:W-:Y:S02]  /*18b90*/  IMAD.MOV.U32 R201, RZ, RZ, R13 ;  /* 0x000000ffffc97224 */ /* 0x000fe400078e000d */
[----:B0-----:R-:W-:Y:S01]  /*18ba0*/  IMAD.MOV.U32 R17, RZ, RZ, R12 ;  /* 0x000000ffff117224 */ /* 0x001fe200078e000c */
[----:B------:R-:W-:Y:S06]  /*18bb0*/  @P3 BRA `(.L_x_1739) ;  /* 0xffffffc400843947 */ /* 0x000fec000383ffff */
[----:B------:R-:W-:Y:S01]  /*18bc0*/  IMAD.MOV.U32 R14, RZ, RZ, R142 ;  /* 0x000000ffff0e7224 */ /* 0x000fe200078e008e */
[----:B------:R-:W-:Y:S01]  /*18bd0*/  MOV R201, R13 ;  /* 0x0000000d00c97202 */ /* 0x000fe20000000f00 */
[----:B------:R-:W-:Y:S02]  /*18be0*/  IMAD.MOV.U32 R10, RZ, RZ, R6 ;  /* 0x000000ffff0a7224 */ /* 0x000fe400078e0006 */
[----:B------:R-:W-:-:S07]  /*18bf0*/  IMAD.MOV.U32 R17, RZ, RZ, R12 ;  /* 0x000000ffff117224 */ /* 0x000fce00078e000c */
.L_x_1719:
[----:B------:R-:W0:Y:S01]  /*18c00*/  LDC R6, c[0x0][0x448] ;  /* 0x00011200ff067b82 */ /* 0x000e220000000800 */
[----:B------:R-:W-:Y:S01]  /*18c10*/  IADD3 R9, R203, 0x1, -R202 ;  /* 0x00000001cb097810 */ /* 0x000fe20007ffe8ca */
[----:B------:R-:W-:-:S06]  /*18c20*/  ULDC UR6, c[0x0][0x9dc] ;  /* 0x0002770000067ab9 */ /* 0x000fcc0000000800 */
[----:B------:R-:W1:Y:S01]  /*18c30*/  LDC R12, c[0x0][0x9e4] ;  /* 0x00027900ff0c7b82 */ /* 0x000e620000000800 */
[----:B0-----:R-:W-:Y:S01]  /*18c40*/  ISETP.NE.AND P4, PT, R6, 0x1, PT ;  /* 0x000000010600780c */ /* 0x001fe20003f85270 */
[----:B------:R-:W-:Y:S01]  /*18c50*/  VIADD R6, R212, 0x7f ;  /* 0x0000007fd4067836 */ /* 0x000fe20000000000 */
[----:B-1----:R-:W-:-:S11]  /*18c60*/  ISETP.GE.AND P5, PT, R12, 0x1, PT ;  /* 0x000000010c00780c */ /* 0x002fd60003fa6270 */
[----:B------:R-:W0:Y:S08]  /*18c70*/  @P4 LDC R7, c[0x0][0x44c] ;  /* 0x00011300ff074b82 */ /* 0x000e300000000800 */
[----:B------:R-:W1:Y:S01]  /*18c80*/  @P4 LDC R8, c[0x0][0x450] ;  /* 0x00011400ff084b82 */ /* 0x000e620000000800 */
[----:B0-----:R-:W-:-:S05]  /*18c90*/  @P4 IMAD.HI.U32 R7, R6, R7, RZ ;  /* 0x0000000706074227 */ /* 0x001fca00078e00ff */
[----:B-1----:R-:W-:-:S05]  /*18ca0*/  @P4 SHF.R.U32.HI R6, RZ, R8, R7 ;  /* 0x00000008ff064219 */ /* 0x002fca0000011607 */
[----:B------:R-:W-:-:S04]  /*18cb0*/  IMAD.IADD R6, R9, 0x1, R6 ;  /* 0x0000000109067824 */ /* 0x000fc800078e0206 */
[----:B------:R-:W-:Y:S01]  /*18cc0*/  VIADD R8, R6, -UR6 ;  /* 0x8000000606087c36 */ /* 0x000fe20008000000 */
[----:B------:R-:W-:Y:S06]  /*18cd0*/  @!P5 BRA `(.L_x_1740) ;  /* 0x000000000048d947 */ /* 0x000fec0003800000 */
[----:B------:R-:W-:Y:S01]  /*18ce0*/  IMAD.MOV.U32 R9, RZ, RZ, R6 ;  /* 0x000000ffff097224 */ /* 0x000fe200078e0006 */
[----:B------:R-:W-:Y:S04]  /*18cf0*/  BSSY B0, `(.L_x_1741) ;  /* 0x000000e000007945 */ /* 0x000fe80003800000 */
        /* <DEDUP_REMOVED lines=9> */
.L_x_1742:
[----:B------:R-:W-:-:S13]  /*18d90*/  ISETP.NE.AND P1, PT, R12, 0x1, PT ;  /* 0x000000010c00780c */ /* 0x000fda0003f25270 */
[----:B------:R-:W0:Y:S02]  /*18da0*/  @P1 LDC.64 R6, c[0x0][0x9e8] ;  /* 0x00027a00ff061b82 */ /* 0x000e240000000a00 */
[----:B0-----:R-:W-:-:S05]  /*18db0*/  @P1 IMAD.HI.U32 R6, R9, R6, RZ ;  /* 0x0000000609061227 */ /* 0x001fca00078e00ff */
[----:B------:R-:W-:-:S07]  /*18dc0*/  @P1 SHF.R.U32.HI R9, RZ, R7, R6 ;  /* 0x00000007ff091219 */ /* 0x000fce0000011606 */
.L_x_1743:
[----:B------:R-:W-:Y:S05]  /*18dd0*/  BSYNC B0 ;  /* 0x0000000000007941 */ /* 0x000fea0003800000 */
.L_x_1741:
[----:B------:R-:W-:-:S05]  /*18de0*/  IMAD R9, R9, R12, RZ ;  /* 0x0000000c09097224 */ /* 0x000fca00078e02ff */
[----:B------:R-:W-:-:S07]  /*18df0*/  VIMNMX R8, R8, R9, !PT ;  /* 0x0000000908087248 */ /* 0x000fce0007fe0100 */
.L_x_1740:
[----:B------:R-:W-:-:S05]  /*18e00*/  VIADD R8, R8, 0x7f ;  /* 0x0000007f08087836 */ /* 0x000fca0000000000 */
[----:B------:R-:W-:-:S04]  /*18e10*/  SHF.R.S32.HI R7, RZ, 0x1f, R8 ;  /* 0x0000001fff077819 */ /* 0x000fc80000011408 */
[----:B------:R-:W-:-:S04]  /*18e20*/  LEA.HI R7, R7, R8, RZ, 0x7 ;  /* 0x0000000807077211 */ /* 0x000fc800078f38ff */
[----:B------:R-:W-:-:S04]  /*18e30*/  SHF.R.S32.HI R6, RZ, 0x7, R7 ;  /* 0x00000007ff067819 */ /* 0x000fc80000011407 */
[----:B------:R-:W-:-:S04]  /*18e40*/  VIMNMX R13, R229, R6, !PT ;  /* 0x00000006e50d7248 */ /* 0x000fc80007fe0100 */
[----:B------:R-:W-:-:S13]  /*18e50*/  ISETP.GE.AND P1, PT, R0, R13, PT ;  /* 0x0000000d0000720c */ /* 0x000fda0003f26270 */
[----:B------:R-:W-:Y:S05]  /*18e60*/  @!P1 BRA `(.L_x_1744) ;  /* 0x0000002800849947 */ /* 0x000fea0003800000 */
[----:B------:R-:W-:Y:S02]  /*18e70*/  IMAD.MOV.U32 R12, RZ, RZ, R14 ;  /* 0x000000ffff0c7224 */ /* 0x000fe400078e000e */
[----:B------:R-:W-:Y:S02]  /*18e80*/  IMAD.MOV.U32 R11, RZ, RZ, R10 ;  /* 0x000000ffff0b7224 */ /* 0x000fe400078e000a */
[----:B------:R-:W-:Y:S02]  /*18e90*/  IMAD.MOV.U32 R6, RZ, RZ, R201 ;  /* 0x000000ffff067224 */ /* 0x000fe400078e00c9 */
[----:B------:R-:W-:-:S07]  /*18ea0*/  IMAD.MOV.U32 R15, RZ, RZ, R17 ;  /* 0x000000ffff0f7224 */ /* 0x000fce00078e0011 */
.L_x_1756:
[----:B------:R-:W-:Y:S01]  /*18eb0*/  ISETP.NE.AND P1, PT, R15, 0x1, PT ;  /* 0x000000010f00780c */ /* 0x000fe20003f25270 */
[----:B------:R-:W-:Y:S05]  /*18ec0*/  YIELD ;  /* 0x0000000000007946 */ /* 0x000fea0003800000 */
[----:B------:R-:W-:Y:S02]  /*18ed0*/  SEL R201, RZ, 0x1, P1 ;  /* 0x00000001ffc97807 */ /* 0x000fe40000800000 */
[----:B------:R-:W-:Y:S02]  /*18ee0*/  ISETP.NE.AND P1, PT, R218, RZ, PT ;  /* 0x000000ffda00720c */ /* 0x000fe40003f25270 */
[----:B------:R-:W-:-:S11]  /*18ef0*/  LOP3.LUT R201, R6, R201, RZ, 0x3c, !PT ;  /* 0x000000c906c97212 */ /* 0x000fd600078e3cff */
[----:B------:R-:W-:Y:S05]  /*18f00*/  @P1 BRA `(.L_x_1745) ;  /* 0x00000000003c1947 */ /* 0x000fea0003800000 */
[----:B------:R-:W-:Y:S05]  /*18f10*/  @!P0 BRA `(.L_x_1746) ;  /* 0x0000000000048947 */ /* 0x000fea0003800000 */
[----:B------:R-:W-:Y:S01]  /*18f20*/  BPT.TRAP 0x1 ;  /* 0x000000040000795c */ /* 0x000fe20000300000 */
.L_x_1746:
[----:B------:R-:W-:Y:S01]  /*18f30*/  VIADD R7, R15, 0x1 ;  /* 0x000000010f077836 */ /* 0x000fe20000000000 */
[----:B------:R-:W-:-:S04]  /*18f40*/  SHF.L.U32 R8, R201, 0x1f, RZ ;  /* 0x0000001fc9087819 */ /* 0x000fc800000006ff */
[----:B------:R-:W-:-:S04]  /*18f50*/  ISETP.NE.AND P2, PT, R7, 0x2, PT ;  /* 0x000000020700780c */ /* 0x000fc80003f45270 */
[----:B------:R-:W-:-:S05]  /*18f60*/  SEL R7, R7, RZ, P2 ;  /* 0x000000ff07077207 */ /* 0x000fca0001000000 */
[----:B------:R-:W-:-:S04]  /*18f70*/  IMAD R7, R7, 0x8, R16 ;  /* 0x0000000807077824 */ /* 0x000fc800078e0210 */
[----:B------:R0:W1:Y:S01]  /*18f80*/  SYNCS.PHASECHK.TRANS64.TRYWAIT P2, [R7+URZ+0x2a830], R8 ;  /* 0x02a83008070075a7 */ /* 0x000062000804017f */
[----:B------:R-:W-:Y:S05]  /*18f90*/  @!P0 BRA `(.L_x_1747) ;  /* 0x0000000000048947 */ /* 0x000fea0003800000 */
[----:B------:R-:W-:Y:S01]  /*18fa0*/  BPT.TRAP 0x1 ;  /* 0x000000040000795c */ /* 0x000fe20000300000 */
.L_x_1747:
[----:B------:R-:W-:Y:S04]  /*18fb0*/  BSSY B0, `(.L_x_1745) ;  /* 0x0000004000007945 */ /* 0x000fe80003800000 */
[----:B-1----:R-:W-:Y:S05]  /*18fc0*/  @P2 BRA `(.L_x_1748) ;  /* 0x0000000000082947 */ /* 0x002fea0003800000 */
[----:B------:R-:W1:Y:S02]  /*18fd0*/  SYNCS.PHASECHK.TRANS64.TRYWAIT P2, [R7+URZ+0x2a830], R8 ;  /* 0x02a83008070075a7 */ /* 0x000e64000804017f */
[----:B-1----:R-:W-:Y:S05]  /*18fe0*/  @!P2 BRA `(.L_x_1749) ;  /* 0x0000012c0060a947 */ /* 0x002fea0003800000 */
.L_x_1748:
[----:B------:R-:W-:Y:S05]  /*18ff0*/  BSYNC B0 ;  /* 0x0000000000007941 */ /* 0x000fea0003800000 */
.L_x_1745:
[----:B01----:R-:W0:Y:S01]  /*19000*/  S2R R7, SR_TID.X ;  /* 0x0000000000077919 */ /* 0x003e220000002100 */
[----:B------:R-:W-:Y:S01]  /*19010*/  VIADD R17, R15, 0x1 ;  /* 0x000000010f117836 */ /* 0x000fe20000000000 */
[----:B------:R-:W-:Y:S05]  /*19020*/  WARPSYNC.ALL ;  /* 0x0000000000007948 */ /* 0x000fea0003800000 */
[C---:B------:R-:W-:Y:S01]  /*19030*/  ISETP.NE.AND P2, PT, R17.reuse, 0x2, PT ;  /* 0x000000021100780c */ /* 0x040fe20003f45270 */
[----:B------:R-:W-:Y:S02]  /*19040*/  IMAD.MOV.U32 R9, RZ, RZ, -0x7fffffe0 ;  /* 0x80000020ff097424 */ /* 0x000fe400078e00ff */
[----:B------:R-:W-:Y:S01]  /*19050*/  IMAD.MOV.U32 R121, RZ, RZ, -0x7fffffe0 ;  /* 0x80000020ff797424 */ /* 0x000fe200078e00ff */
[----:B------:R-:W-:Y:S01]  /*19060*/  SEL R17, R17, RZ, P2 ;  /* 0x000000ff11117207 */ /* 0x000fe20001000000 */
[----:B------:R-:W-:Y:S01]  /*19070*/  IMAD.MOV.U32 R123, RZ, RZ, -0x7fffffe0 ;  /* 0x80000020ff7b7424 */ /* 0x000fe200078e00ff */
[----:B------:R-:W-:Y:S01]  /*19080*/  R2UR UR27, R9 ;  /* 0x00000000091b72ca */ /* 0x000fe200000e0000 */
[----:B------:R-:W-:Y:S01]  /*19090*/  IMAD.MOV.U32 R21, RZ, RZ, -0x7fffffe0 ;  /* 0x80000020ff157424 */ /* 0x000fe200078e00ff */
[----:B------:R-:W-:Y:S01]  /*190a0*/  R2UR UR7, R121 ;  /* 0x00000000790772ca */ /* 0x000fe200000e0000 */
[----:B------:R-:W-:Y:S01]  /*190b0*/  IMAD R8, R17, 0x600, R5 ;  /* 0x0000060011087824 */ /* 0x000fe200078e0205 */
[----:B------:R-:W-:-:S02]  /*190c0*/  R2UR UR15, R121 ;  /* 0x00000000790f72ca */ /* 0x000fc400000e0000 */
[----:B------:R-:W-:Y:S01]  /*190d0*/  R2UR UR19, R123 ;  /* 0x000000007b1372ca */ /* 0x000fe200000e0000 */
[C---:B------:R-:W-:Y:S01]  /*190e0*/  VIADD R120, R8.reuse, 0x2 ;  /* 0x0000000208787836 */ /* 0x040fe20000000000 */
[C---:B------:R-:W-:Y:S01]  /*190f0*/  R2UR UR26, R8.reuse ;  /* 0x00000000081a72ca */ /* 0x040fe200000e0000 */
[C---:B------:R-:W-:Y:S01]  /*19100*/  VIADD R122, R8.reuse, 0x400 ;  /* 0x00000400087a7836 */ /* 0x040fe20000000000 */
[----:B------:R-:W-:Y:S01]  /*19110*/  R2UR UR11, R21 ;  /* 0x00000000150b72ca */ /* 0x000fe200000e0000 */
[----:B------:R-:W-:Y:S01]  /*19120*/  VIADD R20, R8, 0x200 ;  /* 0x0000020008147836 */ /* 0x000fe20000000000 */
[----:B------:R-:W-:Y:S02]  /*19130*/  R2UR UR6, R120 ;  /* 0x00000000780672ca */ /* 0x000fe400000e0000 */
[C---:B------:R-:W-:Y:S01]  /*19140*/  IADD3 R120, R8.reuse, 0x202, RZ ;  /* 0x0000020208787810 */ /* 0x040fe20007ffe0ff */
[----:B------:R-:W-:Y:S01]  /*19150*/  VIADD R8, R8, 0x402 ;  /* 0x0000040208087836 */ /* 0x000fe20000000000 */
[----:B------:R-:W-:-:S02]  /*19160*/  R2UR UR18, R122 ;  /* 0x000000007a1272ca */ /* 0x000fc400000e0000 */
[----:B------:R-:W-:Y:S02]  /*19170*/  R2UR UR14, R120 ;  /* 0x00000000780e72ca */ /* 0x000fe400000e0000 */
[----:B0-----:R-:W-:Y:S02]  /*19180*/  SHF.R.U32.HI R7, RZ, 0x7, R7 ;  /* 0x00000007ff077819 */ /* 0x001fe40000011607 */
[----:B------:R-:W-:Y:S02]  /*19190*/  R2UR UR10, R20 ;  /* 0x00000000140a72ca */ /* 0x000fe400000e0000 */
[----:B------:R-:W-:Y:S01]  /*191a0*/  R2UR UR22, R8 ;  /* 0x00000000081672ca */ /* 0x000fe200000e0000 */
[----:B------:R-:W-:Y:S01]  /*191b0*/  VIADD R7, R7, 0x8 ;  /* 0x0000000807077836 */ /* 0x000fe20000000000 */
[----:B------:R-:W-:-:S04]  /*191c0*/  R2UR UR23, R9 ;  /* 0x00000000091772ca */ /* 0x000fc800000e0000 */
        /* <DEDUP_REMOVED lines=22> */
.L_x_1751:
[----:B------:R-:W-:Y:S01]  /*19330*/  SHF.L.U32 R6, R6, 0x1f, RZ ;  /* 0x0000001f06067819 */ /* 0x000fe200000006ff */
[----:B------:R-:W-:-:S04]  /*19340*/  IMAD R7, R15, 0x8, R16 ;  /* 0x000000080f077824 */ /* 0x000fc800078e0210 */
[----:B------:R0:W1:Y:S01]  /*19350*/  SYNCS.PHASECHK.TRANS64.TRYWAIT P1, [R7+URZ+0x2a850], R6 ;  /* 0x02a85006070075a7 */ /* 0x000062000802017f */
[----:B------:R-:W-:Y:S05]  /*19360*/  @!P0 BRA `(.L_x_1752) ;  /* 0x0000000000048947 */ /* 0x000fea0003800000 */
[----:B------:R-:W-:Y:S01]  /*19370*/  BPT.TRAP 0x1 ;  /* 0x000000040000795c */ /* 0x000fe20000300000 */
.L_x_1752:
[----:B-1----:R-:W-:Y:S05]  /*19380*/  @P1 BRA `(.L_x_1750) ;  /* 0x0000000000081947 */ /* 0x002fea0003800000 */
[----:B------:R-:W1:Y:S02]  /*19390*/  SYNCS.PHASECHK.TRANS64.TRYWAIT P1, [R7+URZ+0x2a850], R6 ;  /* 0x02a85006070075a7 */ /* 0x000e64000802017f */
[----:B-1----:R-:W-:Y:S05]  /*193a0*/  @!P1 BRA `(.L_x_1753) ;  /* 0x0000012800849947 */ /* 0x002fea0003800000 */
.L_x_1750:
[----:B01----:R-:W-:Y:S01]  /*193b0*/  VIADD R6, R16, 0x400 ;  /* 0x0000040010067836 */ /* 0x003fe20000000000 */
[----:B------:R-:W-:Y:S05]  /*193c0*/  WARPSYNC.ALL ;  /* 0x0000000000007948 */ /* 0x000fea0003800000 */
[----:B------:R-:W-:Y:S01]  /*193d0*/  SHF.R.U32.HI R6, RZ, 0x4, R6 ;  /* 0x00000004ff067819 */ /* 0x000fe20000011606 */
[----:B------:R-:W-:Y:S01]  /*193e0*/  IMAD.MOV.U32 R7, RZ, RZ, 0x40000040 ;  /* 0x40000040ff077424 */ /* 0x000fe200078e00ff */
[----:B------:R-:W-:Y:S01]  /*193f0*/  WARPGROUP.ARRIVE ;  /* 0x00000000000079c5 */ /* 0x000fe20000000000 */
[----:B------:R-:W-:Y:S01]  /*19400*/  IMAD.MOV.U32 R9, RZ, RZ, 0x40000040 ;  /* 0x40000040ff097424 */ /* 0x000fe200078e00ff */
[----:B------:R-:W-:-:S04]  /*19410*/  LOP3.LUT R6, R6, 0x3fff, RZ, 0xc0, !PT ;  /* 0x00003fff06067812 */ /* 0x000fc800078ec0ff */
[----:B------:R-:W0:Y:S01]  /*19420*/  S2R R10, SR_TID.X ;  /* 0x00000000000a7919 */ /* 0x000e220000002100 */
[----:B------:R-:W-:Y:S01]  /*19430*/  R2UR UR7, R7 ;  /* 0x00000000070772ca */ /* 0x000fe200000e0000 */
[----:B------:R-:W-:Y:S01]  /*19440*/  IMAD.MOV.U32 R7, RZ, RZ, 0x40000040 ;  /* 0x40000040ff077424 */ /* 0x000fe200078e00ff */
        /* <DEDUP_REMOVED lines=29> */
.L_x_1754:
[C---:B0-----:R-:W-:Y:S01]  /*19620*/  FMUL.FTZ R6, R2.reuse, R120 ;  /* 0x0000007802067220 */ /* 0x041fe20000410000 */
[C---:B------:R-:W-:Y:S01]  /*19630*/  FMUL.FTZ R7, R2.reuse, R121 ;  /* 0x0000007902077220 */ /* 0x040fe20000410000 */
[C---:B------:R-:W-:Y:S01]  /*19640*/  FMUL.FTZ R20, R2.reuse, R124 ;  /* 0x0000007c02147220 */ /* 0x040fe20000410000 */
[----:B------:R-:W-:Y:S02]  /*19650*/  IMAD R10, R17, 0x8, R16 ;  /* 0x00000008110a7824 */ /* 0x000fe400078e0210 */
[----:B------:R-:W-:Y:S01]  /*19660*/  FMUL.FTZ R21, R2, R125 ;  /* 0x0000007d02157220 */ /* 0x000fe20000410000 */
[----:B------:R-:W-:Y:S01]  /*19670*/  IMAD.U32 R14, RZ, RZ, UR38 ;  /* 0x00000026ff0e7e24 */ /* 0x000fe2000f8e00ff */
[----:B------:R-:W0:Y:S01]  /*19680*/  MUFU.TANH R6, R6 ;  /* 0x0000000600067308 */ /* 0x000e220000002400 */
[----:B------:R-:W-:Y:S02]  /*19690*/  VIADD R10, R10, 0x2a840 ;  /* 0x0002a8400a0a7836 */ /* 0x000fe40000000000 */
[C---:B------:R-:W-:Y:S01]  /*196a0*/  FMUL.FTZ R8, R2.reuse, R122 ;  /* 0x0000007a02087220 */ /* 0x040fe20000410000 */
[C---:B------:R-:W-:Y:S01]  /*196b0*/  FMUL.FTZ R122, R2.reuse, R128 ;  /* 0x00000080027a7220 */ /* 0x040fe20000410000 */
[C---:B------:R-:W-:Y:S01]  /*196c0*/  FMUL.FTZ R9, R2.reuse, R123 ;  /* 0x0000007b02097220 */ /* 0x040fe20000410000 */
[----:B------:R-:W-:Y:S01]  /*196d0*/  FMUL.FTZ R123, R2, R129 ;  /* 0x00000081027b7220 */ /* 0x000fe20000410000 */
[----:B------:R-:W-:Y:S01]  /*196e0*/  PRMT R10, R14, 0x654, R10 ;  /* 0x000006540e0a7816 */ /* 0x000fe2000000000a */
[C---:B------:R-:W-:Y:S01]  /*196f0*/  FMUL.FTZ R120, R2.reuse, R126 ;  /* 0x0000007e02787220 */ /* 0x040fe20000410000 */
[----:B------:R-:W1:Y:S01]  /*19700*/  MUFU.TANH R7, R7 ;  /* 0x0000000700077308 */ /* 0x000e620000002400 */
[C---:B------:R-:W-:Y:S01]  /*19710*/  FMUL.FTZ R126, R2.reuse, R132 ;  /* 0x00000084027e7220 */ /* 0x040fe20000410000 */
[----:B------:R0:W-:Y:S01]  /*19720*/  SYNCS.ARRIVE.TRANS64.RED.A1T0 RZ, [R10+URZ], RZ ;  /* 0x000000ff0aff79a7 */ /* 0x0001e2000810043f */
[C---:B------:R-:W-:Y:S01]  /*19730*/  FMUL.FTZ R121, R2.reuse, R127 ;  /* 0x0000007f02797220 */ /* 0x040fe20000410000 */
[C---:B------:R-:W-:Y:S01]  /*19740*/  FMUL.FTZ R127, R2.reuse, R133 ;  /* 0x00000085027f7220 */ /* 0x040fe20000410000 */
[C---:B------:R-:W-:Y:S01]  /*19750*/  FMUL.FTZ R128, R2.reuse, R136 ;  /* 0x0000008802807220 */ /* 0x040fe20000410000 */
[C---:B------:R-:W-:Y:S01]  /*19760*/  FMUL.FTZ R129, R2.reuse, R137 ;  /* 0x0000008902817220 */ /* 0x040fe20000410000 */
[C---:B------:R-:W-:Y:S01]  /*19770*/  FMUL.FTZ R124, R2.reuse, R130 ;  /* 0x00000082027c7220 */ /* 0x040fe20000410000 */
[----:B------:R-:W2:Y:S01]  /*19780*/  MUFU.TANH R20, R20 ;  /* 0x0000001400147308 */ /* 0x000ea20000002400 */
[----:B------:R-:W-:Y:S01]  /*19790*/  FMUL.FTZ R130, R2, R140 ;  /* 0x0000008c02827220 */ /* 0x000fe20000410000 */
[----:B0-----:R-:W-:Y:S01]  /*197a0*/  FMNMX.FTZ R10, R6, R11, !PT ;  /* 0x0000000b060a7209 */ /* 0x001fe20007810000 */
        /* <DEDUP_REMOVED lines=63> */
[----:B------:R-:W-:Y:S01]  /*19ba0*/  FMUL.FTZ R178, R2, R183 ;  /* 0x000000b702b27220 */ /* 0x000fe20000410000 */
[----:B------:R-:W-:-:S05]  /*19bb0*/  UMOV UR35, UR30 ;  /* 0x0000001e00237c82 */ /* 0x000fca0008000000 */
        /* <DEDUP_REMOVED lines=45> */
[----:B-1----:R-:W-:-:S05]  /*19e90*/  FMNMX.FTZ R14, R169, R10, !PT ;  /* 0x0000000aa90e7209 */ /* 0x002fca0007810000 */
[----:B------:R-:W1:Y:S02]  /*19ea0*/  SHFL.BFLY PT, R10, R14, 0x2, 0x1f ;  /* 0x0c401f000e0a7f89 */ /* 0x000e6400000e0000 */
[----:B------:R-:W3:Y:S08]  /*19eb0*/  MUFU.TANH R120, R120 ;  /* 0x0000007800787308 */ /* 0x000ef00000002400 */
[----:B------:R-:W4:Y:S08]  /*19ec0*/  MUFU.TANH R121, R121 ;  /* 0x0000007900797308 */ /* 0x000f300000002400 */
[----:B------:R-:W5:Y:S01]  /*19ed0*/  MUFU.TANH R124, R124 ;  /* 0x0000007c007c7308 */ /* 0x000f620000002400 */
[----:B-1----:R-:W-:-:S07]  /*19ee0*/  FMNMX.FTZ R10, R14, R10, !PT ;  /* 0x0000000a0e0a7209 */ /* 0x002fce0007810000 */
[----:B------:R-:W1:Y:S01]  /*19ef0*/  MUFU.TANH R125, R125 ;  /* 0x0000007d007d7308 */ /* 0x000e620000002400 */
[----:B------:R-:W2:Y:S07]  /*19f00*/  SHFL.BFLY PT, R14, R10, 0x1, 0x1f ;  /* 0x0c201f000a0e7f89 */ /* 0x000eae00000e0000 */
[----:B------:R-:W1:Y:S08]  /*19f10*/  MUFU.TANH R134, R134 ;  /* 0x0000008600867308 */ /* 0x000e700000002400 */
[----:B------:R-:W1:Y:S08]  /*19f20*/  MUFU.TANH R135, R135 ;  /* 0x0000008700877308 */ /* 0x000e700000002400 */
[----:B------:R-:W1:Y:S01]  /*19f30*/  MUFU.TANH R138, R138 ;  /* 0x0000008a008a7308 */ /* 0x000e620000002400 */
[----:B--2---:R-:W-:-:S02]  /*19f40*/  FMNMX.FTZ R10, R10, R14, !PT ;  /* 0x0000000e0a0a7209 */ /* 0x004fc40007810000 */
[----:B------:R-:W-:-:S05]  /*19f50*/  FMNMX.FTZ R14, R8, R12, !PT ;  /* 0x0000000c080e7209 */ /* 0x000fca0007810000 */
[----:B------:R-:W2:Y:S01]  /*19f60*/  MUFU.TANH R139, R139 ;  /* 0x0000008b008b7308 */ /* 0x000ea20000002400 */
[----:B0-----:R-:W-:Y:S01]  /*19f70*/  FMNMX.FTZ R14, R9, R14, !PT ;  /* 0x0000000e090e7209 */ /* 0x001fe20007810000 */
[----:B------:R-:W-:-:S03]  /*19f80*/  FADD.FTZ R11, -R10, R11 ;  /* 0x0000000b0a0b7221 */ /* 0x000fc60000010100 */
[----:B---3--:R-:W-:Y:S01]  /*19f90*/  FMNMX.FTZ R14, R120, R14, !PT ;  /* 0x0000000e780e7209 */ /* 0x008fe20007810000 */
[----:B------:R-:W-:Y:S02]  /*19fa0*/  FMUL.FTZ R11, R11, UR35 ;  /* 0x000000230b0b7c20 */ /* 0x000fe40008410000 */
[----:B------:R-:W0:Y:S01]  /*19fb0*/  MUFU.TANH R142, R142 ;  /* 0x0000008e008e7308 */ /* 0x000e220000002400 */
[----:B----4-:R-:W-:-:S04]  /*19fc0*/  FMNMX.FTZ R14, R121, R14, !PT ;  /* 0x0000000e790e7209 */ /* 0x010fc80007810000 */
[----:B-----5:R-:W-:-:S03]  /*19fd0*/  FMNMX.FTZ R14, R124, R14, !PT ;  /* 0x0000000e7c0e7209 */ /* 0x020fc60007810000 */
[----:B------:R-:W3:Y:S01]  /*19fe0*/  MUFU.TANH R143, R143 ;  /* 0x0000008f008f7308 */ /* 0x000ee20000002400 */
[----:B-1----:R-:W-:-:S04]  /*19ff0*/  FMNMX.FTZ R14, R125, R14, !PT ;  /* 0x0000000e7d0e7209 */ /* 0x002fc80007810000 */
[----:B------:R-:W-:-:S03]  /*1a000*/  FMNMX.FTZ R14, R134, R14, !PT ;  /* 0x0000000e860e7209 */ /* 0x000fc60007810000 */
[----:B------:R-:W1:Y:S01]  /*1a010*/  MUFU.TANH R146, R146 ;  /* 0x0000009200927308 */ /* 0x000e620000002400 */
[----:B------:R-:W-:-:S04]  /*1a020*/  FMNMX.FTZ R14, R135, R14, !PT ;  /* 0x0000000e870e7209 */ /* 0x000fc80007810000 */
[----:B------:R-:W-:-:S03]  /*1a030*/  FMNMX.FTZ R14, R138, R14, !PT ;  /* 0x0000000e8a0e7209 */ /* 0x000fc60007810000 */
[----:B------:R-:W4:Y:S01]  /*1a040*/  MUFU.TANH R147, R147 ;  /* 0x0000009300937308 */ /* 0x000f220000002400 */
[----:B--2---:R-:W-:-:S04]  /*1a050*/  FMNMX.FTZ R14, R139, R14, !PT ;  /* 0x0000000e8b0e7209 */ /* 0x004fc80007810000 */
[----:B0-----:R-:W-:-:S03]  /*1a060*/  FMNMX.FTZ R14, R142, R14, !PT ;  /* 0x0000000e8e0e7209 */ /* 0x001fc60007810000 */
[----:B------:R-:W0:Y:S01]  /*1a070*/  MUFU.TANH R150, R150 ;  /* 0x0000009600967308 */ /* 0x000e220000002400 */
[----:B---3--:R-:W-:-:S04]  /*1a080*/  FMNMX.FTZ R14, R143, R14, !PT ;  /* 0x0000000e8f0e7209 */ /* 0x008fc80007810000 */
[----:B-1----:R-:W-:-:S03]  /*1a090*/  FMNMX.FTZ R14, R146, R14, !PT ;  /* 0x0000000e920e7209 */ /* 0x002fc60007810000 */
[----:B------:R-:W1:Y:S01]  /*1a0a0*/  MUFU.TANH R151, R151 ;  /* 0x0000009700977308 */ /* 0x000e620000002400 */
[----:B----4-:R-:W-:-:S07]  /*1a0b0*/  FMNMX.FTZ R14, R147, R14, !PT ;  /* 0x0000000e930e7209 */ /* 0x010fce0007810000 */
        /* <DEDUP_REMOVED lines=32> */
[----:B------:R-:W-:Y:S01]  /*1a2c0*/  MUFU.EX2 R11, R11 ;  /* 0x0000000b000b7308 */ /* 0x000fe20000000800 */
[----:B-1----:R-:W-:-:S04]  /*1a2d0*/  FMNMX.FTZ R14, R176, R14, !PT ;  /* 0x0000000eb00e7209 */ /* 0x002fc80007810000 */
[----:B--2---:R-:W-:-:S05]  /*1a2e0*/  FMNMX.FTZ R14, R178, R14, !PT ;  /* 0x0000000eb20e7209 */ /* 0x004fca0007810000 */
[----:B------:R-:W0:Y:S02]  /*1a2f0*/  SHFL.BFLY PT, R177, R14, 0x2, 0x1f ;  /* 0x0c401f000eb17f89 */ /* 0x000e2400000e0000 */
[----:B0-----:R-:W-:-:S05]  /*1a300*/  FMNMX.FTZ R14, R14, R177, !PT ;  /* 0x000000b10e0e7209 */ /* 0x001fca0007810000 */
[----:B------:R-:W0:Y:S02]  /*1a310*/  SHFL.BFLY PT, R177, R14, 0x1, 0x1f ;  /* 0x0c201f000eb17f89 */ /* 0x000e2400000e0000 */
[----:B0-----:R-:W-:Y:S01]  /*1a320*/  FMNMX.FTZ R14, R14, R177, !PT ;  /* 0x000000b10e0e7209 */ /* 0x001fe20007810000 */
[----:B------:R-:W-:-:S04]  /*1a330*/  IMAD.U32 R177, RZ, RZ, UR35 ;  /* 0x00000023ffb17e24 */ /* 0x000fc8000f8e00ff */
[----:B------:R-:W-:Y:S01]  /*1a340*/  FFMA.FTZ R177, R10, R177, -8 ;  /* 0xc10000000ab17423 */ /* 0x000fe200000100b1 */
        /* <DEDUP_REMOVED lines=33> */
[----:B------:R-:W-:Y:S01]  /*1a560*/  MOV R177, UR35 ;  /* 0x0000002300b17c02 */ /* 0x000fe20008000f00 */
[----:B------:R-:W-:Y:S01]  /*1a570*/  FMUL.FTZ R12, R12, UR35 ;  /* 0x000000230c0c7c20 */ /* 0x000fe20008410000 */
[----:B------:R-:W0:Y:S03]  /*1a580*/  MUFU.EX2 R6, R6 ;  /* 0x0000000600067308 */ /* 0x000e260000000800 */
[----:B------:R-:W-:-:S04]  /*1a590*/  FFMA.FTZ R177, R14, R177, -8 ;  /* 0xc10000000eb17423 */ /* 0x000fc800000100b1 */
        /* <DEDUP_REMOVED lines=38> */
[----:B------:R-:W-:Y:S01]  /*1a800*/  FFMA.FTZ R177, R178, UR35, -R177 ;  /* 0x00000023b2b17c23 */ /* 0x000fe200080108b1 */
[----:B0-----:R-:W-:-:S03]  /*1a810*/  FADD.FTZ R4, R7, R4 ;  /* 0x0000000407047221 */ /* 0x001fc60000010000 */
        /* <DEDUP_REMOVED lines=122> */
.L_x_1755:
[----:B------:R-:W-:Y:S01]  /*1afc0*/  IMAD R15, R15, 0x8, R16 ;  /* 0x000000080f0f7824 */ /* 0x000fe200078e0210 */
[----:B------:R-:W-:Y:S01]  /*1afd0*/  ISETP.GT.AND P1, PT, R0, R13, PT ;  /* 0x0000000d0000720c */ /* 0x000fe20003f24270 */
[----:B------:R-:W-:Y:S01]  /*1afe0*/  IMAD.U32 R178, RZ, RZ, UR38 ;  /* 0x00000026ffb27e24 */ /* 0x000fe2000f8e00ff */
[----:B------:R-:W-:Y:S01]  /*1aff0*/  F2FP.SATFINITE.E4M3.F32.PACK_AB_MERGE_C R20, R21, R20, RZ ;  /* 0x000000141514723e */ /* 0x000fe200048070ff */
[----:B------:R-:W-:Y:S01]  /*1b000*/  VIADD R15, R15, 0x2a860 ;  /* 0x0002a8600f0f7836 */ /* 0x000fe20000000000 */
[----:B------:R-:W-:Y:S01]  /*1b010*/  F2FP.SATFINITE.E4M3.F32.PACK_AB_MERGE_C R120, R121, R120, RZ ;  /* 0x000000787978723e */ /* 0x000fe200048070ff */
[-C--:B------:R-:W-:Y:S01]  /*1b020*/  FMUL.FTZ R24, R24, R11.reuse ;  /* 0x0000000b18187220 */ /* 0x080fe20000410000 */
[----:B------:R-:W-:Y:S01]  /*1b030*/  F2FP.SATFINITE.E4M3.F32.PACK_AB_MERGE_C R126, R127, R126, RZ ;  /* 0x0000007e7f7e723e */ /* 0x000fe200048070ff */
[-C--:B------:R-:W-:Y:S01]  /*1b040*/  FMUL.FTZ R25, R25, R11.reuse ;  /* 0x0000000b19197220 */ /* 0x080fe20000410000 */
[----:B------:R-:W-:Y:S01]  /*1b050*/  PRMT R15, R178, 0x654, R15 ;  /* 0x00000654b20f7816 */ /* 0x000fe2000000000f */
[-C--:B------:R-:W-:Y:S01]  /*1b060*/  FMUL.FTZ R28, R28, R11.reuse ;  /* 0x0000000b1c1c7220 */ /* 0x080fe20000410000 */
[----:B------:R-:W-:Y:S01]  /*1b070*/  F2FP.SATFINITE.E4M3.F32.PACK_AB_MERGE_C R134, R135, R134, RZ ;  /* 0x000000868786723e */ /* 0x000fe200048070ff */
[-C--:B------:R-:W-:Y:S01]  /*1b080*/  FMUL.FTZ R29, R29, R11.reuse ;  /* 0x0000000b1d1d7220 */ /* 0x080fe20000410000 */
[----:B------:R-:W-:Y:S01]  /*1b090*/  F2FP.SATFINITE.E4M3.F32.PACK_AB_MERGE_C R130, R131, R130, RZ ;  /* 0x000000828382723e */ /* 0x000fe200048070ff */
[----:B------:R0:W-:Y:S01]  /*1b0a0*/  SYNCS.ARRIVE.TRANS64.RED.A1T0 RZ, [R15+URZ], RZ ;  /* 0x000000ff0fff79a7 */ /* 0x0001e2000810043f */
        /* <DEDUP_REMOVED lines=110> */
[----:B------:R-:W-:Y:S01]  /*1b790*/  F2FP.SATFINITE.E4M3.F32.PACK_AB_MERGE_C R192, R129, R128, R130 ;  /* 0x0000008081c0723e */ /* 0x000fe20004807082 */
[----:B------:R-:W-:Y:S01]  /*1b7a0*/  IMAD.MOV.U32 R6, RZ, RZ, R201 ;  /* 0x000000ffff067224 */ /* 0x000fe200078e00c9 */
[----:B------:R-:W-:Y:S01]  /*1b7b0*/  F2FP.SATFINITE.E4M3.F32.PACK_AB_MERGE_C R193, R139, R138, R142 ;  /* 0x0000008a8bc1723e */ /* 0x000fe2000480708e */
[----:B0-----:R-:W-:Y:S01]  /*1b7c0*/  IMAD.MOV.U32 R15, RZ, RZ, R17 ;  /* 0x000000ffff0f7224 */ /* 0x001fe200078e0011 */
        /* <DEDUP_REMOVED lines=9> */
[----:B------:R-:W-:Y:S01]  /*1b860*/  F2FP.SATFINITE.E4M3.F32.PACK_AB_MERGE_C R187, R175, R174, R176 ;  /* 0x000000aeafbb723e */ /* 0x000fe200048070b0 */
[----:B------:R-:W-:Y:S06]  /*1b870*/  @P1 BRA `(.L_x_1756) ;  /* 0xffffffd4008c1947 */ /* 0x000fec000383ffff */
.L_x_1744:
[----:B------:R-:W-:-:S13]  /*1b880*/  ISETP.GE.AND P1, PT, R0, R229, PT ;  /* 0x000000e50000720c */ /* 0x000fda0003f26270 */
[----:B------:R-:W-:Y:S05]  /*1b890*/  @!P1 BRA `(.L_x_1757) ;  /* 0x00000038009c9947 */ /* 0x000fea0003800000 */
[----:B------:R-:W-:Y:S02]  /*1b8a0*/  IMAD.MOV.U32 R11, RZ, RZ, R14 ;  /* 0x000000ffff0b7224 */ /* 0x000fe400078e000e */
[----:B------:R-:W-:Y:S02]  /*1b8b0*/  IMAD.MOV.U32 R12, RZ, RZ, R10 ;  /* 0x000000ffff0c7224 */ /* 0x000fe400078e000a */
[----:B------:R-:W-:Y:S02]  /*1b8c0*/  IMAD.MOV.U32 R6, RZ, RZ, R201 ;  /* 0x000000ffff067224 */ /* 0x000fe400078e00c9 */
[----:B------:R-:W-:-:S07]  /*1b8d0*/  IMAD.MOV.U32 R13, RZ, RZ, R17 ;  /* 0x000000ffff0d7224 */ /* 0x000fce00078e0011 */
.L_x_1777:
        /* <DEDUP_REMOVED lines=8> */
.L_x_1759:
        /* <DEDUP_REMOVED lines=8> */
.L_x_1760:
[----:B------:R-:W-:Y:S04]  /*1b9e0*/  BSSY B0, `(.L_x_1758) ;  /* 0x0000004000007945 */ /* 0x000fe80003800000 */
[----:B-1----:R-:W-:Y:S05]  /*1b9f0*/  @P2 BRA `(.L_x_1761) ;  /* 0x0000000000082947 */ /* 0x002fea0003800000 */
[----:B------:R-:W1:Y:S02]  /*1ba00*/  SYNCS.PHASECHK.TRANS64.TRYWAIT P2, [R7+URZ+0x2a830], R8 ;  /* 0x02a83008070075a7 */ /* 0x000e64000804017f */
[----:B-1----:R-:W-:Y:S05]  /*1ba10*/  @!P2 BRA `(.L_x_1762) ;  /* 0x0000010000fca947 */ /* 0x002fea0003800000 */
.L_x_1761:
[----:B------:R-:W-:Y:S05]  /*1ba20*/  BSYNC B0 ;  /* 0x0000000000007941 */ /* 0x000fea0003800000 */
.L_x_1758:
[----:B01----:R-:W0:Y:S01]  /*1ba30*/  S2R R7, SR_TID.X ;  /* 0x0000000000077919 */ /* 0x003e220000002100 */
[----:B------:R-:W-:Y:S01]  /*1ba40*/  VIADD R17, R13, 0x1 ;  /* 0x000000010d117836 */ /* 0x000fe20000000000 */
[----:B------:R-:W-:Y:S05]  /*1ba50*/  WARPSYNC.ALL ;  /* 0x0000000000007948 */ /* 0x000fea0003800000 */
[C---:B------:R-:W-:Y:S01]  /*1ba60*/  ISETP.NE.AND P2, PT, R17.reuse, 0x2, PT ;  /* 0x000000021100780c */ /* 0x040fe20003f45270 */
[----:B------:R-:W-:Y:S01]  /*1ba70*/  IMAD.MOV.U32 R121, RZ, RZ, -0x7fffffe0 ;  /* 0x80000020ff797424 */ /* 0x000fe200078e00ff */
[----:B------:R-:W-:Y:S01]  /*1ba80*/  MOV R9, 0x80000020 ;  /* 0x8000002000097802 */ /* 0x000fe20000000f00 */
[----:B------:R-:W-:Y:S01]  /*1ba90*/  IMAD.MOV.U32 R21, RZ, RZ, -0x7fffffe0 ;  /* 0x80000020ff157424 */ /* 0x000fe200078e00ff */
[----:B------:R-:W-:Y:S01]  /*1baa0*/  SEL R17, R17, RZ, P2 ;  /* 0x000000ff11117207 */ /* 0x000fe20001000000 */
[----:B------:R-:W-:Y:S01]  /*1bab0*/  IMAD.MOV.U32 R15, RZ, RZ, -0x7fffffe0 ;  /* 0x80000020ff0f7424 */ /* 0x000fe200078e00ff */
[----:B------:R-:W-:-:S02]  /*1bac0*/  R2UR UR27, R9 ;  /* 0x00000000091b72ca */ /* 0x000fc400000e0000 */
[----:B------:R-:W-:Y:S01]  /*1bad0*/  R2UR UR19, R121 ;  /* 0x00000000791372ca */ /* 0x000fe200000e0000 */
[----:B------:R-:W-:Y:S01]  /*1bae0*/  IMAD R8, R17, 0x600, R5 ;  /* 0x0000060011087824 */ /* 0x000fe200078e0205 */
[----:B------:R-:W-:Y:S02]  /*1baf0*/  R2UR UR7, R21 ;  /* 0x00000000150772ca */ /* 0x000fe400000e0000 */
[----:B------:R-:W-:Y:S01]  /*1bb00*/  R2UR UR11, R15 ;  /* 0x000000000f0b72ca */ /* 0x000fe200000e0000 */
[C---:B------:R-:W-:Y:S01]  /*1bb10*/  VIADD R120, R8.reuse, 0x400 ;  /* 0x0000040008787836 */ /* 0x040fe20000000000 */
[C---:B------:R-:W-:Y:S01]  /*1bb20*/  R2UR UR26, R8.reuse ;  /* 0x00000000081a72ca */ /* 0x040fe200000e0000 */
[C---:B------:R-:W-:Y:S01]  /*1bb30*/  VIADD R20, R8.reuse, 0x2 ;  /* 0x0000000208147836 */ /* 0x040fe20000000000 */
[----:B------:R-:W-:Y:S01]  /*1bb40*/  R2UR UR15, R21 ;  /* 0x00000000150f72ca */ /* 0x000fe200000e0000 */
[----:B------:R-:W-:Y:S01]  /*1bb50*/  VIADD R14, R8, 0x200 ;  /* 0x00000200080e7836 */ /* 0x000fe20000000000 */
[----:B------:R-:W-:-:S02]  /*1bb60*/  R2UR UR18, R120 ;  /* 0x00000000781272ca */ /* 0x000fc400000e0000 */
[----:B------:R-:W-:Y:S01]  /*1bb70*/  R2UR UR6, R20 ;  /* 0x00000000140672ca */ /* 0x000fe200000e0000 */
[----:B------:R-:W-:Y:S01]  /*1bb80*/  VIADD R20, R8, 0x202 ;  /* 0x0000020208147836 */ /* 0x000fe20000000000 */
[----:B------:R-:W-:Y:S01]  /*1bb90*/  R2UR UR10, R14 ;  /* 0x000000000e0a72ca */ /* 0x000fe200000e0000 */
[----:B------:R-:W-:Y:S01]  /*1bba0*/  VIADD R8, R8, 0x402 ;  /* 0x0000040208087836 */ /* 0x000fe20000000000 */
[----:B------:R-:W-:Y:S02]  /*1bbb0*/  R2UR UR23, R9 ;  /* 0x00000000091772ca */ /* 0x000fe400000e0000 */
[----:B0-----:R-:W-:Y:S02]  /*1bbc0*/  SHF.R.U32.HI R7, RZ, 0x7, R7 ;  /* 0x00000007ff077819 */ /* 0x001fe40000011607 */
[----:B------:R-:W-:Y:S02]  /*1bbd0*/  R2UR UR14, R20 ;  /* 0x00000000140e72ca */ /* 0x000fe400000e0000 */
[----:B------:R-:W-:Y:S01]  /*1bbe0*/  R2UR UR22, R8 ;  /* 0x00000000081672ca */ /* 0x000fe200000e0000 */
[----:B------:R-:W-:-:S05]  /*1bbf0*/  VIADD R7, R7, 0x8 ;  /* 0x0000000807077836 */ /* 0x000fca0000000000 */
        /* <DEDUP_REMOVED lines=22> */
.L_x_1764:
[----:B------:R-:W-:Y:S01]  /*1bd60*/  SHF.L.U32 R6, R6, 0x1f, RZ ;  /* 0x0000001f06067819 */ /* 0x000fe200000006ff */
[----:B------:R-:W-:-:S04]  /*1bd70*/  IMAD R7, R13, 0x8, R16 ;  /* 0x000000080d077824 */ /* 0x000fc800078e0210 */
[----:B------:R0:W1:Y:S01]  /*1bd80*/  SYNCS.PHASECHK.TRANS64.TRYWAIT P1, [R7+URZ+0x2a850], R6 ;  /* 0x02a85006070075a7 */ /* 0x000062000802017f */
[----:B------:R-:W-:Y:S05]  /*1bd90*/  @!P0 BRA `(.L_x_1765) ;  /* 0x0000000000048947 */ /* 0x000fea0003800000 */
[----:B------:R-:W-:Y:S01]  /*1bda0*/  BPT.TRAP 0x1 ;  /* 0x000000040000795c */ /* 0x000fe20000300000 */
.L_x_1765:
[----:B-1----:R-:W-:Y:S05]  /*1bdb0*/  @P1 BRA `(.L_x_1763) ;  /* 0x0000000000081947 */ /* 0x002fea0003800000 */
[----:B------:R-:W1:Y:S02]  /*1bdc0*/  SYNCS.PHASECHK.TRANS64.TRYWAIT P1, [R7+URZ+0x2a850], R6 ;  /* 0x02a85006070075a7 */ /* 0x000e64000802017f */
[----:B-1----:R-:W-:Y:S05]  /*1bdd0*/  @!P1 BRA `(.L_x_1766) ;  /* 0x0000010000209947 */ /* 0x002fea0003800000 */
.L_x_1763:
        /* <DEDUP_REMOVED lines=39> */
.L_x_1767:
[----:B------:R-:W1:Y:S01]  /*1c050*/  @P4 LDC R8, c[0x0][0x44c] ;  /* 0x00011300ff084b82 */ /* 0x000e620000000800 */
[----:B0-----:R-:W-:Y:S02]  /*1c060*/  IMAD.IADD R6, R227, 0x1, R212 ;  /* 0x00000001e3067824 */ /* 0x001fe400078e02d4 */
[C---:B------:R-:W-:Y:S01]  /*1c070*/  FMUL.FTZ R9, R2.reuse, R122 ;  /* 0x0000007a02097220 */ /* 0x040fe20000410000 */
[----:B------:R-:W-:Y:S01]  /*1c080*/  LEA R122, R17, R16, 0x3 ;  /* 0x00000010117a7211 */ /* 0x000fe200078e18ff */
[C---:B------:R-:W-:Y:S01]  /*1c090*/  FMUL.FTZ R14, R2.reuse, R123 ;  /* 0x0000007b020e7220 */ /* 0x040fe20000410000 */
[----:B------:R-:W-:Y:S02]  /*1c0a0*/  IMAD.U32 R123, RZ, RZ, UR38 ;  /* 0x00000026ff7b7e24 */ /* 0x000fe4000f8e00ff */
[C---:B------:R-:W-:Y:S01]  /*1c0b0*/  FMUL.FTZ R20, R2.reuse, R125 ;  /* 0x0000007d02147220 */ /* 0x040fe20000410000 */
[----:B------:R-:W-:Y:S01]  /*1c0c0*/  FMUL.FTZ R15, R2, R126 ;  /* 0x0000007e020f7220 */ /* 0x000fe20000410000 */
[----:B------:R-:W0:Y:S01]  /*1c0d0*/  @P4 LDC R7, c[0x0][0x450] ;  /* 0x00011400ff074b82 */ /* 0x000e220000000800 */
[----:B------:R-:W-:-:S02]  /*1c0e0*/  VIADD R122, R122, 0x2a840 ;  /* 0x0002a8407a7a7836 */ /* 0x000fc40000000000 */
        /* <DEDUP_REMOVED lines=39> */
[----:B--2---:R-:W0:Y:S01]  /*1c360*/  SHFL.IDX PT, R122, R6, RZ, 0x1c1f ;  /* 0x001c1fff067a7589 */ /* 0x004e2200000e0000 */
        /* <DEDUP_REMOVED lines=26> */
[----:B------:R-:W-:Y:S01]  /*1c510*/  FMUL.FTZ R175, R2, R183 ;  /* 0x000000b702af7220 */ /* 0x000fe20000410000 */
[----:B------:R-:W-:Y:S01]  /*1c520*/  IMAD R123, R204, -0x2, R123 ;  /* 0xfffffffecc7b7824 */ /* 0x000fe200078e027b */
[----:B------:R-:W1:Y:S04]  /*1c530*/  MUFU.TANH R7, R7 ;  /* 0x0000000700077308 */ /* 0x000e680000002400 */
[----:B------:R-:W-:-:S04]  /*1c540*/  IADD3 R123, -R202, R123, R203 ;  /* 0x0000007bca7b7210 */ /* 0x000fc80007ffe1cb */
[----:B------:R-:W2:Y:S01]  /*1c550*/  MUFU.TANH R8, R8 ;  /* 0x0000000800087308 */ /* 0x000ea20000002400 */
[C---:B------:R-:W-:Y:S02]  /*1c560*/  VIADD R179, R123.reuse, UR33 ;  /* 0x000000217bb37c36 */ /* 0x040fe40008000000 */
[----:B------:R-:W-:Y:S02]  /*1c570*/  VIADD R180, R123, UR41 ;  /* 0x000000297bb47c36 */ /* 0x000fe40008000000 */
[--C-:B0-----:R-:W-:Y:S02]  /*1c580*/  IMAD.IADD R181, R179, 0x1, R122.reuse ;  /* 0x00000001b3b57824 */ /* 0x101fe400078e027a */
[----:B------:R-:W-:Y:S01]  /*1c590*/  IMAD.IADD R182, R180, 0x1, R122 ;  /* 0x00000001b4b67824 */ /* 0x000fe200078e027a */
[----:B------:R-:W0:Y:S08]  /*1c5a0*/  MUFU.TANH R9, R9 ;  /* 0x0000000900097308 */ /* 0x000e300000002400 */
        /* <DEDUP_REMOVED lines=74> */
.L_x_1770:
[----:B------:R-:W-:-:S05]  /*1ca50*/  IMAD.U32 R184, RZ, RZ, UR29 ;  /* 0x0000001dffb87e24 */ /* 0x000fca000f8e00ff */
[----:B------:R-:W-:-:S13]  /*1ca60*/  ISETP.NE.AND P1, PT, R184, 0x1, PT ;  /* 0x00000001b800780c */ /* 0x000fda0003f25270 */
[----:B------:R-:W1:Y:S02]  /*1ca70*/  @P1 LDC.64 R122, c[0x0][0x9e8] ;  /* 0x00027a00ff7a1b82 */ /* 0x000e640000000a00 */
[----:B-1----:R-:W-:-:S05]  /*1ca80*/  @P1 IMAD.HI.U32 R122, R183, R122, RZ ;  /* 0x0000007ab77a1227 */ /* 0x002fca00078e00ff */
[----:B------:R-:W-:-:S07]  /*1ca90*/  @P1 SHF.R.U32.HI R183, RZ, R123, R122 ;  /* 0x0000007bffb71219 */ /* 0x000fce000001167a */
.L_x_1771:
[----:B------:R-:W-:Y:S05]  /*1caa0*/  BSYNC B0 ;  /* 0x0000000000007941 */ /* 0x000fea0003800000 */
.L_x_1769:
[----:B------:R-:W-:-:S04]  /*1cab0*/  IMAD R183, R183, R184, -R176 ;  /* 0x000000b8b7b77224 */ /* 0x000fc800078e0ab0 */
[----:B------:R-:W-:-:S05]  /*1cac0*/  IMAD R183, R204, -0x2, R183 ;  /* 0xfffffffeccb77824 */ /* 0x000fca00078e02b7 */
[----:B------:R-:W-:Y:S02]  /*1cad0*/  VIMNMX R182, R182, R183, !PT ;  /* 0x000000b7b6b67248 */ /* 0x000fe40007fe0100 */
[----:B------:R-:W-:-:S07]  /*1cae0*/  VIADDMNMX R181, R183, R184, R181, PT ;  /* 0x000000b8b7b57246 */ /* 0x000fce00038001b5 */
.L_x_1768:
        /* <DEDUP_REMOVED lines=113> */
.L_x_1774:
[----:B------:R-:W-:-:S05]  /*1d200*/  IMAD.U32 R181, RZ, RZ, UR29 ;  /* 0x0000001dffb57e24 */ /* 0x000fca000f8e00ff */
[----:B------:R-:W-:-:S13]  /*1d210*/  ISETP.NE.AND P2, PT, R181, 0x1, PT ;  /* 0x00000001b500780c */ /* 0x000fda0003f45270 */
[----:B------:R-:W0:Y:S02]  /*1d220*/  @P2 LDC.64 R6, c[0x0][0x9e8] ;  /* 0x00027a00ff062b82 */ /* 0x000e240000000a00 */
[----:B0-----:R-:W-:-:S05]  /*1d230*/  @P2 IMAD.HI.U32 R6, R10, R6, RZ ;  /* 0x000000060a062227 */ /* 0x001fca00078e00ff */
[----:B------:R-:W-:-:S07]  /*1d240*/  @P2 SHF.R.U32.HI R10, RZ, R7, R6 ;  /* 0x00000007ff0a2219 */ /* 0x000fce0000011606 */
.L_x_1775:
[----:B------:R-:W-:Y:S05]  /*1d250*/  BSYNC B0 ;  /* 0x0000000000007941 */ /* 0x000fea0003800000 */
.L_x_1773:
[----:B------:R-:W-:-:S04]  /*1d260*/  IMAD R10, R10, R181, -R176 ;  /* 0x000000b50a0a7224 */ /* 0x000fc800078e0ab0 */
[----:B------:R-:W-:-:S05]  /*1d270*/  IMAD R10, R204, -0x2, R10 ;  /* 0xfffffffecc0a7824 */ /* 0x000fca00078e020a */
[----:B------:R-:W-:Y:S02]  /*1d280*/  VIMNMX R180, R180, R10, !PT ;  /* 0x0000000ab4b47248 */ /* 0x000fe40007fe0100 */
[----:B------:R-:W-:-:S07]  /*1d290*/  VIADDMNMX R179, R10, R181, R179, PT ;  /* 0x000000b50ab37246 */ /* 0x000fce00038001b3 */
.L_x_1772:
        /* <DEDUP_REMOVED lines=36> */
[----:B0-----:R-:W-:Y:S01]  /*1d4e0*/  FMNMX.FTZ R10, R7, R10, !PT ;  /* 0x0000000a070a7209 */ /* 0x001fe20007810000 */
[----:B------:R-:W-:-:S03]  /*1d4f0*/  IMAD.U32 R7, RZ, RZ, UR35 ;  /* 0x00000023ff077e24 */ /* 0x000fc6000f8e00ff */
[C---:B------:R-:W-:Y:S01]  /*1d500*/  FSETP.NEU.FTZ.AND P2, PT, R10.reuse, -INF , PT ;  /* 0xff8000000a00780b */ /* 0x040fe20003f5d000 */
[----:B------:R-:W-:-:S03]  /*1d510*/  FFMA.FTZ R7, R10, R7, -8 ;  /* 0xc10000000a077423 */ /* 0x000fc60000010007 */
[----:B------:R-:W-:Y:S02]  /*1d520*/  FSEL R6, R10, RZ, P2 ;  /* 0x000000ff0a067208 */ /* 0x000fe40001000000 */
[----:B------:R-:W-:Y:S02]  /*1d530*/  FSEL R7, R7, RZ, P2 ;  /* 0x000000ff07077208 */ /* 0x000fe40001000000 */
[----:B------:R-:W-:Y:S01]  /*1d540*/  ISETP.GT.AND P2, PT, R180, 0x1, P1 ;  /* 0x00000001b400780c */ /* 0x000fe20000f44270 */
[----:B------:R-:W-:-:S02]  /*1d550*/  FADD.FTZ R6, -R6, R12 ;  /* 0x0000000c06067221 */ /* 0x000fc40000010100 */
[--C-:B------:R-:W-:Y:S01]  /*1d560*/  FFMA.FTZ R122, R122, UR35, -R7.reuse ;  /* 0x000000237a7a7c23 */ /* 0x100fe20008010807 */
[----:B------:R-:W-:Y:S01]  /*1d570*/  ISETP.LT.OR P3, PT, R179, 0x2, P2 ;  /* 0x00000002b300780c */ /* 0x000fe20001761670 */
[----:B------:R-:W-:Y:S01]  /*1d580*/  FMUL.FTZ R6, R6, UR35 ;  /* 0x0000002306067c20 */ /* 0x000fe20008410000 */
[----:B------:R-:W-:Y:S01]  /*1d590*/  ISETP.GT.AND P2, PT, R180, 0x8, P1 ;  /* 0x00000008b400780c */ /* 0x000fe20000f44270 */
[--C-:B------:R-:W-:Y:S01]  /*1d5a0*/  FFMA.FTZ R8, R8, UR35, -R7.reuse ;  /* 0x0000002308087c23 */ /* 0x100fe20008010807 */
[----:B------:R-:W-:Y:S01]  /*1d5b0*/  FSEL R12, R14, -INF , !P3 ;  /* 0xff8000000e0c7808 */ /* 0x000fe20005800000 */
        /* <DEDUP_REMOVED lines=8> */
[----:B------:R-:W0:Y:S01]  /*1d640*/  MUFU.EX2 R6, R6 ;  /* 0x0000000600067308 */ /* 0x000e220000000800 */
[----:B------:R-:W-:Y:S01]  /*1d650*/  FSEL R21, R21, -INF , !P3 ;  /* 0xff80000015157808 */ /* 0x000fe20005800000 */
[--C-:B------:R-:W-:Y:S01]  /*1d660*/  FFMA.FTZ R124, R124, UR35, -R7.reuse ;  /* 0x000000237c7c7c23 */ /* 0x100fe20008010807 */
[----:B------:R-:W-:Y:S01]  /*1d670*/  ISETP.GT.AND P2, PT, R180, 0x10, P1 ;  /* 0x00000010b400780c */ /* 0x000fe20000f44270 */
[--C-:B------:R-:W-:Y:S01]  /*1d680*/  FFMA.FTZ R126, R126, UR35, -R7.reuse ;  /* 0x000000237e7e7c23 */ /* 0x100fe20008010807 */
[----:B------:R-:W-:Y:S01]  /*1d690*/  ISETP.GT.AND P3, PT, R180, 0x11, P1 ;  /* 0x00000011b400780c */ /* 0x000fe20000f64270 */
[--C-:B------:R-:W-:Y:S01]  /*1d6a0*/  FFMA.FTZ R128, R128, UR35, -R7.reuse ;  /* 0x0000002380807c23 */ /* 0x100fe20008010807 */
[C---:B------:R-:W-:Y:S01]  /*1d6b0*/  ISETP.LT.OR P2, PT, R179.reuse, 0x11, P2 ;  /* 0x00000011b300780c */ /* 0x040fe20001741670 */
[----:B------:R-:W1:Y:S01]  /*1d6c0*/  MUFU.EX2 R8, R8 ;  /* 0x0000000800087308 */ /* 0x000e620000000800 */
        /* <DEDUP_REMOVED lines=9> */
[----:B0-----:R-:W-:Y:S01]  /*1d760*/  FFMA.FTZ R4, R6, R4, R122 ;  /* 0x0000000406047223 */ /* 0x001fe2000001007a */
[C---:B------:R-:W-:Y:S01]  /*1d770*/  ISETP.LT.OR P2, PT, R179.reuse, 0x19, P2 ;  /* 0x00000019b300780c */ /* 0x040fe20001741670 */
[--C-:B------:R-:W-:Y:S01]  /*1d780*/  FFMA.FTZ R138, R138, UR35, -R7.reuse ;  /* 0x000000238a8a7c23 */ /* 0x100fe20008010807 */
[----:B------:R-:W-:Y:S01]  /*1d790*/  ISETP.LT.OR P3, PT, R179, 0x1a, P3 ;  /* 0x0000001ab300780c */ /* 0x000fe20001f61670 */
[--C-:B------:R-:W-:Y:S01]  /*1d7a0*/  FFMA.FTZ R140, R140, UR35, -R7.reuse ;  /* 0x000000238c8c7c23 */ /* 0x100fe20008010807 */
[----:B------:R-:W-:Y:S01]  /*1d7b0*/  FSEL R127, R127, -INF , !P2 ;  /* 0xff8000007f7f7808 */ /* 0x000fe20005000000 */
[----:B------:R-:W-:Y:S01]  /*1d7c0*/  MUFU.EX2 R20, R20 ;  /* 0x0000001400147308 */ /* 0x000fe20000000800 */
[----:B------:R-:W-:Y:S01]  /*1d7d0*/  FSEL R129, R129, -INF , !P3 ;  /* 0xff80000081817808 */ /* 0x000fe20005800000 */
[----:B-1----:R-:W-:Y:S01]  /*1d7e0*/  FADD.FTZ R4, R8, R4 ;  /* 0x0000000408047221 */ /* 0x002fe20000010000 */
[----:B------:R-:W-:Y:S01]  /*1d7f0*/  ISETP.GT.AND P2, PT, R180, 0x20, P1 ;  /* 0x00000020b400780c */ /* 0x000fe20000f44270 */
        /* <DEDUP_REMOVED lines=21> */
[----:B------:R-:W-:Y:S01]  /*1d950*/  FSEL R135, R135, -INF , !P3 ;  /* 0xff80000087877808 */ /* 0x000fe20005800000 */
[--C-:B------:R-:W-:Y:S01]  /*1d960*/  FFMA.FTZ R158, R158, UR35, -R7.reuse ;  /* 0x000000239e9e7c23 */ /* 0x100fe20008010807 */
        /* <DEDUP_REMOVED lines=25> */
[----:B------:R-:W-:Y:S01]  /*1db00*/  FFMA.FTZ R7, R178, UR35, -R7 ;  /* 0x00000023b2077c23 */ /* 0x000fe20008010807 */
[----:B------:R-:W-:-:S02]  /*1db10*/  ISETP.GT.AND P3, PT, R180, 0x41, P1 ;  /* 0x00000041b400780c */ /* 0x000fc40000f64270 */
[C---:B------:R-:W-:Y:S01]  /*1db20*/  ISETP.LT.OR P2, PT, R179.reuse, 0x41, P2 ;  /* 0x00000041b300780c */ /* 0x040fe20001741670 */
[----:B------:R-:W-:Y:S01]  /*1db30*/  MUFU.EX2 R136, R136 ;  /* 0x0000008800887308 */ /* 0x000fe20000000800 */
[----:B------:R-:W-:Y:S02]  /*1db40*/  ISETP.LT.OR P3, PT, R179, 0x42, P3 ;  /* 0x00000042b300780c */ /* 0x000fe40001f61670 */
[----:B------:R-:W-:Y:S02]  /*1db50*/  FSEL R145, R145, -INF , !P2 ;  /* 0xff80000091917808 */ /* 0x000fe40005000000 */
[----:B------:R-:W-:Y:S02]  /*1db60*/  FSEL R147, R147, -INF , !P3 ;  /* 0xff80000093937808 */ /* 0x000fe40005800000 */
[C---:B------:R-:W-:Y:S01]  /*1db70*/  ISETP.GT.AND P2, PT, R180.reuse, 0x48, P1 ;  /* 0x00000048b400780c */ /* 0x040fe20000f44270 */
[----:B------:R-:W-:Y:S01]  /*1db80*/  MUFU.EX2 R138, R138 ;  /* 0x0000008a008a7308 */ /* 0x000fe20000000800 */
[----:B------:R-:W-:-:S02]  /*1db90*/  ISETP.GT.AND P3, PT, R180, 0x49, P1 ;  /* 0x00000049b400780c */ /* 0x000fc40000f64270 */
[C---:B------:R-:W-:Y:S02]  /*1dba0*/  ISETP.LT.OR P2, PT, R179.reuse, 0x49, P2 ;  /* 0x00000049b300780c */ /* 0x040fe40001741670 */
[----:B------:R-:W-:Y:S02]  /*1dbb0*/  ISETP.LT.OR P3, PT, R179, 0x4a, P3 ;  /* 0x0000004ab300780c */ /* 0x000fe40001f61670 */
[----:B------:R-:W-:Y:S01]  /*1dbc0*/  FSEL R149, R149, -INF , !P2 ;  /* 0xff80000095957808 */ /* 0x000fe20005000000 */
[----:B------:R-:W-:Y:S01]  /*1dbd0*/  MUFU.EX2 R140, R140 ;  /* 0x0000008c008c7308 */ /* 0x000fe20000000800 */
[----:B------:R-:W-:Y:S02]  /*1dbe0*/  FSEL R151, R151, -INF , !P3 ;  /* 0xff80000097977808 */ /* 0x000fe40005800000 */
[C---:B------:R-:W-:Y:S02]  /*1dbf0*/  ISETP.GT.AND P2, PT, R180.reuse, 0x50, P1 ;  /* 0x00000050b400780c */ /* 0x040fe40000f44270 */
        /* <DEDUP_REMOVED lines=30> */
[----:B------:R-:W-:-:S02]  /*1dde0*/  ISETP.GT.AND P3, PT, R180, RZ, P1 ;  /* 0x000000ffb400720c */ /* 0x000fc40000f64270 */
        /* <DEDUP_REMOVED lines=8> */
[----:B------:R-:W-:Y:S02]  /*1de70*/  ISETP.GT.AND P1, PT, R180, 0x79, P1 ;  /* 0x00000079b400780c */ /* 0x000fe40000f24270 */
[C---:B------:R-:W-:Y:S02]  /*1de80*/  ISETP.LT.OR P2, PT, R179.reuse, 0x72, P2 ;  /* 0x00000072b300780c */ /* 0x040fe40001741670 */
[C---:B------:R-:W-:Y:S01]  /*1de90*/  ISETP.LT.OR P3, PT, R179.reuse, 0x79, P3 ;  /* 0x00000079b300780c */ /* 0x040fe20001f61670 */
[----:B------:R-:W-:Y:S01]  /*1dea0*/  MUFU.EX2 R158, R158 ;  /* 0x0000009e009e7308 */ /* 0x000fe20000000800 */
[----:B------:R-:W-:Y:S02]  /*1deb0*/  ISETP.LT.OR P1, PT, R179, 0x7a, P1 ;  /* 0x0000007ab300780c */ /* 0x000fe40000f21670 */
[----:B------:R-:W-:Y:S02]  /*1dec0*/  FMNMX.FTZ R179, R9, R11, !PT ;  /* 0x0000000b09b37209 */ /* 0x000fe40007810000 */
[----:B------:R-:W-:-:S02]  /*1ded0*/  FSEL R171, R171, -INF , !P2 ;  /* 0xff800000abab7808 */ /* 0x000fc40005000000 */
[----:B------:R-:W-:Y:S01]  /*1dee0*/  FMNMX.FTZ R14, R12, R179, !PT ;  /* 0x000000b30c0e7209 */ /* 0x000fe20007810000 */
[----:B------:R-:W-:Y:S01]  /*1def0*/  MUFU.EX2 R160, R160 ;  /* 0x000000a000a07308 */ /* 0x000fe20000000800 */
[----:B------:R-:W-:Y:S02]  /*1df00*/  FSEL R173, R173, -INF , !P3 ;  /* 0xff800000adad7808 */ /* 0x000fe40005800000 */
[----:B------:R-:W-:Y:S02]  /*1df10*/  FMNMX.FTZ R14, R15, R14, !PT ;  /* 0x0000000e0f0e7209 */ /* 0x000fe40007810000 */
[----:B------:R-:W-:Y:S02]  /*1df20*/  FSEL R175, R175, -INF , !P1 ;  /* 0xff800000afaf7808 */ /* 0x000fe40004800000 */
[----:B------:R-:W-:Y:S01]  /*1df30*/  FMNMX.FTZ R14, R21, R14, !PT ;  /* 0x0000000e150e7209 */ /* 0x000fe20007810000 */
[----:B------:R-:W-:Y:S03]  /*1df40*/  MUFU.EX2 R162, R162 ;  /* 0x000000a200a27308 */ /* 0x000fe60000000800 */
[----:B------:R-:W-:-:S04]  /*1df50*/  FMNMX.FTZ R14, R121, R14, !PT ;  /* 0x0000000e790e7209 */ /* 0x000fc80007810000 */
        /* <DEDUP_REMOVED lines=175> */
.L_x_1776:
[----:B------:R-:W-:Y:S01]  /*1ea50*/  IMAD R13, R13, 0x8, R16 ;  /* 0x000000080d0d7824 */ /* 0x000fe200078e0210 */
[----:B------:R-:W-:Y:S01]  /*1ea60*/  MOV R176, UR38 ;  /* 0x0000002600b07c02 */ /* 0x000fe20008000f00 */
[-C--:B------:R-:W-:Y:S01]  /*1ea70*/  FMUL.FTZ R24, R24, R6.reuse ;  /* 0x0000000618187220 */ /* 0x080fe20000410000 */
[----:B------:R-:W-:Y:S01]  /*1ea80*/  ISETP.GT.AND P1, PT, R0, R229, PT ;  /* 0x000000e50000720c */ /* 0x000fe20003f24270 */
        /* <DEDUP_REMOVED lines=18> */
[----:B0-----:R-:W-:Y:S01]  /*1ebb0*/  F2FP.SATFINITE.E4M3.F32.PACK_AB_MERGE_C R13, R128, R126, RZ ;  /* 0x0000007e800d723e */ /* 0x001fe200048070ff */
        /* <DEDUP_REMOVED lines=116> */
[----:B------:R-:W-:Y:S06]  /*1f300*/  @P1 BRA `(.L_x_1777) ;  /* 0xffffffc400741947 */ /* 0x000fec000383ffff */
.L_x_1757:
[----:B------:R-:W-:Y:S05]  /*1f310*/  WARPSYNC.ALL ;  /* 0x0000000000007948 */ /* 0x000fea0003800000 */
[----:B------:R-:W-:Y:S06]  /*1f320*/  BAR.ARV 0x8, 0x180 ;  /* 0x0206000000007b1d */ /* 0x000fec0000002000 */
[----:B------:R-:W-:Y:S05]  /*1f330*/  @!P0 BRA `(.L_x_1778) ;  /* 0x0000000000048947 */ /* 0x000fea0003800000 */
[----:B------:R-:W-:Y:S01]  /*1f340*/  BPT.TRAP 0x1 ;  /* 0x000000040000795c */ /* 0x000fe20000300000 */
.L_x_1778:
[----:B------:R-:W-:Y:S01]  /*1f350*/  IMAD R11, R17, 0x8, R16 ;  /* 0x00000008110b7824 */ /* 0x000fe200078e0210 */
[----:B------:R-:W-:-:S04]  /*1f360*/  SHF.L.U32 R0, R201, 0x1f, RZ ;  /* 0x0000001fc9007819 */ /* 0x000fc800000006ff */
[----:B------:R0:W1:Y:S01]  /*1f370*/  SYNCS.PHASECHK.TRANS64.TRYWAIT P1, [R11+URZ+0x2a850], R0 ;  /* 0x02a850000b0075a7 */ /* 0x000062000802017f */
[----:B------:R-:W-:Y:S05]  /*1f380*/  @!P0 BRA `(.L_x_1779) ;  /* 0x0000000000048947 */ /* 0x000fea0003800000 */
[----:B------:R-:W-:Y:S01]  /*1f390*/  BPT.TRAP 0x1 ;  /* 0x000000040000795c */ /* 0x000fe20000300000 */
.L_x_1779:
[----:B------:R-:W-:-:S05]  /*1f3a0*/  VIADD R16, R16, 0x400 ;  /* 0x0000040010107836 */ /* 0x000fca0000000000 */
[----:B------:R-:W-:-:S04]  /*1f3b0*/  SHF.R.U32.HI R16, RZ, 0x4, R16 ;  /* 0x00000004ff107819 */ /* 0x000fc80000011610 */
[----:B------:R-:W-:-:S04]  /*1f3c0*/  LOP3.LUT R16, R16, 0x3fff, RZ, 0xc0, !PT ;  /* 0x00003fff10107812 */ /* 0x000fc800078ec0ff */
[----:B------:R-:W-:Y:S01]  /*1f3d0*/  LOP3.LUT R16, R16, 0x10000, RZ, 0xfc, !PT ;  /* 0x0001000010107812 */ /* 0x000fe200078efcff */
[----:B-1----:R-:W-:Y:S06]  /*1f3e0*/  @P1 BRA `(.L_x_1780) ;  /* 0x0000000000081947 */ /* 0x002fec0003800000 */
[----:B------:R-:W1:Y:S02]  /*1f3f0*/  SYNCS.PHASECHK.TRANS64.TRYWAIT P1, [R11+URZ+0x2a850], R0 ;  /* 0x02a850000b0075a7 */ /* 0x000e64000802017f */
[----:B-1----:R-:W-:Y:S05]  /*1f400*/  @!P1 BRA `(.L_x_1781) ;  /* 0x000000c800a89947 */ /* 0x002fea0003800000 */
.L_x_1780:
[----:B------:R-:W-:Y:S01]  /*1f410*/  IMAD R6, R17, 0x600, R16 ;  /* 0x0000060011067824 */ /* 0x000fe200078e0210 */
[----:B------:R-:W-:Y:S05]  /*1f420*/  WARPSYNC.ALL ;  /* 0x0000000000007948 */ /* 0x000fea0003800000 */
[----:B------:R-:W-:Y:S01]  /*1f430*/  IMAD.MOV.U32 R7, RZ, RZ, 0x40000040 ;  /* 0x40000040ff077424 */ /* 0x000fe200078e00ff */
[C---:B------:R-:W-:Y:S01]  /*1f440*/  R2UR UR6, R6.reuse ;  /* 0x00000000060672ca */ /* 0x040fe200000e0000 */
[----:B------:R-:W-:Y:S01]  /*1f450*/  WARPGROUP.ARRIVE ;  /* 0x00000000000079c5 */ /* 0x000fe20000000000 */
[----:B------:R-:W-:Y:S01]  /*1f460*/  VIADD R8, R6, 0x2 ;  /* 0x0000000206087836 */ /* 0x000fe20000000000 */
[----:B------:R-:W-:Y:S01]  /*1f470*/  ULDC.64 UR4, c[0x0][0x9a0] ;  /* 0x0002680000047ab9 */ /* 0x000fe20000000a00 */
[----:B------:R-:W-:Y:S01]  /*1f480*/  R2UR UR7, R7 ;  /* 0x00000000070772ca */ /* 0x000fe200000e0000 */
[----:B------:R-:W-:Y:S01]  /*1f490*/  IMAD.MOV.U32 R9, RZ, RZ, 0x40000040 ;  /* 0x40000040ff097424 */ /* 0x000fe200078e00ff */
[----:B------:R-:W-:-:S04]  /*1f4a0*/  ISETP.NE.U32.AND P1, PT, RZ, UR4, PT ;  /* 0x00000004ff007c0c */ /* 0x000fc8000bf25070 */
[----:B------:R-:W-:-:S07]  /*1f4b0*/  ISETP.NE.AND.EX P1, PT, RZ, UR5, PT, P1 ;  /* 0x00000005ff007c0c */ /* 0x000fce000bf25310 */
[----:B------:R-:W-:Y:S01]  /*1f4c0*/  QGMMA.64x192x32.F32.E4M3.E4M3 R24, R196, gdesc[UR4], R24, gsb0 ;  /* 0x02e00004c4187df3 */ /* 0x000fe20008000818 */
[----:B------:R-:W-:Y:S02]  /*1f4d0*/  R2UR UR6, R8 ;  /* 0x00000000080672ca */ /* 0x000fe400000e0000 */
[----:B------:R-:W-:-:S03]  /*1f4e0*/  R2UR UR7, R9 ;  /* 0x00000000090772ca */ /* 0x000fc600000e0000 */
[----:B------:R-:W0:Y:S01]  /*1f4f0*/  @P1 LDC.64 R12, c[0x0][0x9c8] ;  /* 0x00027200ff0c1b82 */ /* 0x000e220000000a00 */
[----:B------:R-:W-:Y:S02]  /*1f500*/  @P1 SHF.R.S32.HI R5, RZ, 0x1f, R23 ;  /* 0x0000001fff051819 */ /* 0x000fe40000011417 */
[----:B------:R-:W-:-:S05]  /*1f510*/  @P1 SHF.R.S32.HI R7, RZ, 0x1f, R22 ;  /* 0x0000001fff071819 */ /* 0x000fca0000011416 */
[----:B------:R-:W2:Y:S01]  /*1f520*/  @P1 LDC.64 R8, c[0x0][0x9d0] ;  /* 0x00027400ff081b82 */ /* 0x000ea20000000a00 */
[----:B01----:R-:W-:-:S04]  /*1f530*/  @P1 IMAD R0, R5, R12, RZ ;  /* 0x0000000c05001224 */ /* 0x003fc800078e02ff */
[C---:B------:R-:W-:Y:S02]  /*1f540*/  @P1 IMAD R5, R23.reuse, R13, R0 ;  /* 0x0000000d17051224 */ /* 0x040fe400078e0200 */
[----:B------:R-:W-:-:S04]  /*1f550*/  @P1 IMAD.WIDE.U32 R12, R23, R12, RZ ;  /* 0x0000000c170c1225 */ /* 0x000fc800078e00ff */
[-C--:B--2---:R-:W-:Y:S02]  /*1f560*/  @P1 IMAD R0, R7, R8.reuse, RZ ;  /* 0x0000000807001224 */ /* 0x084fe400078e02ff */
[----:B------:R-:W-:Y:S02]  /*1f570*/  @P1 IMAD.IADD R13, R13, 0x1, R5 ;  /* 0x000000010d0d1824 */ /* 0x000fe400078e0205 */
[C---:B------:R-:W-:Y:S02]  /*1f580*/  @P1 IMAD R5, R22.reuse, R9, R0 ;  /* 0x0000000916051224 */ /* 0x040fe400078e0200 */
[----:B------:R-:W-:-:S04]  /*1f590*/  @P1 IMAD.WIDE.U32 R8, R22, R8, R12 ;  /* 0x0000000816081225 */ /* 0x000fc800078e000c */
[----:B------:R-:W-:Y:S01]  /*1f5a0*/  @P1 IMAD.IADD R5, R9, 0x1, R5 ;  /* 0x0000000109051824 */ /* 0x000fe200078e0205 */
[----:B------:R-:W-:Y:S01]  /*1f5b0*/  @P1 LEA R12, P2, R8, UR4, 0x2 ;  /* 0x00000004080c1c11 */ /* 0x000fe2000f8410ff */
[----:B------:R-:W-:-:S03]  /*1f5c0*/  IMAD.MOV.U32 R0, RZ, RZ, 0x3f800000 ;  /* 0x3f800000ff007424 */ /* 0x000fc600078e00ff */
[----:B------:R-:W-:-:S05]  /*1f5d0*/  @P1 LEA.HI.X R13, R8, UR5, R5, 0x2, P2 ;  /* 0x00000005080d1c11 */ /* 0x000fca00090f1405 */
[----:B------:R0:W2:Y:S01]  /*1f5e0*/  @P1 LDG.E R0, desc[UR42][R12.64] ;  /* 0x0000002a0c001981 */ /* 0x0000a2000c1e1900 */
[----:B------:R-:W-:Y:S02]  /*1f5f0*/  VIADD R8, R6, 0x4 ;  /* 0x0000000406087836 */ /* 0x000fe40000000000 */
[----:B------:R-:W-:Y:S01]  /*1f600*/  IMAD.MOV.U32 R9, RZ, RZ, 0x40000040 ;  /* 0x40000040ff097424 */ /* 0x000fe200078e00ff */
[----:B------:R-:W-:Y:S02]  /*1f610*/  WARPGROUP.DEPBAR.LE gsb0, 0x0 ;  /* 0x00008000000079c5 */ /* 0x000fe40000010000 */
[----:B------:R-:W-:-:S06]  /*1f620*/  WARPGROUP.ARRIVE ;  /* 0x00000000000079c5 */ /* 0x000fcc0000000000 */
[----:B------:R-:W-:Y:S01]  /*1f630*/  QGMMA.64x192x32.F32.E4M3.E4M3 R24, R192, gdesc[UR4], R24, gsb0 ;  /* 0x02e00004c0187df3 */ /* 0x000fe20008000818 */
[----:B------:R-:W-:Y:S02]  /*1f640*/  R2UR UR6, R8 ;  /* 0x00000000080672ca */ /* 0x000fe400000e0000 */
[----:B------:R-:W-:Y:S01]  /*1f650*/  R2UR UR7, R9 ;  /* 0x00000000090772ca */ /* 0x000fe200000e0000 */
[----:B------:R-:W-:Y:S02]  /*1f660*/  VIADD R6, R6, 0x6 ;  /* 0x0000000606067836 */ /* 0x000fe40000000000 */
[----:B------:R-:W-:Y:S01]  /*1f670*/  IMAD.MOV.U32 R7, RZ, RZ, 0x40000040 ;  /* 0x40000040ff077424 */ /* 0x000fe200078e00ff */
[----:B------:R-:W1:Y:S01]  /*1f680*/  SHFL.BFLY PT, R5, R4, 0x2, 0x1f ;  /* 0x0c401f0004057f89 */ /* 0x000e6200000e0000 */
[----:B------:R-:W-:Y:S02]  /*1f690*/  WARPGROUP.DEPBAR.LE gsb0, 0x0 ;  /* 0x00008000000079c5 */ /* 0x000fe40000010000 */
[----:B------:R-:W-:-:S10]  /*1f6a0*/  WARPGROUP.ARRIVE ;  /* 0x00000000000079c5 */ /* 0x000fd40000000000 */
[----:B------:R-:W-:Y:S01]  /*1f6b0*/  QGMMA.64x192x32.F32.E4M3.E4M3 R24, R188, gdesc[UR4], R24, gsb0 ;  /* 0x02e00004bc187df3 */ /* 0x000fe20008000818 */
[----:B------:R-:W-:Y:S02]  /*1f6c0*/  R2UR UR6, R6 ;  /* 0x00000000060672ca */ /* 0x000fe400000e0000 */
[----:B------:R-:W-:Y:S01]  /*1f6d0*/  R2UR UR7, R7 ;  /* 0x00000000070772ca */ /* 0x000fe200000e0000 */
[----:B------:R-:W3:Y:S01]  /*1f6e0*/  SHFL.BFLY PT, R6, R3, 0x2, 0x1f ;  /* 0x0c401f0003067f89 */ /* 0x000ee200000e0000 */
[----:B-1----:R-:W-:-:S05]  /*1f6f0*/  FADD.FTZ R5, R5, R4 ;  /* 0x0000000405057221 */ /* 0x002fca0000010000 */
[----:B------:R-:W1:Y:S01]  /*1f700*/  SHFL.BFLY PT, R2, R5, 0x1, 0x1f ;  /* 0x0c201f0005027f89 */ /* 0x000e6200000e0000 */
[----:B---3--:R-:W-:-:S05]  /*1f710*/  FADD.FTZ R6, R6, R3 ;  /* 0x0000000306067221 */ /* 0x008fca0000010000 */
[----:B------:R-:W0:Y:S01]  /*1f720*/  SHFL.BFLY PT, R7, R6, 0x1, 0x1f ;  /* 0x0c201f0006077f89 */ /* 0x000e2200000e0000 */
[----:B-1----:R-:W-:-:S05]  /*1f730*/  FADD.FTZ R8, R5, R2 ;  /* 0x0000000205087221 */ /* 0x002fca0000010000 */
[C---:B------:R-:W-:Y:S01]  /*1f740*/  FSETP.NE.FTZ.AND P1, PT, R8.reuse, RZ, PT ;  /* 0x000000ff0800720b */ /* 0x040fe20003f35000 */
[----:B------:R-:W-:-:S05]  /*1f750*/  FMUL.FTZ R2, R8, 0.00390625 ;  /* 0x3b80000008027820 */ /* 0x000fca0000410000 */
[----:B------:R-:W-:Y:S01]  /*1f760*/  FSETP.NE.FTZ.AND P2, PT, R2, RZ, PT ;  /* 0x000000ff0200720b */ /* 0x000fe20003f55000 */
[----:B0-----:R-:W-:-:S01]  /*1f770*/  FADD.FTZ R12, R6, R7 ;  /* 0x00000007060c7221 */ /* 0x001fc20000010000 */
[----:B------:R-:W-:-:S03]  /*1f780*/  MOV R7, RZ ;  /* 0x000000ff00077202 */ /* 0x000fc60000000f00 */
[----:B------:R-:W-:-:S05]  /*1f790*/  FMUL.FTZ R4, R12, 0.00390625 ;  /* 0x3b8000000c047820 */ /* 0x000fca0000410000 */
[----:B------:R-:W-:Y:S01]  /*1f7a0*/  FSETP.NE.FTZ.AND P3, PT, R4, RZ, PT ;  /* 0x000000ff0400720b */ /* 0x000fe20003f75000 */
[----:B------:R-:W-:Y:S01]  /*1f7b0*/  @P1 MUFU.RCP R7, R8 ;  /* 0x0000000800071308 */ /* 0x000fe20000001000 */
[----:B------:R-:W-:Y:S01]  /*1f7c0*/  FSETP.NE.FTZ.AND P1, PT, R12, RZ, PT ;  /* 0x000000ff0c00720b */ /* 0x000fe20003f35000 */
[----:B------:R-:W-:-:S06]  /*1f7d0*/  IMAD.MOV.U32 R5, RZ, RZ, RZ ;  /* 0x000000ffff057224 */ /* 0x000fcc00078e00ff */
[----:B------:R-:W0:Y:S08]  /*1f7e0*/  @P2 MUFU.LG2 R2, R2 ;  /* 0x0000000200022308 */ /* 0x000e300000000c00 */
[----:B------:R-:W1:Y:S01]  /*1f7f0*/  @P3 MUFU.LG2 R4, R4 ;  /* 0x0000000400043308 */ /* 0x000e620000000c00 */
[----:B------:R-:W-:Y:S02]  /*1f800*/  WARPGROUP.DEPBAR.LE gsb0, 0x0 ;  /* 0x00008000000079c5 */ /* 0x000fe40000010000 */
[----:B------:R-:W-:-:S06]  /*1f810*/  WARPGROUP.ARRIVE ;  /* 0x00000000000079c5 */ /* 0x000fcc0000000000 */
[----:B------:R-:W-:Y:S01]  /*1f820*/  QGMMA.64x192x32.F32.E4M3.E4M3 R24, R184, gdesc[UR4], R24, gsb0 ;  /* 0x02e00004b8187df3 */ /* 0x000fe20008000818 */
[----:B------:R-:W3:Y:S01]  /*1f830*/  @P1 MUFU.RCP R5, R12 ;  /* 0x0000000c00051308 */ /* 0x000ee20000001000 */
[----:B------:R-:W-:Y:S02]  /*1f840*/  IMAD.U32 R3, RZ, RZ, UR35 ;  /* 0x00000023ff037e24 */ /* 0x000fe4000f8e00ff */
[----:B------:R-:W-:Y:S02]  /*1f850*/  IMAD.U32 R6, RZ, RZ, UR35 ;  /* 0x00000023ff067e24 */ /* 0x000fe4000f8e00ff */
[----:B0-----:R-:W-:Y:S01]  /*1f860*/  @P2 FMUL.FTZ R2, R2, 0.69314718246459960938 ;  /* 0x3f31721802022820 */ /* 0x001fe20000410000 */
[----:B------:R-:W-:Y:S01]  /*1f870*/  @P2 FMUL.FTZ R3, R3, 0.69314718246459960938 ;  /* 0x3f31721803032820 */ /* 0x000fe20000410000 */
[----:B-1----:R-:W-:Y:S01]  /*1f880*/  @P3 FMUL.FTZ R9, R4, 0.69314718246459960938 ;  /* 0x3f31721804093820 */ /* 0x002fe20000410000 */
[----:B------:R-:W-:Y:S01]  /*1f890*/  @P3 FMUL.FTZ R6, R6, 0.69314718246459960938 ;  /* 0x3f31721806063820 */ /* 0x000fe20000410000 */
[----:B------:R-:W-:-:S02]  /*1f8a0*/  IMAD.MOV.U32 R120, RZ, RZ, -0x800000 ;  /* 0xff800000ff787424 */ /* 0x000fc400078e00ff */
[----:B------:R-:W-:Y:S01]  /*1f8b0*/  @P2 FFMA.FTZ R120, R3, R10, R2 ;  /* 0x0000000a03782223 */ /* 0x000fe20000010002 */
[----:B------:R-:W-:Y:S02]  /*1f8c0*/  IMAD.MOV.U32 R121, RZ, RZ, -0x800000 ;  /* 0xff800000ff797424 */ /* 0x000fe400078e00ff */
[----:B--2---:R-:W-:Y:S01]  /*1f8d0*/  FMUL.FTZ R3, R7, R0 ;  /* 0x0000000007037220 */ /* 0x004fe20000410000 */
[----:B------:R-:W-:-:S01]  /*1f8e0*/  @P3 FFMA.FTZ R121, R6, R14, R9 ;  /* 0x0000000e06793223 */ /* 0x000fc20000010009 */
[----:B---3--:R-:W-:Y:S01]  /*1f8f0*/  FMUL.FTZ R0, R5, R0 ;  /* 0x0000000005007220 */ /* 0x008fe20000410000 */
[----:B------:R-:W-:Y:S02]  /*1f900*/  WARPGROUP.DEPBAR.LE gsb0, 0x0 ;  /* 0x00008000000079c5 */ /* 0x000fe40000010000 */
[----:B------:R-:W-:Y:S05]  /*1f910*/  @!P0 BRA `(.L_x_1782) ;  /* 0x0000000000048947 */ /* 0x000fea0003800000 */
[----:B------:R-:W-:Y:S01]  /*1f920*/  BPT.TRAP 0x1 ;  /* 0x000000040000795c */ /* 0x000fe20000300000 */
.L_x_1782:
[----:B------:R-:W-:Y:S02]  /*1f930*/  VIADD R2, R11, 0x2a860 ;  /* 0x0002a8600b027836 */ /* 0x000fe40000000000 */
[-C--:B------:R-:W-:Y:S01]  /*1f940*/  FMUL.FTZ R123, R36, R3.reuse ;  /* 0x00000003247b7220 */ /* 0x080fe20000410000 */
[----:B------:R-:W-:Y:S02]  /*1f950*/  IMAD.U32 R5, RZ, RZ, UR38 ;  /* 0x00000026ff057e24 */ /* 0x000fe4000f8e00ff */
[-C--:B------:R-:W-:Y:S01]  /*1f960*/  FMUL.FTZ R36, R37, R3.reuse ;  /* 0x0000000325247220 */ /* 0x080fe20000410000 */
[----:B------:R-:W-:Y:S02]  /*1f970*/  VIADD R17, R17, 0x1 ;  /* 0x0000000111117836 */ /* 0x000fe40000000000 */
[-C--:B------:R-:W-:Y:S01]  /*1f980*/  FMUL.FTZ R37, R44, R3.reuse ;  /* 0x000000032c257220 */ /* 0x080fe20000410000 */
[-C--:B------:R-:W-:Y:S01]  /*1f990*/  FMUL.FTZ R11, R76, R3.reuse ;  /* 0x000000034c0b7220 */ /* 0x080fe20000410000 */
[----:B------:R-:W-:Y:S01]  /*1f9a0*/  PRMT R2, R5, 0x654, R2 ;  /* 0x0000065405027816 */ /* 0x000fe20000000002 */
[-C--:B------:R-:W-:Y:S01]  /*1f9b0*/  FMUL.FTZ R124, R29, R3.reuse ;  /* 0x000000031d7c7220 */ /* 0x080fe20000410000 */
[----:B------:R-:W-:Y:S01]  /*1f9c0*/  ISETP.NE.AND P1, PT, R17, 0x2, PT ;  /* 0x000000021100780c */ /* 0x000fe20003f25270 */
        /* <DEDUP_REMOVED lines=8> */
[-C--:B------:R-:W-:Y:S01]  /*1fa50*/  FMUL.FTZ R101, R58, R0.reuse ;  /* 0x000000003a657220 */ /* 0x080fe20000410000 */
[----:B0-----:R-:W-:Y:S01]  /*1fa60*/  SEL R2, RZ, 0x1, P1 ;  /* 0x00000001ff027807 */ /* 0x001fe20000800000 */
        /* <DEDUP_REMOVED lines=83> */
[----:B------:R-:W-:Y:S01]  /*1ffa0*/  FMUL.FTZ R95, R119, R0 ;  /* 0x00000000775f7220 */ /* 0x000fe20000410000 */
[----:B------:R-:W-:Y:S01]  /*1ffb0*/  LOP3.LUT R201, R201, R2, RZ, 0x3c, !PT ;  /* 0x00000002c9c97212 */ /* 0x000fe200078e3cff */
[----:B------:R-:W-:Y:S01]  /*1ffc0*/  UIADD3 UR37, UR37, 0x1, URZ ;  /* 0x0000000125257890 */ /* 0x000fe2000fffe03f */
[----:B------:R-:W-:-:S11]  /*1ffd0*/  SEL R17, R17, RZ, P1 ;  /* 0x000000ff11117207 */ /* 0x000fd60000800000 */
.L_x_1666:
[----:B------:R-:W-:Y:S05]  /*1ffe0*/  WARPSYNC.ALL ;  /* 0x0000000000007948 */ /* 0x000fea0003800000 */
[----:B------:R-:W0:Y:S08]  /*1fff0*/  S2UR UR38, SR_CgaCtaId ;  /* 0x00000000002679c3 */ /* 0x000e300000008800 */
[----:B------:R-:W-:Y:S06]  /*20000*/  BAR.SYNC.DEFER_BLOCKING 0x5, 0x180 ;  /* 0x0146000000007b1d */ /* 0x000fec0000010000 */
[----:B------:R-:W-:Y:S01]  /*20010*/  UMOV UR4, 0x400 ;  /* 0x0000040000047882 */ /* 0x000fe20000000000 */
[----:B------:R-:W-:Y:S01]  /*20020*/  BSSY B0, `(.L_x_1783) ;  /* 0x000033b000007945 */ /* 0x000fe20003800000 */
[----:B0-----:R-:W-:-:S06]  /*20030*/  ULEA UR4, UR38, UR4, 0x18 ;  /* 0x0000000426047291 */ /* 0x001fcc000f8ec03f */
[----:B------:R-:W-:-:S05]  /*20040*/  IMAD.U32 R16, RZ, RZ, UR4 ;  /* 0x00000004ff107e24 */ /* 0x000fca000f8e00ff */
[----:B------:R0:W1:Y:S01]  /*20050*/  LDS.128 R20, [R16+0x2a8d0] ;  /* 0x02a8d00010147984 */ /* 0x0000620000000c00 */
[----:B------:R-:W-:Y:S06]  /*20060*/  BAR.ARV 0x4, 0x180 ;  /* 0x0106000000007b1d */ /* 0x000fec0000002000 */
[----:B------:R-:W-:Y:S05]  /*20070*/  @P0 BRA `(.L_x_1784) ;  /* 0x00000024002c0947 */ /* 0x000fea0003800000 */
[----:B-----5:R-:W2:Y:S01]  /*20080*/  LDL R24, [R1+0x40] ;  /* 0x0000400001187983 */ /* 0x020ea20000100800 */
[----:B------:R-:W-:Y:S01]  /*20090*/  ULDC.64 UR4, c[0x4][0x38] ;  /* 0x01000e0000047ab9 */ /* 0x000fe20000000a00 */
[----:B------:R-:W3:Y:S02]  /*200a0*/  S2R R90, SR_TID.X ;  /* 0x00000000005a7919 */ /* 0x000ee40000002100 */
[----:B---3--:R-:W-:-:S05]  /*200b0*/  IMAD.SHL.U32 R0, R90, 0x4, RZ ;  /* 0x000000045a007824 */ /* 0x008fca00078e00ff */
[----:B------:R-:W-:-:S04]  /*200c0*/  LOP3.LUT R0, R0, 0xc, RZ, 0xc0, !PT ;  /* 0x0000000c00007812 */ /* 0x000fc800078ec0ff */
[----:B------:R-:W-:-:S05]  /*200d0*/  IADD3 R2, P0, R0, UR4, RZ ;  /* 0x0000000400027c10 */ /* 0x000fca000ff1e0ff */
[----:B------:R-:W-:-:S05]  /*200e0*/  IMAD.X R3, RZ, RZ, UR5, P0 ;  /* 0x00000005ff037e24 */ /* 0x000fca00080e06ff */
[----:B------:R3:W4:Y:S01]  /*200f0*/  LDG.E.CONSTANT R0, desc[UR42][R2.64] ;  /* 0x0000002a02007981 */ /* 0x000722000c1e9900 */
[----:B-1----:R-:W-:Y:S01]  /*20100*/  F2FP.BF16.F32.PACK_AB R20, R37, R40 ;  /* 0x000000282514723e */ /* 0x002fe200000010ff */
[----:B------:R-:W-:Y:S01]  /*20110*/  UMOV UR4, 0xffffffff ;  /* 0xffffffff00047882 */ /* 0x000fe20000000000 */
[----:B------:R-:W-:Y:S02]  /*20120*/  F2FP.BF16.F32.PACK_AB R37, R14, R57 ;  /* 0x000000390e25723e */ /* 0x000fe400000010ff */
[----:B------:R-:W-:Y:S02]  /*20130*/  F2FP.BF16.F32.PACK_AB R57, R60, R85 ;  /* 0x000000553c39723e */ /* 0x000fe400000010ff */
[----:B------:R-:W-:Y:S02]  /*20140*/  F2FP.BF16.F32.PACK_AB R104, R61, R104 ;  /* 0x000000683d68723e */ /* 0x000fe400000010ff */
[----:B------:R-:W-:Y:S01]  /*20150*/  F2FP.BF16.F32.PACK_AB R70, R100, R101 ;  /* 0x000000656446723e */ /* 0x000fe200000010ff */
[----:B---3--:R-:W1:Y:S01]  /*20160*/  S2R R3, SR_SWINHI ;  /* 0x0000000000037919 */ /* 0x008e620000002f00 */
        /* <DEDUP_REMOVED lines=15> */
[----:B------:R-:W-:Y:S02]  /*20260*/  LOP3.LUT P0, R2, R90, 0x3, RZ, 0xc0, !PT ;  /* 0x000000035a027812 */ /* 0x000fe4000780c0ff */
[----:B------:R-:W-:Y:S02]  /*20270*/  MOV R60, R16 ;  /* 0x00000010003c7202 */ /* 0x000fe40000000f00 */
[----:B-1----:R-:W-:Y:S02]  /*20280*/  MOV R61, R3 ;  /* 0x00000003003d7202 */ /* 0x002fe40000000f00 */
[----:B------:R-:W-:-:S02]  /*20290*/  F2FP.BF16.F32.PACK_AB R7, R126, R7 ;  /* 0x000000077e07723e */ /* 0x000fc400000010ff */
[----:B------:R-:W-:Y:S02]  /*202a0*/  ISETP.EQ.OR P0, PT, R2, 0x3, !P0 ;  /* 0x000000030200780c */ /* 0x000fe40004702670 */
[----:B------:R-:W-:Y:S02]  /*202b0*/  F2FP.BF16.F32.PACK_AB R30, R30, R39 ;  /* 0x000000271e1e723e */ /* 0x000fe400000010ff */
[----:B------:R-:W-:Y:S02]  /*202c0*/  F2FP.BF16.F32.PACK_AB R39, R12, R65 ;  /* 0x000000410c27723e */ /* 0x000fe400000010ff */
[----:B------:R-:W-:Y:S02]  /*202d0*/  F2FP.BF16.F32.PACK_AB R36, R13, R6 ;  /* 0x000000060d24723e */ /* 0x000fe400000010ff */
[----:B------:R-:W-:Y:S02]  /*202e0*/  F2FP.BF16.F32.PACK_AB R65, R87, R50 ;  /* 0x000000325741723e */ /* 0x000fe400000010ff */
[----:B------:R-:W-:-:S02]  /*202f0*/  F2FP.BF16.F32.PACK_AB R92, R92, R5 ;  /* 0x000000055c5c723e */ /* 0x000fc400000010ff */
[----:B------:R-:W-:Y:S02]  /*20300*/  SEL R13, R7, R124, P0 ;  /* 0x0000007c070d7207 */ /* 0x000fe40000000000 */
[----:B------:R-:W-:Y:S02]  /*20310*/  SEL R2, R124, R7, P0 ;  /* 0x000000077c027207 */ /* 0x000fe40000000000 */
        /* <DEDUP_REMOVED lines=22> */
[----:B--2---:R-:W-:-:S03]  /*20480*/  IMAD.WIDE R26, R24, 0x2, R60 ;  /* 0x00000002181a7825 */ /* 0x004fc600078e023c */
[C---:B------:R-:W-:Y:S02]  /*20490*/  IADD3 R35, P3, R26.reuse, 0x8060, RZ ;  /* 0x000080601a237810 */ /* 0x040fe40007f7e0ff */
[C---:B------:R-:W-:Y:S02]  /*204a0*/  IADD3 R25, P5, R26.reuse, 0x8000, RZ ;  /* 0x000080001a197810 */ /* 0x040fe40007fbe0ff */
[----:B------:R-:W-:Y:S02]  /*204b0*/  LOP3.LUT R34, R35, 0x380, RZ, 0xc0, !PT ;  /* 0x0000038023227812 */ /* 0x000fe400078ec0ff */
[----:B------:R-:W-:Y:S02]  /*204c0*/  IADD3 R29, P1, R26, 0x8020, RZ ;  /* 0x000080201a1d7810 */ /* 0x000fe40007f3e0ff */
[----:B------:R-:W-:Y:S02]  /*204d0*/  SHF.R.U64 R34, R34, 0x3, RZ ;  /* 0x0000000322227819 */ /* 0x000fe400000012ff */
[----:B------:R-:W-:-:S02]  /*204e0*/  IADD3 R15, P4, R26, 0x4060, RZ ;  /* 0x000040601a0f7810 */ /* 0x000fc40007f9e0ff */
[----:B------:R-:W-:Y:S01]  /*204f0*/  LOP3.LUT R34, R34, R35, RZ, 0x3c, !PT ;  /* 0x0000002322227212 */ /* 0x000fe200078e3cff */
[----:B------:R-:W-:Y:S01]  /*20500*/  IMAD.X R35, RZ, RZ, R27, P3 ;  /* 0x000000ffff237224 */ /* 0x000fe200018e061b */
[C---:B------:R-:W-:Y:S02]  /*20510*/  IADD3 R11, P3, R26.reuse, 0x4040, RZ ;  /* 0x000040401a0b7810 */ /* 0x040fe40007f7e0ff */
[----:B------:R-:W-:Y:S02]  /*20520*/  IADD3 R33, P2, R26, 0x8040, RZ ;  /* 0x000080401a217810 */ /* 0x000fe40007f5e0ff */
[----:B------:R-:W-:Y:S02]  /*20530*/  LOP3.LUT R24, R25, 0x380, RZ, 0xc0, !PT ;  /* 0x0000038019187812 */ /* 0x000fe400078ec0ff */
[----:B------:R-:W-:Y:S02]  /*20540*/  LOP3.LUT R28, R29, 0x380, RZ, 0xc0, !PT ;  /* 0x000003801d1c7812 */ /* 0x000fe400078ec0ff */
[----:B------:R-:W-:-:S02]  /*20550*/  LOP3.LUT R14, R15, 0x380, RZ, 0xc0, !PT ;  /* 0x000003800f0e7812 */ /* 0x000fc400078ec0ff */
[----:B------:R-:W-:Y:S02]  /*20560*/  LOP3.LUT R10, R11, 0x380, RZ, 0xc0, !PT ;  /* 0x000003800b0a7812 */ /* 0x000fe400078ec0ff */
[----:B------:R-:W-:Y:S02]  /*20570*/  LOP3.LUT R32, R33, 0x380, RZ, 0xc0, !PT ;  /* 0x0000038021207812 */ /* 0x000fe400078ec0ff */
[----:B------:R-:W-:Y:S02]  /*20580*/  SHF.R.U64 R24, R24, 0x3, RZ ;  /* 0x0000000318187819 */ /* 0x000fe400000012ff */
[----:B------:R-:W-:Y:S02]  /*20590*/  SHF.R.U64 R28, R28, 0x3, RZ ;  /* 0x000000031c1c7819 */ /* 0x000fe400000012ff */
[----:B------:R-:W-:Y:S02]  /*205a0*/  SHF.R.U64 R14, R14, 0x3, RZ ;  /* 0x000000030e0e7819 */ /* 0x000fe400000012ff */
[----:B------:R-:W-:-:S02]  /*205b0*/  SHF.R.U64 R10, R10, 0x3, RZ ;  /* 0x000000030a0a7819 */ /* 0x000fc400000012ff */
        /* <DEDUP_REMOVED lines=11> */
[----:B------:R-:W-:-:S02]  /*20670*/  IADD3 R87, P5, R26, 0x60, RZ ;  /* 0x000000601a577810 */ /* 0x000fc40007fbe0ff */
[C---:B------:R-:W-:Y:S02]  /*20680*/  IADD3 R7, P1, R26.reuse, 0x4000, RZ ;  /* 0x000040001a077810 */ /* 0x040fe40007f3e0ff */
[C---:B------:R-:W-:Y:S02]  /*20690*/  IADD3 R5, P4, R26.reuse, 0x40, RZ ;  /* 0x000000401a057810 */ /* 0x040fe40007f9e0ff */
[C---:B------:R-:W-:Y:S02]  /*206a0*/  IADD3 R89, P3, R26.reuse, 0x20, RZ ;  /* 0x000000201a597810 */ /* 0x040fe40007f7e0ff */
[----:B------:R-:W-:Y:S02]  /*206b0*/  IADD3 R9, P2, R26, 0x4020, RZ ;  /* 0x000040201a097810 */ /* 0x000fe40007f5e0ff */
[----:B------:R-:W-:Y:S02]  /*206c0*/  LOP3.LUT R86, R87, 0x380, RZ, 0xc0, !PT ;  /* 0x0000038057567812 */ /* 0x000fe400078ec0ff */
[----:B------:R-:W-:-:S02]  /*206d0*/  LOP3.LUT R6, R7, 0x380, RZ, 0xc0, !PT ;  /* 0x0000038007067812 */ /* 0x000fc400078ec0ff */
[----:B------:R-:W-:Y:S02]  /*206e0*/  LOP3.LUT R4, R5, 0x380, RZ, 0xc0, !PT ;  /* 0x0000038005047812 */ /* 0x000fe400078ec0ff */
[----:B------:R-:W-:Y:S02]  /*206f0*/  LOP3.LUT R88, R89, 0x380, RZ, 0xc0, !PT ;  /* 0x0000038059587812 */ /* 0x000fe400078ec0ff */
[----:B------:R-:W-:Y:S02]  /*20700*/  LOP3.LUT R8, R9, 0x380, RZ, 0xc0, !PT ;  /* 0x0000038009087812 */ /* 0x000fe400078ec0ff */
[----:B------:R-:W-:Y:S02]  /*20710*/  LOP3.LUT R3, R26, 0x380, RZ, 0xc0, !PT ;  /* 0x000003801a037812 */ /* 0x000fe400078ec0ff */
[----:B------:R-:W-:Y:S02]  /*20720*/  SHF.R.U64 R86, R86, 0x3, RZ ;  /* 0x0000000356567819 */ /* 0x000fe400000012ff */
[----:B------:R-:W-:-:S02]  /*20730*/  SHF.R.U64 R6, R6, 0x3, RZ ;  /* 0x0000000306067819 */ /* 0x000fc400000012ff */
        /* <DEDUP_REMOVED lines=13> */
[----:B------:R-:W-:Y:S02]  /*20810*/  IADD3.X R9, RZ, R27, RZ, P2, !PT ;  /* 0x0000001bff097210 */ /* 0x000fe400017fe4ff */
[----:B------:R-:W-:Y:S02]  /*20820*/  LOP3.LUT R26, R3, R26, RZ, 0x3c, !PT ;  /* 0x0000001a031a7212 */ /* 0x000fe400078e3cff */
[----:B------:R-:W-:Y:S02]  /*20830*/  MOV R86, R86 ;  /* 0x0000005600567202 */ /* 0x000fe40000000f00 */
[----:B------:R-:W-:Y:S02]  /*20840*/  MOV R81, R26 ;  /* 0x0000001a00517202 */ /* 0x000fe40000000f00 */
        /* <DEDUP_REMOVED lines=10> */
[----:B----4-:R-:W-:Y:S01]  /*208f0*/  LOP3.LUT R3, R0, 0x2, RZ, 0x3c, !PT ;  /* 0x0000000200037812 */ /* 0x010fe200078e3cff */
[----:B------:R-:W-:Y:S06]  /*20900*/  BRA.DIV UR4, `(.L_x_1785) ;  /* 0x000000b6047c7947 */ /* 0x000fec000b800000 */
[----:B------:R-:W-:Y:S01]  /*20910*/  SEL R25, R48, R49, P0 ;  /* 0x0000003130197207 */ /* 0x000fe20000000000 */
[----:B------:R-:W-:Y:S01]  /*20920*/  SHFL.IDX PT, R6, R13, R0, 0x1c1f ;  /* 0x001c1f000d067589 */ /* 0x000fe200000e0000 */
[----:B------:R-:W-:Y:S02]  /*20930*/  SEL R24, R49, R48, P0 ;  /* 0x0000003031187207 */ /* 0x000fe40000000000 */
[----:B------:R-:W-:Y:S01]  /*20940*/  SEL R27, R56, R37, P0 ;  /* 0x00000025381b7207 */ /* 0x000fe20000000000 */
[----:B------:R-:W-:Y:S01]  /*20950*/  SHFL.IDX PT, R26, R25, R0, 0x1c1f ;  /* 0x001c1f00191a7589 */ /* 0x000fe200000e0000 */
[----:B------:R-:W-:Y:S02]  /*20960*/  SEL R28, R37, R56, P0 ;  /* 0x00000038251c7207 */ /* 0x000fe40000000000 */
[----:B------:R-:W-:Y:S01]  /*20970*/  SEL R37, R45, R12, P0 ;  /* 0x0000000c2d257207 */ /* 0x000fe20000000000 */
[----:B------:R-:W1:Y:S01]  /*20980*/  SHFL.IDX PT, R5, R2, R3, 0x1c1f ;  /* 0x001c1f0302057589 */ /* 0x000e6200000e0000 */
        /* <DEDUP_REMOVED lines=14> */
[----:B------:R-:W2:Y:S01]  /*20a70*/  SHFL.IDX PT, R7, R8, R3, 0x1c1f ;  /* 0x001c1f0308077589 */ /* 0x000ea200000e0000 */
[----:B------:R-:W-:Y:S02]  /*20a80*/  SEL R43, R62, R55, P0 ;  /* 0x000000373e2b7207 */ /* 0x000fe40000000000 */
[----:B------:R-:W-:Y:S01]  /*20a90*/  SEL R66, R51, R66, P0 ;  /* 0x0000004233427207 */ /* 0x000fe20000000000 */
[----:B------:R-:W3:Y:S01]  /*20aa0*/  SHFL.IDX PT, R29, R32, R3, 0x1c1f ;  /* 0x001c1f03201d7589 */ /* 0x000ee200000e0000 */
        /* <DEDUP_REMOVED lines=20> */
[----:B------:R-:W4:Y:S01]  /*20bf0*/  SHFL.IDX PT, R33, R40, R3, 0x1c1f ;  /* 0x001c1f0328217589 */ /* 0x000f2200000e0000 */
[----:B------:R-:W-:Y:S02]  /*20c00*/  SEL R41, R112, R113, P0 ;  /* 0x0000007170297207 */ /* 0x000fe40000000000 */
[----:B------:R-:W-:Y:S01]  /*20c10*/  SEL R53, R30, R59, P0 ;  /* 0x0000003b1e357207 */ /* 0x000fe20000000000 */
[----:B------:R-:W5:Y:S01]  /*20c20*/  SHFL.IDX PT, R35, R44, R3, 0x1c1f ;  /* 0x001c1f032c237589 */ /* 0x000f6200000e0000 */
        /* <DEDUP_REMOVED lines=11> */
[----:B------:R-:W0:Y:S01]  /*20ce0*/  SHFL.IDX PT, R27, R28, R3, 0x1c1f ;  /* 0x001c1f031c1b7589 */ /* 0x000e2200000e0000 */
[----:B------:R-:W-:-:S02]  /*20cf0*/  SEL R78, R67, R78, P0 ;  /* 0x0000004e434e7207 */ /* 0x000fc40000000000 */
[----:B------:R-:W-:Y:S01]  /*20d00*/  SEL R80, R91, R80, P0 ;  /* 0x000000505b507207 */ /* 0x000fe20000000000 */
[----:B------:R-:W0:Y:S01]  /*20d10*/  SHFL.IDX PT, R31, R36, R3, 0x1c1f ;  /* 0x001c1f03241f7589 */ /* 0x000e2200000e0000 */
[----:B------:R-:W-:Y:S02]  /*20d20*/  SEL R82, R93, R82, P0 ;  /* 0x000000525d527207 */ /* 0x000fe40000000000 */
[----:B------:R-:W-:Y:S01]  /*20d30*/  SEL R67, R84, R95, P0 ;  /* 0x0000005f54437207 */ /* 0x000fe20000000000 */
[----:B------:R-:W0:Y:S01]  /*20d40*/  SHFL.IDX PT, R39, R52, R3, 0x1c1f ;  /* 0x001c1f0334277589 */ /* 0x000e2200000e0000 */
[----:B------:R-:W-:Y:S02]  /*20d50*/  SEL R84, R95, R84, P0 ;  /* 0x000000545f547207 */ /* 0x000fe40000000000 */
[----:B-1----:R-:W-:Y:S01]  /*20d60*/  SEL R4, R6, R5, P0 ;  /* 0x0000000506047207 */ /* 0x002fe20000000000 */
[----:B------:R-:W1:Y:S01]  /*20d70*/  SHFL.IDX PT, R20, R20, R3, 0x1c1f ;  /* 0x001c1f0314147589 */ /* 0x000e6200000e0000 */
[----:B--2---:R-:W-:-:S02]  /*20d80*/  SEL R8, R10, R7, P0 ;  /* 0x000000070a087207 */ /* 0x004fc40000000000 */
[----:B------:R-:W-:Y:S01]  /*20d90*/  SEL R24, R26, R25, P0 ;  /* 0x000000191a187207 */ /* 0x000fe20000000000 */
[----:B------:R-:W2:Y:S01]  /*20da0*/  SHFL.IDX PT, R41, R56, R3, 0x1c1f ;  /* 0x001c1f0338297589 */ /* 0x000ea200000e0000 */
[----:B---3--:R-:W-:Y:S02]  /*20db0*/  SEL R32, R34, R29, P0 ;  /* 0x0000001d22207207 */ /* 0x008fe40000000000 */
[----:B----4-:R-:W-:Y:S01]  /*20dc0*/  SEL R40, R42, R33, P0 ;  /* 0x000000212a287207 */ /* 0x010fe20000000000 */
[----:B------:R-:W-:Y:S01]  /*20dd0*/  SHFL.IDX PT, R45, R45, R0, 0x1c1f ;  /* 0x001c1f002d2d7589 */ /* 0x000fe200000e0000 */
[----:B-----5:R-:W-:Y:S02]  /*20de0*/  SEL R44, R46, R35, P0 ;  /* 0x000000232e2c7207 */ /* 0x020fe40000000000 */
[----:B------:R-:W-:Y:S01]  /*20df0*/  SEL R48, R50, R37, P0 ;  /* 0x0000002532307207 */ /* 0x000fe20000000000 */
[----:B------:R-:W-:Y:S01]  /*20e00*/  SHFL.IDX PT, R47, R47, R0, 0x1c1f ;  /* 0x001c1f002f2f7589 */ /* 0x000fe200000e0000 */
[----:B0-----:R-:W-:-:S02]  /*20e10*/  SEL R28, R30, R27, P0 ;  /* 0x0000001b1e1c7207 */ /* 0x001fc40000000000 */
        /* <DEDUP_REMOVED lines=8> */
[----:B-1----:R-:W-:-:S02]  /*20ea0*/  SEL R12, R9, R20, P0 ;  /* 0x00000014090c7207 */ /* 0x002fc40000000000 */
[----:B------:R-:W-:Y:S01]  /*20eb0*/  SEL R14, R20, R9, P0 ;  /* 0x00000009140e7207 */ /* 0x000fe20000000000 */
[----:B------:R-:W-:Y:S01]  /*20ec0*/  SHFL.IDX PT, R55, R55, R0, 0x1c1f ;  /* 0x001c1f0037377589 */ /* 0x000fe200000e0000 */
[----:B------:R-:W-:Y:S02]  /*20ed0*/  SEL R30, R27, R30, P0 ;  /* 0x0000001e1b1e7207 */ /* 0x000fe40000000000 */
[----:B------:R-:W-:Y:S01]  /*20ee0*/  SEL R34, R29, R34, P0 ;  /* 0x000000221d227207 */ /* 0x000fe20000000000 */
[----:B------:R-:W0:Y:S01]  /*20ef0*/  SHFL.IDX PT, R62, R62, R3, 0x1c1f ;  /* 0x001c1f033e3e7589 */ /* 0x000e2200000e0000 */
[----:B------:R-:W-:Y:S02]  /*20f00*/  SEL R38, R31, R38, P0 ;  /* 0x000000261f267207 */ /* 0x000fe40000000000 */
[----:B------:R-:W-:Y:S01]  /*20f10*/  SEL R42, R33, R42, P0 ;  /* 0x0000002a212a7207 */ /* 0x000fe20000000000 */
[----:B------:R-:W1:Y:S01]  /*20f20*/  SHFL.IDX PT, R64, R64, R3, 0x1c1f ;  /* 0x001c1f0340407589 */ /* 0x000e6200000e0000 */
[----:B------:R-:W-:-:S02]  /*20f30*/  SEL R46, R35, R46, P0 ;  /* 0x0000002e232e7207 */ /* 0x000fc40000000000 */
[----:B------:R-:W-:Y:S01]  /*20f40*/  SEL R50, R37, R50, P0 ;  /* 0x0000003225327207 */ /* 0x000fe20000000000 */
[----:B------:R-:W3:Y:S01]  /*20f50*/  SHFL.IDX PT, R66, R66, R3, 0x1c1f ;  /* 0x001c1f0342427589 */ /* 0x000ee200000e0000 */
[----:B------:R-:W-:Y:S02]  /*20f60*/  SEL R54, R39, R54, P0 ;  /* 0x0000003627367207 */ /* 0x000fe40000000000 */
[----:B--2---:R-:W-:Y:S01]  /*20f70*/  SEL R56, R58, R41, P0 ;  /* 0x000000293a387207 */ /* 0x004fe20000000000 */
[----:B------:R-:W2:Y:S01]  /*20f80*/  SHFL.IDX PT, R68, R68, R3, 0x1c1f ;  /* 0x001c1f0344447589 */ /* 0x000ea200000e0000 */
[----:B------:R-:W-:-:S03]  /*20f90*/  SEL R58, R41, R58, P0 ;  /* 0x0000003a293a7207 */ /* 0x000fc60000000000 */
[----:B------:R-:W4:Y:S04]  /*20fa0*/  SHFL.IDX PT, R70, R70, R3, 0x1c1f ;  /* 0x001c1f0346467589 */ /* 0x000f2800000e0000 */
[----:B------:R-:W5:Y:S04]  /*20fb0*/  SHFL.IDX PT, R72, R72, R3, 0x1c1f ;  /* 0x001c1f0348487589 */ /* 0x000f6800000e0000 */
[----:B------:R-:W5:Y:S01]  /*20fc0*/  SHFL.IDX PT, R74, R74, R3, 0x1c1f ;  /* 0x001c1f034a4a7589 */ /* 0x000f6200000e0000 */
[----:B0-----:R-:W-:Y:S02]  /*20fd0*/  SEL R5, R43, R62, P0 ;  /* 0x0000003e2b057207 */ /* 0x001fe40000000000 */
[----:B------:R-:W-:Y:S01]  /*20fe0*/  SEL R7, R62, R43, P0 ;  /* 0x0000002b3e077207 */ /* 0x000fe20000000000 */
[----:B------:R-:W-:Y:S01]  /*20ff0*/  SHFL.IDX PT, R57, R57, R0, 0x1c1f ;  /* 0x001c1f0039397589 */ /* 0x000fe200000e0000 */
[----:B-1----:R-:W-:-:S02]  /*21000*/  SEL R9, R45, R64, P0 ;  /* 0x000000402d097207 */ /* 0x002fc40000000000 */
[----:B------:R-:W-:Y:S01]  /*21010*/  SEL R11, R64, R45, P0 ;  /* 0x0000002d400b7207 */ /* 0x000fe20000000000 */
[----:B------:R-:W-:Y:S01]  /*21020*/  SHFL.IDX PT, R59, R59, R0, 0x1c1f ;  /* 0x001c1f003b3b7589 */ /* 0x000fe200000e0000 */
[----:B---3--:R-:W-:Y:S02]  /*21030*/  SEL R13, R47, R66, P0 ;  /* 0x000000422f0d7207 */ /* 0x008fe40000000000 */
[----:B------:R-:W-:Y:S01]  /*21040*/  SEL R15, R66, R47, P0 ;  /* 0x0000002f420f7207 */ /* 0x000fe20000000000 */
[----:B------:R-:W-:Y:S01]  /*21050*/  SHFL.IDX PT, R63, R63, R0, 0x1c1f ;  /* 0x001c1f003f3f7589 */ /* 0x000fe200000e0000 */
[----:B--2---:R-:W-:Y:S02]  /*21060*/  SEL R25, R49, R68, P0 ;  /* 0x0000004431197207 */ /* 0x004fe40000000000 */
[----:B------:R-:W-:Y:S01]  /*21070*/  SEL R27, R68, R49, P0 ;  /* 0x00000031441b7207 */ /* 0x000fe20000000000 */
[----:B------:R-:W-:Y:S01]  /*21080*/  SHFL.IDX PT, R65, R65, R0, 0x1c1f ;  /* 0x001c1f0041417589 */ /* 0x000fe200000e0000 */
[----:B----4-:R-:W-:-:S02]  /*21090*/  SEL R29, R51, R70, P0 ;  /* 0x00000046331d7207 */ /* 0x010fc40000000000 */
[----:B------:R-:W-:Y:S01]  /*210a0*/  SEL R31, R70, R51, P0 ;  /* 0x00000033461f7207 */ /* 0x000fe20000000000 */
[----:B------:R-:W0:Y:S01]  /*210b0*/  SHFL.IDX PT, R76, R76, R3, 0x1c1f ;  /* 0x001c1f034c4c7589 */ /* 0x000e2200000e0000 */
[----:B-----5:R-:W-:Y:S02]  /*210c0*/  SEL R33, R53, R72, P0 ;  /* 0x0000004835217207 */ /* 0x020fe40000000000 */
[----:B------:R-:W-:Y:S01]  /*210d0*/  SEL R35, R72, R53, P0 ;  /* 0x0000003548237207 */ /* 0x000fe20000000000 */
[----:B------:R-:W1:Y:S01]  /*210e0*/  SHFL.IDX PT, R78, R78, R3, 0x1c1f ;  /* 0x001c1f034e4e7589 */ /* 0x000e6200000e0000 */
[----:B------:R-:W-:Y:S02]  /*210f0*/  SEL R37, R55, R74, P0 ;  /* 0x0000004a37257207 */ /* 0x000fe40000000000 */
[----:B------:R-:W-:Y:S01]  /*21100*/  SEL R39, R74, R55, P0 ;  /* 0x000000374a277207 */ /* 0x000fe20000000000 */
[----:B------:R-:W2:Y:S04]  /*21110*/  SHFL.IDX PT, R80, R80, R3, 0x1c1f ;  /* 0x001c1f0350507589 */ /* 0x000ea800000e0000 */
[----:B------:R-:W3:Y:S04]  /*21120*/  SHFL.IDX PT, R82, R82, R3, 0x1c1f ;  /* 0x001c1f0352527589 */ /* 0x000ee800000e0000 */
[----:B------:R-:W4:Y:S04]  /*21130*/  SHFL.IDX PT, R84, R84, R3, 0x1c1f ;  /* 0x001c1f0354547589 */ /* 0x000f2800000e0000 */
[----:B------:R5:W4:Y:S01]  /*21140*/  SHFL.IDX PT, R67, R67, R0, 0x1c1f ;  /* 0x001c1f0043437589 */ /* 0x000b2200000e0000 */
[----:B0-----:R-:W-:-:S02]  /*21150*/  SEL R41, R57, R76, P0 ;  /* 0x0000004c39297207 */ /* 0x001fc40000000000 */
[----:B------:R-:W-:Y:S02]  /*21160*/  SEL R43, R76, R57, P0 ;  /* 0x000000394c2b7207 */ /* 0x000fe40000000000 */
[----:B-1----:R-:W-:Y:S02]  /*21170*/  SEL R45, R59, R78, P0 ;  /* 0x0000004e3b2d7207 */ /* 0x002fe40000000000 */
[----:B------:R-:W-:Y:S01]  /*21180*/  SEL R47, R78, R59, P0 ;  /* 0x0000003b4e2f7207 */ /* 0x000fe20000000000 */
[----:B-----5:R-:W-:Y:S01]  /*21190*/  IMAD.MOV.U32 R0, RZ, RZ, RZ ;  /* 0x000000ffff007224 */ /* 0x020fe200078e00ff */
[----:B--2---:R-:W-:Y:S02]  /*211a0*/  SEL R49, R63, R80, P0 ;  /* 0x000000503f317207 */ /* 0x004fe40000000000 */
[----:B------:R-:W-:Y:S02]  /*211b0*/  SEL R51, R80, R63, P0 ;  /* 0x0000003f50337207 */ /* 0x000fe40000000000 */
[----:B---3--:R-:W-:-:S02]  /*211c0*/  SEL R53, R65, R82, P0 ;  /* 0x0000005241357207 */ /* 0x008fc40000000000 */
[----:B------:R-:W-:-:S07]  /*211d0*/  SEL R55, R82, R65, P0 ;  /* 0x0000004152377207 */ /* 0x000fce0000000000 */
.L_x_2047:
[----:B------:R-:W2:Y:S01]  /*211e0*/  LDL R64, [R1+0x18] ;  /* 0x0000180001407983 */ /* 0x000ea20000100800 */
[----:B------:R-:W-:Y:S05]  /*211f0*/  WARPSYNC.ALL ;  /* 0x0000000000007948 */ /* 0x000fea0003800000 */
[----:B------:R-:W-:Y:S01]  /*21200*/  BAR.SYNC.DEFER_BLOCKING 0x1, 0x100 ;  /* 0x0044000000007b1d */ /* 0x000fe20000010000 */
[----:B----4-:R-:W-:Y:S02]  /*21210*/  SEL R57, R67, R84, P0 ;  /* 0x0000005443397207 */ /* 0x010fe40000000000 */
[----:B------:R-:W-:-:S03]  /*21220*/  SEL R59, R84, R67, P0 ;  /* 0x00000043543b7207 */ /* 0x000fc60000000000 */
[----:B------:R-:W-:Y:S02]  /*21230*/  ULDC.64 UR4, c[0x0][0xc00] ;  /* 0x0003000000047ab9 */ /* 0x000fe40000000a00 */
[----:B------:R-:W2:Y:S01]  /*21240*/  LDC.64 R2, c[0x0][0xc00] ;  /* 0x00030000ff027b82 */ /* 0x000ea20000000a00 */
[----:B------:R-:W-:-:S04]  /*21250*/  ISETP.NE.U32.AND P2, PT, RZ, UR4, PT ;  /* 0x00000004ff007c0c */ /* 0x000fc8000bf45070 */
[----:B------:R-:W-:Y:S01]  /*21260*/  ISETP.NE.AND.EX P2, PT, RZ, UR5, PT, P2 ;  /* 0x00000005ff007c0c */ /* 0x000fe2000bf45320 */
[----:B------:R-:W-:Y:S02]  /*21270*/  ULDC.64 UR4, c[0x0][0xc08] ;  /* 0x0003020000047ab9 */ /* 0x000fe40000000a00 */
[----:B------:R-:W-:Y:S01]  /*21280*/  ISETP.NE.U32.AND P0, PT, RZ, UR4, PT ;  /* 0x00000004ff007c0c */ /* 0x000fe2000bf05070 */
[----:B------:R-:W0:Y:S03]  /*21290*/  LDC R20, c[0x0][0xbe8] ;  /* 0x0002fa00ff147b82 */ /* 0x000e260000000800 */
[----:B------:R-:W-:Y:S01]  /*212a0*/  ISETP.NE.AND.EX P0, PT, RZ, UR5, PT, P0 ;  /* 0x00000005ff007c0c */ /* 0x000fe2000bf05300 */
[----:B------:R1:W-:Y:S04]  /*212b0*/  STSM.16.M88.4 [R81], R4 ;  /* 0x0000000451007844 */ /* 0x0003e80000000200 */
[----:B------:R-:W-:Y:S04]  /*212c0*/  STSM.16.M88.4 [R88], R8 ;  /* 0x0000000858007844 */ /* 0x000fe80000000200 */
[----:B------:R-:W-:Y:S04]  /*212d0*/  STSM.16.M88.4 [R87], R12 ;  /* 0x0000000c57007844 */ /* 0x000fe80000000200 */
[----:B------:R3:W-:Y:S04]  /*212e0*/  STSM.16.M88.4 [R86], R24 ;  /* 0x0000001856007844 */ /* 0x0007e80000000200 */
[----:B------:R4:W-:Y:S04]  /*212f0*/  STSM.16.M88.4 [R85], R28 ;  /* 0x0000001c55007844 */ /* 0x0009e80000000200 */
[----:B------:R4:W-:Y:S04]  /*21300*/  STSM.16.M88.4 [R83], R32 ;  /* 0x0000002053007844 */ /* 0x0009e80000000200 */
[----:B------:R4:W-:Y:S04]  /*21310*/  STSM.16.M88.4 [R77], R36 ;  /* 0x000000244d007844 */ /* 0x0009e80000000200 */
[----:B------:R4:W-:Y:S04]  /*21320*/  STSM.16.M88.4 [R79], R40 ;  /* 0x000000284f007844 */ /* 0x0009e80000000200 */
[----:B------:R4:W-:Y:S04]  /*21330*/  STSM.16.M88.4 [R69], R44 ;  /* 0x0000002c45007844 */ /* 0x0009e80000000200 */
[----:B------:R4:W-:Y:S04]  /*21340*/  STSM.16.M88.4 [R71], R48 ;  /* 0x0000003047007844 */ /* 0x0009e80000000200 */
[----:B------:R4:W-:Y:S04]  /*21350*/  STSM.16.M88.4 [R73], R52 ;  /* 0x0000003449007844 */ /* 0x0009e80000000200 */
[----:B------:R4:W-:Y:S01]  /*21360*/  STSM.16.M88.4 [R75], R56 ;  /* 0x000000384b007844 */ /* 0x0009e20000000200 */
[----:B------:R-:W-:-:S02]  /*21370*/  ULDC UR4, c[0x0][0xa88] ;  /* 0x0002a20000047ab9 */ /* 0x000fc40000000800 */
[----:B-1----:R-:W-:Y:S01]  /*21380*/  IMAD.U32 R7, RZ, RZ, UR4 ;  /* 0x00000004ff077e24 */ /* 0x002fe2000f8e00ff */
[----:B------:R-:W-:Y:S01]  /*21390*/  BAR.SYNC.DEFER_BLOCKING 0x1, 0x100 ;  /* 0x0044000000007b1d */ /* 0x000fe20000010000 */
[----:B--2---:R-:W-:-:S07]  /*213a0*/  IMAD.WIDE R4, R64, 0x4, R2 ;  /* 0x0000000440047825 */ /* 0x004fce00078e0202 */
[----:B------:R-:W1:Y:S01]  /*213b0*/  @P0 LDC.64 R2, c[0x0][0xc08] ;  /* 0x00030200ff020b82 */ /* 0x000e620000000a00 */
[----:B------:R4:W5:Y:S01]  /*213c0*/  @P2 LDG.E R0, desc[UR42][R4.64] ;  /* 0x0000002a04002981 */ /* 0x000962000c1e1900 */
[----:B0-----:R-:W-:Y:S01]  /*213d0*/  ISETP.NE.AND P1, PT, R20, 0x1, PT ;  /* 0x000000011400780c */ /* 0x001fe20003f25270 */
[----:B---3--:R-:W-:-:S12]  /*213e0*/  IMAD.IADD R25, R227, 0x1, R212 ;  /* 0x00000001e3197824 */ /* 0x008fd800078e02d4 */
[----:B------:R-:W0:Y:S01]  /*213f0*/  @P1 LDC R6, c[0x0][0xbec] ;  /* 0x0002fb00ff061b82 */ /* 0x000e220000000800 */
[----:B-1----:R-:W-:-:S07]  /*21400*/  @P0 IMAD.WIDE R2, R64, 0x4, R2 ;  /* 0x0000000440020825 */ /* 0x002fce00078e0202 */
[----:B------:R-:W1:Y:S01]  /*21410*/  @P1 LDC R11, c[0x0][0xbf0] ;  /* 0x0002fc00ff0b1b82 */ /* 0x000e620000000800 */
[----:B------:R4:W5:Y:S01]  /*21420*/  @P0 LDG.E R7, desc[UR42][R2.64] ;  /* 0x0000002a02070981 */ /* 0x000962000c1e1900 */
[----:B------:R-:W-:Y:S05]  /*21430*/  @P0 BRA `(.L_x_1786) ;  /* 0x0000000000100947 */ /* 0x000fea0003800000 */
[----:B------:R-:W-:Y:S05]  /*21440*/  @!P2 BRA `(.L_x_1786) ;  /* 0x00000000000ca947 */ /* 0x000fea0003800000 */
[----:B----4-:R-:W2:Y:S04]  /*21450*/  LDG.E R2, desc[UR42][R4.64] ;  /* 0x0000002a04027981 */ /* 0x010ea8000c1e1900 */
[----:B-----5:R-:W2:Y:S02]  /*21460*/  LDG.E R7, desc[UR42][R4.64+0x4] ;  /* 0x0000042a04077981 */ /* 0x020ea4000c1e1900 */
[----:B--2---:R-:W-:-:S07]  /*21470*/  IMAD.IADD R7, R7, 0x1, -R2 ;  /* 0x0000000107077824 */ /* 0x004fce00078e0a02 */
.L_x_1786:
[----:B------:R-:W2:Y:S01]  /*21480*/  LDL.LU R68, [R1+0x14] ;  /* 0x0000140001447983 */ /* 0x000ea20000300800 */
[----:B0---4-:R-:W-:Y:S01]  /*21490*/  @P1 IMAD.HI.U32 R2, R25, R6, RZ ;  /* 0x0000000619021227 */ /* 0x011fe200078e00ff */
[----:B------:R-:W-:Y:S01]  /*214a0*/  ULDC.64 UR4, c[0x0][0xb90] ;  /* 0x0002e40000047ab9 */ /* 0x000fe20000000a00 */
[----:B-----5:R-:W-:Y:S01]  /*214b0*/  SHF.R.S32.HI R3, RZ, 0x1f, R0 ;  /* 0x0000001fff037819 */ /* 0x020fe20000011400 */
[----:B------:R-:W3:Y:S01]  /*214c0*/  LDL R10, [R1+0x3c] ;  /* 0x00003c00010a7983 */ /* 0x000ee20000100800 */
[----:B------:R-:W-:Y:S01]  /*214d0*/  VIADD R70, R90, 0xffffff80 ;  /* 0xffffff805a467836 */ /* 0x000fe20000000000 */
[----:B------:R-:W-:Y:S01]  /*214e0*/  SHF.R.S32.HI R62, RZ, 0x1f, R64 ;  /* 0x0000001fff3e7819 */ /* 0x000fe20000011440 */
[----:B------:R-:W-:Y:S01]  /*214f0*/  IMAD.MOV.U32 R9, RZ, RZ, R25 ;  /* 0x000000ffff097224 */ /* 0x000fe200078e0019 */
[----:B-1----:R-:W-:Y:S01]  /*21500*/  @P1 SHF.R.U32.HI R9, RZ, R11, R2 ;  /* 0x0000000bff091219 */ /* 0x002fe20000011602 */
[----:B------:R-:W-:Y:S01]  /*21510*/  IMAD.MOV.U32 R2, RZ, RZ, R0 ;  /* 0x000000ffff027224 */ /* 0x000fe200078e0000 */
[----:B------:R-:W-:Y:S01]  /*21520*/  SHF.R.S32.HI R66, RZ, 0x1f, R70 ;  /* 0x0000001fff427819 */ /* 0x000fe20000011446 */
[----:B------:R-:W0:Y:S01]  /*21530*/  S2R R14, SR_TID.X ;  /* 0x00000000000e7919 */ /* 0x000e220000002100 */
[----:B------:R-:W-:Y:S01]  /*21540*/  SEL R62, R62, RZ, !P2 ;  /* 0x000000ff3e3e7207 */ /* 0x000fe20005000000 */
[----:B------:R-:W-:Y:S01]  /*21550*/  IMAD.MOV R15, RZ, RZ, -R9 ;  /* 0x000000ffff0f7224 */ /* 0x000fe200078e0a09 */
[----:B------:R-:W-:-:S02]  /*21560*/  LEA.HI R66, R66, R70, RZ, 0x3 ;  /* 0x0000004642427211 */ /* 0x000fc400078f18ff */
[----:B------:R-:W-:Y:S01]  /*21570*/  SEL R65, R64, RZ, !P2 ;  /* 0x000000ff40417207 */ /* 0x000fe20005000000 */
[----:B------:R-:W-:Y:S01]  /*21580*/  IMAD R67, R7, R20, RZ ;  /* 0x0000001407437224 */ /* 0x000fe200078e02ff */
[----:B------:R-:W-:Y:S01]  /*21590*/  SHF.R.S32.HI R66, RZ, 0x3, R66 ;  /* 0x00000003ff427819 */ /* 0x000fe20000011442 */
[----:B------:R-:W1:Y:S04]  /*215a0*/  @P1 LDC R69, c[0x0][0xbec] ;  /* 0x0002fb00ff451b82 */ /* 0x000e680000000800 */
[----:B------:R-:W-:-:S04]  /*215b0*/  IMAD R13, R66, 0x40, R228 ;  /* 0x00000040420d7824 */ /* 0x000fc800078e02e4 */
[----:B------:R-:W-:Y:S01]  /*215c0*/  IMAD.WIDE R60, R13, 0x2, R60 ;  /* 0x000000020d3c7825 */ /* 0x000fe200078e023c */
[----:B------:R-:W-:Y:S01]  /*215d0*/  SHF.R.S32.HI R13, RZ, 0x1f, R9 ;  /* 0x0000001fff0d7819 */ /* 0x000fe20000011409 */
[----:B------:R-:W4:Y:S02]  /*215e0*/  @P1 LDC R71, c[0x0][0xbf0] ;  /* 0x0002fc00ff471b82 */ /* 0x000f240000000800 */
[----:B0-----:R-:W-:-:S05]  /*215f0*/  VIADD R26, R14, 0xffffff80 ;  /* 0xffffff800e1a7836 */ /* 0x001fca0000000000 */
[----:B------:R-:W-:-:S04]  /*21600*/  SHF.R.S32.HI R14, RZ, 0x1f, R26 ;  /* 0x0000001fff0e7819 */ /* 0x000fc8000001141a */
[----:B------:R-:W-:-:S04]  /*21610*/  LEA.HI R14, R14, R26, RZ, 0x7 ;  /* 0x0000001a0e0e7211 */ /* 0x000fc800078f38ff */
[----:B------:R-:W-:Y:S02]  /*21620*/  LOP3.LUT R14, R14, 0xffffff80, RZ, 0xc0, !PT ;  /* 0xffffff800e0e7812 */ /* 0x000fe400078ec0ff */
[----:B------:R-:W-:-:S03]  /*21630*/  IADD3 R29, P5, R60, 0x4000, RZ ;  /* 0x000040003c1d7810 */ /* 0x000fc60007fbe0ff */
[----:B------:R-:W-:Y:S01]  /*21640*/  IMAD.IADD R14, R26, 0x1, -R14 ;  /* 0x000000011a0e7824 */ /* 0x000fe200078e0a0e */
[----:B------:R-:W-:-:S04]  /*21650*/  LOP3.LUT R28, R29, 0x380, RZ, 0xc0, !PT ;  /* 0x000003801d1c7812 */ /* 0x000fc800078ec0ff */
[----:B------:R-:W-:Y:S02]  /*21660*/  SHF.R.U64 R28, R28, 0x3, RZ ;  /* 0x000000031c1c7819 */ /* 0x000fe400000012ff */
[----:B------:R-:W-:Y:S02]  /*21670*/  LOP3.LUT R7, R60, 0x380, RZ, 0xc0, !PT ;  /* 0x000003803c077812 */ /* 0x000fe400078ec0ff */
[----:B------:R-:W-:Y:S01]  /*21680*/  LOP3.LUT R28, R28, R29, RZ, 0x3c, !PT ;  /* 0x0000001d1c1c7212 */ /* 0x000fe200078e3cff */
[----:B------:R-:W-:Y:S01]  /*21690*/  IMAD.X R29, RZ, RZ, R61, P5 ;  /* 0x000000ffff1d7224 */ /* 0x000fe200028e063d */
[----:B------:R-:W-:Y:S02]  /*216a0*/  IADD3 R49, P5, R60, 0x9000, RZ ;  /* 0x000090003c317810 */ /* 0x000fe40007fbe0ff */
[----:B------:R-:W-:Y:S02]  /*216b0*/  SHF.R.S32.HI R64, RZ, 0x1f, R70 ;  /* 0x0000001fff407819 */ /* 0x000fe40000011446 */
[----:B------:R-:W-:-:S02]  /*216c0*/  LOP3.LUT R48, R49, 0x380, RZ, 0xc0, !PT ;  /* 0x0000038031307812 */ /* 0x000fc400078ec0ff */
[----:B------:R-:W-:Y:S02]  /*216d0*/  SHF.R.U64 R7, R7, 0x3, RZ ;  /* 0x0000000307077819 */ /* 0x000fe400000012ff */
[----:B------:R-:W-:Y:S02]  /*216e0*/  LEA.HI R64, R64, R70, RZ, 0x3 ;  /* 0x0000004640407211 */ /* 0x000fe400078f18ff */
[----:B------:R-:W-:Y:S02]  /*216f0*/  SHF.R.U64 R48, R48, 0x3, RZ ;  /* 0x0000000330307819 */ /* 0x000fe400000012ff */
[----:B------:R-:W-:Y:S02]  /*21700*/  LOP3.LUT R64, R64, 0xfffffff8, RZ, 0xc0, !PT ;  /* 0xfffffff840407812 */ /* 0x000fe400078ec0ff */
[----:B------:R-:W-:Y:S01]  /*21710*/  LOP3.LUT R48, R48, R49, RZ, 0x3c, !PT ;  /* 0x0000003130307212 */ /* 0x000fe200078e3cff */
[----:B------:R-:W-:Y:S02]  /*21720*/  IMAD.X R49, RZ, RZ, R61, P5 ;  /* 0x000000ffff317224 */ /* 0x000fe400028e063d */
[----:B------:R-:W-:Y:S01]  /*21730*/  IMAD.IADD R64, R70, 0x1, -R64 ;  /* 0x0000000146407824 */ /* 0x000fe200078e0a40 */
[----:B------:R-:W-:Y:S01]  /*21740*/  BSSY B1, `(.L_x_1787) ;  /* 0x00000a6000017945 */ /* 0x000fe20003800000 */
[----:B------:R-:W-:Y:S01]  /*21750*/  VIADD R70, R228, 0x40 ;  /* 0x00000040e4467836 */ /* 0x000fe20000000000 */
[----:B--2---:R-:W-:Y:S01]  /*21760*/  SHF.R.S32.HI R63, RZ, 0x1f, R68 ;  /* 0x0000001fff3f7819 */ /* 0x004fe20000011444 */
[----:B------:R-:W-:-:S04]  /*21770*/  IMAD.WIDE.U32 R4, R68, UR4, R2 ;  /* 0x0000000444047c25 */ /* 0x000fc8000f8e0002 */
[----:B------:R-:W-:-:S04]  /*21780*/  IMAD R6, R63, UR4, RZ ;  /* 0x000000043f067c24 */ /* 0x000fc8000f8e02ff */
[----:B------:R-:W-:Y:S01]  /*21790*/  IMAD R11, R68, UR5, R6 ;  /* 0x00000005440b7c24 */ /* 0x000fe2000f8e0206 */
[----:B------:R-:W-:-:S03]  /*217a0*/  ULDC.64 UR4, c[0x0][0xb98] ;  /* 0x0002e60000047ab9 */ /* 0x000fc60000000a00 */
[----:B------:R-:W-:Y:S02]  /*217b0*/  IMAD.IADD R5, R5, 0x1, R11 ;  /* 0x0000000105057824 */ /* 0x000fe400078e020b */
[----:B------:R-:W-:Y:S02]  /*217c0*/  IMAD R11, R20, R15, R25 ;  /* 0x0000000f140b7224 */ /* 0x000fe400078e0219 */
[----:B------:R-:W-:Y:S02]  /*217d0*/  IMAD R2, R62, UR4, RZ ;  /* 0x000000043e027c24 */ /* 0x000fe4000f8e02ff */
[----:B------:R-:W-:-:S04]  /*217e0*/  IMAD.WIDE.U32 R4, R65, UR4, R4 ;  /* 0x0000000441047c25 */ /* 0x000fc8000f8e0004 */
[----:B------:R-:W-:Y:S01]  /*217f0*/  IMAD R6, R65, UR5, R2 ;  /* 0x0000000541067c24 */ /* 0x000fe2000f8e0202 */
[----:B------:R-:W-:Y:S01]  /*21800*/  SHF.R.S32.HI R2, RZ, 0x1f, R11 ;  /* 0x0000001fff027819 */ /* 0x000fe2000001140b */
[----:B------:R-:W-:Y:S01]  /*21810*/  ULDC.64 UR4, c[0x0][0xb88] ;  /* 0x0002e20000047ab9 */ /* 0x000fe20000000a00 */
[----:B------:R-:W-:-:S03]  /*21820*/  IADD3 R4, P0, R9, R4, RZ ;  /* 0x0000000409047210 */ /* 0x000fc60007f1e0ff */
[----:B------:R-:W-:Y:S01]  /*21830*/  IMAD R2, R2, UR4, RZ ;  /* 0x0000000402027c24 */ /* 0x000fe2000f8e02ff */
[----:B------:R-:W-:-:S03]  /*21840*/  IADD3.X R5, R13, R5, R6, P0, !PT ;  /* 0x000000050d057210 */ /* 0x000fc600007fe406 */
[C---:B------:R-:W-:Y:S02]  /*21850*/  IMAD R13, R11.reuse, UR5, R2 ;  /* 0x000000050b0d7c24 */ /* 0x040fe4000f8e0202 */
[----:B------:R-:W-:Y:S01]  /*21860*/  IMAD.WIDE.U32 R4, R11, UR4, R4 ;  /* 0x000000040b047c25 */ /* 0x000fe2000f8e0004 */
[----:B------:R-:W-:-:S03]  /*21870*/  ULDC.64 UR4, c[0x0][0xb50] ;  /* 0x0002d40000047ab9 */ /* 0x000fc60000000a00 */
[----:B------:R-:W-:Y:S01]  /*21880*/  IMAD.IADD R5, R5, 0x1, R13 ;  /* 0x0000000105057824 */ /* 0x000fe200078e020d */
[----:B------:R-:W-:Y:S02]  /*21890*/  IADD3 R13, P2, R60, 0x2000, RZ ;  /* 0x000020003c0d7810 */ /* 0x000fe40007f5e0ff */
[----:B------:R-:W-:Y:S02]  /*218a0*/  LEA R6, P0, R4, UR4, 0x2 ;  /* 0x0000000404067c11 */ /* 0x000fe4000f8010ff */
[----:B------:R-:W-:Y:S02]  /*218b0*/  LOP3.LUT R12, R13, 0x380, RZ, 0xc0, !PT ;  /* 0x000003800d0c7812 */ /* 0x000fe400078ec0ff */
[C---:B------:R-:W-:Y:S02]  /*218c0*/  IADD3 R9, P4, R60.reuse, 0x1000, RZ ;  /* 0x000010003c097810 */ /* 0x040fe40007f9e0ff */
[----:B------:R-:W-:Y:S02]  /*218d0*/  IADD3 R25, P3, R60, 0x3000, RZ ;  /* 0x000030003c197810 */ /* 0x000fe40007f7e0ff */
[----:B------:R-:W-:-:S02]  /*218e0*/  SHF.R.U64 R12, R12, 0x3, RZ ;  /* 0x000000030c0c7819 */ /* 0x000fc400000012ff */
[----:B------:R-:W-:Y:S01]  /*218f0*/  LEA.HI.X R4, R4, UR5, R5, 0x2, P0 ;  /* 0x0000000504047c11 */ /* 0x000fe200080f1405 */
[----:B------:R-:W-:Y:S01]  /*21900*/  SHFL.IDX PT, R50, R6, RZ, 0x1c1f ;  /* 0x001c1fff06327589 */ /* 0x000fe200000e0000 */
[----:B------:R-:W-:Y:S01]  /*21910*/  IADD3 R33, P0, R60, 0x5000, RZ ;  /* 0x000050003c217810 */ /* 0x000fe20007f1e0ff */
[----:B---3--:R-:W-:Y:S01]  /*21920*/  IMAD.IADD R2, R10, 0x1, R212 ;  /* 0x000000010a027824 */ /* 0x008fe200078e02d4 */
[----:B------:R-:W-:Y:S01]  /*21930*/  LOP3.LUT R8, R9, 0x380, RZ, 0xc0, !PT ;  /* 0x0000038009087812 */ /* 0x000fe200078ec0ff */
[----:B------:R-:W-:Y:S01]  /*21940*/  SHFL.IDX PT, R54, R6, 0x1, 0x1c1f ;  /* 0x003c1f0006367f89 */ /* 0x000fe200000e0000 */
[----:B------:R-:W-:Y:S01]  /*21950*/  LOP3.LUT R24, R25, 0x380, RZ, 0xc0, !PT ;  /* 0x0000038019187812 */ /* 0x000fe200078ec0ff */
[----:B------:R-:W-:Y:S01]  /*21960*/  ULDC.64 UR4, c[0x0][0xaa0] ;  /* 0x0002a80000047ab9 */ /* 0x000fe20000000a00 */
[----:B------:R-:W-:Y:S01]  /*21970*/  LOP3.LUT R12, R12, R13, RZ, 0x3c, !PT ;  /* 0x0000000d0c0c7212 */ /* 0x000fe200078e3cff */
[----:B------:R-:W-:Y:S01]  /*21980*/  IMAD.X R13, RZ, RZ, R61, P2 ;  /* 0x000000ffff0d7224 */ /* 0x000fe200010e063d */
[----:B------:R-:W-:-:S02]  /*21990*/  LOP3.LUT R32, R33, 0x380, RZ, 0xc0, !PT ;  /* 0x0000038021207812 */ /* 0x000fc400078ec0ff */
[----:B------:R-:W-:Y:S02]  /*219a0*/  IADD3 R41, P2, R60, 0x7000, RZ ;  /* 0x000070003c297810 */ /* 0x000fe40007f5e0ff */
[----:B------:R-:W-:Y:S02]  /*219b0*/  SHF.R.U64 R8, R8, 0x3, RZ ;  /* 0x0000000308087819 */ /* 0x000fe400000012ff */
[----:B------:R-:W-:Y:S02]  /*219c0*/  SHF.R.U64 R24, R24, 0x3, RZ ;  /* 0x0000000318187819 */ /* 0x000fe400000012ff */
[----:B------:R-:W-:Y:S02]  /*219d0*/  SHF.R.U64 R32, R32, 0x3, RZ ;  /* 0x0000000320207819 */ /* 0x000fe400000012ff */
[----:B------:R-:W-:Y:S02]  /*219e0*/  LOP3.LUT R40, R41, 0x380, RZ, 0xc0, !PT ;  /* 0x0000038029287812 */ /* 0x000fe400078ec0ff */
[----:B------:R-:W-:Y:S01]  /*219f0*/  LOP3.LUT R8, R8, R9, RZ, 0x3c, !PT ;  /* 0x0000000908087212 */ /* 0x000fe200078e3cff */
[----:B------:R-:W-:Y:S01]  /*21a00*/  IMAD.X R9, RZ, RZ, R61, P4 ;  /* 0x000000ffff097224 */ /* 0x000fe200020e063d */
[----:B------:R-:W-:-:S02]  /*21a10*/  LOP3.LUT R24, R24, R25, RZ, 0x3c, !PT ;  /* 0x0000001918187212 */ /* 0x000fc400078e3cff */
[----:B------:R-:W-:Y:S01]  /*21a20*/  IADD3.X R25, RZ, R61, RZ, P3, !PT ;  /* 0x0000003dff197210 */ /* 0x000fe20001ffe4ff */
[----:B------:R-:W0:Y:S01]  /*21a30*/  SHFL.IDX PT, R51, R4, RZ, 0x1c1f ;  /* 0x001c1fff04337589 */ /* 0x000e2200000e0000 */
[C---:B------:R-:W-:Y:S02]  /*21a40*/  IADD3 R37, P4, R60.reuse, 0x6000, RZ ;  /* 0x000060003c257810 */ /* 0x040fe40007f9e0ff */
[----:B------:R-:W-:Y:S01]  /*21a50*/  IADD3 R45, P3, R60, 0x8000, RZ ;  /* 0x000080003c2d7810 */ /* 0x000fe20007f7e0ff */
[----:B------:R-:W2:Y:S01]  /*21a60*/  SHFL.IDX PT, R55, R4, 0x1, 0x1c1f ;  /* 0x003c1f0004377f89 */ /* 0x000ea200000e0000 */
[----:B------:R-:W-:Y:S01]  /*21a70*/  LOP3.LUT R32, R32, R33, RZ, 0x3c, !PT ;  /* 0x0000002120207212 */ /* 0x000fe200078e3cff */
[----:B------:R-:W-:Y:S01]  /*21a80*/  IMAD.X R33, RZ, RZ, R61, P0 ;  /* 0x000000ffff217224 */ /* 0x000fe200000e063d */
[----:B------:R-:W-:Y:S02]  /*21a90*/  SHF.R.U64 R40, R40, 0x3, RZ ;  /* 0x0000000328287819 */ /* 0x000fe400000012ff */
[----:B------:R-:W-:-:S02]  /*21aa0*/  LOP3.LUT P0, RZ, R14, 0x3, RZ, 0xc0, !PT ;  /* 0x000000030eff7812 */ /* 0x000fc4000780c0ff */
[----:B------:R-:W-:Y:S02]  /*21ab0*/  LOP3.LUT R36, R37, 0x380, RZ, 0xc0, !PT ;  /* 0x0000038025247812 */ /* 0x000fe400078ec0ff */
[----:B------:R-:W-:Y:S02]  /*21ac0*/  LOP3.LUT R44, R45, 0x380, RZ, 0xc0, !PT ;  /* 0x000003802d2c7812 */ /* 0x000fe400078ec0ff */
[----:B------:R-:W-:Y:S01]  /*21ad0*/  LOP3.LUT R40, R40, R41, RZ, 0x3c, !PT ;  /* 0x0000002928287212 */ /* 0x000fe200078e3cff */
[----:B------:R-:W-:Y:S01]  /*21ae0*/  IMAD.X R41, RZ, RZ, R61, P2 ;  /* 0x000000ffff297224 */ /* 0x000fe200010e063d */
[C---:B------:R-:W-:Y:S01]  /*21af0*/  ISETP.GE.OR P2, PT, R2.reuse, R67, P0 ;  /* 0x000000430200720c */ /* 0x040fe20000746670 */
[----:B------:R-:W-:Y:S01]  /*21b00*/  VIADD R2, R2, 0x8 ;  /* 0x0000000802027836 */ /* 0x000fe20000000000 */
[----:B------:R-:W-:Y:S02]  /*21b10*/  SHF.R.U64 R36, R36, 0x3, RZ ;  /* 0x0000000324247819 */ /* 0x000fe400000012ff */
[----:B------:R-:W-:-:S02]  /*21b20*/  SHF.R.U64 R44, R44, 0x3, RZ ;  /* 0x000000032c2c7819 */ /* 0x000fc400000012ff */
[----:B------:R-:W-:Y:S01]  /*21b30*/  LOP3.LUT R36, R36, R37, RZ, 0x3c, !PT ;  /* 0x0000002524247212 */ /* 0x000fe200078e3cff */
[--C-:B------:R-:W-:Y:S01]  /*21b40*/  IMAD.X R37, RZ, RZ, R61.reuse, P4 ;  /* 0x000000ffff257224 */ /* 0x100fe200020e063d */
[----:B------:R-:W-:Y:S01]  /*21b50*/  LOP3.LUT R44, R44, R45, RZ, 0x3c, !PT ;  /* 0x0000002d2c2c7212 */ /* 0x000fe200078e3cff */
[----:B------:R-:W-:Y:S01]  /*21b60*/  IMAD.X R45, RZ, RZ, R61, P3 ;  /* 0x000000ffff2d7224 */ /* 0x000fe200018e063d */
[----:B------:R-:W-:Y:S02]  /*21b70*/  ISETP.GE.OR P0, PT, R2, R67, P0 ;  /* 0x000000430200720c */ /* 0x000fe40000706670 */
[C---:B------:R-:W-:Y:S02]  /*21b80*/  IADD3 R53, P4, R60.reuse, 0xa000, RZ ;  /* 0x0000a0003c357810 */ /* 0x040fe40007f9e0ff */
[----:B------:R-:W-:Y:S02]  /*21b90*/  IADD3 R5, P3, R60, 0xb000, RZ ;  /* 0x0000b0003c057810 */ /* 0x000fe40007f7e0ff */
[----:B------:R-:W-:-:S02]  /*21ba0*/  LOP3.LUT R52, R53, 0x380, RZ, 0xc0, !PT ;  /* 0x0000038035347812 */ /* 0x000fc400078ec0ff */
[----:B------:R-:W-:Y:S02]  /*21bb0*/  LOP3.LUT R2, R5, 0x380, RZ, 0xc0, !PT ;  /* 0x0000038005027812 */ /* 0x000fe400078ec0ff */
[----:B------:R-:W-:Y:S02]  /*21bc0*/  SHF.R.U64 R52, R52, 0x3, RZ ;  /* 0x0000000334347819 */ /* 0x000fe400000012ff */
[----:B------:R-:W-:Y:S02]  /*21bd0*/  LOP3.LUT R60, R7, R60, RZ, 0x3c, !PT ;  /* 0x0000003c073c7212 */ /* 0x000fe400078e3cff */
[----:B------:R-:W-:Y:S01]  /*21be0*/  SHF.R.U64 R2, R2, 0x3, RZ ;  /* 0x0000000302027819 */ /* 0x000fe200000012ff */
[----:B------:R-:W-:Y:S01]  /*21bf0*/  IMAD R3, R3, UR4, RZ ;  /* 0x0000000403037c24 */ /* 0x000fe2000f8e02ff */
[----:B0-----:R0:W-:Y:S01]  /*21c00*/  @!P2 ST.E desc[UR42][R50.64], R120 ;  /* 0x000000783200a985 */ /* 0x0011e2000c10192a */
[----:B------:R-:W-:Y:S01]  /*21c10*/  LOP3.LUT R52, R52, R53, RZ, 0x3c, !PT ;  /* 0x0000003534347212 */ /* 0x000fe200078e3cff */
[--C-:B------:R-:W-:Y:S01]  /*21c20*/  IMAD.X R53, RZ, RZ, R61.reuse, P4 ;  /* 0x000000ffff357224 */ /* 0x100fe200020e063d */
[----:B------:R-:W-:Y:S01]  /*21c30*/  LOP3.LUT R56, R2, R5, RZ, 0x3c, !PT ;  /* 0x0000000502387212 */ /* 0x000fe200078e3cff */
[----:B--2---:R2:W-:Y:S01]  /*21c40*/  @!P0 ST.E desc[UR42][R54.64], R121 ;  /* 0x0000007936008985 */ /* 0x0045e2000c10192a */
[----:B------:R-:W-:-:S03]  /*21c50*/  IMAD.X R57, RZ, RZ, R61, P3 ;  /* 0x000000ffff397224 */ /* 0x000fc600018e063d */
[----:B------:R3:W5:Y:S04]  /*21c60*/  LD.E.128 R4, desc[UR42][R60.64] ;  /* 0x0000002a3c047980 */ /* 0x000768000c101d00 */
[----:B------:R-:W5:Y:S04]  /*21c70*/  LD.E.128 R8, desc[UR42][R8.64] ;  /* 0x0000002a08087980 */ /* 0x000f68000c101d00 */
[----:B------:R-:W5:Y:S01]  /*21c80*/  LD.E.128 R12, desc[UR42][R12.64] ;  /* 0x0000002a0c0c7980 */ /* 0x000f62000c101d00 */
[C---:B---3--:R-:W-:Y:S02]  /*21c90*/  IMAD R61, R0.reuse, UR5, R3 ;  /* 0x00000005003d7c24 */ /* 0x048fe4000f8e0203 */
[----:B------:R-:W-:Y:S01]  /*21ca0*/  IMAD.WIDE.U32 R2, R0, UR4, RZ ;  /* 0x0000000400027c25 */ /* 0x000fe2000f8e00ff */
[----:B------:R-:W-:Y:S01]  /*21cb0*/  ULDC.64 UR4, c[0x0][0xae8] ;  /* 0x0002ba0000047ab9 */ /* 0x000fe20000000a00 */
[----:B------:R-:W5:Y:S02]  /*21cc0*/  LD.E.128 R24, desc[UR42][R24.64] ;  /* 0x0000002a18187980 */ /* 0x000f64000c101d00 */
[----:B------:R-:W-:-:S02]  /*21cd0*/  IMAD.IADD R3, R3, 0x1, R61 ;  /* 0x0000000103037824 */ /* 0x000fc400078e023d */
[----:B------:R-:W-:Y:S01]  /*21ce0*/  IMAD R61, R64, 0x20, R66 ;  /* 0x00000020403d7824 */ /* 0x000fe200078e0242 */
[----:B------:R-:W5:Y:S01]  /*21cf0*/  LD.E.128 R28, desc[UR42][R28.64] ;  /* 0x0000002a1c1c7980 */ /* 0x000f62000c101d00 */
[----:B------:R-:W-:Y:S02]  /*21d00*/  IMAD R0, R63, UR4, RZ ;  /* 0x000000043f007c24 */ /* 0x000fe4000f8e02ff */
[----:B------:R-:W-:Y:S01]  /*21d10*/  IMAD.IADD R64, R212, 0x1, R61 ;  /* 0x00000001d4407824 */ /* 0x000fe200078e023d */
[----:B------:R-:W5:Y:S01]  /*21d20*/  LD.E.128 R32, desc[UR42][R32.64] ;  /* 0x0000002a20207980 */ /* 0x000f62000c101d00 */
[C---:B------:R-:W-:Y:S02]  /*21d30*/  IMAD R61, R68.reuse, UR5, R0 ;  /* 0x00000005443d7c24 */ /* 0x040fe4000f8e0200 */
[----:B------:R-:W-:Y:S01]  /*21d40*/  IMAD.WIDE.U32 R2, R68, UR4, R2 ;  /* 0x0000000444027c25 */ /* 0x000fe2000f8e0002 */
[----:B------:R-:W-:Y:S01]  /*21d50*/  ULDC.64 UR4, c[0x0][0xaf0] ;  /* 0x0002bc0000047ab9 */ /* 0x000fe20000000a00 */
[----:B------:R-:W5:Y:S02]  /*21d60*/  LD.E.128 R36, desc[UR42][R36.64] ;  /* 0x0000002a24247980 */ /* 0x000f64000c101d00 */
[----:B-1----:R-:W-:-:S02]  /*21d70*/  @P1 IMAD.HI.U32 R0, R64, R69, RZ ;  /* 0x0000004540001227 */ /* 0x002fc400078e00ff */
[----:B------:R-:W5:Y:S02]  /*21d80*/  LD.E.128 R40, desc[UR42][R40.64] ;  /* 0x0000002a28287980 */ /* 0x000f64000c101d00 */
[----:B------:R-:W-:Y:S01]  /*21d90*/  IMAD.IADD R3, R3, 0x1, R61 ;  /* 0x0000000103037824 */ /* 0x000fe200078e023d */
[----:B------:R-:W-:Y:S01]  /*21da0*/  MOV R61, R64 ;  /* 0x00000040003d7202 */ /* 0x000fe20000000f00 */
[----:B------:R-:W-:Y:S01]  /*21db0*/  IMAD R60, R62, UR4, RZ ;  /* 0x000000043e3c7c24 */ /* 0x000fe2000f8e02ff */
[----:B----4-:R-:W-:Y:S01]  /*21dc0*/  @P1 SHF.R.U32.HI R61, RZ, R71, R0 ;  /* 0x00000047ff3d1219 */ /* 0x010fe20000011600 */
[C---:B------:R-:W-:Y:S01]  /*21dd0*/  IMAD.WIDE.U32 R2, R65.reuse, UR4, R2 ;  /* 0x0000000441027c25 */ /* 0x040fe2000f8e0002 */
[----:B------:R-:W5:Y:S02]  /*21de0*/  LD.E.128 R44, desc[UR42][R44.64] ;  /* 0x0000002a2c2c7980 */ /* 0x000f64000c101d00 */
[--C-:B------:R-:W-:Y:S01]  /*21df0*/  SHF.R.S32.HI R0, RZ, 0x1f, R61.reuse ;  /* 0x0000001fff007819 */ /* 0x100fe2000001143d */
[----:B------:R-:W-:Y:S01]  /*21e00*/  IMAD R63, R65, UR5, R60 ;  /* 0x00000005413f7c24 */ /* 0x000fe2000f8e023c */
[----:B------:R-:W-:Y:S01]  /*21e10*/  ULDC.64 UR4, c[0x0][0xae0] ;  /* 0x0002b80000047ab9 */ /* 0x000fe20000000a00 */
[----:B------:R-:W-:Y:S01]  /*21e20*/  IMAD.MOV R65, RZ, RZ, -R61 ;  /* 0x000000ffff417224 */ /* 0x000fe200078e0a3d */
[----:B0-----:R-:W5:Y:S01]  /*21e30*/  LD.E.128 R48, desc[UR42][R48.64] ;  /* 0x0000002a30307980 */ /* 0x001f62000c101d00 */
[----:B------:R-:W-:-:S02]  /*21e40*/  IMAD.IADD R3, R3, 0x1, R63 ;  /* 0x0000000103037824 */ /* 0x000fc400078e023f */
[----:B------:R-:W-:Y:S01]  /*21e50*/  IMAD R0, R0, UR4, RZ ;  /* 0x0000000400007c24 */ /* 0x000fe2000f8e02ff */
[----:B--2---:R-:W5:Y:S01]  /*21e60*/  LD.E.128 R52, desc[UR42][R52.64] ;  /* 0x0000002a34347980 */ /* 0x004f62000c101d00 */
[----:B------:R-:W-:Y:S02]  /*21e70*/  IMAD R63, R20, R65, R64 ;  /* 0x00000041143f7224 */ /* 0x000fe400078e0240 */
[C---:B------:R-:W-:Y:S01]  /*21e80*/  IMAD R65, R61.reuse, UR5, R0 ;  /* 0x000000053d417c24 */ /* 0x040fe2000f8e0200 */
[----:B------:R-:W5:Y:S01]  /*21e90*/  LD.E.128 R56, desc[UR42][R56.64] ;  /* 0x0000002a38387980 */ /* 0x000f62000c101d00 */
[----:B------:R-:W-:Y:S01]  /*21ea0*/  IMAD.WIDE.U32 R2, R61, UR4, R2 ;  /* 0x000000043d027c25 */ /* 0x000fe2000f8e0002 */
[----:B------:R-:W-:Y:S01]  /*21eb0*/  SHF.R.S32.HI R0, RZ, 0x1f, R63 ;  /* 0x0000001fff007819 */ /* 0x000fe2000001143f */
[----:B------:R-:W-:Y:S01]  /*21ec0*/  ULDC.64 UR4, c[0x0][0xad8] ;  /* 0x0002b60000047ab9 */ /* 0x000fe20000000a00 */
[----:B------:R-:W-:Y:S01]  /*21ed0*/  @!PT LDS RZ, [RZ] ;  /* 0x00000000fffff984 */ /* 0x000fe20000000800 */
[----:B------:R-:W-:Y:S01]  /*21ee0*/  @!PT LDS RZ, [RZ] ;  /* 0x00000000fffff984 */ /* 0x000fe20000000800 */
[----:B------:R-:W-:Y:S01]  /*21ef0*/  @!PT LDS RZ, [RZ] ;  /* 0x00000000fffff984 */ /* 0x000fe20000000800 */
[----:B------:R-:W-:Y:S01]  /*21f00*/  @!PT LDS RZ, [RZ] ;  /* 0x00000000fffff984 */ /* 0x000fe20000000800 */
[----:B------:R0:W-:Y:S06]  /*21f10*/  MEMBAR.ALL.CTA ;  /* 0x0000000000007992 */ /* 0x0001ec0000008000 */
[----:B0-----:R-:W0:Y:S01]  /*21f20*/  FENCE.VIEW.ASYNC.S ;  /* 0x00000000000073c6 */ /* 0x001e220000000000 */
[----:B------:R-:W-:-:S02]  /*21f30*/  IMAD.IADD R212, R66, 0x1, R212 ;  /* 0x0000000142d47824 */ /* 0x000fc400078e02d4 */
[----:B------:R-:W-:Y:S02]  /*21f40*/  IMAD.IADD R3, R3, 0x1, R65 ;  /* 0x0000000103037824 */ /* 0x000fe400078e0241 */
[----:B------:R-:W-:Y:S02]  /*21f50*/  IMAD R20, R0, UR4, RZ ;  /* 0x0000000400147c24 */ /* 0x000fe4000f8e02ff */
[C---:B------:R-:W-:Y:S02]  /*21f60*/  VIADD R0, R212.reuse, 0x20 ;  /* 0x00000020d4007836 */ /* 0x040fe40000000000 */
[C---:B------:R-:W-:Y:S02]  /*21f70*/  IMAD R61, R63.reuse, UR5, R20 ;  /* 0x000000053f3d7c24 */ /* 0x040fe4000f8e0214 */
[----:B------:R-:W-:Y:S01]  /*21f80*/  IMAD.WIDE.U32 R2, R63, UR4, R2 ;  /* 0x000000043f027c25 */ /* 0x000fe2000f8e0002 */
[-C--:B------:R-:W-:Y:S01]  /*21f90*/  ISETP.GE.AND P2, PT, R212, R67.reuse, PT ;  /* 0x00000043d400720c */ /* 0x080fe20003f46270 */
[----:B------:R-:W-:Y:S01]  /*21fa0*/  ULDC.64 UR4, c[0x0][0xa80] ;  /* 0x0002a00000047ab9 */ /* 0x000fe20000000a00 */
[----:B------:R-:W-:Y:S01]  /*21fb0*/  ISETP.GE.AND P1, PT, R0, R67, PT ;  /* 0x000000430000720c */ /* 0x000fe20003f26270 */
[----:B------:R-:W-:Y:S01]  /*21fc0*/  VIADD R20, R212, 0x40 ;  /* 0x00000040d4147836 */ /* 0x000fe20000000000 */
[----:B------:R-:W-:Y:S01]  /*21fd0*/  LEA R64, P3, R2, UR4, 0x1 ;  /* 0x0000000402407c11 */ /* 0x000fe2000f8608ff */
[----:B------:R-:W-:-:S02]  /*21fe0*/  IMAD.IADD R3, R3, 0x1, R61 ;  /* 0x0000000103037824 */ /* 0x000fc400078e023d */
[----:B------:R-:W-:Y:S01]  /*21ff0*/  VIADD R0, R16, 0x2a820 ;  /* 0x0002a82010007836 */ /* 0x000fe20000000000 */
[----:B------:R-:W-:Y:S02]  /*22000*/  ISETP.GE.AND P0, PT, R20, R67, PT ;  /* 0x000000431400720c */ /* 0x000fe40003f06270 */
[----:B------:R-:W-:Y:S02]  /*22010*/  LEA.HI.X R20, R2, UR5, R3, 0x1, P3 ;  /* 0x0000000502147c11 */ /* 0x000fe400098f0c03 */
[----:B------:R-:W-:Y:S01]  /*22020*/  PRMT R0, RZ, 0x654, R0 ;  /* 0x00000654ff007816 */ /* 0x000fe20000000000 */
[C---:B------:R-:W-:Y:S02]  /*22030*/  VIADD R68, R228.reuse, 0x80 ;  /* 0x00000080e4447836 */ /* 0x040fe40000000000 */
[C---:B------:R-:W-:Y:S01]  /*22040*/  VIADD R69, R228.reuse, 0x40 ;  /* 0x00000040e4457836 */ /* 0x040fe20000000000 */
[----:B0-----:R0:W-:Y:S01]  /*22050*/  SYNCS.ARRIVE.TRANS64.RED.A1T0 RZ, [R0+URZ], RZ ;  /* 0x000000ff00ff79a7 */ /* 0x0011e2000810043f */
[----:B------:R0:W1:Y:S01]  /*22060*/  SHFL.IDX PT, R65, R64, RZ, 0x181f ;  /* 0x00181fff40417589 */ /* 0x00006200000e0000 */
[----:B------:R-:W-:-:S03]  /*22070*/  VIADD R66, R228, 0x80 ;  /* 0x00000080e4427836 */ /* 0x000fc60000000000 */
[----:B------:R0:W2:Y:S01]  /*22080*/  SHFL.IDX PT, R63, R20, RZ, 0x181f ;  /* 0x00181fff143f7589 */ /* 0x0000a200000e0000 */
[----:B------:R-:W-:Y:S02]  /*22090*/  SHF.R.S32.HI R68, RZ, 0x1f, R68 ;  /* 0x0000001fff447819 */ /* 0x000fe40000011444 */
[----:B------:R-:W-:Y:S02]  /*220a0*/  SHF.R.S32.HI R69, RZ, 0x1f, R69 ;  /* 0x0000001fff457819 */ /* 0x000fe40000011445 */
[----:B------:R-:W-:Y:S01]  /*220b0*/  SHF.R.S32.HI R71, RZ, 0x1f, R228 ;  /* 0x0000001fff477819 */ /* 0x000fe200000114e4 */
[----:B------:R-:W-:Y:S06]  /*220c0*/  @P2 BRA `(.L_x_1788) ;  /* 0x0000000000342947 */ /* 0x000fec0003800000 */
        /* <DEDUP_REMOVED lines=13> */
.L_x_1788:
[----:B------:R-:W-:Y:S05]  /*221a0*/  BSYNC B1 ;  /* 0x0000000000017941 */ /* 0x000fea0003800000 */
.L_x_1787:
[----:B---3-5:R3:W4:Y:S01]  /*221b0*/  SHFL.IDX PT, R7, R20, 0x1, 0x181f ;  /* 0x00381f0014077f89 */ /* 0x02872200000e0000 */
        /* <DEDUP_REMOVED lines=16> */
.L_x_1790:
[----:B------:R-:W-:Y:S05]  /*222c0*/  BSYNC B1 ;  /* 0x0000000000017941 */ /* 0x000fea0003800000 */
.L_x_1789:
[----:B0---4-:R0:W4:Y:S01]  /*222d0*/  SHFL.IDX PT, R7, R20, 0x2, 0x181f ;  /* 0x00581f0014077f89 */ /* 0x01112200000e0000 */
        /* <DEDUP_REMOVED lines=10> */
[-C--:B----4-:R-:W-:Y:S02]  /*22380*/  @!P3 LEA.HI.X R3, R228, R7.reuse, R71, 0x1, P0 ;  /* 0x00000007e403b211 */ /* 0x090fe400000f0c47 */
[-C--:B------:R-:W-:Y:S02]  /*22390*/  @!P4 LEA.HI.X R5, R70, R7.reuse, R69, 0x1, P1 ;  /* 0x000000074605c211 */ /* 0x080fe400008f0c45 */
[----:B------:R-:W-:Y:S01]  /*223a0*/  @!P5 LEA.HI.X R7, R66, R7, R68, 0x1, P2 ;  /* 0x000000074207d211 */ /* 0x000fe200010f0c44 */
[----:B------:R0:W-:Y:S04]  /*223b0*/  @!P3 ST.E.128 desc[UR42][R2.64], R12 ;  /* 0x0000000c0200b985 */ /* 0x0001e8000c101d2a */
[----:B------:R0:W-:Y:S04]  /*223c0*/  @!P4 ST.E.128 desc[UR42][R4.64], R36 ;  /* 0x000000240400c985 */ /* 0x0001e8000c101d2a */
[----:B------:R0:W-:Y:S02]  /*223d0*/  @!P5 ST.E.128 desc[UR42][R6.64], R52 ;  /* 0x000000340600d985 */ /* 0x0001e4000c101d2a */
.L_x_1792:
[----:B------:R-:W-:Y:S05]  /*223e0*/  BSYNC B1 ;  /* 0x0000000000017941 */ /* 0x000fea0003800000 */
.L_x_1791:
[----:B------:R-:W-:Y:S01]  /*223f0*/  VIADD R0, R212, 0x60 ;  /* 0x00000060d4007836 */ /* 0x000fe20000000000 */
[----:B0---4-:R0:W4:Y:S04]  /*22400*/  SHFL.IDX PT, R7, R20, 0x3, 0x181f ;  /* 0x00781f0014077f89 */ /* 0x01112800000e0000 */
[----:B------:R-:W-:Y:S01]  /*22410*/  ISETP.GE.AND P0, PT, R0, R67, PT ;  /* 0x000000430000720c */ /* 0x000fe20003f06270 */
[----:B------:R0:W0:-:S12]  /*22420*/  SHFL.IDX PT, R9, R64, 0x3, 0x181f ;  /* 0x00781f0040097f89 */ /* 0x00001800000e0000 */
[----:B------:R-:W-:Y:S05]  /*22430*/  @P0 BRA `(.L_x_1793) ;  /* 0x0000000c00e40947 */ /* 0x000fea0003800000 */
[----:B------:R-:W-:Y:S02]  /*22440*/  ULDC UR4, c[0x0][0xac8] ;  /* 0x0002b20000047ab9 */ /* 0x000fe40000000800 */
[----:B------:R-:W-:Y:S02]  /*22450*/  ISETP.GE.AND P2, PT, R228, UR4, PT ;  /* 0x00000004e4007c0c */ /* 0x000fe4000bf46270 */
[----:B------:R-:W-:-:S11]  /*22460*/  ISETP.GE.AND P3, PT, R70, UR4, PT ;  /* 0x0000000446007c0c */ /* 0x000fd6000bf66270 */
[-C--:B0-----:R-:W-:Y:S02]  /*22470*/  @!P2 LEA R2, P0, R228, R9.reuse, 0x1 ;  /* 0x00000009e402a211 */ /* 0x081fe400078008ff */
[----:B------:R-:W-:Y:S02]  /*22480*/  @!P3 LEA R4, P1, R70, R9, 0x1 ;  /* 0x000000094604b211 */ /* 0x000fe400078208ff */
        /* <DEDUP_REMOVED lines=10> */
.L_x_1784:
[----:B------:R-:W2:Y:S01]  /*22530*/  LDL R9, [R1+0x18] ;  /* 0x0000180001097983 */ /* 0x000ea20000100800 */
[----:B------:R-:W-:Y:S01]  /*22540*/  ULDC.64 UR4, c[0x0][0xc00] ;  /* 0x0003000000047ab9 */ /* 0x000fe20000000a00 */
[----:B------:R-:W2:Y:S01]  /*22550*/  LDC.64 R2, c[0x0][0xc00] ;  /* 0x00030000ff027b82 */ /* 0x000ea20000000a00 */
[----:B------:R-:W-:Y:S01]  /*22560*/  ISETP.NE.U32.AND P0, PT, RZ, UR4, PT ;  /* 0x00000004ff007c0c */ /* 0x000fe2000bf05070 */
[----:B------:R-:W-:-:S03]  /*22570*/  IMAD.MOV.U32 R0, RZ, RZ, RZ ;  /* 0x000000ffff007224 */ /* 0x000fc600078e00ff */
[----:B------:R-:W-:Y:S01]  /*22580*/  ISETP.NE.AND.EX P0, PT, RZ, UR5, PT, P0 ;  /* 0x00000005ff007c0c */ /* 0x000fe2000bf05300 */
[----:B------:R-:W-:Y:S02]  /*22590*/  ULDC.64 UR4, c[0x0][0xc08] ;  /* 0x0003020000047ab9 */ /* 0x000fe40000000a00 */
[----:B------:R-:W-:Y:S01]  /*225a0*/  ISETP.NE.U32.AND P1, PT, RZ, UR4, PT ;  /* 0x00000004ff007c0c */ /* 0x000fe2000bf25070 */
[----:B------:R-:W3:Y:S03]  /*225b0*/  LDC R27, c[0x0][0xbe8] ;  /* 0x0002fa00ff1b7b82 */ /* 0x000ee60000000800 */
[----:B------:R-:W-:-:S13]  /*225c0*/  ISETP.NE.AND.EX P1, PT, RZ, UR5, PT, P1 ;  /* 0x00000005ff007c0c */ /* 0x000fda000bf25310 */
[----:B------:R-:W4:Y:S01]  /*225d0*/  @P1 LDC.64 R4, c[0x0][0xc08] ;  /* 0x00030200ff041b82 */ /* 0x000f220000000a00 */
[----:B------:R-:W-:Y:S02]  /*225e0*/  ULDC UR4, c[0x0][0xa88] ;  /* 0x0002a20000047ab9 */ /* 0x000fe40000000800 */
[----:B------:R-:W-:Y:S01]  /*225f0*/  IMAD.U32 R6, RZ, RZ, UR4 ;  /* 0x00000004ff067e24 */ /* 0x000fe2000f8e00ff */
[----:B------:R-:W0:Y:S01]  /*22600*/  S2R R8, SR_TID.X ;  /* 0x0000000000087919 */ /* 0x000e220000002100 */
[----:B--2---:R-:W-:-:S04]  /*22610*/  IMAD.WIDE R2, R9, 0x4, R2 ;  /* 0x0000000409027825 */ /* 0x004fc800078e0202 */
[----:B----4-:R-:W-:Y:S01]  /*22620*/  @P1 IMAD.WIDE R4, R9, 0x4, R4 ;  /* 0x0000000409041825 */ /* 0x010fe200078e0204 */
[----:B------:R2:W5:Y:S04]  /*22630*/  @P0 LDG.E R0, desc[UR42][R2.64] ;  /* 0x0000002a02000981 */ /* 0x000568000c1e1900 */
[----:B------:R2:W5:Y:S01]  /*22640*/  @P1 LDG.E R6, desc[UR42][R4.64] ;  /* 0x0000002a04061981 */ /* 0x000562000c1e1900 */
[----:B---3--:R-:W-:Y:S01]  /*22650*/  ISETP.NE.AND P2, PT, R27, 0x1, PT ;  /* 0x000000011b00780c */ /* 0x008fe20003f45270 */
[----:B0----5:R-:W-:Y:S01]  /*22660*/  VIADD R24, R8, 0xffffff80 ;  /* 0xffffff8008187836 */ /* 0x021fe20000000000 */
[----:B------:R-:W-:-:S04]  /*22670*/  SHF.R.S32.HI R7, RZ, 0x1f, R9 ;  /* 0x0000001fff077819 */ /* 0x000fc80000011409 */
[----:B------:R-:W-:-:S07]  /*22680*/  ISETP.GE.AND P3, PT, R24, 0x80, PT ;  /* 0x000000801800780c */ /* 0x000fce0003f66270 */
[----:B------:R-:W0:Y:S08]  /*22690*/  @P2 LDC R14, c[0x0][0xbec] ;  /* 0x0002fb00ff0e2b82 */ /* 0x000e300000000800 */
[----:B------:R-:W3:Y:S01]  /*226a0*/  @P2 LDC R29, c[0x0][0xbf0] ;  /* 0x0002fc00ff1d2b82 */ /* 0x000ee20000000800 */
[----:B--2---:R-:W-:Y:S05]  /*226b0*/  @P1 BRA `(.L_x_1794) ;  /* 0x0000000000101947 */ /* 0x004fea0003800000 */
[----:B------:R-:W-:Y:S05]  /*226c0*/  @!P0 BRA `(.L_x_1794) ;  /* 0x00000000000c8947 */ /* 0x000fea0003800000 */
[----:B------:R-:W2:Y:S04]  /*226d0*/  LDG.E R5, desc[UR42][R2.64] ;  /* 0x0000002a02057981 */ /* 0x000ea8000c1e1900 */
[----:B------:R-:W2:Y:S02]  /*226e0*/  LDG.E R6, desc[UR42][R2.64+0x4] ;  /* 0x0000042a02067981 */ /* 0x000ea4000c1e1900 */
[----:B--2---:R-:W-:-:S07]  /*226f0*/  IMAD.IADD R6, R6, 0x1, -R5 ;  /* 0x0000000106067824 */ /* 0x004fce00078e0a05 */
.L_x_1794:
[----:B-1----:R-:W2:Y:S01]  /*22700*/  LDL R20, [R1+0x14] ;  /* 0x0000140001147983 */ /* 0x002ea20000100800 */
[----:B------:R-:W-:Y:S01]  /*22710*/  BSSY B1, `(.L_x_1795) ;  /* 0x000002c000017945 */ /* 0x000fe20003800000 */
[----:B------:R-:W-:Y:S02]  /*22720*/  SEL R13, R9, RZ, !P0 ;  /* 0x000000ff090d7207 */ /* 0x000fe40004000000 */
[----:B------:R-:W-:Y:S02]  /*22730*/  SEL R12, R7, RZ, !P0 ;  /* 0x000000ff070c7207 */ /* 0x000fe40004000000 */
[----:B------:R-:W-:Y:S02]  /*22740*/  SHF.R.S32.HI R11, RZ, 0x1f, R0 ;  /* 0x0000001fff0b7819 */ /* 0x000fe40000011400 */
[----:B--2---:R-:W-:Y:S01]  /*22750*/  SHF.R.S32.HI R10, RZ, 0x1f, R20 ;  /* 0x0000001fff0a7819 */ /* 0x004fe20000011414 */
[----:B------:R-:W-:Y:S06]  /*22760*/  @P3 BRA `(.L_x_1796) ;  /* 0x0000000000983947 */ /* 0x000fec0003800000 */
[----:B------:R-:W1:Y:S01]  /*22770*/  LDC R9, c[0x0][0xbe8] ;  /* 0x0002fa00ff097b82 */ /* 0x000e620000000800 */
[----:B------:R-:W-:Y:S01]  /*22780*/  IADD3 R8, R212, -0x80, R8 ;  /* 0xffffff80d4087810 */ /* 0x000fe20007ffe008 */
[----:B-1----:R-:W-:-:S05]  /*22790*/  IMAD R2, R6, R9, RZ ;  /* 0x0000000906027224 */ /* 0x002fca00078e02ff */
[----:B------:R-:W-:-:S13]  /*227a0*/  ISETP.GE.AND P0, PT, R8, R2, PT ;  /* 0x000000020800720c */ /* 0x000fda0003f06270 */
[----:B------:R-:W-:Y:S05]  /*227b0*/  @P0 BRA `(.L_x_1796) ;  /* 0x0000000000840947 */ /* 0x000fea0003800000 */
[----:B------:R-:W-:Y:S01]  /*227c0*/  ISETP.NE.AND P0, PT, R9, 0x1, PT ;  /* 0x000000010900780c */ /* 0x000fe20003f05270 */
[----:B------:R-:W-:Y:S01]  /*227d0*/  ULDC.64 UR4, c[0x0][0xb90] ;  /* 0x0002e40000047ab9 */ /* 0x000fe20000000a00 */
[----:B------:R-:W-:Y:S01]  /*227e0*/  IMAD.MOV.U32 R2, RZ, RZ, R0 ;  /* 0x000000ffff027224 */ /* 0x000fe200078e0000 */
[----:B------:R-:W-:Y:S01]  /*227f0*/  MOV R5, R8 ;  /* 0x0000000800057202 */ /* 0x000fe20000000f00 */
[----:B------:R-:W-:Y:S02]  /*22800*/  IMAD R7, R10, UR4, RZ ;  /* 0x000000040a077c24 */ /* 0x000fe4000f8e02ff */
[----:B------:R-:W-:Y:S02]  /*22810*/  IMAD.MOV.U32 R3, RZ, RZ, R11 ;  /* 0x000000ffff037224 */ /* 0x000fe400078e000b */
[C---:B------:R-:W-:Y:S02]  /*22820*/  IMAD R7, R20.reuse, UR5, R7 ;  /* 0x0000000514077c24 */ /* 0x040fe4000f8e0207 */
[----:B------:R-:W-:Y:S01]  /*22830*/  IMAD.WIDE.U32 R2, R20, UR4, R2 ;  /* 0x0000000414027c25 */ /* 0x000fe2000f8e0002 */
[----:B------:R-:W-:-:S02]  /*22840*/  ULDC.64 UR4, c[0x0][0xb98] ;  /* 0x0002e60000047ab9 */ /* 0x000fc40000000a00 */
[----:B------:R-:W1:Y:S01]  /*22850*/  @P0 LDC R15, c[0x0][0xbec] ;  /* 0x0002fb00ff0f0b82 */ /* 0x000e620000000800 */
[----:B------:R-:W-:Y:S02]  /*22860*/  IMAD.IADD R3, R3, 0x1, R7 ;  /* 0x0000000103037824 */ /* 0x000fe400078e0207 */
[----:B------:R-:W-:-:S05]  /*22870*/  IMAD.WIDE.U32 R2, R13, UR4, R2 ;  /* 0x000000040d027c25 */ /* 0x000fca000f8e0002 */
[----:B------:R-:W2:Y:S01]  /*22880*/  @P0 LDC R25, c[0x0][0xbf0] ;  /* 0x0002fc00ff190b82 */ /* 0x000ea20000000800 */
[----:B-1----:R-:W-:-:S05]  /*22890*/  @P0 IMAD.HI.U32 R4, R8, R15, RZ ;  /* 0x0000000f08040227 */ /* 0x002fca00078e00ff */
[----:B--2---:R-:W-:Y:S01]  /*228a0*/  @P0 SHF.R.U32.HI R5, RZ, R25, R4 ;  /* 0x00000019ff050219 */ /* 0x004fe20000011604 */
        /* <DEDUP_REMOVED lines=15> */
[----:B------:R-:W-:Y:S01]  /*229a0*/  LEA.HI.X R5, R2, UR5, R3, 0x2, P0 ;  /* 0x0000000502057c11 */ /* 0x000fe200080f1403 */
[----:B------:R-:W-:-:S05]  /*229b0*/  IMAD.MOV.U32 R3, RZ, RZ, -0x800000 ;  /* 0xff800000ff037424 */ /* 0x000fca00078e00ff */
[----:B------:R1:W-:Y:S02]  /*229c0*/  STG.E desc[UR42][R4.64], R3 ;  /* 0x0000000304007986 */ /* 0x0003e4000c10192a */
.L_x_1796:
[----:B------:R-:W-:Y:S05]  /*229d0*/  BSYNC B1 ;  /* 0x0000000000017941 */ /* 0x000fea0003800000 */
.L_x_1795:
[--C-:B-1----:R-:W-:Y:S01]  /*229e0*/  SHF.R.S32.HI R4, RZ, 0x1f, R24.reuse ;  /* 0x0000001fff047819 */ /* 0x102fe20000011418 */
[----:B------:R-:W-:Y:S01]  /*229f0*/  ULDC.64 UR4, c[0x0][0xaa0] ;  /* 0x0002a80000047ab9 */ /* 0x000fe20000000a00 */
[----:B------:R-:W-:Y:S01]  /*22a00*/  SHF.R.S32.HI R8, RZ, 0x1f, R24 ;  /* 0x0000001fff087819 */ /* 0x000fe20000011418 */
[----:B------:R-:W-:Y:S01]  /*22a10*/  IMAD R3, R11, UR4, RZ ;  /* 0x000000040b037c24 */ /* 0x000fe2000f8e02ff */
[-C--:B------:R-:W-:Y:S02]  /*22a20*/  LEA.HI R4, R4, R24.reuse, RZ, 0x3 ;  /* 0x0000001804047211 */ /* 0x080fe400078f18ff */
[----:B------:R-:W-:Y:S01]  /*22a30*/  LEA.HI R8, R8, R24, RZ, 0x3 ;  /* 0x0000001808087211 */ /* 0x000fe200078f18ff */
[----:B------:R-:W-:Y:S01]  /*22a40*/  IMAD R5, R0, UR5, R3 ;  /* 0x0000000500057c24 */ /* 0x000fe2000f8e0203 */
[----:B------:R-:W-:Y:S01]  /*22a50*/  LOP3.LUT R4, R4, 0xfffffff8, RZ, 0xc0, !PT ;  /* 0xfffffff804047812 */ /* 0x000fe200078ec0ff */
[----:B------:R-:W-:Y:S01]  /*22a60*/  IMAD.WIDE.U32 R2, R0, UR4, RZ ;  /* 0x0000000400027c25 */ /* 0x000fe2000f8e00ff */
[----:B------:R-:W-:Y:S01]  /*22a70*/  SHF.R.S32.HI R8, RZ, 0x3, R8 ;  /* 0x00000003ff087819 */ /* 0x000fe20000011408 */
[----:B------:R-:W-:-:S02]  /*22a80*/  ULDC.64 UR4, c[0x0][0xae8] ;  /* 0x0002ba0000047ab9 */ /* 0x000fc40000000a00 */
[----:B------:R-:W-:Y:S02]  /*22a90*/  IMAD.IADD R4, R24, 0x1, -R4 ;  /* 0x0000000118047824 */ /* 0x000fe400078e0a04 */
[----:B------:R-:W-:Y:S02]  /*22aa0*/  IMAD.IADD R3, R3, 0x1, R5 ;  /* 0x0000000103037824 */ /* 0x000fe400078e0205 */
[----:B------:R-:W-:Y:S02]  /*22ab0*/  IMAD R7, R4, 0x20, R8 ;  /* 0x0000002004077824 */ /* 0x000fe400078e0208 */
[----:B------:R-:W-:Y:S02]  /*22ac0*/  IMAD R4, R10, UR4, RZ ;  /* 0x000000040a047c24 */ /* 0x000fe4000f8e02ff */
[----:B------:R-:W-:Y:S02]  /*22ad0*/  IMAD.IADD R9, R212, 0x1, R7 ;  /* 0x00000001d4097824 */ /* 0x000fe400078e0207 */
[----:B------:R-:W-:-:S02]  /*22ae0*/  IMAD R7, R20, UR5, R4 ;  /* 0x0000000514077c24 */ /* 0x000fc4000f8e0204 */
[----:B0-----:R-:W-:-:S04]  /*22af0*/  @P2 IMAD.HI.U32 R0, R9, R14, RZ ;  /* 0x0000000e09002227 */ /* 0x001fc800078e00ff */
[----:B------:R-:W-:Y:S01]  /*22b00*/  IMAD.WIDE.U32 R2, R20, UR4, R2 ;  /* 0x0000000414027c25 */ /* 0x000fe2000f8e0002 */
[----:B------:R-:W-:-:S03]  /*22b10*/  ULDC.64 UR4, c[0x0][0xaf0] ;  /* 0x0002bc0000047ab9 */ /* 0x000fc60000000a00 */
[----:B------:R-:W-:Y:S01]  /*22b20*/  IMAD.MOV.U32 R5, RZ, RZ, R9 ;  /* 0x000000ffff057224 */ /* 0x000fe200078e0009 */
[----:B---3--:R-:W-:Y:S01]  /*22b30*/  @P2 SHF.R.U32.HI R5, RZ, R29, R0 ;  /* 0x0000001dff052219 */ /* 0x008fe20000011600 */
[----:B------:R-:W-:Y:S02]  /*22b40*/  IMAD R4, R12, UR4, RZ ;  /* 0x000000040c047c24 */ /* 0x000fe4000f8e02ff */
[----:B------:R-:W-:Y:S01]  /*22b50*/  IMAD.IADD R3, R3, 0x1, R7 ;  /* 0x0000000103037824 */ /* 0x000fe200078e0207 */
[----:B------:R-:W-:Y:S01]  /*22b60*/  SHF.R.S32.HI R0, RZ, 0x1f, R5 ;  /* 0x0000001fff007819 */ /* 0x000fe20000011405 */
[C---:B------:R-:W-:Y:S02]  /*22b70*/  IMAD R7, R13.reuse, UR5, R4 ;  /* 0x000000050d077c24 */ /* 0x040fe4000f8e0204 */
[----:B------:R-:W-:Y:S01]  /*22b80*/  IMAD.WIDE.U32 R2, R13, UR4, R2 ;  /* 0x000000040d027c25 */ /* 0x000fe2000f8e0002 */
[----:B------:R-:W-:-:S03]  /*22b90*/  ULDC.64 UR4, c[0x0][0xae0] ;  /* 0x0002b80000047ab9 */ /* 0x000fc60000000a00 */
[----:B------:R-:W-:Y:S02]  /*22ba0*/  IMAD.MOV R4, RZ, RZ, -R5 ;  /* 0x000000ffff047224 */ /* 0x000fe400078e0a05 */
[----:B------:R-:W-:Y:S02]  /*22bb0*/  IMAD.IADD R3, R3, 0x1, R7 ;  /* 0x0000000103037824 */ /* 0x000fe400078e0207 */
[----:B------:R-:W-:Y:S02]  /*22bc0*/  IMAD R0, R0, UR4, RZ ;  /* 0x0000000400007c24 */ /* 0x000fe4000f8e02ff */
[----:B------:R-:W-:Y:S02]  /*22bd0*/  IMAD R7, R27, R4, R9 ;  /* 0x000000041b077224 */ /* 0x000fe400078e0209 */
[C---:B------:R-:W-:Y:S02]  /*22be0*/  IMAD R9, R5.reuse, UR5, R0 ;  /* 0x0000000505097c24 */ /* 0x040fe4000f8e0200 */
[----:B------:R-:W-:Y:S01]  /*22bf0*/  IMAD.WIDE.U32 R2, R5, UR4, R2 ;  /* 0x0000000405027c25 */ /* 0x000fe2000f8e0002 */
[----:B------:R-:W-:Y:S01]  /*22c00*/  SHF.R.S32.HI R0, RZ, 0x1f, R7 ;  /* 0x0000001fff007819 */ /* 0x000fe20000011407 */
[----:B------:R-:W-:-:S02]  /*22c10*/  ULDC.64 UR4, c[0x0][0xad8] ;  /* 0x0002b60000047ab9 */ /* 0x000fc40000000a00 */
[----:B------:R-:W-:Y:S02]  /*22c20*/  IMAD.IADD R3, R3, 0x1, R9 ;  /* 0x0000000103037824 */ /* 0x000fe400078e0209 */
[----:B------:R-:W-:Y:S02]  /*22c30*/  IMAD R0, R0, UR4, RZ ;  /* 0x0000000400007c24 */ /* 0x000fe4000f8e02ff */
[----:B------:R-:W-:-:S04]  /*22c40*/  IMAD.WIDE.U32 R2, R7, UR4, R2 ;  /* 0x0000000407027c25 */ /* 0x000fc8000f8e0002 */
[----:B------:R-:W-:Y:S01]  /*22c50*/  IMAD R7, R7, UR5, R0 ;  /* 0x0000000507077c24 */ /* 0x000fe2000f8e0200 */
[----:B------:R-:W-:Y:S02]  /*22c60*/  ULDC.64 UR4, c[0x0][0xa80] ;  /* 0x0002a00000047ab9 */ /* 0x000fe40000000a00 */
[----:B------:R-:W-:Y:S01]  /*22c70*/  LEA R0, P0, R2, UR4, 0x1 ;  /* 0x0000000402007c11 */ /* 0x000fe2000f8008ff */
[----:B------:R-:W-:Y:S01]  /*22c80*/  IMAD.IADD R3, R3, 0x1, R7 ;  /* 0x0000000103037824 */ /* 0x000fe200078e0207 */
[----:B------:R-:W-:-:S04]  /*22c90*/  UMOV UR4, 0xffffffff ;  /* 0xffffffff00047882 */ /* 0x000fc80000000000 */
[----:B------:R-:W-:Y:S01]  /*22ca0*/  LEA.HI.X R2, R2, UR5, R3, 0x1, P0 ;  /* 0x0000000502027c11 */ /* 0x000fe200080f0c03 */
[----:B------:R-:W-:Y:S06]  /*22cb0*/  BRA.DIV UR4, `(.L_x_1797) ;  /* 0x000000aa048c7947 */ /* 0x000fec000b800000 */
[----:B------:R0:W1:Y:S04]  /*22cc0*/  SHFL.IDX PT, R3, R2, RZ, 0x181f ;  /* 0x00181fff02037589 */ /* 0x00006800000e0000 */
[----:B------:R0:W2:Y:S02]  /*22cd0*/  SHFL.IDX PT, R14, R0, RZ, 0x181f ;  /* 0x00181fff000e7589 */ /* 0x0000a400000e0000 */
.L_x_2050:
[----:B------:R-:W-:Y:S01]  /*22ce0*/  IMAD R27, R6, R27, RZ ;  /* 0x0000001b061b7224 */ /* 0x000fe200078e02ff */
[----:B------:R-:W-:Y:S01]  /*22cf0*/  BSSY B1, `(.L_x_1798) ;  /* 0x0000018000017945 */ /* 0x000fe20003800000 */
[----:B------:R-:W-:-:S05]  /*22d00*/  IMAD.IADD R212, R8, 0x1, R212 ;  /* 0x0000000108d47824 */ /* 0x000fca00078e02d4 */
[----:B------:R-:W-:-:S13]  /*22d10*/  ISETP.GE.AND P0, PT, R212, R27, PT ;  /* 0x0000001bd400720c */ /* 0x000fda0003f06270 */
[----:B------:R-:W-:Y:S05]  /*22d20*/  @P0 BRA `(.L_x_1799) ;  /* 0x0000000000500947 */ /* 0x000fea0003800000 */
[C---:B------:R-:W-:Y:S01]  /*22d30*/  IADD3 R10, R228.reuse, 0x40, RZ ;  /* 0x00000040e40a7810 */ /* 0x040fe20007ffe0ff */
[C---:B------:R-:W-:Y:S01]  /*22d40*/  VIADD R8, R228.reuse, 0x80 ;  /* 0x00000080e4087836 */ /* 0x040fe20000000000 */
[----:B------:R-:W-:Y:S01]  /*22d50*/  ULDC UR4, c[0x0][0xac8] ;  /* 0x0002b20000047ab9 */ /* 0x000fe20000000800 */
[C---:B------:R-:W-:Y:S01]  /*22d60*/  VIADD R11, R228.reuse, 0x40 ;  /* 0x00000040e40b7836 */ /* 0x040fe20000000000 */
[C---:B------:R-:W-:Y:S01]  /*22d70*/  ISETP.GE.AND P3, PT, R228.reuse, UR4, PT ;  /* 0x00000004e4007c0c */ /* 0x040fe2000bf66270 */
[----:B------:R-:W-:Y:S01]  /*22d80*/  VIADD R9, R228, 0x80 ;  /* 0x00000080e4097836 */ /* 0x000fe20000000000 */
[----:B------:R-:W-:Y:S02]  /*22d90*/  ISETP.GE.AND P4, PT, R10, UR4, PT ;  /* 0x000000040a007c0c */ /* 0x000fe4000bf86270 */
[----:B------:R-:W-:Y:S02]  /*22da0*/  ISETP.GE.AND P5, PT, R8, UR4, PT ;  /* 0x0000000408007c0c */ /* 0x000fe4000bfa6270 */
[----:B------:R-:W-:-:S02]  /*22db0*/  SHF.R.S32.HI R12, RZ, 0x1f, R228 ;  /* 0x0000001fff0c7819 */ /* 0x000fc400000114e4 */
[----:B------:R-:W-:Y:S02]  /*22dc0*/  SHF.R.S32.HI R11, RZ, 0x1f, R11 ;  /* 0x0000001fff0b7819 */ /* 0x000fe4000001140b */
[----:B------:R-:W-:-:S03]  /*22dd0*/  SHF.R.S32.HI R9, RZ, 0x1f, R9 ;  /* 0x0000001fff097819 */ /* 0x000fc60000011409 */
[-C--:B--2---:R-:W-:Y:S02]  /*22de0*/  @!P3 LEA R4, P0, R228, R14.reuse, 0x1 ;  /* 0x0000000ee404b211 */ /* 0x084fe400078008ff */
[-C--:B------:R-:W-:Y:S02]  /*22df0*/  @!P4 LEA R6, P1, R10, R14.reuse, 0x1 ;  /* 0x0000000e0a06c211 */ /* 0x080fe400078208ff */
[----:B------:R-:W-:Y:S02]  /*22e00*/  @!P5 LEA R14, P2, R8, R14, 0x1 ;  /* 0x0000000e080ed211 */ /* 0x000fe400078408ff */
[-C--:B-1----:R-:W-:Y:S02]  /*22e10*/  @!P3 LEA.HI.X R5, R228, R3.reuse, R12, 0x1, P0 ;  /* 0x00000003e405b211 */ /* 0x082fe400000f0c0c */
[-C--:B------:R-:W-:Y:S02]  /*22e20*/  @!P4 LEA.HI.X R7, R10, R3.reuse, R11, 0x1, P1 ;  /* 0x000000030a07c211 */ /* 0x080fe400008f0c0b */
[----:B------:R-:W-:Y:S01]  /*22e30*/  @!P5 LEA.HI.X R15, R8, R3, R9, 0x1, P2 ;  /* 0x00000003080fd211 */ /* 0x000fe200010f0c09 */
[----:B------:R3:W-:Y:S04]  /*22e40*/  @!P3 ST.E.128 desc[UR42][R4.64], RZ ;  /* 0x000000ff0400b985 */ /* 0x0007e8000c101d2a */
[----:B------:R3:W-:Y:S04]  /*22e50*/  @!P4 ST.E.128 desc[UR42][R6.64], RZ ;  /* 0x000000ff0600c985 */ /* 0x0007e8000c101d2a */
[----:B------:R3:W-:Y:S02]  /*22e60*/  @!P5 ST.E.128 desc[UR42][R14.64], RZ ;  /* 0x000000ff0e00d985 */ /* 0x0007e4000c101d2a */
.L_x_1799:
[----:B------:R-:W-:Y:S05]  /*22e70*/  BSYNC B1 ;  /* 0x0000000000017941 */ /* 0x000fea0003800000 */
.L_x_1798:
[----:B------:R-:W-:-:S03]  /*22e80*/  UMOV UR4, 0xffffffff ;  /* 0xffffffff00047882 */ /* 0x000fc60000000000 */
[----:B------:R-:W-:Y:S05]  /*22e90*/  BRA.DIV UR4, `(.L_x_1800) ;  /* 0x000000aa04487947 */ /* 0x000fea000b800000 */
[----:B-1----:R1:W4:Y:S04]  /*22ea0*/  SHFL.IDX PT, R3, R2, 0x1, 0x181f ;  /* 0x00381f0002037f89 */ /* 0x00232800000e0000 */
[----:B--23--:R1:W2:Y:S02]  /*22eb0*/  SHFL.IDX PT, R14, R0, 0x1, 0x181f ;  /* 0x00381f00000e7f89 */ /* 0x00c2a400000e0000 */
.L_x_2054:
[----:B------:R-:W-:Y:S01]  /*22ec0*/  VIADD R4, R212, 0x20 ;  /* 0x00000020d4047836 */ /* 0x000fe20000000000 */
[----:B------:R-:W-:Y:S04]  /*22ed0*/  BSSY B1, `(.L_x_1801) ;  /* 0x0000017000017945 */ /* 0x000fe80003800000 */
[----:B------:R-:W-:-:S13]  /*22ee0*/  ISETP.GE.AND P0, PT, R4, R27, PT ;  /* 0x0000001b0400720c */ /* 0x000fda0003f06270 */
[----:B------:R-:W-:Y:S05]  /*22ef0*/  @P0 BRA `(.L_x_1802) ;  /* 0x0000000000500947 */ /* 0x000fea0003800000 */
[C---:B------:R-:W-:Y:S01]  /*22f00*/  VIADD R10, R228.reuse, 0x40 ;  /* 0x00000040e40a7836 */ /* 0x040fe20000000000 */
[----:B------:R-:W-:Y:S01]  /*22f10*/  ULDC UR4, c[0x0][0xac8] ;  /* 0x0002b20000047ab9 */ /* 0x000fe20000000800 */
[C---:B------:R-:W-:Y:S01]  /*22f20*/  VIADD R8, R228.reuse, 0x80 ;  /* 0x00000080e4087836 */ /* 0x040fe20000000000 */
[C---:B------:R-:W-:Y:S01]  /*22f30*/  ISETP.GE.AND P3, PT, R228.reuse, UR4, PT ;  /* 0x00000004e4007c0c */ /* 0x040fe2000bf66270 */
[----:B------:R-:W-:Y:S01]  /*22f40*/  VIADD R11, R228, 0x40 ;  /* 0x00000040e40b7836 */ /* 0x000fe20000000000 */
[----:B------:R-:W-:Y:S01]  /*22f50*/  ISETP.GE.AND P4, PT, R10, UR4, PT ;  /* 0x000000040a007c0c */ /* 0x000fe2000bf86270 */
[----:B------:R-:W-:Y:S01]  /*22f60*/  VIADD R9, R228, 0x80 ;  /* 0x00000080e4097836 */ /* 0x000fe20000000000 */
[----:B------:R-:W-:Y:S02]  /*22f70*/  ISETP.GE.AND P5, PT, R8, UR4, PT ;  /* 0x0000000408007c0c */ /* 0x000fe4000bfa6270 */
[----:B------:R-:W-:Y:S02]  /*22f80*/  SHF.R.S32.HI R12, RZ, 0x1f, R228 ;  /* 0x0000001fff0c7819 */ /* 0x000fe400000114e4 */
[----:B------:R-:W-:-:S02]  /*22f90*/  SHF.R.S32.HI R11, RZ, 0x1f, R11 ;  /* 0x0000001fff0b7819 */ /* 0x000fc4000001140b */
[----:B------:R-:W-:-:S03]  /*22fa0*/  SHF.R.S32.HI R9, RZ, 0x1f, R9 ;  /* 0x0000001fff097819 */ /* 0x000fc60000011409 */
[-C--:B--2---:R-:W-:Y:S02]  /*22fb0*/  @!P3 LEA R4, P0, R228, R14.reuse, 0x1 ;  /* 0x0000000ee404b211 */ /* 0x084fe400078008ff */
[-C--:B------:R-:W-:Y:S02]  /*22fc0*/  @!P4 LEA R6, P1, R10, R14.reuse, 0x1 ;  /* 0x0000000e0a06c211 */ /* 0x080fe400078208ff */
[----:B------:R-:W-:Y:S02]  /*22fd0*/  @!P5 LEA R14, P2, R8, R14, 0x1 ;  /* 0x0000000e080ed211 */ /* 0x000fe400078408ff */
[-C--:B----4-:R-:W-:Y:S02]  /*22fe0*/  @!P3 LEA.HI.X R5, R228, R3.reuse, R12, 0x1, P0 ;  /* 0x00000003e405b211 */ /* 0x090fe400000f0c0c */
[-C--:B------:R-:W-:Y:S02]  /*22ff0*/  @!P4 LEA.HI.X R7, R10, R3.reuse, R11, 0x1, P1 ;  /* 0x000000030a07c211 */ /* 0x080fe400008f0c0b */
[----:B------:R-:W-:Y:S01]  /*23000*/  @!P5 LEA.HI.X R15, R8, R3, R9, 0x1, P2 ;  /* 0x00000003080fd211 */ /* 0x000fe200010f0c09 */
[----:B------:R3:W-:Y:S04]  /*23010*/  @!P3 ST.E.128 desc[UR42][R4.64], RZ ;  /* 0x000000ff0400b985 */ /* 0x0007e8000c101d2a */
[----:B------:R3:W-:Y:S04]  /*23020*/  @!P4 ST.E.128 desc[UR42][R6.64], RZ ;  /* 0x000000ff0600c985 */ /* 0x0007e8000c101d2a */
[----:B------:R3:W-:Y:S02]  /*23030*/  @!P5 ST.E.128 desc[UR42][R14.64], RZ ;  /* 0x000000ff0e00d985 */ /* 0x0007e4000c101d2a */
.L_x_1802:
[----:B------:R-:W-:Y:S05]  /*23040*/  BSYNC B1 ;  /* 0x0000000000017941 */ /* 0x000fea0003800000 */
.L_x_1801:
[----:B------:R-:W-:-:S03]  /*23050*/  UMOV UR4, 0xffffffff ;  /* 0xffffffff00047882 */ /* 0x000fc60000000000 */
[----:B------:R-:W-:Y:S05]  /*23060*/  BRA.DIV UR4, `(.L_x_1803) ;  /* 0x000000aa041c7947 */ /* 0x000fea000b800000 */
[----:B----4-:R4:W0:Y:S04]  /*23070*/  SHFL.IDX PT, R3, R2, 0x2, 0x181f ;  /* 0x00581f0002037f89 */ /* 0x01082800000e0000 */
[----:B--23--:R4:W2:Y:S02]  /*23080*/  SHFL.IDX PT, R14, R0, 0x2, 0x181f ;  /* 0x00581f00000e7f89 */ /* 0x00c8a400000e0000 */
.L_x_2058:
        /* <DEDUP_REMOVED lines=24> */
.L_x_1805:
[----:B------:R-:W-:Y:S05]  /*23210*/  BSYNC B1 ;  /* 0x0000000000017941 */ /* 0x000fea0003800000 */
.L_x_1804:
[----:B------:R-:W-:-:S03]  /*23220*/  UMOV UR4, 0xffffffff ;  /* 0xffffffff00047882 */ /* 0x000fc60000000000 */
[----:B------:R-:W-:Y:S05]  /*23230*/  BRA.DIV UR4, `(.L_x_1806) ;  /* 0x000000a604f07947 */ /* 0x000fea000b800000 */
[----:B0-----:R0:W0:Y:S04]  /*23240*/  SHFL.IDX PT, R3, R2, 0x3, 0x181f ;  /* 0x00781f0002037f89 */ /* 0x00102800000e0000 */
[----:B--23--:R2:W3:Y:S02]  /*23250*/  SHFL.IDX PT, R14, R0, 0x3, 0x181f ;  /* 0x00781f00000e7f89 */ /* 0x00c4e400000e0000 */
.L_x_2062:
[----:B-12-4-:R-:W-:-:S05]  /*23260*/  VIADD R0, R212, 0x60 ;  /* 0x00000060d4007836 */ /* 0x016fca0000000000 */
[----:B------:R-:W-:-:S13]  /*23270*/  ISETP.GE.AND P0, PT, R0, R27, PT ;  /* 0x0000001b0000720c */ /* 0x000fda0003f06270 */
[----:B------:R-:W-:Y:S05]  /*23280*/  @P0 BRA `(.L_x_1793) ;  /* 0x0000000000500947 */ /* 0x000fea0003800000 */
[C---:B------:R-:W-:Y:S01]  /*23290*/  VIADD R9, R228.reuse, 0x40 ;  /* 0x00000040e4097836 */ /* 0x040fe20000000000 */
[----:B------:R-:W-:Y:S01]  /*232a0*/  ULDC UR4, c[0x0][0xac8] ;  /* 0x0002b20000047ab9 */ /* 0x000fe20000000800 */
[C---:B0-----:R-:W-:Y:S01]  /*232b0*/  VIADD R2, R228.reuse, 0x80 ;  /* 0x00000080e4027836 */ /* 0x041fe20000000000 */
[C---:B------:R-:W-:Y:S01]  /*232c0*/  ISETP.GE.AND P3, PT, R228.reuse, UR4, PT ;  /* 0x00000004e4007c0c */ /* 0x040fe2000bf66270 */
[----:B------:R-:W-:Y:S01]  /*232d0*/  VIADD R8, R228, 0x80 ;  /* 0x00000080e4087836 */ /* 0x000fe20000000000 */
[----:B------:R-:W-:Y:S02]  /*232e0*/  ISETP.GE.AND P4, PT, R9, UR4, PT ;  /* 0x0000000409007c0c */ /* 0x000fe4000bf86270 */
[----:B------:R-:W-:Y:S02]  /*232f0*/  ISETP.GE.AND P5, PT, R2, UR4, PT ;  /* 0x0000000402007c0c */ /* 0x000fe4000bfa6270 */
[----:B------:R-:W-:Y:S02]  /*23300*/  IADD3 R10, R228, 0x40, RZ ;  /* 0x00000040e40a7810 */ /* 0x000fe40007ffe0ff */
[----:B------:R-:W-:-:S02]  /*23310*/  SHF.R.S32.HI R11, RZ, 0x1f, R228 ;  /* 0x0000001fff0b7819 */ /* 0x000fc400000114e4 */
[----:B------:R-:W-:Y:S02]  /*23320*/  SHF.R.S32.HI R10, RZ, 0x1f, R10 ;  /* 0x0000001fff0a7819 */ /* 0x000fe4000001140a */
[----:B------:R-:W-:Y:S02]  /*23330*/  SHF.R.S32.HI R8, RZ, 0x1f, R8 ;  /* 0x0000001fff087819 */ /* 0x000fe40000011408 */
[-C--:B---3--:R-:W-:Y:S02]  /*23340*/  @!P3 LEA R4, P0, R228, R14.reuse, 0x1 ;  /* 0x0000000ee404b211 */ /* 0x088fe400078008ff */
[-C--:B------:R-:W-:Y:S02]  /*23350*/  @!P4 LEA R6, P1, R9, R14.reuse, 0x1 ;  /* 0x0000000e0906c211 */ /* 0x080fe400078208ff */
[----:B------:R-:W-:Y:S02]  /*23360*/  @!P5 LEA R14, P2, R2, R14, 0x1 ;  /* 0x0000000e020ed211 */ /* 0x000fe400078408ff */
[----:B------:R-:W-:-:S02]  /*23370*/  @!P3 LEA.HI.X R5, R228, R3, R11, 0x1, P0 ;  /* 0x00000003e405b211 */ /* 0x000fc400000f0c0b */
[-C--:B------:R-:W-:Y:S02]  /*23380*/  @!P4 LEA.HI.X R7, R9, R3.reuse, R10, 0x1, P1 ;  /* 0x000000030907c211 */ /* 0x080fe400008f0c0a */
[----:B------:R-:W-:Y:S01]  /*23390*/  @!P5 LEA.HI.X R15, R2, R3, R8, 0x1, P2 ;  /* 0x00000003020fd211 */ /* 0x000fe200010f0c08 */
[----:B------:R0:W-:Y:S04]  /*233a0*/  @!P3 ST.E.128 desc[UR42][R4.64], RZ ;  /* 0x000000ff0400b985 */ /* 0x0001e8000c101d2a */
[----:B------:R0:W-:Y:S04]  /*233b0*/  @!P4 ST.E.128 desc[UR42][R6.64], RZ ;  /* 0x000000ff0600c985 */ /* 0x0001e8000c101d2a */
[----:B------:R0:W-:Y:S02]  /*233c0*/  @!P5 ST.E.128 desc[UR42][R14.64], RZ ;  /* 0x000000ff0e00d985 */ /* 0x0001e4000c101d2a */
.L_x_1793:
[----:B------:R-:W-:Y:S05]  /*233d0*/  BSYNC B0 ;  /* 0x0000000000007941 */ /* 0x000fea0003800000 */
.L_x_1783:
[----:B------:R-:W-:Y:S02]  /*233e0*/  ULDC UR4, c[0x0][0xc3c] ;  /* 0x00030f0000047ab9 */ /* 0x000fe40000000800 */
[----:B------:R-:W-:-:S13]  /*233f0*/  ISETP.GE.AND P0, PT, R23, UR4, PT ;  /* 0x0000000417007c0c */ /* 0x000fda000bf06270 */
[----:B------:R-:W-:Y:S05]  /*23400*/  @!P0 BRA `(.L_x_1807) ;  /* 0xfffffddc00a88947 */ /* 0x000fea000383ffff */
[----:B------:R-:W-:Y:S05]  /*23410*/  BRA `(.L_x_1581) ;  /* 0x0000007c00a47947 */ /* 0x000fea0003800000 */
.L_x_1579:
        /* <DEDUP_REMOVED lines=26> */
[C---:B------:R-:W-:Y:S01]  /*235c0*/  ISETP.GE.U32.AND P2, PT, R5.reuse, 0x2, PT ;  /* 0x000000020500780c */ /* 0x040fe20003f46070 */
[----:B-1----:R-:W-:Y:S01]  /*235d0*/  IMAD.MOV.U32 R16, RZ, RZ, RZ ;  /* 0x000000ffff107224 */ /* 0x002fe200078e00ff */
        /* <DEDUP_REMOVED lines=28> */
.L_x_1813:
[----:B------:R-:W-:Y:S01]  /*237a0*/  UIADD3 UR4, UR4, 0x1f, URZ ;  /* 0x0000001f04047890 */ /* 0x000fe2000fffe03f */
[----:B------:R-:W-:-:S05]  /*237b0*/  IMAD.U32 R19, RZ, RZ, UR7 ;  /* 0x00000007ff137e24 */ /* 0x000fca000f8e00ff */
[----:B0-----:R-:W-:-:S13]  /*237c0*/  ISETP.LE.AND P6, PT, R10, UR4, PT ;  /* 0x000000040a007c0c */ /* 0x001fda000bfc3270 */
[----:B------:R-:W-:Y:S05]  /*237d0*/  @P6 BRA `(.L_x_1810) ;  /* 0x0000000400b06947 */ /* 0x000fea0003800000 */
[----:B------:R-:W-:Y:S01]  /*237e0*/  VIADD R7, R5, UR4 ;  /* 0x0000000405077c36 */ /* 0x000fe20008000000 */
[----:B------:R-:W-:Y:S01]  /*237f0*/  BSSY B0, `(.L_x_1811) ;  /* 0x0000007000007945 */ /* 0x000fe20003800000 */
[----:B------:R-:W-:-:S03]  /*23800*/  IMAD.MOV.U32 R0, RZ, RZ, RZ ;  /* 0x000000ffff007224 */ /* 0x000fc600078e00ff */
[----:B------:R-:W-:-:S13]  /*23810*/  ISETP.GE.OR P6, PT, R7, R10, !P0 ;  /* 0x0000000a0700720c */ /* 0x000fda00047c6670 */
[----:B------:R-:W-:Y:S05]  /*23820*/  @P6 BRA `(.L_x_1812) ;  /* 0x00000000000c6947 */ /* 0x000fea0003800000 */
[----:B------:R-:W0:Y:S02]  /*23830*/  LDC.64 R2, c[0x0][0xc80] ;  /* 0x00032000ff027b82 */ /* 0x000e240000000a00 */
[----:B0-----:R-:W-:-:S05]  /*23840*/  IMAD.WIDE R2, R7, 0x4, R2 ;  /* 0x0000000407027825 */ /* 0x001fca00078e0202 */
[----:B------:R0:W5:Y:S02]  /*23850*/  LDG.E R0, desc[UR42][R2.64] ;  /* 0x0000002a02007981 */ /* 0x000164000c1e1900 */
.L_x_1812:
[----:B------:R-:W-:Y:S05]  /*23860*/  BSYNC B0 ;  /* 0x0000000000007941 */ /* 0x000fea0003800000 */
.L_x_1811:
        /* <DEDUP_REMOVED lines=16> */
[----:B0-----:R-:W-:-:S05]  /*23970*/  IMAD R3, R3, UR5, RZ ;  /* 0x0000000503037c24 */ /* 0x001fca000f8e02ff */
[----:B------:R-:W-:-:S04]  /*23980*/  IADD3 R4, R3, R4, RZ ;  /* 0x0000000403047210 */ /* 0x000fc80007ffe0ff */
[----:B------:R-:W-:-:S13]  /*23990*/  ISETP.GT.AND P6, PT, R4, UR6, PT ;  /* 0x0000000604007c0c */ /* 0x000fda000bfc4270 */
[----:B------:R-:W-:Y:S05]  /*239a0*/  @!P6 BRA `(.L_x_1813) ;  /* 0xfffffffc007ce947 */ /* 0x000fea000383ffff */
.L_x_1809:
[----:B------:R-:W-:-:S04]  /*239b0*/  IMAD.IADD R11, R4, 0x1, -R3 ;  /* 0x00000001040b7824 */ /* 0x000fc800078e0a03 */
[----:B------:R-:W-:-:S05]  /*239c0*/  IMAD R2, R6, UR5, R11 ;  /* 0x0000000506027c24 */ /* 0x000fca000f8e020b */
[----:B------:R-:W-:Y:S02]  /*239d0*/  ISETP.GT.AND P0, PT, R2, UR6, PT ;  /* 0x0000000602007c0c */ /* 0x000fe4000bf04270 */
[----:B------:R-:W0:Y:S11]  /*239e0*/  LDC.64 R2, c[0x0][0xc90] ;  /* 0x00032400ff027b82 */ /* 0x000e360000000a00 */
[----:B------:R-:W-:-:S04]  /*239f0*/  VOTE.ANY R8, PT, !P0 ;  /* 0x0000000000087806 */ /* 0x000fc800040e0100 */
[----:B------:R-:W1:Y:S02]  /*23a00*/  POPC R13, R8 ;  /* 0x00000008000d7309 */ /* 0x000e640000000000 */
[----:B-1----:R-:W-:-:S04]  /*23a10*/  VIADD R19, R13, UR4 ;  /* 0x000000040d137c36 */ /* 0x002fc80008000000 */
        /* <DEDUP_REMOVED lines=13> */
.L_x_1814:
[----:B-1----:R-:W-:Y:S02]  /*23af0*/  IMAD.MOV R2, RZ, RZ, -R3 ;  /* 0x000000ffff027224 */ /* 0x002fe400078e0a03 */
[----:B---3--:R-:W-:Y:S02]  /*23b00*/  IMAD R16, R16, UR5, R11 ;  /* 0x0000000510107c24 */ /* 0x008fe4000f8e020b */
[----:B------:R-:W-:Y:S01]  /*23b10*/  IMAD.MOV.U32 R11, RZ, RZ, R2 ;  /* 0x000000ffff0b7224 */ /* 0x000fe200078e0002 */
[----:B------:R-:W-:Y:S02]  /*23b20*/  IABS R2, R4 ;  /* 0x0000000400027213 */ /* 0x000fe40000000000 */
[----:B--2---:R-:W-:Y:S01]  /*23b30*/  IADD3 R9, -R16, UR6, RZ ;  /* 0x0000000610097c10 */ /* 0x004fe2000fffe1ff */
[----:B------:R-:W-:Y:S02]  /*23b40*/  IMAD R11, R11, R12, RZ ;  /* 0x0000000c0b0b7224 */ /* 0x000fe400078e02ff */
[----:B------:R-:W-:Y:S01]  /*23b50*/  IMAD.MOV R8, RZ, RZ, -R2 ;  /* 0x000000ffff087224 */ /* 0x000fe200078e0a02 */
        /* <DEDUP_REMOVED lines=22> */
[----:B------:R-:W-:Y:S02]  /*23cc0*/  VIADDMNMX R13, R6, UR5, R7, PT ;  /* 0x00000005060d7c46 */ /* 0x000fe4000b800107 */
[----:B------:R-:W-:-:S02]  /*23cd0*/  IABS R9, R4 ;  /* 0x0000000400097213 */ /* 0x000fc40000000000 */
[-C--:B------:R-:W-:Y:S01]  /*23ce0*/  IABS R8, R13.reuse ;  /* 0x0000000d00087213 */ /* 0x080fe20000000000 */
[----:B------:R-:W-:Y:S01]  /*23cf0*/  IMAD.MOV R18, RZ, RZ, -R13 ;  /* 0x000000ffff127224 */ /* 0x000fe200078e0a0d */
[----:B0-----:R-:W-:Y:S02]  /*23d00*/  IABS R10, R13 ;  /* 0x0000000d000a7213 */ /* 0x001fe40000000000 */
[----:B------:R-:W0:Y:S08]  /*23d10*/  I2F.RP R6, R8 ;  /* 0x0000000800067306 */ /* 0x000e300000209400 */
[----:B0-----:R-:W0:Y:S02]  /*23d20*/  MUFU.RCP R6, R6 ;  /* 0x0000000600067308 */ /* 0x001e240000001000 */
[----:B0-----:R-:W-:-:S06]  /*23d30*/  VIADD R3, R6, 0xffffffe ;  /* 0x0ffffffe06037836 */ /* 0x001fcc0000000000 */
[----:B------:R-:W0:Y:S02]  /*23d40*/  F2I.FTZ.U32.TRUNC.NTZ R3, R3 ;  /* 0x0000000300037305 */ /* 0x000e24000021f000 */
[----:B0-----:R-:W-:-:S05]  /*23d50*/  IADD3 R7, RZ, -R3, RZ ;  /* 0x80000003ff077210 */ /* 0x001fca0007ffe0ff */
        /* <DEDUP_REMOVED lines=20> */
.L_x_1810:
[----:B------:R-:W-:Y:S02]  /*23ea0*/  IMAD.MOV.U32 R17, RZ, RZ, RZ ;  /* 0x000000ffff117224 */ /* 0x000fe400078e00ff */
[----:B------:R-:W-:Y:S02]  /*23eb0*/  IMAD.U32 R16, RZ, RZ, UR6 ;  /* 0x00000006ff107e24 */ /* 0x000fe4000f8e00ff */
[----:B------:R-:W-:-:S07]  /*23ec0*/  IMAD.MOV.U32 R18, RZ, RZ, RZ ;  /* 0x000000ffff127224 */ /* 0x000fce00078e00ff */
.L_x_1815:
[----:B------:R-:W-:-:S13]  /*23ed0*/  ISETP.NE.AND P0, PT, R5, RZ, PT ;  /* 0x000000ff0500720c */ /* 0x000fda0003f05270 */
[----:B------:R-:W0:Y:S01]  /*23ee0*/  @!P0 S2R R3, SR_CgaCtaId ;  /* 0x0000000000038919 */ /* 0x000e220000008800 */
[----:B------:R-:W-:-:S04]  /*23ef0*/  @!P0 MOV R0, 0x400 ;  /* 0x0000040000008802 */ /* 0x000fc80000000f00 */
[----:B0-----:R-:W-:-:S05]  /*23f00*/  @!P0 LEA R0, R3, R0, 0x18 ;  /* 0x0000000003008211 */ /* 0x001fca00078ec0ff */
[----:B------:R2:W-:Y:S01]  /*23f10*/  @!P0 STS.128 [R0+0x2a8d0], R16 ;  /* 0x02a8d01000008388 */ /* 0x0005e20000000c00 */
[----:B------:R-:W-:Y:S06]  /*23f20*/  BAR.ARV 0x5, 0x180 ;  /* 0x0146000000007b1d */ /* 0x000fec0000002000 */
.L_x_1808:
        /* <DEDUP_REMOVED lines=8> */
[----:B------:R-:W-:Y:S01]  /*23fb0*/  MOV R22, 0x400 ;  /* 0x0000040000167802 */ /* 0x000fe20000000f00 */
[----:B------:R-:W-:Y:S01]  /*23fc0*/  IMAD.MOV.U32 R31, RZ, RZ, 0x20 ;  /* 0x00000020ff1f7424 */ /* 0x000fe200078e00ff */
[----:B------:R-:W-:Y:S01]  /*23fd0*/  BSSY B7, `(.L_x_1816) ;  /* 0x00006ee000077945 */ /* 0x000fe20003800000 */
[----:B------:R-:W-:Y:S01]  /*23fe0*/  IMAD.MOV.U32 R26, RZ, RZ, 0x1 ;  /* 0x00000001ff1a7424 */ /* 0x000fe200078e00ff */
[----:B------:R-:W-:Y:S01]  /*23ff0*/  ULDC.64 UR40, c[0x0][0x198] ;  /* 0x0000660000287ab9 */ /* 0x000fe20000000a00 */
[----:B------:R-:W-:Y:S01]  /*24000*/  IMAD.MOV.U32 R24, RZ, RZ, RZ ;  /* 0x000000ffff187224 */ /* 0x000fe200078e00ff */
[----:B------:R-:W-:Y:S01]  /*24010*/  ULOP3.LUT UR39, UR36, 0x2, URZ, 0xfc, !UPT ;  /* 0x0000000224277892 */ /* 0x000fe2000f8efc3f */
[----:B------:R-:W-:Y:S01]  /*24020*/  IMAD.MOV.U32 R23, RZ, RZ, RZ ;  /* 0x000000ffff177224 */ /* 0x000fe200078e00ff */
[----:B------:R-:W-:Y:S01]  /*24030*/  ULOP3.LUT UR37, UR36, 0x1, URZ, 0xfc, !UPT ;  /* 0x0000000124257892 */ /* 0x000fe2000f8efc3f */
[----:B------:R-:W-:Y:S01]  /*24040*/  IMAD.MOV.U32 R25, RZ, RZ, 0x1 ;  /* 0x00000001ff197424 */ /* 0x000fe200078e00ff */
[----:B------:R-:W-:Y:S01]  /*24050*/  ULDC UR38, c[0x0][0xc] ;  /* 0x0000030000267ab9 */ /* 0x000fe20000000800 */
[----:B---3--:R-:W-:-:S05]  /*24060*/  IMAD.U32 R37, RZ, RZ, UR4 ;  /* 0x00000004ff257e24 */ /* 0x008fca000f8e00ff */
[----:B------:R-:W-:Y:S01]  /*24070*/  LEA R22, R37, R22, 0x18 ;  /* 0x0000001625167211 */ /* 0x000fe200078ec0ff */
[C---:B-1----:R-:W-:Y:S01]  /*24080*/  IMAD.SHL.U32 R30, R12.reuse, 0x10, RZ ;  /* 0x000000100c1e7824 */ /* 0x042fe200078e00ff */
[C---:B------:R-:W-:Y:S01]  /*24090*/  LOP3.LUT R11, R12.reuse, 0x7f, RZ, 0xc0, !PT ;  /* 0x0000007f0c0b7812 */ /* 0x040fe200078ec0ff */
[C---:B0-----:R-:W-:Y:S01]  /*240a0*/  IMAD.SHL.U32 R2, R12.reuse, 0x80, RZ ;  /* 0x000000800c027824 */ /* 0x041fe200078e00ff */
[C---:B------:R-:W-:Y:S01]  /*240b0*/  R2P PR, R12.reuse, 0x6 ;  /* 0x000000060c007804 */ /* 0x040fe20000000000 */
[C---:B--2---:R-:W-:Y:S01]  /*240c0*/  IMAD.SHL.U32 R0, R12.reuse, 0x40, RZ ;  /* 0x000000400c007824 */ /* 0x044fe200078e00ff */
[----:B------:R-:W-:Y:S01]  /*240d0*/  SHF.R.U32.HI R4, RZ, 0x5, R11 ;  /* 0x00000005ff047819 */ /* 0x000fe2000001160b */
[----:B------:R-:W-:Y:S01]  /*240e0*/  IMAD.SHL.U32 R8, R12, 0x2, RZ ;  /* 0x000000020c087824 */ /* 0x000fe200078e00ff */
[----:B------:R-:W-:Y:S02]  /*240f0*/  LOP3.LUT R5, R30, 0x40, RZ, 0xc0, !PT ;  /* 0x000000401e057812 */ /* 0x000fe400078ec0ff */
[----:B------:R-:W-:-:S02]  /*24100*/  LOP3.LUT R3, R2, 0x400, RZ, 0xc0, !PT ;  /* 0x0000040002037812 */ /* 0x000fc400078ec0ff */
[----:B------:R-:W-:Y:S01]  /*24110*/  LOP3.LUT R7, R30, 0x1b0, RZ, 0xc0, !PT ;  /* 0x000001b01e077812 */ /* 0x000fe200078ec0ff */
[C---:B------:R-:W-:Y:S01]  /*24120*/  IMAD R10, R4.reuse, 0x200, R5 ;  /* 0x00000200040a7824 */ /* 0x040fe200078e0205 */
[----:B------:R-:W-:Y:S02]  /*24130*/  LEA R6, R4, R3, 0xb ;  /* 0x0000000304067211 */ /* 0x000fe400078e58ff */
[----:B------:R-:W-:Y:S02]  /*24140*/  LOP3.LUT R4, R2, 0x380, RZ, 0xc0, !PT ;  /* 0x0000038002047812 */ /* 0x000fe400078ec0ff */
[--C-:B------:R-:W-:Y:S02]  /*24150*/  SHF.R.U32.HI R3, RZ, 0x1, R12.reuse ;  /* 0x00000001ff037819 */ /* 0x100fe4000001160c */
[----:B------:R-:W-:Y:S02]  /*24160*/  LOP3.LUT R2, R0, 0x180, RZ, 0xc0, !PT ;  /* 0x0000018000027812 */ /* 0x000fe400078ec0ff */
[----:B------:R-:W-:-:S02]  /*24170*/  LOP3.LUT R5, R4, 0x10, R12, 0xf8, !PT ;  /* 0x0000001004057812 */ /* 0x000fc400078ef80c */
[----:B------:R-:W-:Y:S01]  /*24180*/  LOP3.LUT R2, R2, 0x30, R3, 0xf8, !PT ;  /* 0x0000003002027812 */ /* 0x000fe200078ef803 */
[----:B------:R-:W-:Y:S01]  /*24190*/  IMAD.SHL.U32 R3, R12, 0x8, RZ ;  /* 0x000000080c037824 */ /* 0x000fe200078e00ff */
[----:B------:R-:W-:Y:S02]  /*241a0*/  LOP3.LUT R5, R5, 0x70, R30, 0x78, !PT ;  /* 0x0000007005057812 */ /* 0x000fe400078e781e */
[----:B------:R-:W-:Y:S02]  /*241b0*/  LOP3.LUT R7, R7, 0x30, R8, 0x78, !PT ;  /* 0x0000003007077812 */ /* 0x000fe400078e7808 */
[----:B------:R-:W-:Y:S01]  /*241c0*/  LOP3.LUT R3, R2, 0x30, R3, 0x78, !PT ;  /* 0x0000003002037812 */ /* 0x000fe200078e7803 */
[----:B------:R-:W-:Y:S01]  /*241d0*/  IMAD.IADD R2, R6, 0x1, R5 ;  /* 0x0000000106027824 */ /* 0x000fe200078e0205 */
[----:B------:R-:W-:Y:S01]  /*241e0*/  LOP3.LUT R30, R30, 0x30, RZ, 0xc0, !PT ;  /* 0x000000301e1e7812 */ /* 0x000fe200078ec0ff */
[----:B------:R-:W-:Y:S01]  /*241f0*/  IMAD.IADD R9, R7, 0x1, R10 ;  /* 0x0000000107097824 */ /* 0x000fe200078e020a */
[----:B------:R-:W-:-:S02]  /*24200*/  LOP3.LUT R0, R3, 0x640, R0, 0xf8, !PT ;  /* 0x0000064003007812 */ /* 0x000fc400078ef800 */
[----:B------:R0:W-:Y:S01]  /*24210*/  STL [R1+0x4], R2 ;  /* 0x0000040201007387 */ /* 0x0001e20000100800 */
[----:B------:R-:W-:Y:S02]  /*24220*/  SHF.R.U32.HI R3, RZ, 0x2, R11 ;  /* 0x00000002ff037819 */ /* 0x000fe4000001160b */
[----:B------:R-:W-:Y:S01]  /*24230*/  SEL R31, R31, 0xffffffe0, !P1 ;  /* 0xffffffe01f1f7807 */ /* 0x000fe20004800000 */
[----:B------:R-:W-:Y:S04]  /*24240*/  STL [R1], R9 ;  /* 0x0000000901007387 */ /* 0x000fe80000100800 */
[----:B------:R1:W-:Y:S01]  /*24250*/  STL [R1+0xc], R0 ;  /* 0x00000c0001007387 */ /* 0x0003e20000100800 */
[----:B0-----:R-:W-:-:S03]  /*24260*/  IMAD.MOV.U32 R2, RZ, RZ, 0x40 ;  /* 0x00000040ff027424 */ /* 0x001fc600078e00ff */
[----:B------:R-:W-:Y:S02]  /*24270*/  STL [R1+0x28], RZ ;  /* 0x000028ff01007387 */ /* 0x000fe40000100800 */
[----:B------:R-:W-:Y:S01]  /*24280*/  SEL R2, R2, 0xffffffc0, !P2 ;  /* 0xffffffc002027807 */ /* 0x000fe20005000000 */
[----:B-1----:R-:W-:-:S04]  /*24290*/  IMAD.SHL.U32 R0, R12, 0x20, RZ ;  /* 0x000000200c007824 */ /* 0x002fc800078e00ff */
[----:B------:R0:W-:Y:S01]  /*242a0*/  STL [R1+0x8], R2 ;  /* 0x0000080201007387 */ /* 0x0001e20000100800 */
[----:B------:R-:W-:-:S04]  /*242b0*/  LOP3.LUT R0, R0, 0x60, RZ, 0xc0, !PT ;  /* 0x0000006000007812 */ /* 0x000fc800078ec0ff */
[----:B------:R-:W-:Y:S01]  /*242c0*/  LOP3.LUT R0, R3, R0, RZ, 0xfc, !PT ;  /* 0x0000000003007212 */ /* 0x000fe200078efcff */
[----:B------:R-:W-:Y:S01]  /*242d0*/  IMAD.IADD R0, R22, 0x1, R9 ;  /* 0x0000000116007824 */ /* 0x000fe200078e0209 */
[C---:B------:R-:W-:Y:S02]  /*242e0*/  LOP3.LUT R3, R30.reuse, 0x40, RZ, 0xfc, !PT ;  /* 0x000000401e037812 */ /* 0x040fe400078efcff */
[----:B0-----:R-:W-:Y:S02]  /*242f0*/  LOP3.LUT R2, R30, 0x80, RZ, 0xfc, !PT ;  /* 0x000000801e027812 */ /* 0x001fe400078efcff */
[----:B------:R0:W-:Y:S05]  /*24300*/  STL [R1+0x10], R0 ;  /* 0x0000100001007387 */ /* 0x0001ea0000100800 */
.L_x_1950:
[----:B------:R-:W-:Y:S05]  /*24310*/  YIELD ;  /* 0x0000000000007946 */ /* 0x000fea0003800000 */
[----:B------:R-:W-:Y:S01]  /*24320*/  ULDC.64 UR4, c[0x0][0xa28] ;  /* 0x00028a0000047ab9 */ /* 0x000fe20000000a00 */
[----:B------:R-:W-:Y:S01]  /*24330*/  IMAD.MOV.U32 R33, RZ, RZ, RZ ;  /* 0x000000ffff217224 */ /* 0x000fe200078e00ff */
[----:B------:R-:W-:Y:S01]  /*24340*/  ISETP.NE.U32.AND P0, PT, RZ, UR4, PT ;  /* 0x00000004ff007c0c */ /* 0x000fe2000bf05070 */
[----:B-1----:R-:W1:Y:S01]  /*24350*/  LDC.64 R4, c[0x0][0xa00] ;  /* 0x00028000ff047b82 */ /* 0x002e620000000a00 */
[----:B0-----:R-:W-:Y:S01]  /*24360*/  IMAD.MOV.U32 R8, RZ, RZ, RZ ;  /* 0x000000ffff087224 */ /* 0x001fe200078e00ff */
[----:B------:R-:W-:Y:S01]  /*24370*/  ULDC.64 UR6, c[0x0][0xa10] ;  /* 0x0002840000067ab9 */ /* 0x000fe20000000a00 */
[----:B------:R-:W-:Y:S01]  /*24380*/  ISETP.NE.AND.EX P0, PT, RZ, UR5, PT, P0 ;  /* 0x00000005ff007c0c */ /* 0x000fe2000bf05300 */
[----:B------:R-:W-:-:S12]  /*24390*/  ULDC.64 UR4, c[0x0][0xa18] ;  /* 0x0002860000047ab9 */ /* 0x000fd80000000a00 */
[----:B--2---:R-:W2:Y:S02]  /*243a0*/  @P0 LDC.64 R2, c[0x0][0xa28] ;  /* 0x00028a00ff020b82 */ /* 0x004ea40000000a00 */
[----:B--2---:R-:W-:-:S05]  /*243b0*/  @P0 IMAD.WIDE R2, R19, 0x4, R2 ;  /* 0x0000000413020825 */ /* 0x004fca00078e0202 */
[----:B------:R2:W5:Y:S01]  /*243c0*/  @P0 LDG.E R33, desc[UR42][R2.64] ;  /* 0x0000002a02210981 */ /* 0x000562000c1e1900 */
[----:B------:R-:W-:Y:S01]  /*243d0*/  ISETP.NE.U32.AND P0, PT, RZ, UR4, PT ;  /* 0x00000004ff007c0c */ /* 0x000fe2000bf05070 */
[----:B-1----:R-:W-:Y:S01]  /*243e0*/  IMAD.WIDE R4, R19, 0x4, R4 ;  /* 0x0000000413047825 */ /* 0x002fe200078e0204 */
[----:B------:R-:W-:Y:S02]  /*243f0*/  ISETP.NE.U32.AND P1, PT, RZ, UR6, PT ;  /* 0x00000006ff007c0c */ /* 0x000fe4000bf25070 */
[----:B------:R-:W-:Y:S01]  /*24400*/  ISETP.NE.AND.EX P2, PT, RZ, UR5, PT, P0 ;  /* 0x00000005ff007c0c */ /* 0x000fe2000bf45300 */
[----:B------:R-:W-:Y:S01]  /*24410*/  ULDC.64 UR4, c[0x0][0xa00] ;  /* 0x0002800000047ab9 */ /* 0x000fe20000000a00 */
[----:B------:R-:W-:Y:S01]  /*24420*/  ISETP.NE.AND.EX P1, PT, RZ, UR7, PT, P1 ;  /* 0x00000007ff007c0c */ /* 0x000fe2000bf25310 */
[----:B0-----:R-:W-:Y:S01]  /*24430*/  IMAD.MOV.U32 R0, RZ, RZ, RZ ;  /* 0x000000ffff007224 */ /* 0x001fe200078e00ff */
[----:B------:R-:W-:Y:S01]  /*24440*/  ISETP.NE.U32.AND P0, PT, RZ, UR4, PT ;  /* 0x00000004ff007c0c */ /* 0x000fe2000bf05070 */
[----:B--2---:R-:W0:Y:S03]  /*24450*/  LDC.64 R2, c[0x0][0xa10] ;  /* 0x00028400ff027b82 */ /* 0x004e260000000a00 */
[----:B------:R-:W-:-:S05]  /*24460*/  ISETP.NE.AND.EX P0, PT, RZ, UR5, PT, P0 ;  /* 0x00000005ff007c0c */ /* 0x000fca000bf05300 */
[----:B------:R-:W1:Y:S08]  /*24470*/  @P2 LDC.64 R6, c[0x0][0xa18] ;  /* 0x00028600ff062b82 */ /* 0x000e700000000a00 */
[----:B------:R-:W2:Y:S01]  /*24480*/  @P0 LDG.E R8, desc[UR42][R4.64] ;  /* 0x0000002a04080981 */ /* 0x000ea2000c1e1900 */
[----:B0-----:R-:W-:-:S05]  /*24490*/  IMAD.WIDE R2, R19, 0x4, R2 ;  /* 0x0000000413027825 */ /* 0x001fca00078e0202 */
[----:B------:R-:W5:Y:S01]  /*244a0*/  @P1 LDG.E R0, desc[UR42][R2.64] ;  /* 0x0000002a02001981 */ /* 0x000f62000c1e1900 */
[----:B------:R-:W-:Y:S02]  /*244b0*/  ULDC UR4, c[0x0][0x288] ;  /* 0x0000a20000047ab9 */ /* 0x000fe40000000800 */
[----:B------:R-:W-:Y:S01]  /*244c0*/  MOV R35, UR4 ;  /* 0x0000000400237c02 */ /* 0x000fe20008000f00 */
[----:B------:R-:W-:Y:S02]  /*244d0*/  ULDC.64 UR4, c[0x0][0x418] ;  /* 0x0001060000047ab9 */ /* 0x000fe40000000a00 */
[----:B------:R-:W-:-:S03]  /*244e0*/  UISETP.NE.U32.AND UP0, UPT, UR4, URZ, UPT ;  /* 0x0000003f0400728c */ /* 0x000fc6000bf05070 */
[----:B------:R-:W-:Y:S01]  /*244f0*/  ULDC UR4, c[0x0][0x424] ;  /* 0x0001090000047ab9 */ /* 0x000fe20000000800 */
[----:B------:R-:W-:Y:S01]  /*24500*/  UISETP.NE.AND.EX UP0, UPT, UR5, URZ, UPT, UP0 ;  /* 0x0000003f0500728c */ /* 0x000fe2000bf05300 */
[----:B-1----:R-:W-:Y:S02]  /*24510*/  @P2 IMAD.WIDE R6, R19, 0x4, R6 ;  /* 0x0000000413062825 */ /* 0x002fe400078e0206 */
[----:B------:R-:W-:Y:S01]  /*24520*/  ULDC UR5, c[0x0][0x2f0] ;  /* 0x0000bc0000057ab9 */ /* 0x000fe20000000800 */
[----:B------:R-:W-:Y:S02]  /*24530*/  USEL UR4, UR4, 0x1, UP0 ;  /* 0x0000000104047887 */ /* 0x000fe40008000000 */
[----:B------:R0:W5:Y:S02]  /*24540*/  @P2 LDG.E R35, desc[UR42][R6.64] ;  /* 0x0000002a06232981 */ /* 0x000164000c1e1900 */
[----:B------:R-:W-:-:S03]  /*24550*/  UIMAD UR4, UR4, UR5, URZ ;  /* 0x00000005040472a4 */ /* 0x000fc6000f8e023f */
[----:B------:R-:W-:-:S03]  /*24560*/  ULDC UR5, c[0x0][0x348] ;  /* 0x0000d20000057ab9 */ /* 0x000fc60000000800 */
[----:B------:R-:W-:Y:S02]  /*24570*/  IMAD.U32 R9, RZ, RZ, UR4 ;  /* 0x00000004ff097e24 */ /* 0x000fe4000f8e00ff */
[----:B0-----:R-:W-:Y:S01]  /*24580*/  IMAD.U32 R6, RZ, RZ, UR5 ;  /* 0x00000005ff067e24 */ /* 0x001fe2000f8e00ff */
[----:B--2---:R0:W-:Y:S01]  /*24590*/  STL [R1+0x14], R8 ;  /* 0x0000140801007387 */ /* 0x0041e20000100800 */
[----:B----4-:R-:W-:Y:S05]  /*245a0*/  @P2 BRA `(.L_x_1817) ;  /* 0x0000000000102947 */ /* 0x010fea0003800000 */
[----:B------:R-:W-:Y:S05]  /*245b0*/  @!P0 BRA `(.L_x_1817) ;  /* 0x00000000000c8947 */ /* 0x000fea0003800000 */
[----:B-----5:R-:W2:Y:S04]  /*245c0*/  LDG.E R35, desc[UR42][R4.64] ;  /* 0x0000002a04237981 */ /* 0x020ea8000c1e1900 */
[----:B0-----:R-:W2:Y:S02]  /*245d0*/  LDG.E R8, desc[UR42][R4.64+0x4] ;  /* 0x0000042a04087981 */ /* 0x001ea4000c1e1900 */
[----:B--2---:R-:W-:-:S07]  /*245e0*/  IMAD.IADD R35, R8, 0x1, -R35 ;  /* 0x0000000108237824 */ /* 0x004fce00078e0a23 */
.L_x_1817:
[----:B------:R-:W-:Y:S02]  /*245f0*/  ULDC.64 UR4, c[0x0][0xa20] ;  /* 0x0002880000047ab9 */ /* 0x000fe40000000a00 */
[----:B------:R-:W-:-:S04]  /*24600*/  ISETP.NE.U32.AND P0, PT, RZ, UR4, PT ;  /* 0x00000004ff007c0c */ /* 0x000fc8000bf05070 */
[----:B------:R-:W-:-:S13]  /*24610*/  ISETP.NE.AND.EX P0, PT, RZ, UR5, PT, P0 ;  /* 0x00000005ff007c0c */ /* 0x000fda000bf05300 */
[----:B------:R-:W-:Y:S05]  /*24620*/  @!P0 BRA `(.L_x_1818) ;  /* 0x0000000000108947 */ /* 0x000fea0003800000 */
[----:B------:R-:W1:Y:S02]  /*24630*/  LDC.64 R4, c[0x0][0xa20] ;  /* 0x00028800ff047b82 */ /* 0x000e640000000a00 */
[----:B-1----:R-:W-:-:S05]  /*24640*/  IMAD.WIDE R4, R19, 0x4, R4 ;  /* 0x0000000413047825 */ /* 0x002fca00078e0204 */
[----:B------:R1:W5:Y:S01]  /*24650*/  LDG.E R9, desc[UR42][R4.64] ;  /* 0x0000002a04097981 */ /* 0x000362000c1e1900 */
[----:B------:R-:W-:Y:S05]  /*24660*/  BRA `(.L_x_1819) ;  /* 0x0000000000247947 */ /* 0x000fea0003800000 */
.L_x_1818:
[----:B------:R-:W-:Y:S02]  /*24670*/  ULDC.64 UR4, c[0x0][0xa08] ;  /* 0x0002820000047ab9 */ /* 0x000fe40000000a00 */
[----:B------:R-:W-:-:S04]  /*24680*/  ISETP.NE.U32.AND P0, PT, RZ, UR4, PT ;  /* 0x00000004ff007c0c */ /* 0x000fc8000bf05070 */
[----:B------:R-:W-:-:S13]  /*24690*/  ISETP.NE.AND.EX P0, PT, RZ, UR5, PT, P0 ;  /* 0x00000005ff007c0c */ /* 0x000fda000bf05300 */
[----:B------:R-:W-:Y:S05]  /*246a0*/  @!P0 BRA `(.L_x_1819) ;  /* 0x0000000000148947 */ /* 0x000fea0003800000 */
[----:B------:R-:W1:Y:S02]  /*246b0*/  LDC.64 R4, c[0x0][0xa08] ;  /* 0x00028200ff047b82 */ /* 0x000e640000000a00 */
[----:B-1----:R-:W-:-:S05]  /*246c0*/  IMAD.WIDE R4, R19, 0x4, R4 ;  /* 0x0000000413047825 */ /* 0x002fca00078e0204 */
[----:B------:R-:W2:Y:S04]  /*246d0*/  LDG.E R9, desc[UR42][R4.64] ;  /* 0x0000002a04097981 */ /* 0x000ea8000c1e1900 */
[----:B0-----:R-:W2:Y:S02]  /*246e0*/  LDG.E R8, desc[UR42][R4.64+0x4] ;  /* 0x0000042a04087981 */ /* 0x001ea4000c1e1900 */
[----:B--2---:R-:W-:-:S07]  /*246f0*/  IMAD.IADD R9, R8, 0x1, -R9 ;  /* 0x0000000108097824 */ /* 0x004fce00078e0a09 */
.L_x_1819:
[----:B-1----:R-:W2:Y:S01]  /*24700*/  @P1 LDG.E R4, desc[UR42][R2.64] ;  /* 0x0000002a02041981 */ /* 0x002ea2000c1e1900 */
[----:B------:R-:W1:Y:S03]  /*24710*/  LDC R5, c[0x0][0x448] ;  /* 0x00011200ff057b82 */ /* 0x000e660000000800 */
[----:B------:R-:W2:Y:S01]  /*24720*/  @P1 LDG.E R11, desc[UR42][R2.64+0x4] ;  /* 0x0000042a020b1981 */ /* 0x000ea2000c1e1900 */
[----:B-----5:R-:W-:Y:S02]  /*24730*/  IMAD.IADD R9, R9, 0x1, -R33 ;  /* 0x0000000109097824 */ /* 0x020fe400078e0a21 */
[----:B------:R-:W-:-:S04]  /*24740*/  IMAD.SHL.U32 R17, R17, 0x80, RZ ;  /* 0x0000008011117824 */ /* 0x000fc800078e00ff */
[----:B0-----:R-:W-:Y:S01]  /*24750*/  VIADD R8, R17, 0x7f ;  /* 0x0000007f11087836 */ /* 0x001fe20000000000 */
[----:B-1----:R-:W-:-:S13]  /*24760*/  ISETP.NE.AND P2, PT, R5, 0x1, PT ;  /* 0x000000010500780c */ /* 0x002fda0003f45270 */
[----:B------:R-:W0:Y:S08]  /*24770*/  @P2 LDC R7, c[0x0][0x44c] ;  /* 0x00011300ff072b82 */ /* 0x000e300000000800 */
[----:B------:R-:W1:Y:S01]  /*24780*/  @P2 LDC R5, c[0x0][0x450] ;  /* 0x00011400ff052b82 */ /* 0x000e620000000800 */
[----:B--2---:R-:W-:Y:S02]  /*24790*/  @P1 IMAD.IADD R6, R11, 0x1, -R4 ;  /* 0x000000010b061824 */ /* 0x004fe400078e0a04 */
[----:B0-----:R-:W-:-:S04]  /*247a0*/  @P2 IMAD.HI.U32 R4, R8, R7, RZ ;  /* 0x0000000708042227 */ /* 0x001fc800078e00ff */
[----:B------:R-:W-:Y:S01]  /*247b0*/  IMAD.IADD R27, R9, 0x1, R6 ;  /* 0x00000001091b7824 */ /* 0x000fe200078e0206 */
[----:B-1----:R-:W-:-:S03]  /*247c0*/  @P2 SHF.R.U32.HI R8, RZ, R5, R4 ;  /* 0x00000005ff082219 */ /* 0x002fc60000011604 */
[C---:B------:R-:W-:Y:S01]  /*247d0*/  VIADD R10, R27.reuse, 0x7f ;  /* 0x0000007f1b0a7836 */ /* 0x040fe20000000000 */
[----:B------:R-:W-:-:S04]  /*247e0*/  IADD3 R7, R27, 0x1, -R35 ;  /* 0x000000011b077810 */ /* 0x000fc80007ffe823 */
[----:B------:R-:W-:Y:S01]  /*247f0*/  SHF.R.S32.HI R3, RZ, 0x1f, R10 ;  /* 0x0000001fff037819 */ /* 0x000fe2000001140a */
[----:B------:R-:W-:-:S03]  /*24800*/  IMAD.IADD R8, R7, 0x1, R8 ;  /* 0x0000000107087824 */ /* 0x000fc600078e0208 */
[----:B------:R-:W-:Y:S02]  /*24810*/  LEA.HI R10, R3, R10, RZ, 0x7 ;  /* 0x0000000a030a7211 */ /* 0x000fe400078f38ff */
[----:B------:R-:W0:Y:S02]  /*24820*/  LDC.64 R2, c[0x0][0x9e0] ;  /* 0x00027800ff027b82 */ /* 0x000e240000000a00 */
[----:B------:R-:W-:Y:S02]  /*24830*/  SHF.R.S32.HI R10, RZ, 0x7, R10 ;  /* 0x00000007ff0a7819 */ /* 0x000fe4000001140a */
[----:B0-----:R-:W-:Y:S01]  /*24840*/  ISETP.GE.AND P3, PT, R3, 0x1, PT ;  /* 0x000000010300780c */ /* 0x001fe20003f66270 */
[----:B------:R-:W-:-:S12]  /*24850*/  IMAD.IADD R2, R8, 0x1, R2 ;  /* 0x0000000108027824 */ /* 0x000fd800078e0202 */
[----:B------:R-:W-:Y:S05]  /*24860*/  @!P3 BRA `(.L_x_1820) ;  /* 0x000000000048b947 */ /* 0x000fea0003800000 */
        /* <DEDUP_REMOVED lines=11> */
.L_x_1822:
[----:B------:R-:W-:-:S13]  /*24920*/  ISETP.NE.AND P0, PT, R3, 0x1, PT ;  /* 0x000000010300780c */ /* 0x000fda0003f05270 */
[----:B------:R-:W0:Y:S02]  /*24930*/  @P0 LDC.64 R4, c[0x0][0x9e8] ;  /* 0x00027a00ff040b82 */ /* 0x000e240000000a00 */
[----:B0-----:R-:W-:-:S05]  /*24940*/  @P0 IMAD.HI.U32 R4, R11, R4, RZ ;  /* 0x000000040b040227 */ /* 0x001fca00078e00ff */
[----:B------:R-:W-:-:S07]  /*24950*/  @P0 SHF.R.U32.HI R11, RZ, R5, R4 ;  /* 0x00000005ff0b0219 */ /* 0x000fce0000011604 */
.L_x_1823:
[----:B------:R-:W-:Y:S05]  /*24960*/  BSYNC B0 ;  /* 0x0000000000007941 */ /* 0x000fea0003800000 */
.L_x_1821:
[----:B------:R-:W-:-:S05]  /*24970*/  IMAD R11, R11, R3, R3 ;  /* 0x000000030b0b7224 */ /* 0x000fca00078e0203 */
[----:B------:R-:W-:-:S07]  /*24980*/  VIMNMX R2, R2, R11, PT ;  /* 0x0000000b02027248 */ /* 0x000fce0003fe0100 */
.L_x_1820:
[----:B------:R-:W0:Y:S01]  /*24990*/  @P2 LDC R8, c[0x0][0x44c] ;  /* 0x00011300ff082b82 */ /* 0x000e220000000800 */
[----:B------:R-:W-:Y:S01]  /*249a0*/  IMAD.MOV.U32 R4, RZ, RZ, R17 ;  /* 0x000000ffff047224 */ /* 0x000fe200078e0011 */
[----:B------:R-:W-:-:S06]  /*249b0*/  ULDC UR4, c[0x0][0x9dc] ;  /* 0x0002770000047ab9 */ /* 0x000fcc0000000800 */
[----:B------:R-:W1:Y:S01]  /*249c0*/  @P2 LDC R5, c[0x0][0x450] ;  /* 0x00011400ff052b82 */ /* 0x000e620000000800 */
[----:B0-----:R-:W-:-:S05]  /*249d0*/  @P2 IMAD.HI.U32 R8, R17, R8, RZ ;  /* 0x0000000811082227 */ /* 0x001fca00078e00ff */
[----:B-1----:R-:W-:Y:S01]  /*249e0*/  @P2 SHF.R.U32.HI R4, RZ, R5, R8 ;  /* 0x00000005ff042219 */ /* 0x002fe20000011608 */
[----:B------:R-:W-:-:S04]  /*249f0*/  IMAD.IADD R8, R27, 0x1, -R35 ;  /* 0x000000011b087824 */ /* 0x000fc800078e0a23 */
[----:B------:R-:W-:-:S05]  /*24a00*/  IMAD.IADD R12, R8, 0x1, R4 ;  /* 0x00000001080c7824 */ /* 0x000fca00078e0204 */
[----:B------:R-:W-:Y:S01]  /*24a10*/  IADD3 R11, R12, -UR4, RZ ;  /* 0x800000040c0b7c10 */ /* 0x000fe2000fffe0ff */
        /* <DEDUP_REMOVED lines=11> */
.L_x_1826:
[----:B------:R-:W-:-:S13]  /*24ad0*/  ISETP.NE.AND P0, PT, R3, 0x1, PT ;  /* 0x000000010300780c */ /* 0x000fda0003f05270 */
[----:B------:R-:W0:Y:S02]  /*24ae0*/  @P0 LDC.64 R4, c[0x0][0x9e8] ;  /* 0x00027a00ff040b82 */ /* 0x000e240000000a00 */
[----:B0-----:R-:W-:-:S05]  /*24af0*/  @P0 IMAD.HI.U32 R4, R12, R4, RZ ;  /* 0x000000040c040227 */ /* 0x001fca00078e00ff */
[----:B------:R-:W-:-:S07]  /*24b00*/  @P0 SHF.R.U32.HI R12, RZ, R5, R4 ;  /* 0x00000005ff0c0219 */ /* 0x000fce0000011604 */
.L_x_1827:
[----:B------:R-:W-:Y:S05]  /*24b10*/  BSYNC B0 ;  /* 0x0000000000007941 */ /* 0x000fea0003800000 */
.L_x_1825:
[----:B------:R-:W-:-:S05]  /*24b20*/  IMAD R3, R12, R3, RZ ;  /* 0x000000030c037224 */ /* 0x000fca00078e02ff */
[----:B------:R-:W-:-:S07]  /*24b30*/  VIMNMX R11, R11, R3, !PT ;  /* 0x000000030b0b7248 */ /* 0x000fce0007fe0100 */
.L_x_1824:
[----:B------:R-:W-:Y:S01]  /*24b40*/  VIADD R2, R2, 0x7f ;  /* 0x0000007f02027836 */ /* 0x000fe20000000000 */
[----:B------:R-:W-:Y:S04]  /*24b50*/  BSSY B0, `(.L_x_1828) ;  /* 0x0000157000007945 */ /* 0x000fe80003800000 */
[----:B------:R-:W-:-:S04]  /*24b60*/  SHF.R.S32.HI R3, RZ, 0x1f, R2 ;  /* 0x0000001fff037819 */ /* 0x000fc80000011402 */
[----:B------:R-:W-:Y:S02]  /*24b70*/  LEA.HI R3, R3, R2, RZ, 0x7 ;  /* 0x0000000203037211 */ /* 0x000fe400078f38ff */
[----:B------:R-:W-:Y:S02]  /*24b80*/  SHF.R.S32.HI R2, RZ, 0x1f, R11 ;  /* 0x0000001fff027819 */ /* 0x000fe4000001140b */
[----:B------:R-:W-:Y:S02]  /*24b90*/  SHF.R.S32.HI R3, RZ, 0x7, R3 ;  /* 0x00000007ff037819 */ /* 0x000fe40000011403 */
[----:B------:R-:W-:Y:S02]  /*24ba0*/  LEA.HI R2, R2, R11, RZ, 0x7 ;  /* 0x0000000b02027211 */ /* 0x000fe400078f38ff */
[----:B------:R-:W-:Y:S02]  /*24bb0*/  VIMNMX R3, R10, R3, PT ;  /* 0x000000030a037248 */ /* 0x000fe40003fe0100 */
[----:B------:R-:W-:-:S03]  /*24bc0*/  SHF.R.S32.HI R2, RZ, 0x7, R2 ;  /* 0x00000007ff027819 */ /* 0x000fc60000011402 */
[----:B------:R-:W-:Y:S01]  /*24bd0*/  IMAD R3, R3, 0x80, -R9 ;  /* 0x0000008003037824 */ /* 0x000fe200078e0a09 */
[----:B------:R-:W-:-:S04]  /*24be0*/  VIMNMX R2, RZ, R2, !PT ;  /* 0x00000002ff027248 */ /* 0x000fc80007fe0100 */
[----:B------:R-:W-:Y:S01]  /*24bf0*/  VIMNMX R3, R3, R6, PT ;  /* 0x0000000603037248 */ /* 0x000fe20003fe0100 */
[----:B------:R-:W-:-:S05]  /*24c00*/  IMAD R2, R2, 0x80, -R9 ;  /* 0x0000008002027824 */ /* 0x000fca00078e0a09 */
[----:B------:R-:W-:-:S04]  /*24c10*/  VIMNMX R5, RZ, R2, !PT ;  /* 0x00000002ff057248 */ /* 0x000fc80007fe0100 */
[----:B------:R-:W-:Y:S02]  /*24c20*/  ISETP.GT.AND P0, PT, R3, R5, PT ;  /* 0x000000050300720c */ /* 0x000fe40003f04270 */
[----:B------:R-:W-:-:S11]  /*24c30*/  SHF.R.U32.HI R5, RZ, 0x7, R5 ;  /* 0x00000007ff057819 */ /* 0x000fd60000011605 */
[----:B------:R-:W-:-:S05]  /*24c40*/  @P0 VIADD R2, R3, 0x7f ;  /* 0x0000007f03020836 */ /* 0x000fca0000000000 */
[----:B------:R-:W-:-:S04]  /*24c50*/  @P0 SHF.R.S32.HI R3, RZ, 0x1f, R2 ;  /* 0x0000001fff030819 */ /* 0x000fc80000011402 */
[----:B------:R-:W-:Y:S01]  /*24c60*/  @P0 LEA.HI R3, R3, R2, RZ, 0x7 ;  /* 0x0000000203030211 */ /* 0x000fe200078f38ff */
[----:B------:R-:W-:-:S03]  /*24c70*/  IMAD.MOV.U32 R2, RZ, RZ, R5 ;  /* 0x000000ffff027224 */ /* 0x000fc600078e0005 */
[----:B------:R-:W-:Y:S02]  /*24c80*/  @P0 SHF.R.S32.HI R2, RZ, 0x7, R3 ;  /* 0x00000007ff020819 */ /* 0x000fe40000011403 */
[----:B------:R-:W-:Y:S02]  /*24c90*/  PLOP3.LUT P0, PT, PT, PT, PT, 0x80, 0x0 ;  /* 0x000000000000781c */ /* 0x000fe40003f0f070 */
[----:B------:R-:W-:-:S13]  /*24ca0*/  ISETP.GT.AND P2, PT, R2, R5, PT ;  /* 0x000000050200720c */ /* 0x000fda0003f44270 */
[----:B------:R-:W-:Y:S05]  /*24cb0*/  @!P2 BRA `(.L_x_1829) ;  /* 0x000000140000a947 */ /* 0x000fea0003800000 */
[----:B------:R-:W-:Y:S01]  /*24cc0*/  UMOV UR4, 0xffffffff ;  /* 0xffffffff00047882 */ /* 0x000fe20000000000 */
[----:B------:R-:W-:Y:S02]  /*24cd0*/  SEL R4, R19, RZ, !P1 ;  /* 0x000000ff13047207 */ /* 0x000fe40004800000 */
[----:B------:R-:W-:Y:S05]  /*24ce0*/  BRA.DIV UR4, `(.L_x_1830) ;  /* 0x0000008e048c7947 */ /* 0x000fea000b800000 */
[----:B------:R-:W0:Y:S02]  /*24cf0*/  S2R R3, SR_TID.X ;  /* 0x0000000000037919 */ /* 0x000e240000002100 */
[----:B0-----:R-:W-:-:S04]  /*24d00*/  SHF.R.U32.HI R3, RZ, 0x5, R3 ;  /* 0x00000005ff037819 */ /* 0x001fc80000011603 */
[----:B------:R-:W-:-:S05]  /*24d10*/  LOP3.LUT R3, R3, 0x3, RZ, 0xc0, !PT ;  /* 0x0000000303037812 */ /* 0x000fca00078ec0ff */
[----:B------:R0:W1:Y:S02]  /*24d20*/  SHFL.IDX PT, R14, R3, RZ, 0x1f ;  /* 0x00001fff030e7589 */ /* 0x00006400000e0000 */
.L_x_2065:
[----:B-1----:R-:W-:Y:S02]  /*24d30*/  ISETP.NE.AND P0, PT, R14, RZ, PT ;  /* 0x000000ff0e00720c */ /* 0x002fe40003f05270 */
[----:B------:R-:W-:-:S11]  /*24d40*/  PLOP3.LUT P6, PT, PT, PT, PT, 0x8, 0x0 ;  /* 0x000000000000781c */ /* 0x000fd60003fce170 */
[----:B------:R-:W-:Y:S05]  /*24d50*/  @P0 BRA `(.L_x_1831) ;  /* 0x00000000000c0947 */ /* 0x000fea0003800000 */
[----:B------:R-:W-:-:S03]  /*24d60*/  UMOV UR4, 0xffffffff ;  /* 0xffffffff00047882 */ /* 0x000fc60000000000 */
[----:B------:R-:W-:Y:S05]  /*24d70*/  BRA.DIV UR4, `(.L_x_1832) ;  /* 0x0000008e049c7947 */ /* 0x000fea000b800000 */
[----:B------:R-:W-:-:S13]  /*24d80*/  ELECT P6, URZ, PT ;  /* 0x00000000003f782f */ /* 0x000fda00038c0000 */
.L_x_1831:
[----:B0-----:R-:W2:Y:S01]  /*24d90*/  LDL R3, [R1+0x28] ;  /* 0x0000280001037983 */ /* 0x001ea20000100800 */
[----:B------:R-:W-:Y:S01]  /*24da0*/  BSSY B1, `(.L_x_1833) ;  /* 0x0000008000017945 */ /* 0x000fe20003800000 */
[----:B--2---:R-:W-:-:S05]  /*24db0*/  VIADD R3, R3, 0x1 ;  /* 0x0000000103037836 */ /* 0x004fca0000000000 */
[----:B------:R-:W-:-:S04]  /*24dc0*/  LEA.HI R6, R3, R3, RZ, 0x1 ;  /* 0x0000000303067211 */ /* 0x000fc800078f08ff */
[----:B------:R-:W-:-:S05]  /*24dd0*/  LOP3.LUT R6, R6, 0xfffffffe, RZ, 0xc0, !PT ;  /* 0xfffffffe06067812 */ /* 0x000fca00078ec0ff */
[----:B------:R-:W-:-:S05]  /*24de0*/  IMAD.IADD R3, R3, 0x1, -R6 ;  /* 0x0000000103037824 */ /* 0x000fca00078e0a06 */
[----:B------:R-:W-:-:S04]  /*24df0*/  SHF.L.U32 R3, R3, 0x1f, RZ ;  /* 0x0000001f03037819 */ /* 0x000fc800000006ff */
[----:B------:R-:W0:Y:S02]  /*24e00*/  SYNCS.PHASECHK.TRANS64.TRYWAIT P0, [R22+URZ+0x2a820], R3 ;  /* 0x02a82003160075a7 */ /* 0x000e24000800017f */
[----:B0-----:R-:W-:Y:S05]  /*24e10*/  @!P0 BRA `(.L_x_1834) ;  /* 0x0000008c00948947 */ /* 0x001fea0003800000 */
.L_x_2068:
[----:B------:R-:W-:Y:S05]  /*24e20*/  BSYNC B1 ;  /* 0x0000000000017941 */ /* 0x000fea0003800000 */
.L_x_1833:
[----:B------:R-:W-:Y:S04]  /*24e30*/  BSSY B1, `(.L_x_1835) ;  /* 0x000008b000017945 */ /* 0x000fe80003800000 */
[----:B------:R-:W-:Y:S05]  /*24e40*/  @!P6 BRA `(.L_x_1836) ;  /* 0x000000080024e947 */ /* 0x000fea0003800000 */
[----:B------:R-:W-:Y:S01]  /*24e50*/  IMAD R12, R24, 0x8, R22 ;  /* 0x00000008180c7824 */ /* 0x000fe200078e0216 */
[----:B------:R-:W-:Y:S01]  /*24e60*/  SHF.L.U32 R11, R26, 0x1f, RZ ;  /* 0x0000001f1a0b7819 */ /* 0x000fe200000006ff */
[----:B------:R-:W1:Y:S01]  /*24e70*/  S2R R6, SR_TID.X ;  /* 0x0000000000067919 */ /* 0x000e620000002100 */
[----:B------:R-:W-:Y:S02]  /*24e80*/  BSSY B2, `(.L_x_1837) ;  /* 0x0000005000027945 */ /* 0x000fe40003800000 */
[----:B------:R-:W2:Y:S01]  /*24e90*/  SYNCS.PHASECHK.TRANS64.TRYWAIT P0, [R12+URZ+0x2a8a0], R11 ;  /* 0x02a8a00b0c0075a7 */ /* 0x000ea2000800017f */
[----:B-1----:R-:W-:-:S04]  /*24ea0*/  LOP3.LUT R6, R6, 0x7f, RZ, 0xc0, !PT ;  /* 0x0000007f06067812 */ /* 0x002fc800078ec0ff */
[----:B------:R-:W-:Y:S01]  /*24eb0*/  ISETP.NE.AND P1, PT, R6, RZ, PT ;  /* 0x000000ff0600720c */ /* 0x000fe20003f25270 */
[----:B--2---:R-:W-:-:S12]  /*24ec0*/  @!P0 BRA `(.L_x_1838) ;  /* 0x0000008c007c8947 */ /* 0x004fd80003800000 */
.L_x_2069:
[----:B------:R-:W-:Y:S05]  /*24ed0*/  BSYNC B2 ;  /* 0x0000000000027941 */ /* 0x000fea0003800000 */
.L_x_1837:
[----:B------:R-:W-:Y:S04]  /*24ee0*/  BSSY B2, `(.L_x_1839) ;  /* 0x0000009000027945 */ /* 0x000fe80003800000 */
[----:B------:R-:W-:Y:S05]  /*24ef0*/  @P1 BRA `(.L_x_1840) ;  /* 0x00000000001c1947 */ /* 0x000fea0003800000 */
[----:B0-----:R-:W0:Y:S02]  /*24f00*/  S2R R3, SR_TID.X ;  /* 0x0000000000037919 */ /* 0x001e240000002100 */
[----:B0-----:R-:W-:Y:S01]  /*24f10*/  LOP3.LUT R6, R3, 0x1f, RZ, 0xc0, !PT ;  /* 0x0000001f03067812 */ /* 0x001fe200078ec0ff */
[----:B------:R-:W-:-:S03]  /*24f20*/  IMAD.MOV.U32 R3, RZ, RZ, 0x6000 ;  /* 0x00006000ff037424 */ /* 0x000fc600078e00ff */
[----:B------:R-:W-:Y:S01]  /*24f30*/  ISETP.NE.AND P0, PT, R6, RZ, PT ;  /* 0x000000ff0600720c */ /* 0x000fe20003f05270 */
[----:B------:R2:W-:-:S12]  /*24f40*/  SYNCS.ARRIVE.TRANS64 RZ, [R12+URZ+0x2a890], R3 ;  /* 0x02a890030cff79a7 */ /* 0x0005d8000800003f */
[----:B--2---:R-:W-:Y:S05]  /*24f50*/  @!P0 BRA `(.L_x_1840) ;  /* 0x0000000000048947 */ /* 0x004fea0003800000 */
[----:B------:R-:W-:Y:S01]  /*24f60*/  BPT.TRAP 0x1 ;  /* 0x000000040000795c */ /* 0x000fe20000300000 */
.L_x_1840:
[----:B------:R-:W-:Y:S05]  /*24f70*/  BSYNC B2 ;  /* 0x0000000000027941 */ /* 0x000fea0003800000 */
.L_x_1839:
[----:B------:R-:W-:Y:S01]  /*24f80*/  IMAD.MOV.U32 R28, RZ, RZ, RZ ;  /* 0x000000ffff1c7224 */ /* 0x000fe200078e00ff */
[----:B------:R-:W-:Y:S01]  /*24f90*/  UIADD3 UR4, UP0, UR40, 0x570, URZ ;  /* 0x0000057028047890 */ /* 0x000fe2000ff1e03f */
[----:B------:R-:W-:Y:S01]  /*24fa0*/  IMAD R6, R2, 0x80, R0 ;  /* 0x0000008002067824 */ /* 0x000fe200078e0200 */
[----:B------:R-:W-:Y:S01]  /*24fb0*/  PLOP3.LUT P0, PT, PT, PT, PT, 0x80, 0x0 ;  /* 0x000000000000781c */ /* 0x000fe20003f0f070 */
[----:B------:R-:W-:Y:S01]  /*24fc0*/  IMAD R9, R24, 0x6000, R22 ;  /* 0x0000600018097824 */ /* 0x000fe200078e0216 */
[----:B------:R-:W-:Y:S01]  /*24fd0*/  R2UR UR10, R28 ;  /* 0x000000001c0a72ca */ /* 0x000fe200000e0000 */
[----:B------:R-:W-:Y:S01]  /*24fe0*/  VIADD R6, R6, 0xffffff80 ;  /* 0xffffff8006067836 */ /* 0x000fe20000000000 */
[----:B------:R-:W-:Y:S01]  /*24ff0*/  UIADD3.X UR5, URZ, UR41, URZ, UP0, !UPT ;  /* 0x000000293f057290 */ /* 0x000fe200087fe43f */
[----:B0-----:R-:W-:Y:S01]  /*25000*/  VIADD R3, R12, 0x2a890 ;  /* 0x0002a8900c037836 */ /* 0x001fe20000000000 */
[----:B------:R-:W-:Y:S01]  /*25010*/  UMOV UR6, 0x0 ;  /* 0x0000000000067882 */ /* 0x000fe20000000000 */
[----:B------:R-:W-:Y:S01]  /*25020*/  VIADD R13, R9, 0x1e400 ;  /* 0x0001e400090d7836 */ /* 0x000fe20000000000 */
[----:B------:R-:W-:-:S09]  /*25030*/  UMOV UR7, 0x12f00000 ;  /* 0x12f0000000077882 */ /* 0x000fd20000000000 */
.L_x_1841:
        /* <DEDUP_REMOVED lines=16> */
.L_x_1842:
        /* <DEDUP_REMOVED lines=16> */
.L_x_1843:
        /* <DEDUP_REMOVED lines=13> */
.L_x_2070:
[----:B------:R-:W-:Y:S05]  /*25310*/  BSYNC B2 ;  /* 0x0000000000027941 */ /* 0x000fea0003800000 */
.L_x_1844:
[----:B------:R-:W-:Y:S01]  /*25320*/  BSSY B2, `(.L_x_1846) ;  /* 0x000000b000027945 */ /* 0x000fe20003800000 */
[----:B------:R-:W-:Y:S02]  /*25330*/  IMAD.MOV.U32 R14, RZ, RZ, 0x0 ;  /* 0x00000000ff0e7424 */ /* 0x000fe400078e00ff */
[----:B------:R-:W-:Y:S01]  /*25340*/  IMAD.MOV.U32 R15, RZ, RZ, 0x12f00000 ;  /* 0x12f00000ff0f7424 */ /* 0x000fe200078e00ff */
[----:B------:R-:W-:Y:S06]  /*25350*/  @P1 BRA `(.L_x_1847) ;  /* 0x00000000001c1947 */ /* 0x000fec0003800000 */
[----:B------:R-:W2:Y:S02]  /*25360*/  S2R R3, SR_TID.X ;  /* 0x0000000000037919 */ /* 0x000ea40000002100 */
[----:B--2---:R-:W-:Y:S01]  /*25370*/  LOP3.LUT R13, R3, 0x1f, RZ, 0xc0, !PT ;  /* 0x0000001f030d7812 */ /* 0x004fe200078ec0ff */
[----:B------:R-:W-:-:S03]  /*25380*/  IMAD.MOV.U32 R3, RZ, RZ, 0x6000 ;  /* 0x00006000ff037424 */ /* 0x000fc600078e00ff */
[----:B------:R-:W-:Y:S01]  /*25390*/  ISETP.NE.AND P0, PT, R13, RZ, PT ;  /* 0x000000ff0d00720c */ /* 0x000fe20003f05270 */
[----:B------:R2:W-:-:S12]  /*253a0*/  SYNCS.ARRIVE.TRANS64 RZ, [R12+URZ+0x2a8b0], R3 ;  /* 0x02a8b0030cff79a7 */ /* 0x0005d8000800003f */
[----:B--2---:R-:W-:Y:S05]  /*253b0*/  @!P0 BRA `(.L_x_1847) ;  /* 0x0000000000048947 */ /* 0x004fea0003800000 */
[----:B------:R-:W-:Y:S01]  /*253c0*/  BPT.TRAP 0x1 ;  /* 0x000000040000795c */ /* 0x000fe20000300000 */
.L_x_1847:
[----:B------:R-:W-:Y:S05]  /*253d0*/  BSYNC B2 ;  /* 0x0000000000027941 */ /* 0x000fea0003800000 */
.L_x_1846:
        /* <DEDUP_REMOVED lines=8> */
.L_x_1848:
        /* <DEDUP_REMOVED lines=15> */
.L_x_1849:
        /* <DEDUP_REMOVED lines=15> */
.L_x_1850:
        /* <DEDUP_REMOVED lines=10> */
.L_x_1836:
[----:B------:R-:W-:Y:S05]  /*256e0*/  BSYNC B1 ;  /* 0x0000000000017941 */ /* 0x000fea0003800000 */
.L_x_1835:
        /* <DEDUP_REMOVED lines=9> */
.L_x_1867:
[----:B------:R-:W-:Y:S05]  /*25780*/  YIELD ;  /* 0x0000000000007946 */ /* 0x000fea0003800000 */
[----:B------:R-:W-:Y:S04]  /*25790*/  BSSY B1, `(.L_x_1851) ;  /* 0x000008a000017945 */ /* 0x000fe80003800000 */
[----:B------:R-:W-:Y:S05]  /*257a0*/  @!P6 BRA `(.L_x_1852) ;  /* 0x000000080020e947 */ /* 0x000fea0003800000 */
[----:B------:R-:W-:Y:S01]  /*257b0*/  IMAD R6, R24, 0x8, R22 ;  /* 0x0000000818067824 */ /* 0x000fe200078e0216 */
[----:B0-----:R-:W-:Y:S01]  /*257c0*/  SHF.L.U32 R3, R26, 0x1f, RZ ;  /* 0x0000001f1a037819 */ /* 0x001fe200000006ff */
[----:B------:R-:W0:Y:S01]  /*257d0*/  S2R R2, SR_TID.X ;  /* 0x0000000000027919 */ /* 0x000e220000002100 */
[----:B------:R-:W-:Y:S02]  /*257e0*/  BSSY B2, `(.L_x_1853) ;  /* 0x0000005000027945 */ /* 0x000fe40003800000 */
[----:B------:R-:W1:Y:S01]  /*257f0*/  SYNCS.PHASECHK.TRANS64.TRYWAIT P1, [R6+URZ+0x2a8a0], R3 ;  /* 0x02a8a003060075a7 */ /* 0x000e62000802017f */
[----:B0-----:R-:W-:-:S04]  /*25800*/  LOP3.LUT R2, R2, 0x7f, RZ, 0xc0, !PT ;  /* 0x0000007f02027812 */ /* 0x001fc800078ec0ff */
[----:B------:R-:W-:Y:S01]  /*25810*/  ISETP.NE.AND P2, PT, R2, RZ, PT ;  /* 0x000000ff0200720c */ /* 0x000fe20003f45270 */
[----:B-1----:R-:W-:-:S12]  /*25820*/  @!P1 BRA `(.L_x_1854) ;  /* 0x00000084004c9947 */ /* 0x002fd80003800000 */
.L_x_2071:
[----:B------:R-:W-:Y:S05]  /*25830*/  BSYNC B2 ;  /* 0x0000000000027941 */ /* 0x000fea0003800000 */
.L_x_1853:
[----:B------:R-:W-:Y:S04]  /*25840*/  BSSY B2, `(.L_x_1855) ;  /* 0x0000009000027945 */ /* 0x000fe80003800000 */
[----:B------:R-:W-:Y:S05]  /*25850*/  @P2 BRA `(.L_x_1856) ;  /* 0x00000000001c2947 */ /* 0x000fea0003800000 */
[----:B------:R-:W1:Y:S02]  /*25860*/  S2R R2, SR_TID.X ;  /* 0x0000000000027919 */ /* 0x000e640000002100 */
[----:B-1----:R-:W-:Y:S01]  /*25870*/  LOP3.LUT R11, R2, 0x1f, RZ, 0xc0, !PT ;  /* 0x0000001f020b7812 */ /* 0x002fe200078ec0ff */
[----:B------:R-:W-:-:S03]  /*25880*/  IMAD.MOV.U32 R2, RZ, RZ, 0x6000 ;  /* 0x00006000ff027424 */ /* 0x000fc600078e00ff */
[----:B------:R-:W-:Y:S01]  /*25890*/  ISETP.NE.AND P1, PT, R11, RZ, PT ;  /* 0x000000ff0b00720c */ /* 0x000fe20003f25270 */
[----:B------:R1:W-:-:S12]  /*258a0*/  SYNCS.ARRIVE.TRANS64 RZ, [R6+URZ+0x2a890], R2 ;  /* 0x02a8900206ff79a7 */ /* 0x0003d8000800003f */
[----:B-1----:R-:W-:Y:S05]  /*258b0*/  @!P1 BRA `(.L_x_1856) ;  /* 0x0000000000049947 */ /* 0x002fea0003800000 */
[----:B------:R-:W-:Y:S01]  /*258c0*/  BPT.TRAP 0x1 ;  /* 0x000000040000795c */ /* 0x000fe20000300000 */
.L_x_1856:
[----:B------:R-:W-:Y:S05]  /*258d0*/  BSYNC B2 ;  /* 0x0000000000027941 */ /* 0x000fea0003800000 */
.L_x_1855:
        /* <DEDUP_REMOVED lines=8> */
[----:B------:R-:W-:Y:S01]  /*25960*/  VIADD R13, R11, 0x1e400 ;  /* 0x0001e4000b0d7836 */ /* 0x000fe20000000000 */
[----:B------:R-:W-:Y:S01]  /*25970*/  UMOV UR6, 0x0 ;  /* 0x0000000000067882 */ /* 0x000fe20000000000 */
[----:B------:R-:W-:-:S10]  /*25980*/  UMOV UR7, 0x12f00000 ;  /* 0x12f0000000077882 */ /* 0x000fd40000000000 */
.L_x_1857:
        /* <DEDUP_REMOVED lines=16> */
.L_x_1858:
        /* <DEDUP_REMOVED lines=10> */
[----:B------:R-:W-:Y:S01]  /*25b30*/  MOV R15, 0x80 ;  /* 0x00000080000f7802 */ /* 0x000fe20000000f00 */
[----:B------:R-:W-:Y:S01]  /*25b40*/  VIADD R13, R11, 0x22400 ;  /* 0x000224000b0d7836 */ /* 0x000fe20000000000 */
[----:B------:R-:W-:Y:S01]  /*25b50*/  PLOP3.LUT P1, PT, PT, PT, PT, 0x80, 0x0 ;  /* 0x000000000000781c */ /* 0x000fe20003f2f070 */
[----:B------:R-:W-:Y:S01]  /*25b60*/  UMOV UR6, 0x0 ;  /* 0x0000000000067882 */ /* 0x000fe20000000000 */
[----:B------:R-:W-:Y:S01]  /*25b70*/  R2UR UR10, R15 ;  /* 0x000000000f0a72ca */ /* 0x000fe200000e0000 */
[----:B------:R-:W-:-:S14]  /*25b80*/  UMOV UR7, 0x12f00000 ;  /* 0x12f0000000077882 */ /* 0x000fdc0000000000 */
.L_x_1859:
        /* <DEDUP_REMOVED lines=13> */
.L_x_2072:
[----:B------:R-:W-:Y:S05]  /*25c60*/  BSYNC B2 ;  /* 0x0000000000027941 */ /* 0x000fea0003800000 */
.L_x_1860:
        /* <DEDUP_REMOVED lines=11> */
.L_x_1863:
[----:B------:R-:W-:Y:S05]  /*25d20*/  BSYNC B2 ;  /* 0x0000000000027941 */ /* 0x000fea0003800000 */
.L_x_1862:
[----:B------:R-:W-:Y:S01]  /*25d30*/  R2UR UR10, R14 ;  /* 0x000000000e0a72ca */ /* 0x000fe200000e0000 */
[----:B------:R-:W-:Y:S01]  /*25d40*/  UIADD3 UR4, UP0, UR40, 0x670, URZ ;  /* 0x0000067028047890 */ /* 0x000fe2000ff1e03f */
[----:B------:R-:W-:Y:S01]  /*25d50*/  R2UR UR6, R2 ;  /* 0x00000000020672ca */ /* 0x000fe200000e0000 */
[----:B------:R-:W-:Y:S01]  /*25d60*/  VIADD R6, R6, 0x2a8b0 ;  /* 0x0002a8b006067836 */ /* 0x000fe20000000000 */
[----:B------:R-:W-:Y:S01]  /*25d70*/  R2UR UR7, R3 ;  /* 0x00000000030772ca */ /* 0x000fe200000e0000 */
[----:B------:R-:W-:Y:S01]  /*25d80*/  VIADD R13, R11, 0xc400 ;  /* 0x0000c4000b0d7836 */ /* 0x000fe20000000000 */
[----:B------:R-:W-:Y:S01]  /*25d90*/  PLOP3.LUT P1, PT, PT, PT, PT, 0x80, 0x0 ;  /* 0x000000000000781c */ /* 0x000fe20003f2f070 */
[----:B------:R-:W-:-:S12]  /*25da0*/  UIADD3.X UR5, URZ, UR41, URZ, UP0, !UPT ;  /* 0x000000293f057290 */ /* 0x000fd800087fe43f */
.L_x_1864:
        /* <DEDUP_REMOVED lines=15> */
.L_x_1865:
        /* <DEDUP_REMOVED lines=15> */
.L_x_1866:
        /* <DEDUP_REMOVED lines=10> */
.L_x_1852:
[----:B------:R-:W-:Y:S05]  /*26030*/  BSYNC B1 ;  /* 0x0000000000017941 */ /* 0x000fea0003800000 */
.L_x_1851:
[C---:B------:R-:W-:Y:S01]  /*26040*/  ISETP.GT.AND P2, PT, R9.reuse, R5, PT ;  /* 0x000000050900720c */ /* 0x040fe20003f44270 */
[----:B------:R-:W-:Y:S02]  /*26050*/  VIADD R24, R24, 0x1 ;  /* 0x0000000118187836 */ /* 0x000fe40000000000 */
[----:B------:R-:W-:-:S03]  /*26060*/  VIADD R9, R9, 0xffffffff ;  /* 0xffffffff09097836 */ /* 0x000fc60000000000 */
[----:B------:R-:W-:-:S04]  /*26070*/  ISETP.NE.AND P1, PT, R24, 0x2, PT ;  /* 0x000000021800780c */ /* 0x000fc80003f25270 */
[----:B------:R-:W-:Y:S02]  /*26080*/  SEL R2, RZ, 0x1, P1 ;  /* 0x00000001ff027807 */ /* 0x000fe40000800000 */
[----:B------:R-:W-:Y:S02]  /*26090*/  SEL R24, R24, RZ, P1 ;  /* 0x000000ff18187207 */ /* 0x000fe40000800000 */
[----:B------:R-:W-:Y:S01]  /*260a0*/  LOP3.LUT R26, R26, R2, RZ, 0x3c, !PT ;  /* 0x000000021a1a7212 */ /* 0x000fe200078e3cff */
[----:B------:R-:W-:Y:S06]  /*260b0*/  @P2 BRA `(.L_x_1867) ;  /* 0xfffffff400b02947 */ /* 0x000fec000383ffff */
.L_x_1829:
[----:B------:R-:W-:Y:S05]  /*260c0*/  BSYNC B0 ;  /* 0x0000000000007941 */ /* 0x000fea0003800000 */
.L_x_1828:
[----:B------:R-:W1:Y:S01]  /*260d0*/  LDC R0, c[0x0][0x448] ;  /* 0x00011200ff007b82 */ /* 0x000e620000000800 */
[----:B------:R-:W-:Y:S01]  /*260e0*/  VIADD R2, R17, 0x7f ;  /* 0x0000007f11027836 */ /* 0x000fe20000000000 */
[----:B------:R-:W-:Y:S06]  /*260f0*/  @!P0 WARPSYNC.ALL ;  /* 0x0000000000008948 */ /* 0x000fec0003800000 */
[----:B------:R-:W-:Y:S01]  /*26100*/  @!P0 BAR.SYNC.DEFER_BLOCKING 0xc, 0x180 ;  /* 0x0306000000008b1d */ /* 0x000fe20000010000 */
[----:B-1----:R-:W-:-:S13]  /*26110*/  ISETP.NE.AND P1, PT, R0, 0x1, PT ;  /* 0x000000010000780c */ /* 0x002fda0003f25270 */
[----:B------:R-:W1:Y:S08]  /*26120*/  @P1 LDC R5, c[0x0][0x44c] ;  /* 0x00011300ff051b82 */ /* 0x000e700000000800 */
[----:B0-----:R-:W0:Y:S01]  /*26130*/  @P1 LDC R3, c[0x0][0x450] ;  /* 0x00011400ff031b82 */ /* 0x001e220000000800 */
[----:B-1----:R-:W-:-:S05]  /*26140*/  @P1 IMAD.HI.U32 R0, R2, R5, RZ ;  /* 0x0000000502001227 */ /* 0x002fca00078e00ff */
[----:B0-----:R-:W-:-:S05]  /*26150*/  @P1 SHF.R.U32.HI R2, RZ, R3, R0 ;  /* 0x00000003ff021219 */ /* 0x001fca0000011600 */
[----:B------:R-:W-:Y:S02]  /*26160*/  IMAD.IADD R7, R7, 0x1, R2 ;  /* 0x0000000107077824 */ /* 0x000fe400078e0202 */
[----:B------:R-:W0:Y:S02]  /*26170*/  LDC.64 R2, c[0x0][0x9e0] ;  /* 0x00027800ff027b82 */ /* 0x000e240000000a00 */
        /* <DEDUP_REMOVED lines=14> */
.L_x_1870:
[----:B------:R-:W-:-:S13]  /*26260*/  ISETP.NE.AND P0, PT, R3, 0x1, PT ;  /* 0x000000010300780c */ /* 0x000fda0003f05270 */
[----:B------:R-:W0:Y:S02]  /*26270*/  @P0 LDC.64 R4, c[0x0][0x9e8] ;  /* 0x00027a00ff040b82 */ /* 0x000e240000000a00 */
[----:B0-----:R-:W-:-:S05]  /*26280*/  @P0 IMAD.HI.U32 R4, R0, R4, RZ ;  /* 0x0000000400040227 */ /* 0x001fca00078e00ff */
[----:B------:R-:W-:-:S07]  /*26290*/  @P0 SHF.R.U32.HI R0, RZ, R5, R4 ;  /* 0x00000005ff000219 */ /* 0x000fce0000011604 */
.L_x_1871:
[----:B------:R-:W-:Y:S05]  /*262a0*/  BSYNC B0 ;  /* 0x0000000000007941 */ /* 0x000fea0003800000 */
.L_x_1869:
[----:B------:R-:W-:-:S05]  /*262b0*/  IMAD R5, R0, R3, R3 ;  /* 0x0000000300057224 */ /* 0x000fca00078e0203 */
[----:B------:R-:W-:-:S07]  /*262c0*/  VIMNMX R2, R2, R5, PT ;  /* 0x0000000502027248 */ /* 0x000fce0003fe0100 */
.L_x_1868:
[----:B------:R-:W-:Y:S01]  /*262d0*/  VIADD R2, R2, 0x7f ;  /* 0x0000007f02027836 */ /* 0x000fe20000000000 */
[----:B------:R-:W0:Y:S01]  /*262e0*/  @P1 LDC R0, c[0x0][0x450] ;  /* 0x00011400ff001b82 */ /* 0x000e220000000800 */
[----:B------:R-:W-:-:S03]  /*262f0*/  ULDC UR4, c[0x0][0x9dc] ;  /* 0x0002770000047ab9 */ /* 0x000fc60000000800 */
[----:B------:R-:W-:-:S04]  /*26300*/  SHF.R.S32.HI R5, RZ, 0x1f, R2 ;  /* 0x0000001fff057819 */ /* 0x000fc80000011402 */
[----:B------:R-:W-:Y:S02]  /*26310*/  LEA.HI R5, R5, R2, RZ, 0x7 ;  /* 0x0000000205057211 */ /* 0x000fe400078f38ff */
[----:B------:R-:W1:Y:S02]  /*26320*/  @P1 LDC R2, c[0x0][0x44c] ;  /* 0x00011300ff021b82 */ /* 0x000e640000000800 */
[----:B------:R-:W-:-:S04]  /*26330*/  SHF.R.S32.HI R5, RZ, 0x7, R5 ;  /* 0x00000007ff057819 */ /* 0x000fc80000011405 */
[----:B------:R-:W-:Y:S01]  /*26340*/  VIMNMX R29, R10, R5, PT ;  /* 0x000000050a1d7248 */ /* 0x000fe20003fe0100 */
[----:B------:R-:W-:-:S04]  /*26350*/  IMAD.MOV.U32 R5, RZ, RZ, R17 ;  /* 0x000000ffff057224 */ /* 0x000fc800078e0011 */
[----:B------:R2:W-:Y:S01]  /*26360*/  STL [R1+0x20], R29 ;  /* 0x0000201d01007387 */ /* 0x0005e20000100800 */
[----:B-1----:R-:W-:-:S05]  /*26370*/  @P1 IMAD.HI.U32 R7, R17, R2, RZ ;  /* 0x0000000211071227 */ /* 0x002fca00078e00ff */
[----:B0-----:R-:W-:-:S04]  /*26380*/  @P1 SHF.R.U32.HI R5, RZ, R0, R7 ;  /* 0x00000000ff051219 */ /* 0x001fc80000011607 */
[----:B------:R-:W-:-:S05]  /*26390*/  IADD3 R2, R8, R5, RZ ;  /* 0x0000000508027210 */ /* 0x000fca0007ffe0ff */
[----:B------:R-:W-:Y:S01]  /*263a0*/  VIADD R0, R2, -UR4 ;  /* 0x8000000402007c36 */ /* 0x000fe20008000000 */
[----:B--2---:R-:W-:Y:S06]  /*263b0*/  @!P2 BRA `(.L_x_1872) ;  /* 0x000000000044a947 */ /* 0x004fec0003800000 */
        /* <DEDUP_REMOVED lines=10> */
.L_x_1874:
[----:B------:R-:W-:-:S13]  /*26460*/  ISETP.NE.AND P0, PT, R3, 0x1, PT ;  /* 0x000000010300780c */ /* 0x000fda0003f05270 */
[----:B------:R-:W0:Y:S02]  /*26470*/  @P0 LDC.64 R4, c[0x0][0x9e8] ;  /* 0x00027a00ff040b82 */ /* 0x000e240000000a00 */
[----:B0-----:R-:W-:-:S05]  /*26480*/  @P0 IMAD.HI.U32 R4, R2, R4, RZ ;  /* 0x0000000402040227 */ /* 0x001fca00078e00ff */
[----:B------:R-:W-:-:S07]  /*26490*/  @P0 SHF.R.U32.HI R2, RZ, R5, R4 ;  /* 0x00000005ff020219 */ /* 0x000fce0000011604 */
.L_x_1875:
[----:B------:R-:W-:Y:S05]  /*264a0*/  BSYNC B0 ;  /* 0x0000000000007941 */ /* 0x000fea0003800000 */
.L_x_1873:
[----:B------:R-:W-:-:S05]  /*264b0*/  IMAD R3, R2, R3, RZ ;  /* 0x0000000302037224 */ /* 0x000fca00078e02ff */
[----:B------:R-:W-:-:S07]  /*264c0*/  VIMNMX R0, R0, R3, !PT ;  /* 0x0000000300007248 */ /* 0x000fce0007fe0100 */
.L_x_1872:
[----:B------:R-:W-:-:S04]  /*264d0*/  SHF.R.S32.HI R3, RZ, 0x1f, R0 ;  /* 0x0000001fff037819 */ /* 0x000fc80000011400 */
[----:B------:R-:W-:-:S04]  /*264e0*/  LEA.HI R3, R3, R0, RZ, 0x7 ;  /* 0x0000000003037211 */ /* 0x000fc800078f38ff */
[----:B------:R-:W-:-:S04]  /*264f0*/  SHF.R.S32.HI R3, RZ, 0x7, R3 ;  /* 0x00000007ff037819 */ /* 0x000fc80000011403 */
[----:B------:R-:W-:-:S04]  /*26500*/  VIMNMX R36, RZ, R3, !PT ;  /* 0x00000003ff247248 */ /* 0x000fc80007fe0100 */
[----:B------:R-:W-:-:S13]  /*26510*/  ISETP.GT.AND P0, PT, R29, R36, PT ;  /* 0x000000241d00720c */ /* 0x000fda0003f04270 */
        /* <DEDUP_REMOVED lines=18> */
.L_x_1876:
        /* <DEDUP_REMOVED lines=20> */
.L_x_1879:
[----:B------:R-:W-:Y:S05]  /*26780*/  BSYNC B6 ;  /* 0x0000000000067941 */ /* 0x000fea0003800000 */
.L_x_1878:
        /* <DEDUP_REMOVED lines=22> */
.L_x_1881:
[----:B------:R-:W-:Y:S05]  /*268f0*/  BSYNC B6 ;  /* 0x0000000000067941 */ /* 0x000fea0003800000 */
.L_x_1880:
        /* <DEDUP_REMOVED lines=20> */
.L_x_1883:
[----:B------:R-:W-:Y:S05]  /*26a40*/  BSYNC B6 ;  /* 0x0000000000067941 */ /* 0x000fea0003800000 */
.L_x_1882:
[----:B------:R-:W-:Y:S01]  /*26a50*/  LOP3.LUT P6, RZ, R32, 0x1, RZ, 0xc0, !PT ;  /* 0x0000000120ff7812 */ /* 0x000fe200078cc0ff */
[----:B------:R-:W-:-:S12]  /*26a60*/  BSSY B6, `(.L_x_1884) ;  /* 0x0000012000067945 */ /* 0x000fd80003800000 */
[----:B------:R-:W-:Y:S05]  /*26a70*/  @!P6 BRA `(.L_x_1885) ;  /* 0x000000000040e947 */ /* 0x000fea0003800000 */
        /* <DEDUP_REMOVED lines=16> */
.L_x_1885:
[----:B------:R-:W-:Y:S05]  /*26b80*/  BSYNC B6 ;  /* 0x0000000000067941 */ /* 0x000fea0003800000 */
.L_x_1884:
[----:B------:R-:W-:Y:S01]  /*26b90*/  ULDC.64 UR4, c[0x0][0x9f8] ;  /* 0x00027e0000047ab9 */ /* 0x000fe20000000a00 */
[----:B------:R-:W-:Y:S01]  /*26ba0*/  IMAD.MOV.U32 R28, RZ, RZ, R19 ;  /* 0x000000ffff1c7224 */ /* 0x000fe200078e0013 */
[----:B------:R-:W-:Y:S01]  /*26bb0*/  ISETP.NE.U32.AND P0, PT, RZ, UR4, PT ;  /* 0x00000004ff007c0c */ /* 0x000fe2000bf05070 */
[----:B------:R-:W0:Y:S01]  /*26bc0*/  LDC R6, c[0x0][0x430] ;  /* 0x00010c00ff067b82 */ /* 0x000e220000000800 */
[----:B------:R-:W1:Y:S02]  /*26bd0*/  S2R R20, SR_TID.X ;  /* 0x0000000000147919 */ /* 0x000e640000002100 */
[----:B------:R-:W-:Y:S01]  /*26be0*/  ISETP.NE.AND.EX P0, PT, RZ, UR5, PT, P0 ;  /* 0x00000005ff007c0c */ /* 0x000fe2000bf05300 */
[----:B------:R-:W2:Y:S01]  /*26bf0*/  S2R R21, SR_TID.X ;  /* 0x0000000000157919 */ /* 0x000ea20000002100 */
[----:B------:R-:W-:-:S03]  /*26c00*/  LEA R0, R29, 0xffffff80, 0x7 ;  /* 0xffffff801d007811 */ /* 0x000fc600078e38ff */
[----:B------:R-:W3:Y:S08]  /*26c10*/  LDC R10, c[0x0][0x2f4] ;  /* 0x0000bd00ff0a7b82 */ /* 0x000ef00000000800 */
[----:B------:R-:W4:Y:S02]  /*26c20*/  @P0 LDC.64 R2, c[0x0][0x9f8] ;  /* 0x00027e00ff020b82 */ /* 0x000f240000000a00 */
[----:B----4-:R-:W-:-:S05]  /*26c30*/  @P0 IMAD.WIDE R2, R19, 0x4, R2 ;  /* 0x0000000413020825 */ /* 0x010fca00078e0202 */
[----:B------:R4:W3:Y:S01]  /*26c40*/  @P0 LDG.E R28, desc[UR42][R2.64] ;  /* 0x0000002a021c0981 */ /* 0x0008e2000c1e1900 */
[----:B0-----:R-:W-:Y:S01]  /*26c50*/  ISETP.NE.AND P1, PT, R6, 0x1, PT ;  /* 0x000000010600780c */ /* 0x001fe20003f25270 */
[----:B--2---:R-:W-:Y:S01]  /*26c60*/  IMAD.SHL.U32 R21, R21, 0x20, RZ ;  /* 0x0000002015157824 */ /* 0x004fe200078e00ff */
[----:B-1----:R-:W-:Y:S01]  /*26c70*/  LOP3.LUT R20, R20, 0x7f, RZ, 0xc0, !PT ;  /* 0x0000007f14147812 */ /* 0x002fe200078ec0ff */
[----:B------:R-:W-:-:S03]  /*26c80*/  IMAD.MOV.U32 R7, RZ, RZ, RZ ;  /* 0x000000ffff077224 */ /* 0x000fc600078e00ff */
[----:B------:R-:W-:Y:S02]  /*26c90*/  SHF.R.U32.HI R20, RZ, 0x2, R20 ;  /* 0x00000002ff147819 */ /* 0x000fe40000011614 */
[----:B------:R-:W-:-:S04]  /*26ca0*/  LOP3.LUT R21, R21, 0x60, RZ, 0xc0, !PT ;  /* 0x0000006015157812 */ /* 0x000fc800078ec0ff */
[----:B------:R-:W-:Y:S01]  /*26cb0*/  LOP3.LUT R5, R0, R20, R21, 0xfe, !PT ;  /* 0x0000001400057212 */ /* 0x000fe200078efe15 */
[----:B------:R-:W0:Y:S03]  /*26cc0*/  @P1 LDC R4, c[0x0][0x434] ;  /* 0x00010d00ff041b82 */ /* 0x000e260000000800 */
[C---:B------:R-:W-:Y:S01]  /*26cd0*/  ISETP.GE.AND P0, PT, R5.reuse, R27, PT ;  /* 0x0000001b0500720c */ /* 0x040fe20003f06270 */
[----:B----4-:R-:W-:-:S04]  /*26ce0*/  IMAD.IADD R3, R5, 0x1, R33 ;  /* 0x0000000105037824 */ /* 0x010fc800078e0221 */
[----:B------:R-:W1:Y:S01]  /*26cf0*/  @P1 LDC R2, c[0x0][0x438] ;  /* 0x00010e00ff021b82 */ /* 0x000e620000000800 */
[----:B------:R-:W-:Y:S02]  /*26d00*/  IMAD.MOV.U32 R8, RZ, RZ, R3 ;  /* 0x000000ffff087224 */ /* 0x000fe400078e0003 */
[----:B0-----:R-:W-:-:S05]  /*26d10*/  @P1 IMAD.HI.U32 R4, R3, R4, RZ ;  /* 0x0000000403041227 */ /* 0x001fca00078e00ff */
[----:B-1----:R-:W-:Y:S02]  /*26d20*/  @P1 SHF.R.U32.HI R8, RZ, R2, R4 ;  /* 0x00000002ff081219 */ /* 0x002fe40000011604 */
[----:B------:R-:W0:Y:S02]  /*26d30*/  @!P0 LDC.64 R4, c[0x0][0x418] ;  /* 0x00010600ff048b82 */ /* 0x000e240000000a00 */
[--C-:B------:R-:W-:Y:S01]  /*26d40*/  @!P0 SHF.R.S32.HI R9, RZ, 0x1f, R8.reuse ;  /* 0x0000001fff098819 */ /* 0x100fe20000011408 */
[----:B------:R-:W-:-:S04]  /*26d50*/  IMAD.MOV R2, RZ, RZ, -R8 ;  /* 0x000000ffff027224 */ /* 0x000fc800078e0a08 */
[----:B------:R-:W-:Y:S02]  /*26d60*/  IMAD R6, R6, R2, R3 ;  /* 0x0000000206067224 */ /* 0x000fe400078e0203 */
[----:B------:R-:W1:Y:S01]  /*26d70*/  @!P0 LDC.64 R2, c[0x0][0x428] ;  /* 0x00010a00ff028b82 */ /* 0x000e620000000a00 */
[C---:B---3--:R-:W-:Y:S02]  /*26d80*/  ISETP.GE.AND P3, PT, R30.reuse, R10, PT ;  /* 0x0000000a1e00720c */ /* 0x048fe40003f66270 */
[----:B------:R-:W-:Y:S02]  /*26d90*/  LOP3.LUT R29, R30, 0x40, RZ, 0xfc, !PT ;  /* 0x000000401e1d7812 */ /* 0x000fe400078efcff */
[----:B------:R-:W-:Y:S01]  /*26da0*/  LOP3.LUT R32, R32, 0xfffffffb, RZ, 0xc0, !PT ;  /* 0xfffffffb20207812 */ /* 0x000fe200078ec0ff */
[----:B------:R-:W-:Y:S01]  /*26db0*/  IMAD.U32 R11, RZ, RZ, UR39 ;  /* 0x00000027ff0b7e24 */ /* 0x000fe2000f8e00ff */
[----:B------:R-:W-:-:S04]  /*26dc0*/  LOP3.LUT R21, R30, 0x80, RZ, 0xfc, !PT ;  /* 0x000000801e157812 */ /* 0x000fc800078efcff */
[----:B------:R-:W-:-:S03]  /*26dd0*/  ISETP.NE.AND P2, PT, R11, 0x3, PT ;  /* 0x000000030b00780c */ /* 0x000fc60003f45270 */
[----:B------:R-:W-:-:S04]  /*26de0*/  @P3 LOP3.LUT R32, R32, 0x4, RZ, 0xfc, !PT ;  /* 0x0000000420203812 */ /* 0x000fc800078efcff */
[----:B------:R-:W-:-:S04]  /*26df0*/  LOP3.LUT R32, R32, 0xfffffff7, RZ, 0xc0, !PT ;  /* 0xfffffff720207812 */ /* 0x000fc800078ec0ff */
[----:B------:R-:W-:Y:S01]  /*26e00*/  LOP3.LUT R32, R32, 0xfffffffd, RZ, 0xc0, !PT ;  /* 0xfffffffd20207812 */ /* 0x000fe200078ec0ff */
[----:B------:R-:W-:Y:S01]  /*26e10*/  UMOV UR4, 0xffffffff ;  /* 0xffffffff00047882 */ /* 0x000fe20000000000 */
[----:B------:R-:W-:Y:S01]  /*26e20*/  SHF.R.S32.HI R34, RZ, 0x1f, R28 ;  /* 0x0000001fff227819 */ /* 0x000fe2000001141c */
[----:B-1----:R-:W-:-:S04]  /*26e30*/  @!P0 IMAD.WIDE.U32 R8, R28, R2, R8 ;  /* 0x000000021c088225 */ /* 0x002fc800078e0008 */
[----:B------:R-:W-:Y:S01]  /*26e40*/  @!P0 IMAD R2, R34, R2, RZ ;  /* 0x0000000222028224 */ /* 0x000fe200078e02ff */
[----:B0-----:R-:W-:-:S03]  /*26e50*/  @!P0 LEA R4, P1, R8, R4, 0x2 ;  /* 0x0000000408048211 */ /* 0x001fc600078210ff */
[----:B------:R-:W-:-:S04]  /*26e60*/  @!P0 IMAD R3, R28, R3, R2 ;  /* 0x000000031c038224 */ /* 0x000fc800078e0202 */
[----:B------:R-:W-:-:S05]  /*26e70*/  @!P0 IMAD.IADD R3, R9, 0x1, R3 ;  /* 0x0000000109038824 */ /* 0x000fca00078e0203 */
[----:B------:R-:W-:Y:S02]  /*26e80*/  @!P0 LEA.HI.X R5, R8, R5, R3, 0x2, P1 ;  /* 0x0000000508058211 */ /* 0x000fe400008f1403 */
[----:B------:R-:W-:-:S03]  /*26e90*/  ISETP.GE.AND P1, PT, R29, R10, PT ;  /* 0x0000000a1d00720c */ /* 0x000fc60003f26270 */
[----:B------:R0:W5:Y:S01]  /*26ea0*/  @!P0 LDG.E R7, desc[UR42][R4.64] ;  /* 0x0000002a04078981 */ /* 0x000162000c1e1900 */
[----:B------:R-:W-:-:S09]  /*26eb0*/  ISETP.GE.AND P0, PT, R21, R10, PT ;  /* 0x0000000a1500720c */ /* 0x000fd20003f06270 */
[----:B------:R-:W-:-:S04]  /*26ec0*/  @P1 LOP3.LUT R32, R32, 0x2, RZ, 0xfc, !PT ;  /* 0x0000000220201812 */ /* 0x000fc800078efcff */
[----:B------:R-:W-:-:S04]  /*26ed0*/  @P2 LOP3.LUT R32, R32, 0x8, RZ, 0xfc, !PT ;  /* 0x0000000820202812 */ /* 0x000fc800078efcff */
[----:B------:R-:W-:-:S04]  /*26ee0*/  LOP3.LUT R32, R32, 0xfffffffe, RZ, 0xc0, !PT ;  /* 0xfffffffe20207812 */ /* 0x000fc800078ec0ff */
[----:B------:R-:W-:Y:S01]  /*26ef0*/  @P0 LOP3.LUT R32, R32, 0x1, RZ, 0xfc, !PT ;  /* 0x0000000120200812 */ /* 0x000fe200078efcff */
[----:B0-----:R-:W-:Y:S06]  /*26f00*/  BRA.DIV UR4, `(.L_x_1886) ;  /* 0x0000006e04bc7947 */ /* 0x001fec000b800000 */
.L_x_2075:
[----:B------:R-:W-:Y:S01]  /*26f10*/  SHF.R.S32.HI R29, RZ, 0x1f, R18 ;  /* 0x0000001fff1d7819 */ /* 0x000fe20000011412 */
[----:B------:R-:W-:Y:S06]  /*26f20*/  @!P2 BRA `(.L_x_1887) ;  /* 0x000000000004a947 */ /* 0x000fec0003800000 */
[----:B------:R-:W-:Y:S01]  /*26f30*/  BPT.TRAP 0x1 ;  /* 0x000000040000795c */ /* 0x000fe20000300000 */
.L_x_1887:
[----:B------:R-:W-:Y:S01]  /*26f40*/  IMAD R4, R23, 0x8, R22 ;  /* 0x0000000817047824 */ /* 0x000fe200078e0216 */
[----:B------:R-:W-:Y:S01]  /*26f50*/  SHF.L.U32 R21, R25, 0x1f, RZ ;  /* 0x0000001f19157819 */ /* 0x000fe200000006ff */
[----:B------:R-:W-:Y:S01]  /*26f60*/  BSSY B0, `(.L_x_1888) ;  /* 0x0000005000007945 */ /* 0x000fe20003800000 */
[----:B------:R-:W-:Y:S02]  /*26f70*/  IADD3 R27, -R20, R27, -R0 ;  /* 0x0000001b141b7210 */ /* 0x000fe40007ffe900 */
[----:B------:R-:W0:Y:S01]  /*26f80*/  SYNCS.PHASECHK.TRANS64.TRYWAIT P0, [R4+URZ+0x2a880], R21 ;  /* 0x02a88015040075a7 */ /* 0x000e22000800017f */
[----:B------:R-:W-:Y:S01]  /*26f90*/  SHF.R.S32.HI R10, RZ, 0x1f, R6 ;  /* 0x0000001fff0a7819 */ /* 0x000fe20000011406 */
[----:B0-----:R-:W-:Y:S06]  /*26fa0*/  @!P0 BRA `(.L_x_1889) ;  /* 0x0000006c00c88947 */ /* 0x001fec0003800000 */
.L_x_2076:
[----:B------:R-:W-:Y:S05]  /*26fb0*/  BSYNC B0 ;  /* 0x0000000000007941 */ /* 0x000fea0003800000 */
.L_x_1888:
[----:B------:R-:W2:Y:S01]  /*26fc0*/  LDL R9, [R1] ;  /* 0x0000000001097983 */ /* 0x000ea20000100800 */
[----:B------:R-:W-:Y:S01]  /*26fd0*/  ULDC.64 UR4, c[0x0][0x328] ;  /* 0x0000ca0000047ab9 */ /* 0x000fe20000000a00 */
[----:B-----5:R-:W-:Y:S01]  /*26fe0*/  SHF.R.S32.HI R20, RZ, 0x1f, R7 ;  /* 0x0000001fff147819 */ /* 0x020fe20000011407 */
[----:B------:R-:W-:Y:S01]  /*26ff0*/  IMAD R0, R10, UR4, RZ ;  /* 0x000000040a007c24 */ /* 0x000fe2000f8e02ff */
[----:B------:R-:W-:Y:S01]  /*27000*/  ISETP.GE.AND P5, PT, R27, 0x1, PT ;  /* 0x000000011b00780c */ /* 0x000fe20003fa6270 */
[----:B------:R-:W-:-:S04]  /*27010*/  IMAD.WIDE.U32 R2, R6, UR4, RZ ;  /* 0x0000000406027c25 */ /* 0x000fc8000f8e00ff */
[----:B------:R-:W-:Y:S01]  /*27020*/  IMAD R0, R6, UR5, R0 ;  /* 0x0000000506007c24 */ /* 0x000fe2000f8e0200 */
        /* <DEDUP_REMOVED lines=8> */
[----:B------:R-:W-:-:S04]  /*270b0*/  IMAD.WIDE.U32 R2, R18, UR4, R2 ;  /* 0x0000000412027c25 */ /* 0x000fc8000f8e0002 */
[----:B------:R-:W-:Y:S01]  /*270c0*/  IMAD R0, R18, UR5, R0 ;  /* 0x0000000512007c24 */ /* 0x000fe2000f8e0200 */
[----:B------:R-:W-:Y:S02]  /*270d0*/  ULDC.64 UR4, c[0x0][0x318] ;  /* 0x0000c60000047ab9 */ /* 0x000fe40000000a00 */
[----:B------:R-:W-:Y:S01]  /*270e0*/  IADD3 R5, P0, R2, UR4, RZ ;  /* 0x0000000402057c10 */ /* 0x000fe2000ff1e0ff */
[----:B------:R-:W-:-:S03]  /*270f0*/  UMOV UR4, 0xffffffff ;  /* 0xffffffff00047882 */ /* 0x000fc60000000000 */
[----:B------:R-:W-:Y:S01]  /*27100*/  IADD3.X R8, R3, UR5, R0, P0, !PT ;  /* 0x0000000503087c10 */ /* 0x000fe200087fe400 */
[----:B--2---:R-:W-:Y:S01]  /*27110*/  IMAD R9, R23, 0x6000, R9 ;  /* 0x0000600017097824 */ /* 0x004fe200078e0209 */
[----:B------:R-:W-:Y:S07]  /*27120*/  BRA.DIV UR4, `(.L_x_1890) ;  /* 0x0000006e047c7947 */ /* 0x000fee000b800000 */
[----:B------:R-:W1:Y:S01]  /*27130*/  SHFL.IDX PT, R2, R5, RZ, 0x1c1f ;  /* 0x001c1fff05027589 */ /* 0x000e6200000e0000 */
[----:B------:R-:W2:Y:S01]  /*27140*/  LDC R12, c[0x0][0x2f4] ;  /* 0x0000bd00ff0c7b82 */ /* 0x000ea20000000800 */
[C---:B------:R-:W-:Y:S02]  /*27150*/  LOP3.LUT R13, R30.reuse, 0x40, RZ, 0xfc, !PT ;  /* 0x000000401e0d7812 */ /* 0x040fe400078efcff */
[----:B------:R-:W3:Y:S01]  /*27160*/  SHFL.IDX PT, R0, R8, RZ, 0x1c1f ;  /* 0x001c1fff08007589 */ /* 0x000ee200000e0000 */
[----:B------:R-:W-:Y:S02]  /*27170*/  LOP3.LUT R11, R30, 0x80, RZ, 0xfc, !PT ;  /* 0x000000801e0b7812 */ /* 0x000fe400078efcff */
[C---:B------:R-:W-:Y:S02]  /*27180*/  ISETP.GE.AND P6, PT, R27.reuse, 0x61, PT ;  /* 0x000000611b00780c */ /* 0x040fe40003fc6270 */
        /* <DEDUP_REMOVED lines=18> */
[----:B-1----:R-:W-:-:S04]  /*272b0*/  IADD3 R2, P1, R30, R2, RZ ;  /* 0x000000021e027210 */ /* 0x002fc80007f3e0ff */
[----:B--2---:R-:W-:Y:S02]  /*272c0*/  IADD3.X R3, RZ, R3, RZ, P1, !PT ;  /* 0x00000003ff037210 */ /* 0x004fe40000ffe4ff */
        /* <DEDUP_REMOVED lines=19> */
.L_x_2086:
        /* <DEDUP_REMOVED lines=13> */
.L_x_1891:
        /* <DEDUP_REMOVED lines=11> */
.L_x_1892:
[----:B------:R2:W-:Y:S01]  /*27580*/  SYNCS.ARRIVE.TRANS64.A1T0 RZ, [R4+URZ+0x2a870], RZ ;  /* 0x02a870ff04ff79a7 */ /* 0x0005e2000810003f */
[----:B------:R-:W-:Y:S05]  /*27590*/  @!P3 BRA `(.L_x_1893) ;  /* 0x000000000004b947 */ /* 0x000fea0003800000 */
[----:B------:R-:W-:Y:S01]  /*275a0*/  BPT.TRAP 0x1 ;  /* 0x000000040000795c */ /* 0x000fe20000300000 */
.L_x_1893:
[----:B------:R-:W3:Y:S01]  /*275b0*/  SYNCS.PHASECHK.TRANS64.TRYWAIT P0, [R4+URZ+0x2a840], R21 ;  /* 0x02a84015040075a7 */ /* 0x000ee2000800017f */
[----:B------:R-:W-:Y:S04]  /*275c0*/  BSSY B0, `(.L_x_1894) ;  /* 0x0000002000007945 */ /* 0x000fe80003800000 */
[----:B---3--:R-:W-:Y:S05]  /*275d0*/  @!P0 BRA `(.L_x_1895) ;  /* 0x0000006c00f48947 */ /* 0x008fea0003800000 */
.L_x_2087:
[----:B------:R-:W-:Y:S05]  /*275e0*/  BSYNC B0 ;  /* 0x0000000000007941 */ /* 0x000fea0003800000 */
.L_x_1894:
[----:B------:R-:W-:Y:S01]  /*275f0*/  ULDC.64 UR4, c[0x0][0x300] ;  /* 0x0000c00000047ab9 */ /* 0x000fe20000000a00 */
[----:B------:R-:W4:Y:S01]  /*27600*/  LDC R8, c[0x0][0x2f4] ;  /* 0x0000bd00ff087b82 */ /* 0x000f220000000800 */
[----:B-1----:R-:W-:Y:S01]  /*27610*/  IMAD R5, R10, UR4, RZ ;  /* 0x000000040a057c24 */ /* 0x002fe2000f8e02ff */
[----:B------:R-:W-:Y:S01]  /*27620*/  ULDC.64 UR6, c[0x0][0x2e8] ;  /* 0x0000ba0000067ab9 */ /* 0x000fe20000000a00 */
[----:B------:R-:W-:Y:S01]  /*27630*/  IMAD.WIDE.U32 R2, R6, UR4, RZ ;  /* 0x0000000406027c25 */ /* 0x000fe2000f8e00ff */
        /* <DEDUP_REMOVED lines=22> */
[----:B-1----:R-:W-:-:S05]  /*277a0*/  @P5 IADD3 R3, P0, R30, R3, RZ ;  /* 0x000000031e035210 */ /* 0x002fca0007f1e0ff */
[----:B----4-:R-:W-:-:S05]  /*277b0*/  @P5 IMAD.X R2, RZ, RZ, R2, P0 ;  /* 0x000000ffff025224 */ /* 0x010fca00000e0602 */
[----:B------:R-:W-:-:S04]  /*277c0*/  @P5 LOP3.LUT R3, R3, R2, RZ, 0x3c, !PT ;  /* 0x0000000203035212 */ /* 0x000fc800078e3cff */
[----:B------:R-:W-:-:S04]  /*277d0*/  @P5 LOP3.LUT R2, R3, R2, RZ, 0x3c, !PT ;  /* 0x0000000203025212 */ /* 0x000fc800078e3cff */
[----:B------:R-:W-:-:S05]  /*277e0*/  @P5 LOP3.LUT R3, R3, R2, RZ, 0x3c, !PT ;  /* 0x0000000203035212 */ /* 0x000fca00078e3cff */
[----:B------:R-:W-:Y:S01]  /*277f0*/  @!PT LDS RZ, [RZ] ;  /* 0x00000000fffff984 */ /* 0x000fe20000000800 */
[----:B------:R-:W-:Y:S04]  /*27800*/  @P5 LDGSTS.E.BYPASS.LTC128B.128 [R0+0x1e400], desc[UR42][R2.64], !P6 ;  /* 0x1e40000002005fae */ /* 0x000fe8000f101d6a */
[----:B------:R-:W-:Y:S04]  /*27810*/  @P5 LDGSTS.E.BYPASS.LTC128B.128 [R0+0x20400], desc[UR42][R2.64+0x40], !P3 ;  /* 0x2040004002005fae */ /* 0x000fe8000d901d6a */
[----:B------:R1:W-:Y:S04]  /*27820*/  @P5 LDGSTS.E.BYPASS.LTC128B.128 [R0+0x22400], desc[UR42][R2.64+0x80], !P2 ;  /* 0x2240008002005fae */ /* 0x0003e8000d101d6a */
[----:B-1----:R-:W1:Y:S04]  /*27830*/  SHFL.IDX PT, R3, R5, 0x1, 0x1c1f ;  /* 0x003c1f0005037f89 */ /* 0x002e6800000e0000 */
[----:B------:R-:W4:Y:S01]  /*27840*/  SHFL.IDX PT, R2, R6, 0x1, 0x1c1f ;  /* 0x003c1f0006027f89 */ /* 0x000f2200000e0000 */
[----:B-1----:R-:W-:-:S05]  /*27850*/  @P4 IADD3 R3, P0, R30, R3, RZ ;  /* 0x000000031e034210 */ /* 0x002fca0007f1e0ff */
[----:B----4-:R-:W-:-:S05]  /*27860*/  @P4 IMAD.X R2, RZ, RZ, R2, P0 ;  /* 0x000000ffff024224 */ /* 0x010fca00000e0602 */
[----:B------:R-:W-:-:S04]  /*27870*/  @P4 LOP3.LUT R3, R3, R2, RZ, 0x3c, !PT ;  /* 0x0000000203034212 */ /* 0x000fc800078e3cff */
[----:B------:R-:W-:-:S04]  /*27880*/  @P4 LOP3.LUT R2, R3, R2, RZ, 0x3c, !PT ;  /* 0x0000000203024212 */ /* 0x000fc800078e3cff */
[----:B------:R-:W-:-:S05]  /*27890*/  @P4 LOP3.LUT R3, R3, R2, RZ, 0x3c, !PT ;  /* 0x0000000203034212 */ /* 0x000fca00078e3cff */
[----:B------:R-:W-:Y:S04]  /*278a0*/  @P4 LDGSTS.E.BYPASS.LTC128B.128 [R0+0x1ec00], desc[UR42][R2.64], !P6 ;  /* 0x1ec0000002004fae */ /* 0x000fe8000f101d6a */
[----:B------:R-:W-:Y:S04]  /*278b0*/  @P4 LDGSTS.E.BYPASS.LTC128B.128 [R0+0x20c00], desc[UR42][R2.64+0x40], !P3 ;  /* 0x20c0004002004fae */ /* 0x000fe8000d901d6a */
[----:B------:R1:W-:Y:S04]  /*278c0*/  @P4 LDGSTS.E.BYPASS.LTC128B.128 [R0+0x22c00], desc[UR42][R2.64+0x80], !P2 ;  /* 0x22c0008002004fae */ /* 0x0003e8000d101d6a */
[----:B-1----:R-:W1:Y:S04]  /*278d0*/  SHFL.IDX PT, R3, R5, 0x2, 0x1c1f ;  /* 0x005c1f0005037f89 */ /* 0x002e6800000e0000 */
[----:B------:R-:W4:Y:S04]  /*278e0*/  SHFL.IDX PT, R2, R6, 0x2, 0x1c1f ;  /* 0x005c1f0006027f89 */ /* 0x000f2800000e0000 */
[----:B------:R-:W0:Y:S04]  /*278f0*/  SHFL.IDX PT, R5, R5, 0x3, 0x1c1f ;  /* 0x007c1f0005057f89 */ /* 0x000e2800000e0000 */
[----:B------:R-:W0:Y:S01]  /*27900*/  SHFL.IDX PT, R6, R6, 0x3, 0x1c1f ;  /* 0x007c1f0006067f89 */ /* 0x000e2200000e0000 */
[----:B-1----:R-:W-:-:S05]  /*27910*/  @P1 IADD3 R3, P0, R30, R3, RZ ;  /* 0x000000031e031210 */ /* 0x002fca0007f1e0ff */
[----:B----4-:R-:W-:-:S05]  /*27920*/  @P1 IMAD.X R2, RZ, RZ, R2, P0 ;  /* 0x000000ffff021224 */ /* 0x010fca00000e0602 */
[----:B------:R-:W-:-:S04]  /*27930*/  @P1 LOP3.LUT R3, R3, R2, RZ, 0x3c, !PT ;  /* 0x0000000203031212 */ /* 0x000fc800078e3cff */
[----:B------:R-:W-:-:S04]  /*27940*/  @P1 LOP3.LUT R2, R3, R2, RZ, 0x3c, !PT ;  /* 0x0000000203021212 */ /* 0x000fc800078e3cff */
[----:B------:R-:W-:-:S05]  /*27950*/  @P1 LOP3.LUT R3, R3, R2, RZ, 0x3c, !PT ;  /* 0x0000000203031212 */ /* 0x000fca00078e3cff */
[----:B------:R1:W-:Y:S04]  /*27960*/  @P1 LDGSTS.E.BYPASS.LTC128B.128 [R0+0x1f400], desc[UR42][R2.64], !P6 ;  /* 0x1f40000002001fae */ /* 0x0003e8000f101d6a */
[----:B------:R1:W-:Y:S04]  /*27970*/  @P1 LDGSTS.E.BYPASS.LTC128B.128 [R0+0x21400], desc[UR42][R2.64+0x40], !P3 ;  /* 0x2140004002001fae */ /* 0x0003e8000d901d6a */
[----:B0-----:R1:W-:Y:S02]  /*27980*/  @P1 LDGSTS.E.BYPASS.LTC128B.128 [R0+0x23400], desc[UR42][R2.64+0x80], !P2 ;  /* 0x2340008002001fae */ /* 0x0013e4000d101d6a */
.L_x_2097:
[----:B------:R-:W-:Y:S02]  /*27990*/  LOP3.LUT P1, RZ, R32, 0x10, RZ, 0xc0, !PT ;  /* 0x0000001020ff7812 */ /* 0x000fe4000782c0ff */
[----:B------:R-:W-:-:S11]  /*279a0*/  ISETP.GE.AND P4, PT, R30, R8, PT ;  /* 0x000000081e00720c */ /* 0x000fd60003f86270 */
[----:B01----:R-:W-:-:S05]  /*279b0*/  @P1 IADD3 R2, P0, R30, R5, RZ ;  /* 0x000000051e021210 */ /* 0x003fca0007f1e0ff */
        /* <DEDUP_REMOVED lines=9> */
.L_x_1897:
        /* <DEDUP_REMOVED lines=11> */
.L_x_1898:
[----:B------:R0:W5:Y:S01]  /*27b00*/  LDL.LU R3, [R1+0x14] ;  /* 0x0000140001037983 */ /* 0x0001620000300800 */
[----:B------:R0:W-:Y:S02]  /*27b10*/  SYNCS.ARRIVE.TRANS64.A1T0 RZ, [R4+URZ+0x2a830], RZ ;  /* 0x02a830ff04ff79a7 */ /* 0x0001e4000810003f */
[----:B------:R-:W-:Y:S05]  /*27b20*/  WARPSYNC.ALL ;  /* 0x0000000000007948 */ /* 0x000fea0003800000 */
[----:B------:R-:W-:Y:S01]  /*27b30*/  ULDC.64 UR4, c[0x0][0x298] ;  /* 0x0000a60000047ab9 */ /* 0x000fe20000000a00 */
[----:B------:R-:W-:Y:S01]  /*27b40*/  VIADD R0, R22, 0x18400 ;  /* 0x0001840016007836 */ /* 0x000fe20000000000 */
[----:B------:R-:W-:Y:S01]  /*27b50*/  ULDC.64 UR6, c[0x0][0xa00] ;  /* 0x0002800000067ab9 */ /* 0x000fe20000000a00 */
[----:B------:R-:W-:Y:S01]  /*27b60*/  BSSY B6, `(.L_x_1899) ;  /* 0x0000021000067945 */ /* 0x000fe20003800000 */
[----:B------:R-:W-:Y:S01]  /*27b70*/  BAR.SYNC.DEFER_BLOCKING 0x8, 0x180 ;  /* 0x0206000000007b1d */ /* 0x000fe20000010000 */
[----:B------:R-:W-:-:S02]  /*27b80*/  ISETP.NE.U32.AND P0, PT, RZ, UR6, PT ;  /* 0x00000006ff007c0c */ /* 0x000fc4000bf05070 */
[----:B------:R-:W-:Y:S02]  /*27b90*/  LOP3.LUT P1, RZ, R0, 0x1bf, RZ, 0xc0, !PT ;  /* 0x000001bf00ff7812 */ /* 0x000fe4000782c0ff */
[----:B------:R-:W-:-:S04]  /*27ba0*/  ISETP.NE.AND.EX P0, PT, RZ, UR7, PT, P0 ;  /* 0x00000007ff007c0c */ /* 0x000fc8000bf05300 */
[----:B------:R-:W-:Y:S02]  /*27bb0*/  SEL R27, R19, RZ, !P0 ;  /* 0x000000ff131b7207 */ /* 0x000fe40004000000 */
[----:B-----5:R-:W-:Y:S01]  /*27bc0*/  SHF.R.S32.HI R2, RZ, 0x1f, R3 ;  /* 0x0000001fff027819 */ /* 0x020fe20000011403 */
[----:B0-23--:R-:W-:-:S04]  /*27bd0*/  IMAD.WIDE.U32 R4, R3, UR4, RZ ;  /* 0x0000000403047c25 */ /* 0x00dfc8000f8e00ff */
[----:B------:R-:W-:Y:S01]  /*27be0*/  IMAD R2, R2, UR4, RZ ;  /* 0x0000000402027c24 */ /* 0x000fe2000f8e02ff */
[----:B------:R0:W-:Y:S03]  /*27bf0*/  STL.64 [R1+0x18], R4 ;  /* 0x0000180401007387 */ /* 0x0001e60000100a00 */
[----:B------:R-:W-:Y:S01]  /*27c00*/  IMAD R0, R3, UR5, R2 ;  /* 0x0000000503007c24 */ /* 0x000fe2000f8e0202 */
[----:B------:R-:W-:-:S03]  /*27c10*/  SHF.R.S32.HI R2, RZ, 0x1f, R19 ;  /* 0x0000001fff027819 */ /* 0x000fc60000011413 */
[----:B------:R-:W-:Y:S01]  /*27c20*/  IMAD.IADD R3, R5, 0x1, R0 ;  /* 0x0000000105037824 */ /* 0x000fe200078e0200 */
[----:B------:R-:W-:-:S04]  /*27c30*/  SEL R0, R2, RZ, !P0 ;  /* 0x000000ff02007207 */ /* 0x000fc80004000000 */
[----:B------:R0:W-:Y:S04]  /*27c40*/  STL [R1+0x14], R3 ;  /* 0x0000140301007387 */ /* 0x0001e80000100800 */
[----:B------:R0:W-:Y:S01]  /*27c50*/  STL [R1+0x24], R0 ;  /* 0x0000240001007387 */ /* 0x0001e20000100800 */
[----:B------:R-:W-:Y:S05]  /*27c60*/  @!P1 BRA `(.L_x_1900) ;  /* 0x0000000000409947 */ /* 0x000fea0003800000 */
[----:B------:R-:W-:Y:S01]  /*27c70*/  MOV R2, 0x0 ;  /* 0x0000000000027802 */ /* 0x000fe20000000f00 */
[----:B------:R-:W-:Y:S01]  /*27c80*/  ULDC.64 UR4, c[0x4][0xc0] ;  /* 0x0100300000047ab9 */ /* 0x000fe20000000a00 */
[----:B------:R-:W-:Y:S01]  /*27c90*/  ULDC.64 UR6, c[0x4][0xc8] ;  /* 0x0100320000067ab9 */ /* 0x000fe20000000a00 */
[----:B------:R-:W-:Y:S01]  /*27ca0*/  ULDC.64 UR8, c[0x4][0x28] ;  /* 0x01000a0000087ab9 */ /* 0x000fe20000000a00 */
[----:B0-----:R-:W-:Y:S01]  /*27cb0*/  IMAD.U32 R4, RZ, RZ, UR4 ;  /* 0x00000004ff047e24 */ /* 0x001fe2000f8e00ff */
        /* <DEDUP_REMOVED lines=11> */
.L_x_1900:
[----:B------:R-:W-:Y:S05]  /*27d70*/  BSYNC B6 ;  /* 0x0000000000067941 */ /* 0x000fea0003800000 */
.L_x_1899:
[----:B------:R-:W2:Y:S01]  /*27d80*/  LDL.LU R21, [R1+0x24] ;  /* 0x0000240001157983 */ /* 0x000ea20000300800 */
[----:B------:R-:W-:Y:S01]  /*27d90*/  ULDC.64 UR4, c[0x0][0x2d8] ;  /* 0x0000b60000047ab9 */ /* 0x000fe20000000a00 */
[----:B------:R-:W1:Y:S02]  /*27da0*/  LDC R7, c[0x0][0x448] ;  /* 0x00011200ff077b82 */ /* 0x000e640000000800 */
[----:B------:R-:W3:Y:S04]  /*27db0*/  LDL.LU R20, [R1+0x14] ;  /* 0x0000140001147983 */ /* 0x000ee80000300800 */
[----:B0-----:R-:W3:Y:S01]  /*27dc0*/  LDL.LU.64 R2, [R1+0x18] ;  /* 0x0000180001027983 */ /* 0x001ee20000300a00 */
[----:B------:R-:W-:-:S03]  /*27dd0*/  IMAD R0, R29, UR4, RZ ;  /* 0x000000041d007c24 */ /* 0x000fc6000f8e02ff */
[----:B------:R0:W5:Y:S01]  /*27de0*/  LDL R8, [R1+0x10] ;  /* 0x0000100001087983 */ /* 0x0001620000100800 */
[----:B------:R-:W-:Y:S01]  /*27df0*/  IMAD R0, R18, UR5, R0 ;  /* 0x0000000512007c24 */ /* 0x000fe2000f8e0200 */
[----:B-1----:R-:W-:-:S13]  /*27e00*/  ISETP.NE.AND P0, PT, R7, 0x1, PT ;  /* 0x000000010700780c */ /* 0x002fda0003f05270 */
[----:B------:R-:W1:Y:S01]  /*27e10*/  @P0 LDC R6, c[0x0][0x44c] ;  /* 0x00011300ff060b82 */ /* 0x000e620000000800 */
[C---:B------:R-:W-:Y:S02]  /*27e20*/  LOP3.LUT R9, R30.reuse, 0x40, RZ, 0xfc, !PT ;  /* 0x000000401e097812 */ /* 0x040fe400078efcff */
[----:B------:R-:W-:Y:S01]  /*27e30*/  LOP3.LUT R10, R30, 0x80, RZ, 0xfc, !PT ;  /* 0x000000801e0a7812 */ /* 0x000fe200078efcff */
[----:B---3--:R-:W-:Y:S02]  /*27e40*/  IMAD.MOV.U32 R3, RZ, RZ, R20 ;  /* 0x000000ffff037224 */ /* 0x008fe400078e0014 */
[----:B------:R-:W3:Y:S01]  /*27e50*/  S2R R20, SR_TID.X ;  /* 0x0000000000147919 */ /* 0x000ee20000002100 */
[----:B------:R-:W-:Y:S01]  /*27e60*/  IMAD.WIDE.U32 R2, R18, UR4, R2 ;  /* 0x0000000412027c25 */ /* 0x000fe2000f8e0002 */
[----:B------:R-:W-:-:S03]  /*27e70*/  ULDC.64 UR4, c[0x0][0x2e0] ;  /* 0x0000b80000047ab9 */ /* 0x000fc60000000a00 */
[----:B------:R-:W-:Y:S02]  /*27e80*/  IMAD.IADD R3, R3, 0x1, R0 ;  /* 0x0000000103037824 */ /* 0x000fe400078e0200 */
[----:B--2---:R-:W-:Y:S02]  /*27e90*/  IMAD R0, R21, UR4, RZ ;  /* 0x0000000415007c24 */ /* 0x004fe4000f8e02ff */
[----:B------:R-:W2:Y:S01]  /*27ea0*/  S2R R21, SR_TID.X ;  /* 0x0000000000157919 */ /* 0x000ea20000002100 */
[----:B------:R-:W-:-:S04]  /*27eb0*/  IMAD.WIDE.U32 R2, R27, UR4, R2 ;  /* 0x000000041b027c25 */ /* 0x000fc8000f8e0002 */
[----:B------:R-:W-:Y:S01]  /*27ec0*/  IMAD R0, R27, UR5, R0 ;  /* 0x000000051b007c24 */ /* 0x000fe2000f8e0200 */
[----:B------:R-:W-:-:S03]  /*27ed0*/  ULDC.64 UR4, c[0x0][0x2d0] ;  /* 0x0000b40000047ab9 */ /* 0x000fc60000000a00 */
[----:B------:R-:W-:Y:S02]  /*27ee0*/  IMAD.IADD R3, R3, 0x1, R0 ;  /* 0x0000000103037824 */ /* 0x000fe400078e0200 */
[----:B------:R-:W4:Y:S01]  /*27ef0*/  @P0 LDC R0, c[0x0][0x450] ;  /* 0x00011400ff000b82 */ /* 0x000f220000000800 */
[----:B---3--:R-:W-:-:S04]  /*27f00*/  LOP3.LUT R20, R20, 0x7f, RZ, 0xc0, !PT ;  /* 0x0000007f14147812 */ /* 0x008fc800078ec0ff */
[----:B------:R-:W-:Y:S01]  /*27f10*/  SHF.R.U32.HI R20, RZ, 0x2, R20 ;  /* 0x00000002ff147819 */ /* 0x000fe20000011614 */
[----:B--2---:R-:W-:-:S05]  /*27f20*/  IMAD.SHL.U32 R21, R21, 0x20, RZ ;  /* 0x0000002015157824 */ /* 0x004fca00078e00ff */
[----:B------:R-:W-:-:S04]  /*27f30*/  LOP3.LUT R21, R21, 0x60, RZ, 0xc0, !PT ;  /* 0x0000006015157812 */ /* 0x000fc800078ec0ff */
[----:B------:R-:W-:-:S05]  /*27f40*/  LOP3.LUT R20, R20, R21, RZ, 0xfc, !PT ;  /* 0x0000001514147212 */ /* 0x000fca00078efcff */
[----:B------:R-:W-:-:S04]  /*27f50*/  IMAD.IADD R5, R20, 0x1, R17 ;  /* 0x0000000114057824 */ /* 0x000fc800078e0211 */
[----:B-1----:R-:W-:-:S04]  /*27f60*/  @P0 IMAD.HI.U32 R6, R5, R6, RZ ;  /* 0x0000000605060227 */ /* 0x002fc800078e00ff */
[----:B------:R-:W-:Y:S01]  /*27f70*/  IMAD.MOV.U32 R4, RZ, RZ, R5 ;  /* 0x000000ffff047224 */ /* 0x000fe200078e0005 */
[----:B----4-:R-:W-:Y:S01]  /*27f80*/  @P0 SHF.R.U32.HI R4, RZ, R0, R6 ;  /* 0x00000000ff040219 */ /* 0x010fe20000011606 */
[----:B------:R-:W1:Y:S04]  /*27f90*/  S2R R20, SR_TID.X ;  /* 0x0000000000147919 */ /* 0x000e680000002100 */
[----:B------:R-:W-:-:S04]  /*27fa0*/  IMAD.MOV R0, RZ, RZ, -R4 ;  /* 0x000000ffff007224 */ /* 0x000fc800078e0a04 */
        /* <DEDUP_REMOVED lines=14> */
[----:B-1----:R-:W-:Y:S02]  /*28090*/  LOP3.LUT R20, R20, 0x7f, RZ, 0xc0, !PT ;  /* 0x0000007f14147812 */ /* 0x002fe400078ec0ff */
[----:B------:R-:W-:Y:S01]  /*280a0*/  IADD3.X R4, R3, UR5, R4, P0, !PT ;  /* 0x0000000503047c10 */ /* 0x000fe200087fe404 */
[----:B------:R-:W-:Y:S01]  /*280b0*/  UMOV UR5, 0xffffffff ;  /* 0xffffffff00057882 */ /* 0x000fe20000000000 */
[----:B------:R-:W-:Y:S02]  /*280c0*/  ISETP.GE.AND P3, PT, R30, UR4, PT ;  /* 0x000000041e007c0c */ /* 0x000fe4000bf66270 */
[----:B------:R-:W-:-:S02]  /*280d0*/  ISETP.GE.AND P0, PT, R9, UR4, PT ;  /* 0x0000000409007c0c */ /* 0x000fc4000bf06270 */
[----:B------:R-:W-:Y:S02]  /*280e0*/  ISETP.GE.AND P1, PT, R10, UR4, PT ;  /* 0x000000040a007c0c */ /* 0x000fe4000bf26270 */
[----:B------:R-:W-:Y:S01]  /*280f0*/  SHF.R.U32.HI R9, RZ, 0x2, R20 ;  /* 0x00000002ff097819 */ /* 0x000fe20000011614 */
[----:B0-----:R-:W-:Y:S10]  /*28100*/  BRA.DIV UR5, `(.L_x_1901) ;  /* 0x0000006a05a47947 */ /* 0x001ff4000b800000 */
[----:B------:R-:W0:Y:S01]  /*28110*/  SHFL.IDX PT, R3, R0, RZ, 0x1c1f ;  /* 0x001c1fff00037589 */ /* 0x000e2200000e0000 */
[----:B------:R-:W-:Y:S02]  /*28120*/  IMAD R35, R35, R7, RZ ;  /* 0x0000000723237224 */ /* 0x000fe400078e02ff */
[----:B------:R-:W-:Y:S01]  /*28130*/  IMAD.IADD R17, R9, 0x1, R17 ;  /* 0x0000000109117824 */ /* 0x000fe200078e0211 */
[----:B------:R-:W1:Y:S04]  /*28140*/  SHFL.IDX PT, R2, R4, RZ, 0x1c1f ;  /* 0x001c1fff04027589 */ /* 0x000e6800000e0000 */
[----:B------:R-:W-:-:S13]  /*28150*/  ISETP.GE.AND P2, PT, R17, R35, PT ;  /* 0x000000231100720c */ /* 0x000fda0003f46270 */
[----:B0-----:R-:W-:-:S05]  /*28160*/  @!P2 IADD3 R3, P4, R30, R3, RZ ;  /* 0x000000031e03a210 */ /* 0x001fca0007f9e0ff */
[----:B-1----:R-:W-:-:S05]  /*28170*/  @!P2 IMAD.X R2, RZ, RZ, R2, P4 ;  /* 0x000000ffff02a224 */ /* 0x002fca00020e0602 */
[----:B------:R-:W-:-:S04]  /*28180*/  @!P2 LOP3.LUT R3, R3, R2, RZ, 0x3c, !PT ;  /* 0x000000020303a212 */ /* 0x000fc800078e3cff */
[----:B------:R-:W-:-:S04]  /*28190*/  @!P2 LOP3.LUT R2, R3, R2, RZ, 0x3c, !PT ;  /* 0x000000020302a212 */ /* 0x000fc800078e3cff */
[----:B------:R-:W-:-:S05]  /*281a0*/  @!P2 LOP3.LUT R3, R3, R2, RZ, 0x3c, !PT ;  /* 0x000000020303a212 */ /* 0x000fca00078e3cff */
[----:B------:R-:W-:Y:S01]  /*281b0*/  @!PT LDS RZ, [RZ] ;  /* 0x00000000fffff984 */ /* 0x000fe20000000800 */
[----:B-----5:R-:W-:Y:S04]  /*281c0*/  @!P2 LDGSTS.E.BYPASS.LTC128B.128 [R8+0x18400], desc[UR42][R2.64], !P3 ;  /* 0x184000000208afae */ /* 0x020fe8000d901d6a */
[----:B------:R-:W-:Y:S04]  /*281d0*/  @!P2 LDGSTS.E.BYPASS.LTC128B.128 [R8+0x1a400], desc[UR42][R2.64+0x40], !P0 ;  /* 0x1a4000400208afae */ /* 0x000fe8000c101d6a */
[----:B------:R0:W-:Y:S02]  /*281e0*/  @!P2 LDGSTS.E.BYPASS.LTC128B.128 [R8+0x1c400], desc[UR42][R2.64+0x80], !P1 ;  /* 0x1c4000800208afae */ /* 0x0001e4000c901d6a */
[----:B0-----:R-:W-:-:S02]  /*281f0*/  VIADD R2, R17, 0x20 ;  /* 0x0000002011027836 */ /* 0x001fc40000000000 */
[----:B------:R-:W0:Y:S03]  /*28200*/  SHFL.IDX PT, R3, R0, 0x1, 0x1c1f ;  /* 0x003c1f0000037f89 */ /* 0x000e2600000e0000 */
[----:B------:R-:W-:Y:S02]  /*28210*/  ISETP.GE.AND P2, PT, R2, R35, PT ;  /* 0x000000230200720c */ /* 0x000fe40003f46270 */
[----:B------:R-:W1:Y:S11]  /*28220*/  SHFL.IDX PT, R2, R4, 0x1, 0x1c1f ;  /* 0x003c1f0004027f89 */ /* 0x000e7600000e0000 */
[----:B0-----:R-:W-:-:S05]  /*28230*/  @!P2 IADD3 R3, P4, R30, R3, RZ ;  /* 0x000000031e03a210 */ /* 0x001fca0007f9e0ff */
[----:B-1----:R-:W-:-:S05]  /*28240*/  @!P2 IMAD.X R2, RZ, RZ, R2, P4 ;  /* 0x000000ffff02a224 */ /* 0x002fca00020e0602 */
[----:B------:R-:W-:-:S04]  /*28250*/  @!P2 LOP3.LUT R3, R3, R2, RZ, 0x3c, !PT ;  /* 0x000000020303a212 */ /* 0x000fc800078e3cff */
[----:B------:R-:W-:-:S04]  /*28260*/  @!P2 LOP3.LUT R2, R3, R2, RZ, 0x3c, !PT ;  /* 0x000000020302a212 */ /* 0x000fc800078e3cff */
[----:B------:R-:W-:-:S05]  /*28270*/  @!P2 LOP3.LUT R3, R3, R2, RZ, 0x3c, !PT ;  /* 0x000000020303a212 */ /* 0x000fca00078e3cff */
[----:B------:R-:W-:Y:S04]  /*28280*/  @!P2 LDGSTS.E.BYPASS.LTC128B.128 [R8+0x18c00], desc[UR42][R2.64], !P3 ;  /* 0x18c000000208afae */ /* 0x000fe8000d901d6a */
[----:B------:R-:W-:Y:S04]  /*28290*/  @!P2 LDGSTS.E.BYPASS.LTC128B.128 [R8+0x1ac00], desc[UR42][R2.64+0x40], !P0 ;  /* 0x1ac000400208afae */ /* 0x000fe8000c101d6a */
[----:B------:R0:W-:Y:S02]  /*282a0*/  @!P2 LDGSTS.E.BYPASS.LTC128B.128 [R8+0x1cc00], desc[UR42][R2.64+0x80], !P1 ;  /* 0x1cc000800208afae */ /* 0x0001e4000c901d6a */
[----:B0-----:R-:W-:-:S02]  /*282b0*/  VIADD R2, R17, 0x40 ;  /* 0x0000004011027836 */ /* 0x001fc40000000000 */
[----:B------:R-:W0:Y:S03]  /*282c0*/  SHFL.IDX PT, R3, R0, 0x2, 0x1c1f ;  /* 0x005c1f0000037f89 */ /* 0x000e2600000e0000 */
[----:B------:R-:W-:Y:S01]  /*282d0*/  ISETP.GE.AND P2, PT, R2, R35, PT ;  /* 0x000000230200720c */ /* 0x000fe20003f46270 */
[----:B------:R-:W-:Y:S04]  /*282e0*/  SHFL.IDX PT, R0, R0, 0x3, 0x1c1f ;  /* 0x007c1f0000007f89 */ /* 0x000fe800000e0000 */
[----:B------:R-:W1:Y:S04]  /*282f0*/  SHFL.IDX PT, R2, R4, 0x2, 0x1c1f ;  /* 0x005c1f0004027f89 */ /* 0x000e6800000e0000 */
[----:B------:R-:W2:Y:S04]  /*28300*/  SHFL.IDX PT, R4, R4, 0x3, 0x1c1f ;  /* 0x007c1f0004047f89 */ /* 0x000ea800000e0000 */
        /* <DEDUP_REMOVED lines=8> */
.L_x_2106:
[----:B------:R-:W-:Y:S01]  /*28390*/  IADD3 R17, R17, 0x60, RZ ;  /* 0x0000006011117810 */ /* 0x000fe20007ffe0ff */
[----:B------:R-:W-:Y:S03]  /*283a0*/  BSSY B0, `(.L_x_1902) ;  /* 0x000000b000007945 */ /* 0x000fe60003800000 */
[----:B------:R-:W-:-:S13]  /*283b0*/  ISETP.GE.AND P2, PT, R17, R35, PT ;  /* 0x000000231100720c */ /* 0x000fda0003f46270 */
[----:B------:R-:W-:Y:S05]  /*283c0*/  @P2 BRA `(.L_x_1903) ;  /* 0x0000000000202947 */ /* 0x000fea0003800000 */
[----:B01----:R-:W-:-:S05]  /*283d0*/  IADD3 R2, P2, R30, R0, RZ ;  /* 0x000000001e027210 */ /* 0x003fca0007f5e0ff */
[----:B------:R-:W-:-:S05]  /*283e0*/  IMAD.X R3, RZ, RZ, R4, P2 ;  /* 0x000000ffff037224 */ /* 0x000fca00010e0604 */
[----:B------:R-:W-:Y:S01]  /*283f0*/  @!PT LDS RZ, [RZ] ;  /* 0x00000000fffff984 */ /* 0x000fe20000000800 */
[----:B------:R-:W-:Y:S01]  /*28400*/  @!PT LDS RZ, [RZ] ;  /* 0x00000000fffff984 */ /* 0x000fe20000000800 */
[----:B------:R-:W-:Y:S01]  /*28410*/  @!PT LDS RZ, [RZ] ;  /* 0x00000000fffff984 */ /* 0x000fe20000000800 */
[----:B------:R2:W-:Y:S04]  /*28420*/  LDGSTS.E.BYPASS.LTC128B.128 [R8+0x19c00], desc[UR42][R2.64], !P3 ;  /* 0x19c0000002087fae */ /* 0x0005e8000d901d6a */
[----:B------:R2:W-:Y:S04]  /*28430*/  LDGSTS.E.BYPASS.LTC128B.128 [R8+0x1bc00], desc[UR42][R2.64+0x40], !P0 ;  /* 0x1bc0004002087fae */ /* 0x0005e8000c101d6a */
[----:B------:R2:W-:Y:S02]  /*28440*/  LDGSTS.E.BYPASS.LTC128B.128 [R8+0x1dc00], desc[UR42][R2.64+0x80], !P1 ;  /* 0x1dc0008002087fae */ /* 0x0005e4000c901d6a */
.L_x_1903:
[----:B------:R-:W-:Y:S05]  /*28450*/  BSYNC B0 ;  /* 0x0000000000007941 */ /* 0x000fea0003800000 */
.L_x_1902:
[----:B------:R-:W-:Y:S01]  /*28460*/  NOP ;  /* 0x0000000000007918 */ /* 0x000fe20000000000 */
[----:B------:R-:W-:-:S13]  /*28470*/  PLOP3.LUT P0, PT, PT, PT, PT, 0x80, 0x0 ;  /* 0x000000000000781c */ /* 0x000fda0003f0f070 */
.L_x_1904:
[----:B------:R-:W-:Y:S02]  /*28480*/  PLOP3.LUT P1, PT, P1, P0, PT, 0xa2, 0x0 ;  /* 0x000000000000781c */ /* 0x000fe40000f21472 */
[----:B------:R-:W-:-:S08]  /*28490*/  @P0 R2UR P1, UR4, R22 ;  /* 0x00000000160402ca */ /* 0x000fd00000020000 */
[----:B------:R-:W-:-:S05]  /*284a0*/  @P0 PLOP3.LUT P0, PT, P1, PT, PT, 0x80, 0x0 ;  /* 0x000000000000081c */ /* 0x000fca0000f0f070 */
[----:B------:R-:W-:Y:S01]  /*284b0*/  @!P1 SYNCS.ARRIVE.TRANS64.RED.A0T1 RZ, [UR4+0x2a800], RZ ;  /* 0x02a800ffffff99a7 */ /* 0x000fe20008200404 */
[----:B------:R-:W-:Y:S07]  /*284c0*/  @!P1 ARRIVES.LDGSTSBAR.64.TRANSCNT [UR4+0x2a800] ;  /* 0x02a80000ff0099b0 */ /* 0x000fee0008000a84 */
[----:B------:R-:W-:Y:S05]  /*284d0*/  @P0 BRA.U.ANY `(.L_x_1904) ;  /* 0xfffffffd00e80947 */ /* 0x000fea000393ffff */
[----:B012---:R-:W2:Y:S02]  /*284e0*/  LDL.LU R2, [R1+0x28] ;  /* 0x0000280001027983 */ /* 0x007ea40000300800 */
[----:B--2---:R-:W-:-:S05]  /*284f0*/  VIADD R2, R2, 0x1 ;  /* 0x0000000102027836 */ /* 0x004fca0000000000 */
[----:B------:R0:W-:Y:S01]  /*28500*/  STL [R1+0x28], R2 ;  /* 0x0000280201007387 */ /* 0x0001e20000100800 */
[----:B------:R-:W-:-:S04]  /*28510*/  LEA.HI R0, R2, R2, RZ, 0x1 ;  /* 0x0000000202007211 */ /* 0x000fc800078f08ff */
[----:B------:R-:W-:-:S05]  /*28520*/  LOP3.LUT R0, R0, 0xfffffffe, RZ, 0xc0, !PT ;  /* 0xfffffffe00007812 */ /* 0x000fca00078ec0ff */
[----:B------:R-:W-:-:S05]  /*28530*/  IMAD.IADD R0, R2, 0x1, -R0 ;  /* 0x0000000102007824 */ /* 0x000fca00078e0a00 */
[----:B------:R-:W-:Y:S01]  /*28540*/  SHF.L.U32 R3, R0, 0x1f, RZ ;  /* 0x0000001f00037819 */ /* 0x000fe200000006ff */
[----:B------:R-:W-:Y:S01]  /*28550*/  NOP ;  /* 0x0000000000007918 */ /* 0x000fe20000000000 */
[----:B0-----:R-:W2:Y:S01]  /*28560*/  LDL.LU R2, [R1+0x20] ;  /* 0x0000200001027983 */ /* 0x001ea20000300800 */
[----:B------:R0:W-:Y:S01]  /*28570*/  SYNCS.ARRIVE.TRANS64.A1T0 RZ, [R22+URZ+0x2a800], RZ ;  /* 0x02a800ff16ff79a7 */ /* 0x0001e2000810003f */
[----:B------:R-:W-:Y:S01]  /*28580*/  BSSY B0, `(.L_x_1905) ;  /* 0x0000005000007945 */ /* 0x000fe20003800000 */
[----:B------:R-:W1:Y:S01]  /*28590*/  SYNCS.PHASECHK.TRANS64.TRYWAIT P1, [R22+URZ+0x2a820], R3 ;  /* 0x02a82003160075a7 */ /* 0x000e62000802017f */
[----:B--2---:R-:W-:-:S05]  /*285a0*/  VIADD R20, R2, 0xfffffffe ;  /* 0xfffffffe02147836 */ /* 0x004fca0000000000 */
[----:B------:R-:W-:Y:S01]  /*285b0*/  ISETP.GE.AND P0, PT, R20, R36, PT ;  /* 0x000000241400720c */ /* 0x000fe20003f06270 */
[----:B01----:R-:W-:-:S12]  /*285c0*/  @!P1 BRA `(.L_x_1906) ;  /* 0x0000006800d09947 */ /* 0x003fd80003800000 */
.L_x_2107:
[----:B------:R-:W-:Y:S05]  /*285d0*/  BSYNC B0 ;  /* 0x0000000000007941 */ /* 0x000fea0003800000 */
.L_x_1905:
[----:B------:R-:W-:Y:S05]  /*285e0*/  @!P0 BRA `(.L_x_1907) ;  /* 0x0000001000f88947 */ /* 0x000fea0003800000 */
[----:B------:R-:W-:Y:S02]  /*285f0*/  IMAD.MOV.U32 R5, RZ, RZ, R23 ;  /* 0x000000ffff057224 */ /* 0x000fe400078e0017 */
[----:B------:R-:W-:-:S07]  /*28600*/  IMAD.MOV.U32 R6, RZ, RZ, R25 ;  /* 0x000000ffff067224 */ /* 0x000fce00078e0019 */
.L_x_1927:
[----:B-1----:R-:W1:Y:S01]  /*28610*/  LDC R7, c[0x0][0x430] ;  /* 0x00010c00ff077b82 */ /* 0x002e620000000800 */
[----:B0-2---:R-:W2:Y:S01]  /*28620*/  S2R R2, SR_TID.X ;  /* 0x0000000000027919 */ /* 0x005ea20000002100 */
[----:B------:R-:W-:Y:S05]  /*28630*/  YIELD ;  /* 0x0000000000007946 */ /* 0x000fea0003800000 */
[----:B------:R-:W-:Y:S01]  /*28640*/  ULDC.64 UR4, c[0x0][0x428] ;  /* 0x00010a0000047ab9 */ /* 0x000fe20000000a00 */
[----:B-1----:R-:W-:Y:S02]  /*28650*/  ISETP.NE.AND P0, PT, R7, 0x1, PT ;  /* 0x000000010700780c */ /* 0x002fe40003f05270 */
[C---:B--2---:R-:W-:Y:S01]  /*28660*/  LOP3.LUT R0, R2.reuse, 0x7f, RZ, 0xc0, !PT ;  /* 0x0000007f02007812 */ /* 0x044fe200078ec0ff */
[----:B------:R-:W-:-:S10]  /*28670*/  IMAD.SHL.U32 R2, R2, 0x20, RZ ;  /* 0x0000002002027824 */ /* 0x000fd400078e00ff */
[----:B------:R-:W1:Y:S01]  /*28680*/  @P0 LDC R4, c[0x0][0x434] ;  /* 0x00010d00ff040b82 */ /* 0x000e620000000800 */
[----:B0-----:R-:W-:Y:S02]  /*28690*/  SHF.R.U32.HI R3, RZ, 0x2, R0 ;  /* 0x00000002ff037819 */ /* 0x001fe40000011600 */
[----:B------:R-:W-:-:S03]  /*286a0*/  LOP3.LUT R2, R2, 0x60, RZ, 0xc0, !PT ;  /* 0x0000006002027812 */ /* 0x000fc600078ec0ff */
[----:B------:R-:W-:Y:S02]  /*286b0*/  IMAD R3, R20, 0x80, R3 ;  /* 0x0000008014037824 */ /* 0x000fe400078e0203 */
[----:B------:R-:W0:Y:S03]  /*286c0*/  @P0 LDC R0, c[0x0][0x438] ;  /* 0x00010e00ff000b82 */ /* 0x000e260000000800 */
[----:B------:R-:W-:-:S05]  /*286d0*/  IADD3 R3, R2, R3, R33 ;  /* 0x0000000302037210 */ /* 0x000fca0007ffe021 */
[----:B------:R-:W-:Y:S02]  /*286e0*/  IMAD.MOV.U32 R2, RZ, RZ, R3 ;  /* 0x000000ffff027224 */ /* 0x000fe400078e0003 */
[----:B-1----:R-:W-:-:S05]  /*286f0*/  @P0 IMAD.HI.U32 R4, R3, R4, RZ ;  /* 0x0000000403040227 */ /* 0x002fca00078e00ff */
[----:B0-----:R-:W-:-:S05]  /*28700*/  @P0 SHF.R.U32.HI R2, RZ, R0, R4 ;  /* 0x00000000ff020219 */ /* 0x001fca0000011604 */
[----:B------:R-:W-:-:S04]  /*28710*/  IMAD.MOV R0, RZ, RZ, -R2 ;  /* 0x000000ffff007224 */ /* 0x000fc800078e0a02 */
[----:B------:R-:W-:Y:S01]  /*28720*/  IMAD R7, R7, R0, R3 ;  /* 0x0000000007077224 */ /* 0x000fe200078e0203 */
[----:B------:R-:W-:Y:S01]  /*28730*/  SHF.R.S32.HI R3, RZ, 0x1f, R2 ;  /* 0x0000001fff037819 */ /* 0x000fe20000011402 */
[----:B------:R-:W-:-:S04]  /*28740*/  IMAD R0, R34, UR4, RZ ;  /* 0x0000000422007c24 */ /* 0x000fc8000f8e02ff */
[C---:B------:R-:W-:Y:S02]  /*28750*/  IMAD R0, R28.reuse, UR5, R0 ;  /* 0x000000051c007c24 */ /* 0x040fe4000f8e0200 */
[----:B------:R-:W-:Y:S01]  /*28760*/  IMAD.WIDE.U32 R2, R28, UR4, R2 ;  /* 0x000000041c027c25 */ /* 0x000fe2000f8e0002 */
[----:B------:R-:W-:-:S03]  /*28770*/  ULDC.64 UR4, c[0x0][0x418] ;  /* 0x0001060000047ab9 */ /* 0x000fc60000000a00 */
[----:B------:R-:W-:Y:S01]  /*28780*/  IMAD.IADD R0, R0, 0x1, R3 ;  /* 0x0000000100007824 */ /* 0x000fe200078e0203 */
[----:B------:R-:W-:-:S04]  /*28790*/  LEA R8, P0, R2, UR4, 0x2 ;  /* 0x0000000402087c11 */ /* 0x000fc8000f8010ff */
[----:B------:R-:W-:-:S05]  /*287a0*/  LEA.HI.X R9, R2, UR5, R0, 0x2, P0 ;  /* 0x0000000502097c11 */ /* 0x000fca00080f1400 */
[----:B------:R-:W2:Y:S01]  /*287b0*/  LDG.E R8, desc[UR42][R8.64] ;  /* 0x0000002a08087981 */ /* 0x000ea2000c1e1900 */
[----:B------:R-:W-:Y:S01]  /*287c0*/  IMAD.U32 R10, RZ, RZ, UR39 ;  /* 0x00000027ff0a7e24 */ /* 0x000fe2000f8e00ff */
[C---:B------:R-:W-:Y:S01]  /*287d0*/  ISETP.GT.AND P1, PT, R20.reuse, R36, PT ;  /* 0x000000241400720c */ /* 0x040fe20003f24270 */
[----:B------:R-:W-:Y:S02]  /*287e0*/  VIADD R23, R5, 0x1 ;  /* 0x0000000105177836 */ /* 0x000fe40000000000 */
[----:B------:R-:W-:Y:S01]  /*287f0*/  VIADD R20, R20, 0xffffffff ;  /* 0xffffffff14147836 */ /* 0x000fe20000000000 */
[----:B------:R-:W-:Y:S02]  /*28800*/  ISETP.NE.AND P2, PT, R10, 0x3, PT ;  /* 0x000000030a00780c */ /* 0x000fe40003f45270 */
[----:B------:R-:W-:-:S04]  /*28810*/  ISETP.NE.AND P0, PT, R23, 0x2, PT ;  /* 0x000000021700780c */ /* 0x000fc80003f05270 */
[----:B------:R-:W-:Y:S02]  /*28820*/  SEL R25, RZ, 0x1, P0 ;  /* 0x00000001ff197807 */ /* 0x000fe40000000000 */
[----:B------:R-:W-:Y:S02]  /*28830*/  SEL R23, R23, RZ, P0 ;  /* 0x000000ff17177207 */ /* 0x000fe40000000000 */
[----:B------:R-:W-:Y:S02]  /*28840*/  LOP3.LUT R25, R6, R25, RZ, 0x3c, !PT ;  /* 0x0000001906197212 */ /* 0x000fe400078e3cff */
[----:B--2---:R-:W-:Y:S01]  /*28850*/  SHF.R.S32.HI R10, RZ, 0x1f, R8 ;  /* 0x0000001fff0a7819 */ /* 0x004fe20000011408 */
[----:B------:R-:W-:Y:S06]  /*28860*/  @!P2 BRA `(.L_x_1908) ;  /* 0x000000000004a947 */ /* 0x000fec0003800000 */
[----:B------:R-:W-:Y:S01]  /*28870*/  BPT.TRAP 0x1 ;  /* 0x000000040000795c */ /* 0x000fe20000300000 */
.L_x_1908:
[----:B------:R-:W-:Y:S01]  /*28880*/  IMAD R4, R23, 0x8, R22 ;  /* 0x0000000817047824 */ /* 0x000fe200078e0216 */
[----:B------:R-:W-:Y:S01]  /*28890*/  SHF.L.U32 R17, R25, 0x1f, RZ ;  /* 0x0000001f19117819 */ /* 0x000fe200000006ff */
[----:B------:R-:W-:Y:S01]  /*288a0*/  BSSY B0, `(.L_x_1909) ;  /* 0x0000004000007945 */ /* 0x000fe20003800000 */
[----:B------:R-:W-:Y:S02]  /*288b0*/  SHF.R.S32.HI R9, RZ, 0x1f, R7 ;  /* 0x0000001fff097819 */ /* 0x000fe40000011407 */
[----:B------:R-:W0:Y:S02]  /*288c0*/  SYNCS.PHASECHK.TRANS64.TRYWAIT P0, [R4+URZ+0x2a880], R17 ;  /* 0x02a88011040075a7 */ /* 0x000e24000800017f */
[----:B0-----:R-:W-:Y:S05]  /*288d0*/  @!P0 BRA `(.L_x_1910) ;  /* 0x0000006800208947 */ /* 0x001fea0003800000 */
.L_x_2108:
[----:B------:R-:W-:Y:S05]  /*288e0*/  BSYNC B0 ;  /* 0x0000000000007941 */ /* 0x000fea0003800000 */
.L_x_1909:
[----:B------:R-:W2:Y:S01]  /*288f0*/  LDL R14, [R1] ;  /* 0x00000000010e7983 */ /* 0x000ea20000100800 */
        /* <DEDUP_REMOVED lines=24> */
[----:B--2---:R-:W-:Y:S01]  /*28a80*/  IMAD R35, R23, 0x6000, R14 ;  /* 0x0000600017237824 */ /* 0x004fe200078e020e */
[----:B------:R-:W-:Y:S07]  /*28a90*/  BRA.DIV UR4, `(.L_x_1911) ;  /* 0x0000006604c47947 */ /* 0x000fee000b800000 */
[----:B------:R-:W1:Y:S04]  /*28aa0*/  SHFL.IDX PT, R2, R21, RZ, 0x1c1f ;  /* 0x001c1fff15027589 */ /* 0x000e6800000e0000 */
[----:B------:R-:W2:Y:S01]  /*28ab0*/  SHFL.IDX PT, R0, R27, RZ, 0x1c1f ;  /* 0x001c1fff1b007589 */ /* 0x000ea200000e0000 */
[----:B-1----:R-:W-:-:S04]  /*28ac0*/  IADD3 R2, P0, R30, R2, RZ ;  /* 0x000000021e027210 */ /* 0x002fc80007f1e0ff */
[----:B--2---:R-:W-:Y:S01]  /*28ad0*/  IADD3.X R3, RZ, R0, RZ, P0, !PT ;  /* 0x00000000ff037210 */ /* 0x004fe200007fe4ff */
        /* <DEDUP_REMOVED lines=20> */
.L_x_2118:
        /* <DEDUP_REMOVED lines=10> */
.L_x_1912:
        /* <DEDUP_REMOVED lines=11> */
.L_x_1913:
[----:B------:R2:W-:Y:S01]  /*28d70*/  SYNCS.ARRIVE.TRANS64.A1T0 RZ, [R4+URZ+0x2a870], RZ ;  /* 0x02a870ff04ff79a7 */ /* 0x0005e2000810003f */
[----:B------:R-:W-:Y:S05]  /*28d80*/  @!P3 BRA `(.L_x_1914) ;  /* 0x000000000004b947 */ /* 0x000fea0003800000 */
[----:B------:R-:W-:Y:S01]  /*28d90*/  BPT.TRAP 0x1 ;  /* 0x000000040000795c */ /* 0x000fe20000300000 */
.L_x_1914:
[----:B------:R-:W3:Y:S01]  /*28da0*/  SYNCS.PHASECHK.TRANS64.TRYWAIT P0, [R4+URZ+0x2a840], R17 ;  /* 0x02a84011040075a7 */ /* 0x000ee2000800017f */
[----:B------:R-:W-:Y:S04]  /*28db0*/  BSSY B0, `(.L_x_1915) ;  /* 0x0000002000007945 */ /* 0x000fe80003800000 */
[----:B---3--:R-:W-:Y:S05]  /*28dc0*/  @!P0 BRA `(.L_x_1916) ;  /* 0x00000068002c8947 */ /* 0x008fea0003800000 */
.L_x_2119:
[----:B------:R-:W-:Y:S05]  /*28dd0*/  BSYNC B0 ;  /* 0x0000000000007941 */ /* 0x000fea0003800000 */
.L_x_1915:
[----:B------:R-:W-:Y:S01]  /*28de0*/  ULDC.64 UR4, c[0x0][0x300] ;  /* 0x0000c00000047ab9 */ /* 0x000fe20000000a00 */
[----:B------:R-:W4:Y:S01]  /*28df0*/  LDC R11, c[0x0][0x2f4] ;  /* 0x0000bd00ff0b7b82 */ /* 0x000f220000000800 */
        /* <DEDUP_REMOVED lines=20> */
[----:B------:R-:W-:Y:S02]  /*28f40*/  IADD3.X R8, R8, UR7, R3, P0, !PT ;  /* 0x0000000708087c10 */ /* 0x000fe400087fe403 */
[----:B------:R-:W-:Y:S01]  /*28f50*/  ISETP.GE.AND P4, PT, R30, R11, PT ;  /* 0x0000000b1e00720c */ /* 0x000fe20003f86270 */
[----:B------:R-:W-:-:S12]  /*28f60*/  BRA.DIV UR4, `(.L_x_1917) ;  /* 0x0000006604d87947 */ /* 0x000fd8000b800000 */
[----:B------:R-:W4:Y:S04]  /*28f70*/  SHFL.IDX PT, R2, R7, RZ, 0x1c1f ;  /* 0x001c1fff07027589 */ /* 0x000f2800000e0000 */
[----:B------:R-:W5:Y:S04]  /*28f80*/  SHFL.IDX PT, R3, R8, RZ, 0x1c1f ;  /* 0x001c1fff08037589 */ /* 0x000f6800000e0000 */
[----:B------:R-:W-:Y:S01]  /*28f90*/  SHFL.IDX PT, R9, R8, 0x2, 0x1c1f ;  /* 0x005c1f0008097f89 */ /* 0x000fe200000e0000 */
[----:B----4-:R-:W-:-:S05]  /*28fa0*/  IADD3 R2, P0, R30, R2, RZ ;  /* 0x000000021e027210 */ /* 0x010fca0007f1e0ff */
[----:B-----5:R-:W-:-:S05]  /*28fb0*/  IMAD.X R3, RZ, RZ, R3, P0 ;  /* 0x000000ffff037224 */ /* 0x020fca00000e0603 */
[----:B------:R-:W-:Y:S04]  /*28fc0*/  LDGSTS.E.BYPASS.LTC128B.128 [R0+0x1e400], desc[UR42][R2.64], !P4 ;  /* 0x1e40000002007fae */ /* 0x000fe8000e101d6a */
[----:B------:R-:W-:Y:S04]  /*28fd0*/  LDGSTS.E.BYPASS.LTC128B.128 [R0+0x20400], desc[UR42][R2.64+0x40], !P3 ;  /* 0x2040004002007fae */ /* 0x000fe8000d901d6a */
[----:B------:R4:W-:Y:S04]  /*28fe0*/  LDGSTS.E.BYPASS.LTC128B.128 [R0+0x22400], desc[UR42][R2.64+0x80], !P2 ;  /* 0x2240008002007fae */ /* 0x0009e8000d101d6a */
[----:B----4-:R-:W4:Y:S04]  /*28ff0*/  SHFL.IDX PT, R2, R7, 0x1, 0x1c1f ;  /* 0x003c1f0007027f89 */ /* 0x010f2800000e0000 */
[----:B------:R-:W5:Y:S01]  /*29000*/  SHFL.IDX PT, R3, R8, 0x1, 0x1c1f ;  /* 0x003c1f0008037f89 */ /* 0x000f6200000e0000 */
[----:B----4-:R-:W-:-:S05]  /*29010*/  IADD3 R2, P0, R30, R2, RZ ;  /* 0x000000021e027210 */ /* 0x010fca0007f1e0ff */
[----:B-----5:R-:W-:-:S05]  /*29020*/  IMAD.X R3, RZ, RZ, R3, P0 ;  /* 0x000000ffff037224 */ /* 0x020fca00000e0603 */
[----:B------:R-:W-:Y:S04]  /*29030*/  LDGSTS.E.BYPASS.LTC128B.128 [R0+0x1ec00], desc[UR42][R2.64], !P4 ;  /* 0x1ec0000002007fae */ /* 0x000fe8000e101d6a */
[----:B------:R-:W-:Y:S04]  /*29040*/  LDGSTS.E.BYPASS.LTC128B.128 [R0+0x20c00], desc[UR42][R2.64+0x40], !P3 ;  /* 0x20c0004002007fae */ /* 0x000fe8000d901d6a */
[----:B------:R4:W-:Y:S04]  /*29050*/  LDGSTS.E.BYPASS.LTC128B.128 [R0+0x22c00], desc[UR42][R2.64+0x80], !P2 ;  /* 0x22c0008002007fae */ /* 0x0009e8000d101d6a */
[----:B----4-:R-:W4:Y:S02]  /*29060*/  SHFL.IDX PT, R2, R7, 0x2, 0x1c1f ;  /* 0x005c1f0007027f89 */ /* 0x010f2400000e0000 */
[----:B----4-:R-:W-:-:S05]  /*29070*/  IADD3 R2, P0, R30, R2, RZ ;  /* 0x000000021e027210 */ /* 0x010fca0007f1e0ff */
[----:B------:R-:W-:Y:S02]  /*29080*/  IMAD.X R3, RZ, RZ, R9, P0 ;  /* 0x000000ffff037224 */ /* 0x000fe400000e0609 */
[----:B------:R4:W0:Y:S04]  /*29090*/  SHFL.IDX PT, R9, R8, 0x3, 0x1c1f ;  /* 0x007c1f0008097f89 */ /* 0x00082800000e0000 */
[----:B------:R-:W-:Y:S04]  /*290a0*/  LDGSTS.E.BYPASS.LTC128B.128 [R0+0x1f400], desc[UR42][R2.64], !P4 ;  /* 0x1f40000002007fae */ /* 0x000fe8000e101d6a */
[----:B------:R-:W-:Y:S04]  /*290b0*/  LDGSTS.E.BYPASS.LTC128B.128 [R0+0x21400], desc[UR42][R2.64+0x40], !P3 ;  /* 0x2140004002007fae */ /* 0x000fe8000d901d6a */
[----:B------:R5:W-:Y:S04]  /*290c0*/  LDGSTS.E.BYPASS.LTC128B.128 [R0+0x23400], desc[UR42][R2.64+0x80], !P2 ;  /* 0x2340008002007fae */ /* 0x000be8000d101d6a */
[----:B-----5:R4:W0:Y:S02]  /*290d0*/  SHFL.IDX PT, R2, R7, 0x3, 0x1c1f ;  /* 0x007c1f0007027f89 */ /* 0x02082400000e0000 */
.L_x_2129:
        /* <DEDUP_REMOVED lines=10> */
.L_x_1918:
        /* <DEDUP_REMOVED lines=11> */
.L_x_1919:
[----:B------:R-:W-:Y:S01]  /*29230*/  IMAD.U32 R0, RZ, RZ, UR37 ;  /* 0x00000025ff007e24 */ /* 0x000fe2000f8e00ff */
[----:B------:R0:W-:Y:S04]  /*29240*/  SYNCS.ARRIVE.TRANS64.A1T0 RZ, [R4+URZ+0x2a830], RZ ;  /* 0x02a830ff04ff79a7 */ /* 0x0001e8000810003f */
[----:B------:R-:W-:-:S13]  /*29250*/  ISETP.NE.AND P0, PT, R0, 0x3, PT ;  /* 0x000000030000780c */ /* 0x000fda0003f05270 */
[----:B0-----:R-:W-:Y:S05]  /*29260*/  @!P0 BRA `(.L_x_1920) ;  /* 0x0000000000048947 */ /* 0x001fea0003800000 */
[----:B------:R-:W-:Y:S01]  /*29270*/  BPT.TRAP 0x1 ;  /* 0x000000040000795c */ /* 0x000fe20000300000 */
.L_x_1920:
[----:B------:R-:W-:Y:S01]  /*29280*/  LOP3.LUT R2, R6, 0x1, RZ, 0x3c, !PT ;  /* 0x0000000106027812 */ /* 0x000fe200078e3cff */
[----:B------:R-:W-:Y:S01]  /*29290*/  IMAD R0, R5, 0x8, R22 ;  /* 0x0000000805007824 */ /* 0x000fe200078e0216 */
[----:B------:R-:W-:Y:S02]  /*292a0*/  BSSY B0, `(.L_x_1921) ;  /* 0x0000004000007945 */ /* 0x000fe40003800000 */
[----:B------:R-:W-:-:S04]  /*292b0*/  SHF.L.U32 R2, R2, 0x1f, RZ ;  /* 0x0000001f02027819 */ /* 0x000fc800000006ff */
[----:B------:R-:W0:Y:S02]  /*292c0*/  SYNCS.PHASECHK.TRANS64.TRYWAIT P2, [R0+URZ+0x2a870], R2 ;  /* 0x02a87002000075a7 */ /* 0x000e24000804017f */
[----:B0-----:R-:W-:Y:S05]  /*292d0*/  @!P2 BRA `(.L_x_1922) ;  /* 0x00000068002ca947 */ /* 0x001fea0003800000 */
.L_x_2130:
[----:B------:R-:W-:Y:S05]  /*292e0*/  BSYNC B0 ;  /* 0x0000000000007941 */ /* 0x000fea0003800000 */
.L_x_1921:
[----:B------:R-:W-:-:S05]  /*292f0*/  IMAD.U32 R3, RZ, RZ, UR39 ;  /* 0x00000027ff037e24 */ /* 0x000fca000f8e00ff */
[----:B------:R-:W-:-:S13]  /*29300*/  ISETP.NE.AND P2, PT, R3, 0x3, PT ;  /* 0x000000030300780c */ /* 0x000fda0003f45270 */
[----:B------:R-:W-:Y:S05]  /*29310*/  @!P2 BRA `(.L_x_1923) ;  /* 0x000000000004a947 */ /* 0x000fea0003800000 */
[----:B------:R-:W-:Y:S01]  /*29320*/  BPT.TRAP 0x1 ;  /* 0x000000040000795c */ /* 0x000fe20000300000 */
.L_x_1923:
[----:B------:R-:W-:Y:S01]  /*29330*/  SHF.L.U32 R3, R6, 0x1f, RZ ;  /* 0x0000001f06037819 */ /* 0x000fe200000006ff */
[----:B------:R-:W-:-:S03]  /*29340*/  IMAD R2, R5, 0x6000, RZ ;  /* 0x0000600005027824 */ /* 0x000fc600078e02ff */
[----:B------:R-:W0:Y:S02]  /*29350*/  SYNCS.PHASECHK.TRANS64.TRYWAIT P2, [R0+URZ+0x2a860], R3 ;  /* 0x02a86003000075a7 */ /* 0x000e24000804017f */
[----:B0-----:R-:W-:Y:S05]  /*29360*/  @!P2 BRA `(.L_x_1924) ;  /* 0x00000068001ca947 */ /* 0x001fea0003800000 */
.L_x_2131:
[----:B--23--:R-:W2:Y:S04]  /*29370*/  LDL R4, [R1+0xc] ;  /* 0x00000c0001047983 */ /* 0x00cea80000100800 */
[----:B----4-:R-:W3:Y:S01]  /*29380*/  LDL R8, [R1+0x4] ;  /* 0x0000040001087983 */ /* 0x010ee20000100800 */
[----:B------:R-:W-:Y:S05]  /*29390*/  WARPSYNC.ALL ;  /* 0x0000000000007948 */ /* 0x000fea0003800000 */
[----:B------:R-:W4:Y:S01]  /*293a0*/  LDL R17, [R1+0x8] ;  /* 0x0000080001117983 */ /* 0x000f220000100800 */
[----:B--2---:R-:W-:-:S02]  /*293b0*/  LOP3.LUT R3, R2, R4, RZ, 0xfc, !PT ;  /* 0x0000000402037212 */ /* 0x004fc400078efcff */
[----:B---3--:R-:W-:-:S03]  /*293c0*/  IADD3 R2, R22, R2, R8 ;  /* 0x0000000216027210 */ /* 0x008fc60007ffe008 */
[----:B------:R-:W-:-:S05]  /*293d0*/  IMAD.IADD R3, R22, 0x1, R3 ;  /* 0x0000000116037824 */ /* 0x000fca00078e0203 */
[----:B------:R-:W0:Y:S02]  /*293e0*/  LDSM.16.MT88.4 R4, [R3+0xc400] ;  /* 0x00c400000304783b */ /* 0x000e240000004200 */
        /* <DEDUP_REMOVED lines=17> */
[----:B------:R-:W0:Y:S01]  /*29500*/  LDSM.16.MT88.4 R4, [R3+0xcc00] ;  /* 0x00cc00000304783b */ /* 0x000e220000004200 */
[----:B------:R-:W-:Y:S02]  /*29510*/  IADD3 R12, R31, 0x400, R2 ;  /* 0x000004001f0c7810 */ /* 0x000fe40007ffe002 */
        /* <DEDUP_REMOVED lines=18> */
[----:B----4-:R-:W-:Y:S02]  /*29640*/  IADD3 R2, R17, 0x400, R2 ;  /* 0x0000040011027810 */ /* 0x010fe40007ffe002 */
        /* <DEDUP_REMOVED lines=24> */
[----:B------:R-:W0:Y:S01]  /*297d0*/  LDSM.16.MT88.4 R4, [R3+0xfc00] ;  /* 0x00fc00000304783b */ /* 0x000e220000004200 */
[----:B------:R-:W-:Y:S02]  /*297e0*/  MOV R12, UR39 ;  /* 0x00000027000c7c02 */ /* 0x000fe40008000f00 */
[C-C-:B0-----:R-:W-:Y:S02]  /*297f0*/  PRMT R8, R4.reuse, 0x6420, R5.reuse ;  /* 0x0000642004087816 */ /* 0x141fe40000000005 */
[----:B------:R-:W-:Y:S02]  /*29800*/  PRMT R9, R4, 0x7531, R5 ;  /* 0x0000753104097816 */ /* 0x000fe40000000005 */
[----:B------:R-:W-:-:S02]  /*29810*/  PRMT R10, R6, 0x6420, R7 ;  /* 0x00006420060a7816 */ /* 0x000fc40000000007 */
[----:B------:R-:W-:-:S05]  /*29820*/  PRMT R11, R6, 0x7531, R7 ;  /* 0x00007531060b7816 */ /* 0x000fca0000000007 */
[----:B------:R-:W-:Y:S04]  /*29830*/  STSM.16.M88.4 [R2+0x2000], R8 ;  /* 0x0020000802007844 */ /* 0x000fe80000000200 */
[----:B------:R-:W0:Y:S01]  /*29840*/  LDSM.16.MT88.4 R4, [R3+0x11c00] ;  /* 0x011c00000304783b */ /* 0x000e220000004200 */
[----:B------:R-:W-:Y:S02]  /*29850*/  ISETP.NE.AND P2, PT, R12, 0x3, PT ;  /* 0x000000030c00780c */ /* 0x000fe40003f45270 */
        /* <DEDUP_REMOVED lines=13> */
.L_x_1925:
[----:B--2---:R2:W-:Y:S01]  /*29930*/  SYNCS.ARRIVE.TRANS64.A1T0 RZ, [R0+URZ+0x2a850], RZ ;  /* 0x02a850ff00ff79a7 */ /* 0x0045e2000810003f */
[----:B------:R-:W-:Y:S06]  /*29940*/  BAR.SYNC.DEFER_BLOCKING 0x2, 0x80 ;  /* 0x0082000000007b1d */ /* 0x000fec0000010000 */
[----:B------:R-:W-:Y:S05]  /*29950*/  @!P0 BRA `(.L_x_1926) ;  /* 0x0000000000048947 */ /* 0x000fea0003800000 */
[----:B------:R-:W-:Y:S01]  /*29960*/  BPT.TRAP 0x1 ;  /* 0x000000040000795c */ /* 0x000fe20000300000 */
.L_x_1926:
[----:B--2---:R-:W-:Y:S02]  /*29970*/  VIADD R0, R0, 0x2a880 ;  /* 0x0002a88000007836 */ /* 0x004fe40000000000 */
[----:B------:R-:W-:Y:S02]  /*29980*/  IMAD.MOV.U32 R5, RZ, RZ, R23 ;  /* 0x000000ffff057224 */ /* 0x000fe400078e0017 */
[----:B------:R-:W-:Y:S01]  /*29990*/  IMAD.MOV.U32 R6, RZ, RZ, R25 ;  /* 0x000000ffff067224 */ /* 0x000fe200078e0019 */
[----:B------:R-:W-:-:S04]  /*299a0*/  PRMT R0, R37, 0x654, R0 ;  /* 0x0000065425007816 */ /* 0x000fc80000000000 */
[----:B------:R2:W-:Y:S01]  /*299b0*/  SYNCS.ARRIVE.TRANS64.RED.A1T0 RZ, [R0+URZ], RZ ;  /* 0x000000ff00ff79a7 */ /* 0x0005e2000810043f */
[----:B------:R-:W-:Y:S05]  /*299c0*/  @P1 BRA `(.L_x_1927) ;  /* 0xffffffec00101947 */ /* 0x000fea000383ffff */
.L_x_1907:
        /* <DEDUP_REMOVED lines=19> */
.L_x_1929:
[----:B------:R-:W-:Y:S05]  /*29b00*/  BSYNC B0 ;  /* 0x0000000000007941 */ /* 0x000fea0003800000 */
.L_x_1928:
[----:B------:R-:W-:Y:S05]  /*29b10*/  @!P0 BRA `(.L_x_1930) ;  /* 0x0000000000048947 */ /* 0x000fea0003800000 */
[----:B------:R-:W-:Y:S01]  /*29b20*/  BPT.TRAP 0x1 ;  /* 0x000000040000795c */ /* 0x000fe20000300000 */
.L_x_1930:
[----:B------:R-:W-:Y:S01]  /*29b30*/  LOP3.LUT R3, R25, 0x1, RZ, 0x3c, !PT ;  /* 0x0000000119037812 */ /* 0x000fe200078e3cff */
[----:B------:R-:W-:Y:S01]  /*29b40*/  IMAD R12, R23, 0x8, R22 ;  /* 0x00000008170c7824 */ /* 0x000fe200078e0216 */
[----:B------:R-:W-:Y:S02]  /*29b50*/  BSSY B0, `(.L_x_1931) ;  /* 0x0000004000007945 */ /* 0x000fe40003800000 */
[----:B------:R-:W-:-:S04]  /*29b60*/  SHF.L.U32 R3, R3, 0x1f, RZ ;  /* 0x0000001f03037819 */ /* 0x000fc800000006ff */
[----:B------:R-:W0:Y:S02]  /*29b70*/  SYNCS.PHASECHK.TRANS64.TRYWAIT P1, [R12+URZ+0x2a870], R3 ;  /* 0x02a870030c0075a7 */ /* 0x000e24000802017f */
[----:B0-----:R-:W-:Y:S05]  /*29b80*/  @!P1 BRA `(.L_x_1932) ;  /* 0x0000006000289947 */ /* 0x001fea0003800000 */
.L_x_2132:
[----:B------:R-:W-:Y:S05]  /*29b90*/  BSYNC B0 ;  /* 0x0000000000007941 */ /* 0x000fea0003800000 */
.L_x_1931:
[----:B------:R-:W-:-:S05]  /*29ba0*/  IMAD.U32 R0, RZ, RZ, UR39 ;  /* 0x00000027ff007e24 */ /* 0x000fca000f8e00ff */
[----:B------:R-:W-:-:S13]  /*29bb0*/  ISETP.NE.AND P1, PT, R0, 0x3, PT ;  /* 0x000000030000780c */ /* 0x000fda0003f25270 */
[----:B------:R-:W-:Y:S05]  /*29bc0*/  @!P1 BRA `(.L_x_1933) ;  /* 0x0000000000049947 */ /* 0x000fea0003800000 */
[----:B------:R-:W-:Y:S01]  /*29bd0*/  BPT.TRAP 0x1 ;  /* 0x000000040000795c */ /* 0x000fe20000300000 */
.L_x_1933:
[----:B0-----:R-:W-:-:S04]  /*29be0*/  SHF.L.U32 R3, R25, 0x1f, RZ ;  /* 0x0000001f19037819 */ /* 0x001fc800000006ff */
[----:B------:R-:W0:Y:S02]  /*29bf0*/  SYNCS.PHASECHK.TRANS64.TRYWAIT P1, [R12+URZ+0x2a860], R3 ;  /* 0x02a860030c0075a7 */ /* 0x000e24000802017f */
[----:B0-----:R-:W-:Y:S05]  /*29c00*/  @!P1 BRA `(.L_x_1934) ;  /* 0x00000060001c9947 */ /* 0x001fea0003800000 */
.L_x_2133:
[----:B------:R-:W2:Y:S04]  /*29c10*/  LDL R0, [R1+0xc] ;  /* 0x00000c0001007983 */ /* 0x000ea80000100800 */
[----:B------:R-:W3:Y:S01]  /*29c20*/  LDL R2, [R1+0x4] ;  /* 0x0000040001027983 */ /* 0x000ee20000100800 */
[----:B0-----:R-:W-:Y:S01]  /*29c30*/  IMAD R3, R23, 0x6000, RZ ;  /* 0x0000600017037824 */ /* 0x001fe200078e02ff */
        /* <DEDUP_REMOVED lines=69> */
[----:B------:R-:W-:Y:S01]  /*2a090*/  IMAD.U32 R3, RZ, RZ, UR39 ;  /* 0x00000027ff037e24 */ /* 0x000fe2000f8e00ff */
        /* <DEDUP_REMOVED lines=20> */
.L_x_1935:
[----:B--2---:R2:W-:Y:S01]  /*2a1e0*/  SYNCS.ARRIVE.TRANS64.A1T0 RZ, [R12+URZ+0x2a850], RZ ;  /* 0x02a850ff0cff79a7 */ /* 0x0045e2000810003f */
[----:B------:R-:W-:Y:S06]  /*2a1f0*/  BAR.SYNC.DEFER_BLOCKING 0x2, 0x80 ;  /* 0x0082000000007b1d */ /* 0x000fec0000010000 */
[----:B------:R-:W-:Y:S05]  /*2a200*/  @!P0 BRA `(.L_x_1936) ;  /* 0x0000000000048947 */ /* 0x000fea0003800000 */
[----:B------:R-:W-:Y:S01]  /*2a210*/  BPT.TRAP 0x1 ;  /* 0x000000040000795c */ /* 0x000fe20000300000 */
.L_x_1936:
[----:B--2---:R-:W-:Y:S02]  /*2a220*/  VIADD R12, R12, 0x2a880 ;  /* 0x0002a8800c0c7836 */ /* 0x004fe40000000000 */
[----:B------:R-:W-:-:S03]  /*2a230*/  VIADD R23, R23, 0x1 ;  /* 0x0000000117177836 */ /* 0x000fc60000000000 */
[----:B------:R-:W-:Y:S02]  /*2a240*/  PRMT R12, R37, 0x654, R12 ;  /* 0x00000654250c7816 */ /* 0x000fe4000000000c */
[C---:B------:R-:W-:Y:S02]  /*2a250*/  ISETP.NE.AND P0, PT, R23.reuse, 0x2, PT ;  /* 0x000000021700780c */ /* 0x040fe40003f05270 */
[----:B------:R2:W-:Y:S02]  /*2a260*/  SYNCS.ARRIVE.TRANS64.RED.A1T0 RZ, [R12+URZ], RZ ;  /* 0x000000ff0cff79a7 */ /* 0x0005e4000810043f */
[----:B------:R-:W-:Y:S02]  /*2a270*/  SEL R0, RZ, 0x1, P0 ;  /* 0x00000001ff007807 */ /* 0x000fe40000000000 */
[----:B------:R-:W-:Y:S02]  /*2a280*/  SEL R23, R23, RZ, P0 ;  /* 0x000000ff17177207 */ /* 0x000fe40000000000 */
[----:B------:R-:W-:-:S07]  /*2a290*/  LOP3.LUT R25, R25, R0, RZ, 0x3c, !PT ;  /* 0x0000000019197212 */ /* 0x000fce00078e3cff */
.L_x_1877:
[----:B------:R-:W-:-:S13]  /*2a2a0*/  LOP3.LUT P0, RZ, R32, 0x20, RZ, 0xc0, !PT ;  /* 0x0000002020ff7812 */ /* 0x000fda000780c0ff */
[----:B------:R-:W-:Y:S05]  /*2a2b0*/  @!P0 BRA `(.L_x_1937) ;  /* 0x0000000000248947 */ /* 0x000fea0003800000 */
[----:B------:R-:W-:Y:S05]  /*2a2c0*/  WARPSYNC.ALL ;  /* 0x0000000000007948 */ /* 0x000fea0003800000 */
[----:B------:R-:W3:Y:S08]  /*2a2d0*/  S2UR UR4, SR_CgaCtaId ;  /* 0x00000000000479c3 */ /* 0x000ef00000008800 */
[----:B------:R-:W-:Y:S01]  /*2a2e0*/  BAR.SYNC.DEFER_BLOCKING 0x5, 0x180 ;  /* 0x0146000000007b1d */ /* 0x000fe20000010000 */
[----:B------:R-:W-:Y:S01]  /*2a2f0*/  MOV R22, 0x400 ;  /* 0x0000040000167802 */ /* 0x000fe20000000f00 */
[----:B---3--:R-:W-:-:S05]  /*2a300*/  IMAD.U32 R37, RZ, RZ, UR4 ;  /* 0x00000004ff257e24 */ /* 0x008fca000f8e00ff */
[----:B------:R-:W-:-:S05]  /*2a310*/  LEA R22, R37, R22, 0x18 ;  /* 0x0000001625167211 */ /* 0x000fca00078ec0ff */
[----:B------:R4:W3:Y:S01]  /*2a320*/  LDS.128 R16, [R22+0x2a8d0] ;  /* 0x02a8d00016107984 */ /* 0x0008e20000000c00 */
[----:B------:R-:W-:Y:S06]  /*2a330*/  BAR.ARV 0x4, 0x180 ;  /* 0x0106000000007b1d */ /* 0x000fec0000002000 */
[----:B------:R-:W-:Y:S05]  /*2a340*/  BRA `(.L_x_1938) ;  /* 0x0000000800cc7947 */ /* 0x000fea0003800000 */
.L_x_1937:
        /* <DEDUP_REMOVED lines=8> */
[----:B------:R-:W0:Y:S02]  /*2a3d0*/  @!P1 LDC.64 R2, c[0x0][0xc80] ;  /* 0x00032000ff029b82 */ /* 0x000e240000000a00 */
[----:B0-----:R-:W-:-:S06]  /*2a3e0*/  @!P1 IMAD.WIDE R2, R5, 0x4, R2 ;  /* 0x0000000405029825 */ /* 0x001fcc00078e0202 */
[----:B------:R-:W3:Y:S01]  /*2a3f0*/  @!P1 LDG.E R2, desc[UR42][R2.64] ;  /* 0x0000002a02029981 */ /* 0x000ee2000c1e1900 */
[----:B------:R-:W-:Y:S01]  /*2a400*/  IMAD.MOV.U32 R17, RZ, RZ, RZ ;  /* 0x000000ffff117224 */ /* 0x000fe200078e00ff */
[C---:B------:R-:W-:Y:S02]  /*2a410*/  ISETP.GE.U32.AND P2, PT, R8.reuse, 0x2, PT ;  /* 0x000000020800780c */ /* 0x040fe40003f46070 */
[C---:B------:R-:W-:Y:S01]  /*2a420*/  ISETP.GE.U32.AND P3, PT, R8.reuse, 0x4, PT ;  /* 0x000000040800780c */ /* 0x040fe20003f66070 */
[----:B------:R-:W-:Y:S01]  /*2a430*/  SHFL.IDX PT, R0, R16, RZ, 0x1f ;  /* 0x00001fff10007589 */ /* 0x000fe200000e0000 */
[C---:B------:R-:W-:Y:S02]  /*2a440*/  ISETP.GE.U32.AND P4, PT, R8.reuse, 0x8, PT ;  /* 0x000000080800780c */ /* 0x040fe40003f86070 */
[C---:B------:R-:W-:Y:S01]  /*2a450*/  ISETP.GE.U32.AND P5, PT, R8.reuse, 0x10, PT ;  /* 0x000000100800780c */ /* 0x040fe20003fa6070 */
[----:B---3--:R-:W-:Y:S01]  /*2a460*/  @!P1 IMAD.MOV.U32 R17, RZ, RZ, R2 ;  /* 0x000000ffff119224 */ /* 0x008fe200078e0002 */
[----:B------:R-:W-:-:S04]  /*2a470*/  ISETP.NE.AND P1, PT, R8, RZ, PT ;  /* 0x000000ff0800720c */ /* 0x000fc80003f25270 */
[----:B------:R-:W0:Y:S02]  /*2a480*/  SHFL.UP PT, R14, R17, 0x1, RZ ;  /* 0x04200000110e7989 */ /* 0x000e2400000e00ff */
[----:B0-----:R-:W-:-:S05]  /*2a490*/  SEL R4, R14, RZ, P1 ;  /* 0x000000ff0e047207 */ /* 0x001fca0000800000 */
[----:B------:R-:W-:-:S05]  /*2a4a0*/  IMAD.IADD R4, R17, 0x1, R4 ;  /* 0x0000000111047824 */ /* 0x000fca00078e0204 */
[----:B------:R-:W0:Y:S02]  /*2a4b0*/  SHFL.UP PT, R14, R4, 0x2, RZ ;  /* 0x04400000040e7989 */ /* 0x000e2400000e00ff */
[----:B0-----:R-:W-:-:S05]  /*2a4c0*/  SEL R5, R14, RZ, P2 ;  /* 0x000000ff0e057207 */ /* 0x001fca0001000000 */
[----:B------:R-:W-:Y:S02]  /*2a4d0*/  IMAD.IADD R6, R4, 0x1, R5 ;  /* 0x0000000104067824 */ /* 0x000fe400078e0205 */
[----:B------:R-:W-:Y:S04]  /*2a4e0*/  SHFL.IDX PT, R5, R16, 0x1, 0x1f ;  /* 0x00201f0010057f89 */ /* 0x000fe800000e0000 */
        /* <DEDUP_REMOVED lines=9> */
[----:B------:R0:W3:Y:S02]  /*2a580*/  SHFL.IDX PT, R14, R3, 0x1f, 0x1f ;  /* 0x03e01f00030e7f89 */ /* 0x0000e400000e0000 */
.L_x_2143:
[----:B------:R-:W-:Y:S02]  /*2a590*/  ULDC UR4, c[0x0][0xc38] ;  /* 0x00030e0000047ab9 */ /* 0x000fe40000000800 */
[----:B------:R-:W-:-:S04]  /*2a5a0*/  IMAD.U32 R4, RZ, RZ, UR4 ;  /* 0x00000004ff047e24 */ /* 0x000fc8000f8e00ff */
[----:B---3--:R-:W-:-:S04]  /*2a5b0*/  IMAD R14, R14, R4, RZ ;  /* 0x000000040e0e7224 */ /* 0x008fc800078e02ff */
[----:B------:R-:W-:-:S05]  /*2a5c0*/  IMAD.IADD R5, R5, 0x1, R14 ;  /* 0x0000000105057824 */ /* 0x000fca00078e020e */
[----:B------:R-:W-:-:S13]  /*2a5d0*/  ISETP.GT.AND P6, PT, R5, R0, PT ;  /* 0x000000000500720c */ /* 0x000fda0003fc4270 */
[----:B------:R-:W-:Y:S05]  /*2a5e0*/  @P6 BRA `(.L_x_1940) ;  /* 0x00000000009c6947 */ /* 0x000fea0003800000 */
.L_x_1945:
[----:B------:R-:W3:Y:S01]  /*2a5f0*/  LDC R2, c[0x0][0xc3c] ;  /* 0x00030f00ff027b82 */ /* 0x000ee20000000800 */
[----:B------:R-:W-:-:S05]  /*2a600*/  VIADD R19, R19, 0x1f ;  /* 0x0000001f13137836 */ /* 0x000fca0000000000 */
[----:B---3--:R-:W-:-:S13]  /*2a610*/  ISETP.GE.AND P6, PT, R19, R2, PT ;  /* 0x000000021300720c */ /* 0x008fda0003fc6270 */
[----:B------:R-:W-:Y:S05]  /*2a620*/  @P6 BRA `(.L_x_1941) ;  /* 0x0000000400d06947 */ /* 0x000fea0003800000 */
[----:B0-----:R-:W0:Y:S01]  /*2a630*/  S2R R3, SR_TID.X ;  /* 0x0000000000037919 */ /* 0x001e220000002100 */
        /* <DEDUP_REMOVED lines=9> */
.L_x_1943:
[----:B------:R-:W-:Y:S05]  /*2a6d0*/  BSYNC B0 ;  /* 0x0000000000007941 */ /* 0x000fea0003800000 */
.L_x_1942:
[----:B------:R-:W-:-:S03]  /*2a6e0*/  UMOV UR4, 0xffffffff ;  /* 0xffffffff00047882 */ /* 0x000fc60000000000 */
[----:B------:R-:W-:Y:S05]  /*2a6f0*/  BRA.DIV UR4, `(.L_x_1944) ;  /* 0x0000005a04987947 */ /* 0x000fea000b800000 */
[----:B-----5:R-:W3:Y:S02]  /*2a700*/  SHFL.UP PT, R14, R17, 0x1, RZ ;  /* 0x04200000110e7989 */ /* 0x020ee400000e00ff */
[----:B---3--:R-:W-:-:S05]  /*2a710*/  SEL R14, R14, RZ, P1 ;  /* 0x000000ff0e0e7207 */ /* 0x008fca0000800000 */
        /* <DEDUP_REMOVED lines=13> */
[----:B------:R0:W3:Y:S02]  /*2a7f0*/  SHFL.IDX PT, R14, R3, 0x1f, 0x1f ;  /* 0x03e01f00030e7f89 */ /* 0x0000e400000e0000 */
.L_x_2151:
[----:B------:R-:W-:Y:S02]  /*2a800*/  ULDC UR4, c[0x0][0xc38] ;  /* 0x00030e0000047ab9 */ /* 0x000fe40000000800 */
[----:B------:R-:W-:-:S04]  /*2a810*/  IMAD.U32 R4, RZ, RZ, UR4 ;  /* 0x00000004ff047e24 */ /* 0x000fc8000f8e00ff */
[----:B---3--:R-:W-:-:S04]  /*2a820*/  IMAD R14, R14, R4, RZ ;  /* 0x000000040e0e7224 */ /* 0x008fc800078e02ff */
[----:B------:R-:W-:-:S05]  /*2a830*/  IMAD.IADD R5, R14, 0x1, R5 ;  /* 0x000000010e057824 */ /* 0x000fca00078e0205 */
[----:B------:R-:W-:-:S13]  /*2a840*/  ISETP.GT.AND P6, PT, R5, R0, PT ;  /* 0x000000000500720c */ /* 0x000fda0003fc4270 */
[----:B------:R-:W-:Y:S05]  /*2a850*/  @!P6 BRA `(.L_x_1945) ;  /* 0xfffffffc0064e947 */ /* 0x000fea000383ffff */
.L_x_1940:
[----:B------:R-:W-:Y:S01]  /*2a860*/  IMAD.IADD R16, R5, 0x1, -R14 ;  /* 0x0000000105107824 */ /* 0x000fe200078e0a0e */
[----:B------:R-:W-:-:S03]  /*2a870*/  UMOV UR4, 0xffffffff ;  /* 0xffffffff00047882 */ /* 0x000fc60000000000 */
[----:B------:R-:W-:-:S05]  /*2a880*/  IMAD R5, R3, R4, R16 ;  /* 0x0000000403057224 */ /* 0x000fca00078e0210 */
[----:B------:R-:W-:Y:S01]  /*2a890*/  ISETP.GT.AND P6, PT, R5, R0, PT ;  /* 0x000000000500720c */ /* 0x000fe20003fc4270 */
[----:B------:R-:W-:-:S12]  /*2a8a0*/  BRA.DIV UR4, `(.L_x_1946) ;  /* 0x0000005a04e87947 */ /* 0x000fd8000b800000 */
[----:B------:R-:W-:-:S04]  /*2a8b0*/  VOTE.ANY R2, PT, !P6 ;  /* 0x0000000000027806 */ /* 0x000fc800070e0100 */
[----:B------:R-:W3:Y:S02]  /*2a8c0*/  POPC R6, R2 ;  /* 0x0000000200067309 */ /* 0x000ee40000000000 */
[----:B---3--:R3:W4:Y:S02]  /*2a8d0*/  SHFL.IDX PT, R17, R17, R6, 0x1f ;  /* 0x00001f0611117589 */ /* 0x00872400000e0000 */
.L_x_2155:
[----:B------:R-:W-:Y:S01]  /*2a8e0*/  ISETP.NE.AND P0, PT, R2, RZ, PT ;  /* 0x000000ff0200720c */ /* 0x000fe20003f05270 */
[----:B------:R-:W-:-:S12]  /*2a8f0*/  IMAD.MOV.U32 R14, RZ, RZ, RZ ;  /* 0x000000ffff0e7224 */ /* 0x000fd800078e00ff */
[----:B------:R-:W-:Y:S05]  /*2a900*/  @!P0 BRA `(.L_x_1947) ;  /* 0x0000000000108947 */ /* 0x000fea0003800000 */
[----:B------:R-:W-:Y:S01]  /*2a910*/  UMOV UR4, 0xffffffff ;  /* 0xffffffff00047882 */ /* 0x000fe20000000000 */
[----:B--2---:R-:W-:Y:S02]  /*2a920*/  VIADD R12, R6, 0xffffffff ;  /* 0xffffffff060c7836 */ /* 0x004fe40000000000 */
[----:B------:R-:W-:Y:S05]  /*2a930*/  BRA.DIV UR4, `(.L_x_1948) ;  /* 0x0000005e040c7947 */ /* 0x000fea000b800000 */
[----:B------:R2:W0:Y:S02]  /*2a940*/  SHFL.IDX PT, R14, R3, R12, 0x1f ;  /* 0x00001f0c030e7589 */ /* 0x00042400000e0000 */
.L_x_1947:
[----:B0-2---:R-:W0:Y:S01]  /*2a950*/  LDC.64 R2, c[0x0][0xc90] ;  /* 0x00032400ff027b82 */ /* 0x005e220000000a00 */
[----:B------:R-:W-:-:S05]  /*2a960*/  IADD3 R19, R6, R19, RZ ;  /* 0x0000001306137210 */ /* 0x000fca0007ffe0ff */
[----:B0-----:R-:W-:-:S05]  /*2a970*/  IMAD.WIDE R2, R19, 0x4, R2 ;  /* 0x0000000413027825 */ /* 0x001fca00078e0202 */
[----:B---3--:R0:W4:Y:S01]  /*2a980*/  LDG.E R6, desc[UR42][R2.64] ;  /* 0x0000002a02067981 */ /* 0x008122000c1e1900 */
[----:B------:R-:W-:-:S04]  /*2a990*/  IMAD R16, R14, R4, R16 ;  /* 0x000000040e107224 */ /* 0x000fc800078e0210 */
[----:B------:R-:W-:Y:S02]  /*2a9a0*/  IMAD.IADD R0, R0, 0x1, -R16 ;  /* 0x0000000100007824 */ /* 0x000fe400078e0a10 */
[----:B0-----:R-:W-:Y:S02]  /*2a9b0*/  IMAD.MOV.U32 R2, RZ, RZ, RZ ;  /* 0x000000ffff027224 */ /* 0x001fe400078e00ff */
[----:B----4-:R-:W-:-:S05]  /*2a9c0*/  IMAD R5, R17, R6, RZ ;  /* 0x0000000611057224 */ /* 0x010fca00078e02ff */
[----:B------:R-:W-:-:S04]  /*2a9d0*/  IABS R7, R5 ;  /* 0x0000000500077213 */ /* 0x000fc80000000000 */
[----:B------:R-:W0:Y:S08]  /*2a9e0*/  I2F.RP R8, R7 ;  /* 0x0000000700087306 */ /* 0x000e300000209400 */
[----:B0-----:R-:W0:Y:S02]  /*2a9f0*/  MUFU.RCP R8, R8 ;  /* 0x0000000800087308 */ /* 0x001e240000001000 */
[----:B0-----:R-:W-:Y:S01]  /*2aa00*/  VIADD R9, R8, 0xffffffe ;  /* 0x0ffffffe08097836 */ /* 0x001fe20000000000 */
[----:B------:R-:W-:-:S05]  /*2aa10*/  IABS R8, R5 ;  /* 0x0000000500087213 */ /* 0x000fca0000000000 */
[----:B------:R-:W0:Y:S01]  /*2aa20*/  F2I.FTZ.U32.TRUNC.NTZ R3, R9 ;  /* 0x0000000900037305 */ /* 0x000e22000021f000 */
[----:B------:R-:W-:Y:S02]  /*2aa30*/  IMAD.MOV R8, RZ, RZ, -R8 ;  /* 0x000000ffff087224 */ /* 0x000fe400078e0a08 */
[----:B0-----:R-:W-:-:S04]  /*2aa40*/  IMAD.MOV R10, RZ, RZ, -R3 ;  /* 0x000000ffff0a7224 */ /* 0x001fc800078e0a03 */
[----:B------:R-:W-:-:S04]  /*2aa50*/  IMAD R11, R10, R7, RZ ;  /* 0x000000070a0b7224 */ /* 0x000fc800078e02ff */
[----:B------:R-:W-:Y:S01]  /*2aa60*/  IMAD.HI.U32 R2, R3, R11, R2 ;  /* 0x0000000b03027227 */ /* 0x000fe200078e0002 */
[----:B------:R-:W-:-:S05]  /*2aa70*/  IABS R3, R0 ;  /* 0x0000000000037213 */ /* 0x000fca0000000000 */
        /* <DEDUP_REMOVED lines=18> */
[----:B------:R-:W0:Y:S08]  /*2aba0*/  I2F.RP R8, R6 ;  /* 0x0000000600087306 */ /* 0x000e300000209400 */
[----:B0-----:R-:W0:Y:S02]  /*2abb0*/  MUFU.RCP R8, R8 ;  /* 0x0000000800087308 */ /* 0x001e240000001000 */
[----:B0-----:R-:W-:Y:S01]  /*2abc0*/  VIADD R2, R8, 0xffffffe ;  /* 0x0ffffffe08027836 */ /* 0x001fe20000000000 */
[----:B------:R-:W-:-:S05]  /*2abd0*/  IABS R8, R0 ;  /* 0x0000000000087213 */ /* 0x000fca0000000000 */
[----:B------:R0:W2:Y:S02]  /*2abe0*/  F2I.FTZ.U32.TRUNC.NTZ R3, R2 ;  /* 0x0000000200037305 */ /* 0x0000a4000021f000 */
[----:B0-----:R-:W-:Y:S02]  /*2abf0*/  IMAD.MOV.U32 R2, RZ, RZ, RZ ;  /* 0x000000ffff027224 */ /* 0x001fe400078e00ff */
[----:B--2---:R-:W-:-:S04]  /*2ac00*/  IMAD.MOV R5, RZ, RZ, -R3 ;  /* 0x000000ffff057224 */ /* 0x004fc800078e0a03 */
        /* <DEDUP_REMOVED lines=14> */
[----:B------:R-:W-:-:S05]  /*2acf0*/  @P0 IADD3 R3, R3, 0x1, RZ ;  /* 0x0000000103030810 */ /* 0x000fca0007ffe0ff */
[----:B------:R-:W-:Y:S01]  /*2ad00*/  @!P2 IMAD.MOV R3, RZ, RZ, -R3 ;  /* 0x000000ffff03a224 */ /* 0x000fe200078e0a03 */
[----:B------:R-:W-:Y:S01]  /*2ad10*/  @!P1 LOP3.LUT R3, RZ, R4, RZ, 0x33, !PT ;  /* 0x00000004ff039212 */ /* 0x000fe200078e33ff */
[----:B------:R-:W-:-:S04]  /*2ad20*/  IMAD.MOV R4, RZ, RZ, -R4 ;  /* 0x000000ffff047224 */ /* 0x000fc800078e0a04 */
[----:B------:R-:W-:Y:S01]  /*2ad30*/  IMAD R18, R3, R4, R0 ;  /* 0x0000000403127224 */ /* 0x000fe200078e0200 */
[----:B------:R-:W-:-:S05]  /*2ad40*/  LOP3.LUT R0, RZ, R3, RZ, 0x33, !PT ;  /* 0x00000003ff007212 */ /* 0x000fca00078e33ff */
[----:B------:R-:W-:Y:S01]  /*2ad50*/  IMAD.IADD R17, R17, 0x1, R0 ;  /* 0x0000000111117824 */ /* 0x000fe200078e0200 */
[----:B------:R-:W-:Y:S06]  /*2ad60*/  BRA `(.L_x_1949) ;  /* 0x00000000001c7947 */ /* 0x000fec0003800000 */
.L_x_1941:
[----:B------:R-:W-:Y:S01]  /*2ad70*/  UMOV UR4, URZ ;  /* 0x0000003f00047c82 */ /* 0x000fe20008000000 */
[----:B------:R-:W-:Y:S01]  /*2ad80*/  UMOV UR5, URZ ;  /* 0x0000003f00057c82 */ /* 0x000fe20008000000 */
[----:B------:R-:W-:Y:S01]  /*2ad90*/  ULDC UR6, c[0x0][0xc3c] ;  /* 0x00030f0000067ab9 */ /* 0x000fe20000000800 */
[----:B------:R-:W-:Y:S02]  /*2ada0*/  IMAD.MOV.U32 R16, RZ, RZ, R0 ;  /* 0x000000ffff107224 */ /* 0x000fe400078e0000 */
[----:B------:R-:W-:Y:S02]  /*2adb0*/  IMAD.U32 R17, RZ, RZ, UR4 ;  /* 0x00000004ff117e24 */ /* 0x000fe4000f8e00ff */
[----:B------:R-:W-:Y:S02]  /*2adc0*/  IMAD.U32 R18, RZ, RZ, UR5 ;  /* 0x00000005ff127e24 */ /* 0x000fe4000f8e00ff */
[----:B------:R-:W-:-:S07]  /*2add0*/  IMAD.U32 R19, RZ, RZ, UR6 ;  /* 0x00000006ff137e24 */ /* 0x000fce000f8e00ff */
.L_x_1949:
[----:B------:R-:W3:Y:S01]  /*2ade0*/  S2R R0, SR_TID.X ;  /* 0x0000000000007919 */ /* 0x000ee20000002100 */
[----:B------:R-:W-:Y:S05]  /*2adf0*/  WARPSYNC.ALL ;  /* 0x0000000000007948 */ /* 0x000fea0003800000 */
[----:B------:R-:W-:Y:S01]  /*2ae00*/  BAR.SYNC.DEFER_BLOCKING 0x4, 0x180 ;  /* 0x0106000000007b1d */ /* 0x000fe20000010000 */
[----:B---3--:R-:W-:-:S04]  /*2ae10*/  LOP3.LUT R0, R0, 0x1f, RZ, 0xc0, !PT ;  /* 0x0000001f00007812 */ /* 0x008fc800078ec0ff */
[----:B------:R-:W-:-:S13]  /*2ae20*/  ISETP.NE.AND P0, PT, R0, RZ, PT ;  /* 0x000000ff0000720c */ /* 0x000fda0003f05270 */
[----:B------:R-:W3:Y:S01]  /*2ae30*/  @!P0 S2R R37, SR_CgaCtaId ;  /* 0x0000000000258919 */ /* 0x000ee20000008800 */
[----:B------:R-:W-:-:S04]  /*2ae40*/  @!P0 MOV R0, 0x400 ;  /* 0x0000040000008802 */ /* 0x000fc80000000f00 */
[----:B---3--:R-:W-:-:S05]  /*2ae50*/  @!P0 LEA R22, R37, R0, 0x18 ;  /* 0x0000000025168211 */ /* 0x008fca00078ec0ff */
[----:B------:R3:W-:Y:S01]  /*2ae60*/  @!P0 STS.128 [R22+0x2a8d0], R16 ;  /* 0x02a8d01016008388 */ /* 0x0007e20000000c00 */
[----:B------:R-:W-:Y:S06]  /*2ae70*/  BAR.ARV 0x5, 0x180 ;  /* 0x0146000000007b1d */ /* 0x000fec0000002000 */
.L_x_1938:
[----:B------:R-:W-:Y:S02]  /*2ae80*/  ULDC UR4, c[0x0][0xc3c] ;  /* 0x00030f0000047ab9 */ /* 0x000fe40000000800 */
[----:B---3--:R-:W-:-:S13]  /*2ae90*/  ISETP.GE.AND P0, PT, R19, UR4, PT ;  /* 0x0000000413007c0c */ /* 0x008fda000bf06270 */
[----:B------:R-:W-:Y:S05]  /*2aea0*/  @!P0 BRA `(.L_x_1950) ;  /* 0xffffff9400188947 */ /* 0x000fea000383ffff */
[----:B------:R-:W-:Y:S05]  /*2aeb0*/  BSYNC B7 ;  /* 0x0000000000077941 */ /* 0x000fea0003800000 */
.L_x_1816:
[----:B--2---:R-:W2:Y:S01]  /*2aec0*/  LDL.LU R0, [R1+0x28] ;  /* 0x0000280001007983 */ /* 0x004ea20000300800 */
[----:B------:R-:W-:Y:S01]  /*2aed0*/  BSSY B0, `(.L_x_1951) ;  /* 0x000000b000007945 */ /* 0x000fe20003800000 */
[----:B------:R-:W3:Y:S01]  /*2aee0*/  S2R R5, SR_CgaCtaId ;  /* 0x0000000000057919 */ /* 0x000ee20000008800 */
[----:B--2---:R-:W-:-:S05]  /*2aef0*/  VIADD R0, R0, 0x1 ;  /* 0x0000000100007836 */ /* 0x004fca0000000000 */
[----:B0-----:R-:W-:-:S04]  /*2af00*/  LEA.HI R2, R0, R0, RZ, 0x1 ;  /* 0x0000000000027211 */ /* 0x001fc800078f08ff */
[----:B------:R-:W-:Y:S02]  /*2af10*/  LOP3.LUT R3, R2, 0xfffffffe, RZ, 0xc0, !PT ;  /* 0xfffffffe02037812 */ /* 0x000fe400078ec0ff */
[----:B------:R-:W-:-:S03]  /*2af20*/  MOV R2, 0x400 ;  /* 0x0000040000027802 */ /* 0x000fc60000000f00 */
[----:B------:R-:W-:Y:S01]  /*2af30*/  IMAD.IADD R0, R0, 0x1, -R3 ;  /* 0x0000000100007824 */ /* 0x000fe200078e0a03 */
[----:B---3--:R-:W-:-:S04]  /*2af40*/  LEA R5, R5, R2, 0x18 ;  /* 0x0000000205057211 */ /* 0x008fc800078ec0ff */
[----:B------:R-:W-:-:S04]  /*2af50*/  SHF.L.U32 R0, R0, 0x1f, RZ ;  /* 0x0000001f00007819 */ /* 0x000fc800000006ff */
[----:B------:R-:W0:Y:S02]  /*2af60*/  SYNCS.PHASECHK.TRANS64.TRYWAIT P0, [R5+URZ+0x2a820], R0 ;  /* 0x02a82000050075a7 */ /* 0x000e24000800017f */
[----:B0-----:R-:W-:Y:S05]  /*2af70*/  @!P0 BRA `(.L_x_1952) ;  /* 0x0000005400a08947 */ /* 0x001fea0003800000 */
.L_x_2158:
[----:B------:R-:W-:Y:S05]  /*2af80*/  BSYNC B0 ;  /* 0x0000000000007941 */ /* 0x000fea0003800000 */
.L_x_1951:
[----:B------:R-:W-:-:S03]  /*2af90*/  UMOV UR4, 0xffffffff ;  /* 0xffffffff00047882 */ /* 0x000fc60000000000 */
[----:B------:R-:W-:Y:S05]  /*2afa0*/  BRA.DIV UR4, `(.L_x_1953) ;  /* 0x0000005604a87947 */ /* 0x000fea000b800000 */
[----:B0-----:R-:W0:Y:S02]  /*2afb0*/  S2R R0, SR_TID.X ;  /* 0x0000000000007919 */ /* 0x001e240000002100 */
[----:B0-----:R-:W-:-:S04]  /*2afc0*/  SHF.R.U32.HI R0, RZ, 0x5, R0 ;  /* 0x00000005ff007819 */ /* 0x001fc80000011600 */
[----:B------:R-:W-:-:S05]  /*2afd0*/  LOP3.LUT R0, R0, 0x3, RZ, 0xc0, !PT ;  /* 0x0000000300007812 */ /* 0x000fca00078ec0ff */
[----:B------:R0:W2:Y:S02]  /*2afe0*/  SHFL.IDX PT, R14, R0, RZ, 0x1f ;  /* 0x00001fff000e7589 */ /* 0x0000a400000e0000 */
.L_x_2161:
[----:B--2---:R-:W-:-:S13]  /*2aff0*/  ISETP.NE.AND P0, PT, R14, RZ, PT ;  /* 0x000000ff0e00720c */ /* 0x004fda0003f05270 */
[----:B------:R-:W-:Y:S05]  /*2b000*/  @P0 BRA `(.L_x_1581) ;  /* 0x0000000000a80947 */ /* 0x000fea0003800000 */
[----:B------:R-:W-:-:S03]  /*2b010*/  UMOV UR4, 0xffffffff ;  /* 0xffffffff00047882 */ /* 0x000fc60000000000 */
[----:B------:R-:W-:Y:S05]  /*2b020*/  BRA.DIV UR4, `(.L_x_1954) ;  /* 0x0000005604bc7947 */ /* 0x000fea000b800000 */
[----:B------:R-:W-:-:S13]  /*2b030*/  ELECT P6, URZ, PT ;  /* 0x00000000003f782f */ /* 0x000fda00038c0000 */
.L_x_2164:
[----:B------:R-:W-:Y:S05]  /*2b040*/  @!P6 BRA `(.L_x_1581) ;  /* 0x000000000098e947 */ /* 0x000fea0003800000 */
[----:B------:R-:W-:-:S06]  /*2b050*/  ULOP3.LUT UR4, UR36, 0x2, URZ, 0xfc, !UPT ;  /* 0x0000000224047892 */ /* 0x000fcc000f8efc3f */
[----:B0-----:R-:W-:-:S05]  /*2b060*/  IMAD.U32 R0, RZ, RZ, UR4 ;  /* 0x00000004ff007e24 */ /* 0x001fca000f8e00ff */
[----:B------:R-:W-:-:S13]  /*2b070*/  ISETP.NE.AND P0, PT, R0, 0x3, PT ;  /* 0x000000030000780c */ /* 0x000fda0003f05270 */
[----:B------:R-:W-:Y:S05]  /*2b080*/  @!P0 BRA `(.L_x_1955) ;  /* 0x0000000000048947 */ /* 0x000fea0003800000 */
[----:B------:R-:W-:Y:S01]  /*2b090*/  BPT.TRAP 0x1 ;  /* 0x000000040000795c */ /* 0x000fe20000300000 */
.L_x_1955:
[----:B------:R-:W-:Y:S01]  /*2b0a0*/  IMAD R3, R23, 0x8, R5 ;  /* 0x0000000817037824 */ /* 0x000fe200078e0205 */
[----:B------:R-:W-:Y:S01]  /*2b0b0*/  SHF.L.U32 R2, R25, 0x1f, RZ ;  /* 0x0000001f19027819 */ /* 0x000fe200000006ff */
[----:B------:R-:W-:-:S03]  /*2b0c0*/  VIADD R23, R23, 0x1 ;  /* 0x0000000117177836 */ /* 0x000fc60000000000 */
[----:B------:R-:W0:Y:S02]  /*2b0d0*/  SYNCS.PHASECHK.TRANS64.TRYWAIT P1, [R3+URZ+0x2a840], R2 ;  /* 0x02a84002030075a7 */ /* 0x000e24000802017f */
[----:B------:R-:W-:-:S04]  /*2b0e0*/  ISETP.NE.AND P2, PT, R23, 0x2, PT ;  /* 0x000000021700780c */ /* 0x000fc80003f45270 */
[----:B------:R-:W-:Y:S01]  /*2b0f0*/  SEL R0, RZ, 0x1, P2 ;  /* 0x00000001ff007807 */ /* 0x000fe20001000000 */
[----:B0-----:R-:W-:Y:S08]  /*2b100*/  @!P1 BRA `(.L_x_1956) ;  /* 0x0000005400a49947 */ /* 0x001ff00003800000 */
.L_x_2165:
[----:B------:R-:W-:Y:S02]  /*2b110*/  SEL R23, R23, RZ, P2 ;  /* 0x000000ff17177207 */ /* 0x000fe40001000000 */
[----:B------:R-:W-:Y:S01]  /*2b120*/  LOP3.LUT R0, R25, R0, RZ, 0x3c, !PT ;  /* 0x0000000019007212 */ /* 0x000fe200078e3cff */
[----:B------:R-:W-:Y:S06]  /*2b130*/  @!P0 BRA `(.L_x_1957) ;  /* 0x0000000000048947 */ /* 0x000fec0003800000 */
[----:B------:R-:W-:Y:S01]  /*2b140*/  BPT.TRAP 0x1 ;  /* 0x000000040000795c */ /* 0x000fe20000300000 */
.L_x_1957:
[----:B------:R-:W-:Y:S01]  /*2b150*/  IMAD R23, R23, 0x8, R5 ;  /* 0x0000000817177824 */ /* 0x000fe200078e0205 */
[----:B------:R-:W-:-:S04]  /*2b160*/  SHF.L.U32 R0, R0, 0x1f, RZ ;  /* 0x0000001f00007819 */ /* 0x000fc800000006ff */
[----:B------:R-:W2:Y:S02]  /*2b170*/  SYNCS.PHASECHK.TRANS64.TRYWAIT P1, [R23+URZ+0x2a840], R0 ;  /* 0x02a84000170075a7 */ /* 0x000ea4000802017f */
[----:B--2---:R-:W-:Y:S05]  /*2b180*/  @!P1 BRA `(.L_x_1958) ;  /* 0x0000005400989947 */ /* 0x004fea0003800000 */
.L_x_2166:
[----:B------:R-:W-:Y:S05]  /*2b190*/  @!P0 BRA `(.L_x_1959) ;  /* 0x0000000000048947 */ /* 0x000fea0003800000 */
[----:B------:R-:W-:Y:S01]  /*2b1a0*/  BPT.TRAP 0x1 ;  /* 0x000000040000795c */ /* 0x000fe20000300000 */
.L_x_1959:
[----:B------:R-:W3:Y:S02]  /*2b1b0*/  SYNCS.PHASECHK.TRANS64.TRYWAIT P1, [R3+URZ+0x2a860], R2 ;  /* 0x02a86002030075a7 */ /* 0x000ee4000802017f */
[----:B---3--:R-:W-:Y:S05]  /*2b1c0*/  @!P1 BRA `(.L_x_1960) ;  /* 0x00000054009c9947 */ /* 0x008fea0003800000 */
.L_x_2167:
[----:B------:R-:W-:Y:S05]  /*2b1d0*/  @!P0 BRA `(.L_x_1961) ;  /* 0x0000000000048947 */ /* 0x000fea0003800000 */
[----:B------:R-:W-:Y:S01]  /*2b1e0*/  BPT.TRAP 0x1 ;  /* 0x000000040000795c */ /* 0x000fe20000300000 */
.L_x_1961:
[----:B------:R-:W5:Y:S02]  /*2b1f0*/  SYNCS.PHASECHK.TRANS64.TRYWAIT P1, [R23+URZ+0x2a860], R0 ;  /* 0x02a86000170075a7 */ /* 0x000f64000802017f */
[----:B-----5:R-:W-:Y:S05]  /*2b200*/  @!P1 BRA `(.L_x_1962) ;  /* 0x0000005400a09947 */ /* 0x020fea0003800000 */
.L_x_2168:
[----:B------:R-:W-:Y:S05]  /*2b210*/  @!P0 BRA `(.L_x_1963) ;  /* 0x0000000000048947 */ /* 0x000fea0003800000 */
[----:B------:R-:W-:Y:S01]  /*2b220*/  BPT.TRAP 0x1 ;  /* 0x000000040000795c */ /* 0x000fe20000300000 */
.L_x_1963:
[----:B------:R-:W5:Y:S02]  /*2b230*/  SYNCS.PHASECHK.TRANS64.TRYWAIT P1, [R3+URZ+0x2a880], R2 ;  /* 0x02a88002030075a7 */ /* 0x000f64000802017f */
[----:B-----5:R-:W-:Y:S05]  /*2b240*/  @!P1 BRA `(.L_x_1964) ;  /* 0x0000005400a49947 */ /* 0x020fea0003800000 */
.L_x_2169:
[----:B------:R-:W-:Y:S05]  /*2b250*/  @!P0 BRA `(.L_x_1965) ;  /* 0x0000000000048947 */ /* 0x000fea0003800000 */
[----:B------:R-:W-:Y:S01]  /*2b260*/  BPT.TRAP 0x1 ;  /* 0x000000040000795c */ /* 0x000fe20000300000 */
.L_x_1965:
[----:B------:R0:W0:Y:S02]  /*2b270*/  SYNCS.PHASECHK.TRANS64.TRYWAIT P0, [R23+URZ+0x2a880], R0 ;  /* 0x02a88000170075a7 */ /* 0x000024000800017f */
[----:B0-----:R-:W-:Y:S05]  /*2b280*/  @!P0 NANOSLEEP.SYNCS 0x989680 ;  /* 0x009896800000895d */ /* 0x001fea0003900000 */
[----:B------:R-:W0:Y:S02]  /*2b290*/  @!P0 SYNCS.PHASECHK.TRANS64 P0, [R23+URZ+0x2a880], R0 ;  /* 0x02a88000170085a7 */ /* 0x000e24000800007f */
[----:B0-----:R-:W-:Y:S05]  /*2b2a0*/  @!P0 BRA `(.L_x_1965) ;  /* 0xfffffffc00f08947 */ /* 0x001fea000383ffff */
.L_x_1581:
[----:B------:R-:W-:Y:S05]  /*2b2b0*/  BSYNC B8 ;  /* 0x0000000000087941 */ /* 0x000fea0003800000 */
.L_x_1578:
[----:B------:R-:W-:Y:S05]  /*2b2c0*/  EXIT ;  /* 0x000000000000794d */ /* 0x000fea0003800000 */
.L_x_1605:
[----:B-1----:R1:W2:Y:S02]  /*2b2d0*/  SYNCS.PHASECHK.TRANS64.TRYWAIT P4, [R82+URZ+0x2a890], R93 ;  /* 0x02a8905d520075a7 */ /* 0x0022a4000808017f */
[----:B--2---:R-:W-:Y:S05]  /*2b2e0*/  @!P4 NANOSLEEP.SYNCS 0x989680 ;  /* 0x009896800000c95d */ /* 0x004fea0003900000 */
[----:B------:R-:W2:Y:S02]  /*2b2f0*/  @!P4 SYNCS.PHASECHK.TRANS64 P4, [R82+URZ+0x2a890], R93 ;  /* 0x02a8905d5200c5a7 */ /* 0x000ea4000808007f */
[----:B--2---:R-:W-:Y:S05]  /*2b300*/  @!P4 BRA `(.L_x_1605) ;  /* 0xfffffffc00f0c947 */ /* 0x004fea000383ffff */
[----:B------:R-:W-:Y:S05]  /*2b310*/  BRA `(.L_x_1966) ;  /* 0xfffffd7c00347947 */ /* 0x000fea000383ffff */
.L_x_1606:
[----:B------:R-:W-:Y:S01]  /*2b320*/  BSSY B1, `(.L_x_1967) ;  /* 0x0000008000017945 */ /* 0x000fe20003800000 */
[----:B0-----:R-:W-:Y:S01]  /*2b330*/  IMAD.MOV.U32 R13, RZ, RZ, R97 ;  /* 0x000000ffff0d7224 */ /* 0x001fe200078e0061 */
[----:B------:R-:W-:Y:S01]  /*2b340*/  MOV R15, 0xffffffff ;  /* 0xffffffff000f7802 */ /* 0x000fe20000000f00 */
[----:B------:R-:W-:Y:S02]  /*2b350*/  IMAD.MOV.U32 R12, RZ, RZ, RZ ;  /* 0x000000ffff0c7224 */ /* 0x000fe400078e00ff */
[----:B------:R-:W-:-:S07]  /*2b360*/  IMAD.MOV.U32 R11, RZ, RZ, 0x1e1f ;  /* 0x00001e1fff0b7424 */ /* 0x000fce00078e00ff */
[----:B-1----:R-:W-:Y:S05]  /*2b370*/  WARPSYNC.COLLECTIVE R15, `(.L_x_1968) ;  /* 0x000000000f087348 */ /* 0x002fea0003c00000 */
[----:B------:R0:W2:Y:S02]  /*2b380*/  SHFL.IDX P6, R14, R13, R12, R11 ;  /* 0x0000000c0d0e7389 */ /* 0x0000a400000c000b */
[----:B012---:R-:W-:Y:S01]  /*2b390*/  ENDCOLLECTIVE ;  /* 0x000000000000791b */ /* 0x007fe20003800000 */
.L_x_1968:
[----:B------:R-:W-:Y:S05]  /*2b3a0*/  BSYNC B1 ;  /* 0x0000000000017941 */ /* 0x000fea0003800000 */
.L_x_1967:
        /* <DEDUP_REMOVED lines=8> */
.L_x_1969:
[----:B------:R-:W-:Y:S05]  /*2b430*/  BRA `(.L_x_1970) ;  /* 0xfffffd7c00007947 */ /* 0x000fea000383ffff */
.L_x_1634:
[----:B-1----:R1:W2:Y:S02]  /*2b440*/  SYNCS.PHASECHK.TRANS64.TRYWAIT P4, [R82+URZ+0x2a890], R93 ;  /* 0x02a8905d520075a7 */ /* 0x0022a4000808017f */
[----:B--2---:R-:W-:Y:S05]  /*2b450*/  @!P4 NANOSLEEP.SYNCS 0x989680 ;  /* 0x009896800000c95d */ /* 0x004fea0003900000 */
[----:B------:R-:W2:Y:S02]  /*2b460*/  @!P4 SYNCS.PHASECHK.TRANS64 P4, [R82+URZ+0x2a890], R93 ;  /* 0x02a8905d5200c5a7 */ /* 0x000ea4000808007f */
[----:B--2---:R-:W-:Y:S05]  /*2b470*/  @!P4 BRA `(.L_x_1634) ;  /* 0xfffffffc00f0c947 */ /* 0x004fea000383ffff */
[----:B------:R-:W-:Y:S05]  /*2b480*/  BRA `(.L_x_1971) ;  /* 0xfffffda800d47947 */ /* 0x000fea000383ffff */
.L_x_1635:
[----:B------:R-:W-:Y:S01]  /*2b490*/  BSSY B1, `(.L_x_1972) ;  /* 0x0000008000017945 */ /* 0x000fe20003800000 */
[----:B0-----:R-:W-:Y:S02]  /*2b4a0*/  IMAD.MOV.U32 R13, RZ, RZ, R97 ;  /* 0x000000ffff0d7224 */ /* 0x001fe400078e0061 */
[----:B------:R-:W-:Y:S02]  /*2b4b0*/  IMAD.MOV.U32 R12, RZ, RZ, RZ ;  /* 0x000000ffff0c7224 */ /* 0x000fe400078e00ff */
[----:B------:R-:W-:Y:S02]  /*2b4c0*/  IMAD.MOV.U32 R11, RZ, RZ, 0x1e1f ;  /* 0x00001e1fff0b7424 */ /* 0x000fe400078e00ff */
[----:B------:R-:W-:-:S07]  /*2b4d0*/  IMAD.MOV.U32 R15, RZ, RZ, -0x1 ;  /* 0xffffffffff0f7424 */ /* 0x000fce00078e00ff */
[----:B-1----:R-:W-:Y:S05]  /*2b4e0*/  WARPSYNC.COLLECTIVE R15, `(.L_x_1973) ;  /* 0x000000000f087348 */ /* 0x002fea0003c00000 */
[----:B------:R0:W2:Y:S02]  /*2b4f0*/  SHFL.IDX P6, R14, R13, R12, R11 ;  /* 0x0000000c0d0e7389 */ /* 0x0000a400000c000b */
[----:B012---:R-:W-:Y:S01]  /*2b500*/  ENDCOLLECTIVE ;  /* 0x000000000000791b */ /* 0x007fe20003800000 */
.L_x_1973:
[----:B------:R-:W-:Y:S05]  /*2b510*/  BSYNC B1 ;  /* 0x0000000000017941 */ /* 0x000fea0003800000 */
.L_x_1972:
        /* <DEDUP_REMOVED lines=8> */
.L_x_1974:
[----:B------:R-:W-:Y:S01]  /*2b5a0*/  IMAD.MOV.U32 R99, RZ, RZ, R14 ;  /* 0x000000ffff637224 */ /* 0x000fe200078e000e */
[----:B------:R-:W-:Y:S06]  /*2b5b0*/  BRA `(.L_x_1975) ;  /* 0xfffffda8009c7947 */ /* 0x000fec000383ffff */
.L_x_1648:
[----:B0-----:R0:W1:Y:S02]  /*2b5c0*/  SYNCS.PHASECHK.TRANS64.TRYWAIT P3, [R82+URZ+0x2a890], R93 ;  /* 0x02a8905d520075a7 */ /* 0x001064000806017f */
[----:B-1----:R-:W-:Y:S05]  /*2b5d0*/  @!P3 NANOSLEEP.SYNCS 0x989680 ;  /* 0x009896800000b95d */ /* 0x002fea0003900000 */
[----:B------:R-:W1:Y:S02]  /*2b5e0*/  @!P3 SYNCS.PHASECHK.TRANS64 P3, [R82+URZ+0x2a890], R93 ;  /* 0x02a8905d5200b5a7 */ /* 0x000e64000806007f */
[----:B-1----:R-:W-:Y:S05]  /*2b5f0*/  @!P3 BRA `(.L_x_1648) ;  /* 0xfffffffc00f0b947 */ /* 0x002fea000383ffff */
[----:B------:R-:W-:Y:S05]  /*2b600*/  BRA `(.L_x_1976) ;  /* 0xfffffdd800487947 */ /* 0x000fea000383ffff */
.L_x_1649:
[----:B------:R-:W-:Y:S01]  /*2b610*/  BSSY B1, `(.L_x_1977) ;  /* 0x0000007000017945 */ /* 0x000fe20003800000 */
[----:B------:R-:W-:Y:S01]  /*2b620*/  IMAD.MOV.U32 R12, RZ, RZ, RZ ;  /* 0x000000ffff0c7224 */ /* 0x000fe200078e00ff */
[----:B------:R-:W-:Y:S01]  /*2b630*/  MOV R15, 0xffffffff ;  /* 0xffffffff000f7802 */ /* 0x000fe20000000f00 */
[----:B------:R-:W-:-:S07]  /*2b640*/  IMAD.MOV.U32 R11, RZ, RZ, 0x1e1f ;  /* 0x00001e1fff0b7424 */ /* 0x000fce00078e00ff */
[----:B0-----:R-:W-:Y:S05]  /*2b650*/  WARPSYNC.COLLECTIVE R15, `(.L_x_1978) ;  /* 0x000000000f087348 */ /* 0x001fea0003c00000 */
[----:B------:R1:W2:Y:S02]  /*2b660*/  SHFL.IDX P6, R14, R13, R12, R11 ;  /* 0x0000000c0d0e7389 */ /* 0x0002a400000c000b */
[----:B012---:R-:W-:Y:S01]  /*2b670*/  ENDCOLLECTIVE ;  /* 0x000000000000791b */ /* 0x007fe20003800000 */
.L_x_1978:
[----:B------:R-:W-:Y:S05]  /*2b680*/  BSYNC B1 ;  /* 0x0000000000017941 */ /* 0x000fea0003800000 */
.L_x_1977:
        /* <DEDUP_REMOVED lines=8> */
.L_x_1979:
[----:B------:R-:W-:Y:S05]  /*2b710*/  BRA `(.L_x_1980) ;  /* 0xfffffdd8006c7947 */ /* 0x000fea000383ffff */
.L_x_1653:
[----:B0-----:R0:W2:Y:S02]  /*2b720*/  SYNCS.PHASECHK.TRANS64.TRYWAIT P2, [R82+URZ+0x2a8b0], R93 ;  /* 0x02a8b05d520075a7 */ /* 0x0010a4000804017f */
[----:B--2---:R-:W-:Y:S05]  /*2b730*/  @!P2 NANOSLEEP.SYNCS 0x989680 ;  /* 0x009896800000a95d */ /* 0x004fea0003900000 */
[----:B------:R-:W2:Y:S02]  /*2b740*/  @!P2 SYNCS.PHASECHK.TRANS64 P2, [R82+URZ+0x2a8b0], R93 ;  /* 0x02a8b05d5200a5a7 */ /* 0x000ea4000804007f */
[----:B--2---:R-:W-:Y:S05]  /*2b750*/  @!P2 BRA `(.L_x_1653) ;  /* 0xfffffffc00f0a947 */ /* 0x004fea000383ffff */
[----:B------:R-:W-:Y:S05]  /*2b760*/  BRA `(.L_x_1981) ;  /* 0xfffffddc00347947 */ /* 0x000fea000383ffff */
.L_x_1667:
[----:B------:R-:W0:Y:S01]  /*2b770*/  S2R R2, SR_TID.X ;  /* 0x0000000000027919 */ /* 0x000e220000002100 */
[----:B------:R-:W-:Y:S01]  /*2b780*/  BSSY B0, `(.L_x_1982) ;  /* 0x000000c000007945 */ /* 0x000fe20003800000 */
[----:B------:R-:W-:Y:S02]  /*2b790*/  IMAD.MOV.U32 R12, RZ, RZ, RZ ;  /* 0x000000ffff0c7224 */ /* 0x000fe400078e00ff */
[----:B------:R-:W-:Y:S02]  /*2b7a0*/  IMAD.MOV.U32 R11, RZ, RZ, 0x1f ;  /* 0x0000001fff0b7424 */ /* 0x000fe400078e00ff */
[----:B------:R-:W-:Y:S02]  /*2b7b0*/  IMAD.MOV.U32 R15, RZ, RZ, -0x1 ;  /* 0xffffffffff0f7424 */ /* 0x000fe400078e00ff */
[----:B0-----:R-:W-:-:S05]  /*2b7c0*/  VIADD R20, R2, 0xffffff80 ;  /* 0xffffff8002147836 */ /* 0x001fca0000000000 */
[----:B------:R-:W-:-:S04]  /*2b7d0*/  SHF.R.S32.HI R2, RZ, 0x1f, R20 ;  /* 0x0000001fff027819 */ /* 0x000fc80000011414 */
[----:B------:R-:W-:-:S04]  /*2b7e0*/  LEA.HI R2, R2, R20, RZ, 0x7 ;  /* 0x0000001402027211 */ /* 0x000fc800078f38ff */
[----:B------:R-:W-:-:S05]  /*2b7f0*/  SHF.R.S32.HI R2, RZ, 0x7, R2 ;  /* 0x00000007ff027819 */ /* 0x000fca0000011402 */
[----:B------:R-:W-:-:S07]  /*2b800*/  IMAD.MOV.U32 R13, RZ, RZ, R2 ;  /* 0x000000ffff0d7224 */ /* 0x000fce00078e0002 */
[----:B-----5:R-:W-:Y:S05]  /*2b810*/  WARPSYNC.COLLECTIVE R15, `(.L_x_1983) ;  /* 0x000000000f087348 */ /* 0x020fea0003c00000 */
[----:B------:R0:W1:Y:S02]  /*2b820*/  SHFL.IDX P6, R14, R13, R12, R11 ;  /* 0x0000000c0d0e7389 */ /* 0x00006400000c000b */
[----:B01---5:R-:W-:Y:S01]  /*2b830*/  ENDCOLLECTIVE ;  /* 0x000000000000791b */ /* 0x023fe20003800000 */
.L_x_1983:
[----:B------:R-:W-:Y:S05]  /*2b840*/  BSYNC B0 ;  /* 0x0000000000007941 */ /* 0x000fea0003800000 */
.L_x_1982:
[----:B------:R-:W-:Y:S01]  /*2b850*/  IMAD.MOV.U32 R218, RZ, RZ, R14 ;  /* 0x000000ffffda7224 */ /* 0x000fe200078e000e */
[----:B------:R-:W-:Y:S06]  /*2b860*/  BRA `(.L_x_1984) ;  /* 0xfffffde800547947 */ /* 0x000fec000383ffff */
.L_x_1677:
[----:B------:R-:W-:Y:S01]  /*2b870*/  BSSY B1, `(.L_x_1985) ;  /* 0x0000007000017945 */ /* 0x000fe20003800000 */
[----:B------:R-:W-:Y:S02]  /*2b880*/  IMAD.MOV.U32 R12, RZ, RZ, RZ ;  /* 0x000000ffff0c7224 */ /* 0x000fe400078e00ff */
[----:B------:R-:W-:Y:S02]  /*2b890*/  IMAD.MOV.U32 R11, RZ, RZ, 0x1e1f ;  /* 0x00001e1fff0b7424 */ /* 0x000fe400078e00ff */
[----:B------:R-:W-:-:S07]  /*2b8a0*/  IMAD.MOV.U32 R15, RZ, RZ, -0x1 ;  /* 0xffffffffff0f7424 */ /* 0x000fce00078e00ff */
[----:B------:R-:W-:Y:S05]  /*2b8b0*/  WARPSYNC.COLLECTIVE R15, `(.L_x_1986) ;  /* 0x000000000f087348 */ /* 0x000fea0003c00000 */
[----:B------:R0:W1:Y:S02]  /*2b8c0*/  SHFL.IDX P6, R14, R13, R12, R11 ;  /* 0x0000000c0d0e7389 */ /* 0x00006400000c000b */
[----:B01----:R-:W-:Y:S01]  /*2b8d0*/  ENDCOLLECTIVE ;  /* 0x000000000000791b */ /* 0x003fe20003800000 */
.L_x_1986:
[----:B------:R-:W-:Y:S05]  /*2b8e0*/  BSYNC B1 ;  /* 0x0000000000017941 */ /* 0x000fea0003800000 */
.L_x_1985:
        /* <DEDUP_REMOVED lines=8> */
.L_x_1987:
[----:B------:R-:W-:Y:S02]  /*2b970*/  IMAD.MOV.U32 R13, RZ, RZ, R4 ;  /* 0x000000ffff0d7224 */ /* 0x000fe400078e0004 */
[----:B------:R-:W-:-:S07]  /*2b980*/  IMAD.MOV.U32 R3, RZ, RZ, R14 ;  /* 0x000000ffff037224 */ /* 0x000fce00078e000e */
[----:B------:R-:W-:Y:S05]  /*2b990*/  WARPSYNC.COLLECTIVE R15, `(.L_x_1988) ;  /* 0x000000000f087348 */ /* 0x000fea0003c00000 */
[----:B------:R0:W1:Y:S02]  /*2b9a0*/  SHFL.IDX P6, R14, R13, R12, R11 ;  /* 0x0000000c0d0e7389 */ /* 0x00006400000c000b */
[----:B01----:R-:W-:Y:S01]  /*2b9b0*/  ENDCOLLECTIVE ;  /* 0x000000000000791b */ /* 0x003fe20003800000 */
.L_x_1988:
[----:B------:R-:W-:Y:S02]  /*2b9c0*/  IMAD.MOV.U32 R13, RZ, RZ, R5 ;  /* 0x000000ffff0d7224 */ /* 0x000fe400078e0005 */
[----:B------:R-:W-:-:S07]  /*2b9d0*/  IMAD.MOV.U32 R4, RZ, RZ, R14 ;  /* 0x000000ffff047224 */ /* 0x000fce00078e000e */
[----:B------:R-:W-:Y:S05]  /*2b9e0*/  WARPSYNC.COLLECTIVE R15, `(.L_x_1989) ;  /* 0x000000000f087348 */ /* 0x000fea0003c00000 */
[----:B------:R0:W1:Y:S02]  /*2b9f0*/  SHFL.IDX P6, R14, R13, R12, R11 ;  /* 0x0000000c0d0e7389 */ /* 0x00006400000c000b */
[----:B01----:R-:W-:Y:S01]  /*2ba00*/  ENDCOLLECTIVE ;  /* 0x000000000000791b */ /* 0x003fe20003800000 */
.L_x_1989:
[----:B------:R-:W-:Y:S05]  /*2ba10*/  BRA `(.L_x_1990) ;  /* 0xfffffdf000487947 */ /* 0x000fea000383ffff */
.L_x_1681:
[----:B0-----:R0:W1:Y:S02]  /*2ba20*/  SYNCS.PHASECHK.TRANS64.TRYWAIT P0, [R16+URZ+0x2a800], R3 ;  /* 0x02a80003100075a7 */ /* 0x001064000800017f */
[----:B-1----:R-:W-:Y:S05]  /*2ba30*/  @!P0 NANOSLEEP.SYNCS 0x989680 ;  /* 0x009896800000895d */ /* 0x002fea0003900000 */
[----:B------:R-:W1:Y:S02]  /*2ba40*/  @!P0 SYNCS.PHASECHK.TRANS64 P0, [R16+URZ+0x2a800], R3 ;  /* 0x02a80003100085a7 */ /* 0x000e64000800007f */
[----:B-1----:R-:W-:Y:S05]  /*2ba50*/  @!P0 BRA `(.L_x_1681) ;  /* 0xfffffffc00f08947 */ /* 0x002fea000383ffff */
[----:B------:R-:W-:Y:S05]  /*2ba60*/  BRA `(.L_x_1991) ;  /* 0xfffffdf400947947 */ /* 0x000fea000383ffff */
.L_x_1693:
[----:B------:R-:W-:Y:S01]  /*2ba70*/  BSSY B1, `(.L_x_1992) ;  /* 0x0000007000017945 */ /* 0x000fe20003800000 */
[----:B------:R-:W-:Y:S02]  /*2ba80*/  IMAD.MOV.U32 R12, RZ, RZ, RZ ;  /* 0x000000ffff0c7224 */ /* 0x000fe400078e00ff */
[----:B------:R-:W-:Y:S02]  /*2ba90*/  IMAD.MOV.U32 R11, RZ, RZ, 0x1e1f ;  /* 0x00001e1fff0b7424 */ /* 0x000fe400078e00ff */
[----:B------:R-:W-:-:S07]  /*2baa0*/  IMAD.MOV.U32 R15, RZ, RZ, -0x1 ;  /* 0xffffffffff0f7424 */ /* 0x000fce00078e00ff */
[----:B------:R-:W-:Y:S05]  /*2bab0*/  WARPSYNC.COLLECTIVE R15, `(.L_x_1993) ;  /* 0x000000000f087348 */ /* 0x000fea0003c00000 */
[----:B------:R0:W1:Y:S02]  /*2bac0*/  SHFL.IDX P6, R14, R13, R12, R11 ;  /* 0x0000000c0d0e7389 */ /* 0x00006400000c000b */
[----:B01----:R-:W-:Y:S01]  /*2bad0*/  ENDCOLLECTIVE ;  /* 0x000000000000791b */ /* 0x003fe20003800000 */
.L_x_1993:
[----:B------:R-:W-:Y:S05]  /*2bae0*/  BSYNC B1 ;  /* 0x0000000000017941 */ /* 0x000fea0003800000 */
.L_x_1992:
        /* <DEDUP_REMOVED lines=8> */
.L_x_1994:
[----:B------:R-:W-:Y:S02]  /*2bb70*/  IMAD.MOV.U32 R13, RZ, RZ, R37 ;  /* 0x000000ffff0d7224 */ /* 0x000fe400078e0025 */
[----:B------:R-:W-:-:S07]  /*2bb80*/  IMAD.MOV.U32 R21, RZ, RZ, R14 ;  /* 0x000000ffff157224 */ /* 0x000fce00078e000e */
[----:B------:R-:W-:Y:S05]  /*2bb90*/  WARPSYNC.COLLECTIVE R15, `(.L_x_1995) ;  /* 0x000000000f087348 */ /* 0x000fea0003c00000 */
[----:B------:R0:W1:Y:S02]  /*2bba0*/  SHFL.IDX P6, R14, R13, R12, R11 ;  /* 0x0000000c0d0e7389 */ /* 0x00006400000c000b */
[----:B01----:R-:W-:Y:S01]  /*2bbb0*/  ENDCOLLECTIVE ;  /* 0x000000000000791b */ /* 0x003fe20003800000 */
.L_x_1995:
[----:B------:R-:W-:Y:S02]  /*2bbc0*/  IMAD.MOV.U32 R13, RZ, RZ, R39 ;  /* 0x000000ffff0d7224 */ /* 0x000fe400078e0027 */
[----:B------:R-:W-:-:S07]  /*2bbd0*/  IMAD.MOV.U32 R37, RZ, RZ, R14 ;  /* 0x000000ffff257224 */ /* 0x000fce00078e000e */
[----:B------:R-:W-:Y:S05]  /*2bbe0*/  WARPSYNC.COLLECTIVE R15, `(.L_x_1996) ;  /* 0x000000000f087348 */ /* 0x000fea0003c00000 */
[----:B------:R0:W1:Y:S02]  /*2bbf0*/  SHFL.IDX P6, R14, R13, R12, R11 ;  /* 0x0000000c0d0e7389 */ /* 0x00006400000c000b */
[----:B01----:R-:W-:Y:S01]  /*2bc00*/  ENDCOLLECTIVE ;  /* 0x000000000000791b */ /* 0x003fe20003800000 */
.L_x_1996:
[----:B------:R-:W-:Y:S01]  /*2bc10*/  MOV R39, R14 ;  /* 0x0000000e00277202 */ /* 0x000fe20000000f00 */
[----:B------:R-:W-:Y:S06]  /*2bc20*/  BRA `(.L_x_1997) ;  /* 0xfffffe2400647947 */ /* 0x000fec000383ffff */
.L_x_1697:
[----:B-1----:R1:W0:Y:S02]  /*2bc30*/  SYNCS.PHASECHK.TRANS64.TRYWAIT P0, [R16+URZ+0x2a800], R3 ;  /* 0x02a80003100075a7 */ /* 0x002224000800017f */
[----:B0-----:R-:W-:Y:S05]  /*2bc40*/  @!P0 NANOSLEEP.SYNCS 0x989680 ;  /* 0x009896800000895d */ /* 0x001fea0003900000 */
[----:B------:R-:W0:Y:S02]  /*2bc50*/  @!P0 SYNCS.PHASECHK.TRANS64 P0, [R16+URZ+0x2a800], R3 ;  /* 0x02a80003100085a7 */ /* 0x000e24000800007f */
[----:B0-----:R-:W-:Y:S05]  /*2bc60*/  @!P0 BRA `(.L_x_1697) ;  /* 0xfffffffc00f08947 */ /* 0x001fea000383ffff */
[----:B------:R-:W-:Y:S05]  /*2bc70*/  BRA `(.L_x_1998) ;  /* 0xfffffe28005c7947 */ /* 0x000fea000383ffff */
.L_x_1705:
[----:B-1----:R1:W2:Y:S02]  /*2bc80*/  SYNCS.PHASECHK.TRANS64.TRYWAIT P1, [R8+URZ+0x2a830], R3 ;  /* 0x02a83003080075a7 */ /* 0x0022a4000802017f */
[----:B--2---:R-:W-:Y:S05]  /*2bc90*/  @!P1 NANOSLEEP.SYNCS 0x989680 ;  /* 0x009896800000995d */ /* 0x004fea0003900000 */
[----:B------:R-:W2:Y:S02]  /*2bca0*/  @!P1 SYNCS.PHASECHK.TRANS64 P1, [R8+URZ+0x2a830], R3 ;  /* 0x02a83003080095a7 */ /* 0x000ea4000802007f */
[----:B--2---:R-:W-:Y:S05]  /*2bcb0*/  @!P1 BRA `(.L_x_1705) ;  /* 0xfffffffc00f09947 */ /* 0x004fea000383ffff */
[----:B------:R-:W-:Y:S05]  /*2bcc0*/  BRA `(.L_x_1704) ;  /* 0xfffffe5800a07947 */ /* 0x000fea000383ffff */
.L_x_1724:
[----:B-1----:R1:W2:Y:S02]  /*2bcd0*/  SYNCS.PHASECHK.TRANS64.TRYWAIT P4, [R7+URZ+0x2a830], R6 ;  /* 0x02a83006070075a7 */ /* 0x0022a4000808017f */
[----:B--2---:R-:W-:Y:S05]  /*2bce0*/  @!P4 NANOSLEEP.SYNCS 0x989680 ;  /* 0x009896800000c95d */ /* 0x004fea0003900000 */
[----:B------:R-:W2:Y:S02]  /*2bcf0*/  @!P4 SYNCS.PHASECHK.TRANS64 P4, [R7+URZ+0x2a830], R6 ;  /* 0x02a830060700c5a7 */ /* 0x000ea4000808007f */
[----:B--2---:R-:W-:Y:S05]  /*2bd00*/  @!P4 BRA `(.L_x_1724) ;  /* 0xfffffffc00f0c947 */ /* 0x004fea000383ffff */
[----:B------:R-:W-:Y:S05]  /*2bd10*/  BRA `(.L_x_1723) ;  /* 0xfffffe9400787947 */ /* 0x000fea000383ffff */
.L_x_1728:
[----:B-1----:R1:W2:Y:S02]  /*2bd20*/  SYNCS.PHASECHK.TRANS64.TRYWAIT P3, [R7+URZ+0x2a850], R6 ;  /* 0x02a85006070075a7 */ /* 0x0022a4000806017f */
[----:B--2---:R-:W-:Y:S05]  /*2bd30*/  @!P3 NANOSLEEP.SYNCS 0x989680 ;  /* 0x009896800000b95d */ /* 0x004fea0003900000 */
[----:B------:R-:W2:Y:S02]  /*2bd40*/  @!P3 SYNCS.PHASECHK.TRANS64 P3, [R7+URZ+0x2a850], R6 ;  /* 0x02a850060700b5a7 */ /* 0x000ea4000806007f */
[----:B--2---:R-:W-:Y:S05]  /*2bd50*/  @!P3 BRA `(.L_x_1728) ;  /* 0xfffffffc00f0b947 */ /* 0x004fea000383ffff */
[----:B------:R-:W-:Y:S05]  /*2bd60*/  BRA `(.L_x_1725) ;  /* 0xfffffe9800487947 */ /* 0x000fea000383ffff */
.L_x_1749:
[----:B-1----:R1:W2:Y:S02]  /*2bd70*/  SYNCS.PHASECHK.TRANS64.TRYWAIT P2, [R7+URZ+0x2a830], R8 ;  /* 0x02a83008070075a7 */ /* 0x0022a4000804017f */
[----:B--2---:R-:W-:Y:S05]  /*2bd80*/  @!P2 NANOSLEEP.SYNCS 0x989680 ;  /* 0x009896800000a95d */ /* 0x004fea0003900000 */
[----:B------:R-:W2:Y:S02]  /*2bd90*/  @!P2 SYNCS.PHASECHK.TRANS64 P2, [R7+URZ+0x2a830], R8 ;  /* 0x02a830080700a5a7 */ /* 0x000ea4000804007f */
[----:B--2---:R-:W-:Y:S05]  /*2bda0*/  @!P2 BRA `(.L_x_1749) ;  /* 0xfffffffc00f0a947 */ /* 0x004fea000383ffff */
[----:B------:R-:W-:Y:S05]  /*2bdb0*/  BRA `(.L_x_1748) ;  /* 0xfffffed0008c7947 */ /* 0x000fea000383ffff */
.L_x_1753:
[----:B-1----:R1:W2:Y:S02]  /*2bdc0*/  SYNCS.PHASECHK.TRANS64.TRYWAIT P1, [R7+URZ+0x2a850], R6 ;  /* 0x02a85006070075a7 */ /* 0x0022a4000802017f */
[----:B--2---:R-:W-:Y:S05]  /*2bdd0*/  @!P1 NANOSLEEP.SYNCS 0x989680 ;  /* 0x009896800000995d */ /* 0x004fea0003900000 */
[----:B------:R-:W2:Y:S02]  /*2bde0*/  @!P1 SYNCS.PHASECHK.TRANS64 P1, [R7+URZ+0x2a850], R6 ;  /* 0x02a85006070095a7 */ /* 0x000ea4000802007f */
[----:B--2---:R-:W-:Y:S05]  /*2bdf0*/  @!P1 BRA `(.L_x_1753) ;  /* 0xfffffffc00f09947 */ /* 0x004fea000383ffff */
[----:B------:R-:W-:Y:S05]  /*2be00*/  BRA `(.L_x_1750) ;  /* 0xfffffed400687947 */ /* 0x000fea000383ffff */
.L_x_1762:
[----:B-1----:R1:W2:Y:S02]  /*2be10*/  SYNCS.PHASECHK.TRANS64.TRYWAIT P2, [R7+URZ+0x2a830], R8 ;  /* 0x02a83008070075a7 */ /* 0x0022a4000804017f */
[----:B--2---:R-:W-:Y:S05]  /*2be20*/  @!P2 NANOSLEEP.SYNCS 0x989680 ;  /* 0x009896800000a95d */ /* 0x004fea0003900000 */
[----:B------:R-:W2:Y:S02]  /*2be30*/  @!P2 SYNCS.PHASECHK.TRANS64 P2, [R7+URZ+0x2a830], R8 ;  /* 0x02a830080700a5a7 */ /* 0x000ea4000804007f */
[----:B--2---:R-:W-:Y:S05]  /*2be40*/  @!P2 BRA `(.L_x_1762) ;  /* 0xfffffffc00f0a947 */ /* 0x004fea000383ffff */
[----:B------:R-:W-:Y:S05]  /*2be50*/  BRA `(.L_x_1761) ;  /* 0xfffffef800f07947 */ /* 0x000fea000383ffff */
.L_x_1766:
[----:B-1----:R1:W2:Y:S02]  /*2be60*/  SYNCS.PHASECHK.TRANS64.TRYWAIT P1, [R7+URZ+0x2a850], R6 ;  /* 0x02a85006070075a7 */ /* 0x0022a4000802017f */
[----:B--2---:R-:W-:Y:S05]  /*2be70*/  @!P1 NANOSLEEP.SYNCS 0x989680 ;  /* 0x009896800000995d */ /* 0x004fea0003900000 */
[----:B------:R-:W2:Y:S02]  /*2be80*/  @!P1 SYNCS.PHASECHK.TRANS64 P1, [R7+URZ+0x2a850], R6 ;  /* 0x02a85006070095a7 */ /* 0x000ea4000802007f */
[----:B--2---:R-:W-:Y:S05]  /*2be90*/  @!P1 BRA `(.L_x_1766) ;  /* 0xfffffffc00f09947 */ /* 0x004fea000383ffff */
[----:B------:R-:W-:Y:S05]  /*2bea0*/  BRA `(.L_x_1763) ;  /* 0xfffffefc00cc7947 */ /* 0x000fea000383ffff */
.L_x_1781:
[----:B-1----:R1:W2:Y:S02]  /*2beb0*/  SYNCS.PHASECHK.TRANS64.TRYWAIT P1, [R11+URZ+0x2a850], R0 ;  /* 0x02a850000b0075a7 */ /* 0x0022a4000802017f */
[----:B--2---:R-:W-:Y:S05]  /*2bec0*/  @!P1 NANOSLEEP.SYNCS 0x989680 ;  /* 0x009896800000995d */ /* 0x004fea0003900000 */
[----:B------:R-:W2:Y:S02]  /*2bed0*/  @!P1 SYNCS.PHASECHK.TRANS64 P1, [R11+URZ+0x2a850], R0 ;  /* 0x02a850000b0095a7 */ /* 0x000ea4000802007f */
[----:B--2---:R-:W-:Y:S05]  /*2bee0*/  @!P1 BRA `(.L_x_1781) ;  /* 0xfffffffc00f09947 */ /* 0x004fea000383ffff */
[----:B------:R-:W-:Y:S05]  /*2bef0*/  BRA `(.L_x_1780) ;  /* 0xffffff3400447947 */ /* 0x000fea000383ffff */
.L_x_1785:
[----:B------:R-:W-:Y:S01]  /*2bf00*/  SEL R25, R48, R49, P0 ;  /* 0x0000003130197207 */ /* 0x000fe20000000000 */
[----:B------:R-:W-:Y:S01]  /*2bf10*/  IMAD.MOV.U32 R11, RZ, RZ, 0x1c1f ;  /* 0x00001c1fff0b7424 */ /* 0x000fe200078e00ff */
[----:B------:R-:W-:Y:S01]  /*2bf20*/  SEL R24, R49, R48, P0 ;  /* 0x0000003031187207 */ /* 0x000fe20000000000 */
[----:B------:R-:W-:Y:S01]  /*2bf30*/  IMAD.MOV.U32 R15, RZ, RZ, -0x1 ;  /* 0xffffffffff0f7424 */ /* 0x000fe200078e00ff */
[----:B------:R-:W-:Y:S02]  /*2bf40*/  SEL R27, R56, R37, P0 ;  /* 0x00000025381b7207 */ /* 0x000fe40000000000 */
[----:B------:R-:W-:Y:S02]  /*2bf50*/  SEL R28, R37, R56, P0 ;  /* 0x00000038251c7207 */ /* 0x000fe40000000000 */
[----:B------:R-:W-:Y:S02]  /*2bf60*/  SEL R37, R45, R12, P0 ;  /* 0x0000000c2d257207 */ /* 0x000fe40000000000 */
[----:B------:R-:W-:Y:S01]  /*2bf70*/  SEL R48, R12, R45, P0 ;  /* 0x0000002d0c307207 */ /* 0x000fe20000000000 */
[----:B------:R-:W-:Y:S01]  /*2bf80*/  IMAD.MOV.U32 R12, RZ, RZ, R0 ;  /* 0x000000ffff0c7224 */ /* 0x000fe200078e0000 */
[----:B------:R-:W-:-:S02]  /*2bf90*/  SEL R7, R122, R31, P0 ;  /* 0x0000001f7a077207 */ /* 0x000fc40000000000 */
[----:B------:R-:W-:-:S07]  /*2bfa0*/  SEL R8, R31, R122, P0 ;  /* 0x0000007a1f087207 */ /* 0x000fce0000000000 */
[----:B0-----:R-:W-:Y:S05]  /*2bfb0*/  WARPSYNC.COLLECTIVE R15, `(.L_x_1999) ;  /* 0x000000000f087348 */ /* 0x001fea0003c00000 */
[----:B------:R1:W2:Y:S02]  /*2bfc0*/  SHFL.IDX P6, R14, R13, R12, R11 ;  /* 0x0000000c0d0e7389 */ /* 0x0002a400000c000b */
[----:B012---:R-:W-:Y:S01]  /*2bfd0*/  ENDCOLLECTIVE ;  /* 0x000000000000791b */ /* 0x007fe20003800000 */
.L_x_1999:
        /* <DEDUP_REMOVED lines=19> */
.L_x_2000:
        /* <DEDUP_REMOVED lines=19> */
.L_x_2001:
        /* <DEDUP_REMOVED lines=19> */
.L_x_2002:
[----:B------:R-:W-:Y:S01]  /*2c370*/  SEL R6, R5, R6, P0 ;  /* 0x0000000605067207 */ /* 0x000fe20000000000 */
[----:B------:R-:W-:Y:S02]  /*2c380*/  IMAD.MOV.U32 R13, RZ, RZ, R9 ;  /* 0x000000ffff0d7224 */ /* 0x000fe400078e0009 */
[----:B------:R-:W-:Y:S02]  /*2c390*/  IMAD.MOV.U32 R12, RZ, RZ, R0 ;  /* 0x000000ffff0c7224 */ /* 0x000fe400078e0000 */
[----:B------:R-:W-:-:S07]  /*2c3a0*/  IMAD.MOV.U32 R7, RZ, RZ, R14 ;  /* 0x000000ffff077224 */ /* 0x000fce00078e000e */
[----:B------:R-:W-:Y:S05]  /*2c3b0*/  WARPSYNC.COLLECTIVE R15, `(.L_x_2003) ;  /* 0x000000000f087348 */ /* 0x000fea0003c00000 */
[----:B------:R0:W1:Y:S02]  /*2c3c0*/  SHFL.IDX P6, R14, R13, R12, R11 ;  /* 0x0000000c0d0e7389 */ /* 0x00006400000c000b */
[----:B01----:R-:W-:Y:S01]  /*2c3d0*/  ENDCOLLECTIVE ;  /* 0x000000000000791b */ /* 0x003fe20003800000 */
.L_x_2003:
        /* <DEDUP_REMOVED lines=8> */
.L_x_2004:
[----:B------:R-:W-:Y:S02]  /*2c460*/  IMAD.MOV.U32 R13, RZ, RZ, R25 ;  /* 0x000000ffff0d7224 */ /* 0x000fe400078e0019 */
[----:B------:R-:W-:Y:S02]  /*2c470*/  IMAD.MOV.U32 R12, RZ, RZ, R0 ;  /* 0x000000ffff0c7224 */ /* 0x000fe400078e0000 */
[----:B------:R-:W-:-:S07]  /*2c480*/  IMAD.MOV.U32 R20, RZ, RZ, R14 ;  /* 0x000000ffff147224 */ /* 0x000fce00078e000e */
[----:B------:R-:W-:Y:S05]  /*2c490*/  WARPSYNC.COLLECTIVE R15, `(.L_x_2005) ;  /* 0x000000000f087348 */ /* 0x000fea0003c00000 */
[----:B------:R0:W1:Y:S02]  /*2c4a0*/  SHFL.IDX P6, R14, R13, R12, R11 ;  /* 0x0000000c0d0e7389 */ /* 0x00006400000c000b */
[----:B01----:R-:W-:Y:S01]  /*2c4b0*/  ENDCOLLECTIVE ;  /* 0x000000000000791b */ /* 0x003fe20003800000 */
.L_x_2005:
[----:B------:R-:W-:Y:S02]  /*2c4c0*/  IMAD.MOV.U32 R13, RZ, RZ, R24 ;  /* 0x000000ffff0d7224 */ /* 0x000fe400078e0018 */
[----:B------:R-:W-:Y:S02]  /*2c4d0*/  IMAD.MOV.U32 R12, RZ, RZ, R3 ;  /* 0x000000ffff0c7224 */ /* 0x000fe400078e0003 */
[----:B------:R-:W-:-:S07]  /*2c4e0*/  IMAD.MOV.U32 R26, RZ, RZ, R14 ;  /* 0x000000ffff1a7224 */ /* 0x000fce00078e000e */
[----:B------:R-:W-:Y:S05]  /*2c4f0*/  WARPSYNC.COLLECTIVE R15, `(.L_x_2006) ;  /* 0x000000000f087348 */ /* 0x000fea0003c00000 */
[----:B------:R0:W1:Y:S02]  /*2c500*/  SHFL.IDX P6, R14, R13, R12, R11 ;  /* 0x0000000c0d0e7389 */ /* 0x00006400000c000b */
[----:B01----:R-:W-:Y:S01]  /*2c510*/  ENDCOLLECTIVE ;  /* 0x000000000000791b */ /* 0x003fe20003800000 */
.L_x_2006:
[----:B------:R-:W-:Y:S02]  /*2c520*/  IMAD.MOV.U32 R13, RZ, RZ, R27 ;  /* 0x000000ffff0d7224 */ /* 0x000fe400078e001b */
[----:B------:R-:W-:Y:S02]  /*2c530*/  IMAD.MOV.U32 R12, RZ, RZ, R0 ;  /* 0x000000ffff0c7224 */ /* 0x000fe400078e0000 */
[----:B------:R-:W-:-:S07]  /*2c540*/  IMAD.MOV.U32 R25, RZ, RZ, R14 ;  /* 0x000000ffff197224 */ /* 0x000fce00078e000e */
[----:B------:R-:W-:Y:S05]  /*2c550*/  WARPSYNC.COLLECTIVE R15, `(.L_x_2007) ;  /* 0x000000000f087348 */ /* 0x000fea0003c00000 */
[----:B------:R0:W1:Y:S02]  /*2c560*/  SHFL.IDX P6, R14, R13, R12, R11 ;  /* 0x0000000c0d0e7389 */ /* 0x00006400000c000b */
[----:B01----:R-:W-:Y:S01]  /*2c570*/  ENDCOLLECTIVE ;  /* 0x000000000000791b */ /* 0x003fe20003800000 */
.L_x_2007:
        /* <DEDUP_REMOVED lines=8> */
.L_x_2008:
[----:B------:R-:W-:Y:S02]  /*2c600*/  IMAD.MOV.U32 R13, RZ, RZ, R29 ;  /* 0x000000ffff0d7224 */ /* 0x000fe400078e001d */
[----:B------:R-:W-:Y:S02]  /*2c610*/  IMAD.MOV.U32 R12, RZ, RZ, R0 ;  /* 0x000000ffff0c7224 */ /* 0x000fe400078e0000 */
[----:B------:R-:W-:-:S07]  /*2c620*/  IMAD.MOV.U32 R27, RZ, RZ, R14 ;  /* 0x000000ffff1b7224 */ /* 0x000fce00078e000e */
[----:B------:R-:W-:Y:S05]  /*2c630*/  WARPSYNC.COLLECTIVE R15, `(.L_x_2009) ;  /* 0x000000000f087348 */ /* 0x000fea0003c00000 */
[----:B------:R0:W1:Y:S02]  /*2c640*/  SHFL.IDX P6, R14, R13, R12, R11 ;  /* 0x0000000c0d0e7389 */ /* 0x00006400000c000b */
[----:B01----:R-:W-:Y:S01]  /*2c650*/  ENDCOLLECTIVE ;  /* 0x000000000000791b */ /* 0x003fe20003800000 */
.L_x_2009:
        /* <DEDUP_REMOVED lines=8> */
.L_x_2010:
[----:B------:R-:W-:Y:S02]  /*2c6e0*/  IMAD.MOV.U32 R13, RZ, RZ, R31 ;  /* 0x000000ffff0d7224 */ /* 0x000fe400078e001f */
[----:B------:R-:W-:Y:S02]  /*2c6f0*/  IMAD.MOV.U32 R12, RZ, RZ, R0 ;  /* 0x000000ffff0c7224 */ /* 0x000fe400078e0000 */
[----:B------:R-:W-:-:S07]  /*2c700*/  IMAD.MOV.U32 R29, RZ, RZ, R14 ;  /* 0x000000ffff1d7224 */ /* 0x000fce00078e000e */
[----:B------:R-:W-:Y:S05]  /*2c710*/  WARPSYNC.COLLECTIVE R15, `(.L_x_2011) ;  /* 0x000000000f087348 */ /* 0x000fea0003c00000 */
[----:B------:R0:W1:Y:S02]  /*2c720*/  SHFL.IDX P6, R14, R13, R12, R11 ;  /* 0x0000000c0d0e7389 */ /* 0x00006400000c000b */
[----:B01----:R-:W-:Y:S01]  /*2c730*/  ENDCOLLECTIVE ;  /* 0x000000000000791b */ /* 0x003fe20003800000 */
.L_x_2011:
        /* <DEDUP_REMOVED lines=8> */
.L_x_2012:
[----:B------:R-:W-:Y:S02]  /*2c7c0*/  IMAD.MOV.U32 R13, RZ, RZ, R33 ;  /* 0x000000ffff0d7224 */ /* 0x000fe400078e0021 */
[----:B------:R-:W-:Y:S02]  /*2c7d0*/  IMAD.MOV.U32 R12, RZ, RZ, R0 ;  /* 0x000000ffff0c7224 */ /* 0x000fe400078e0000 */
[----:B------:R-:W-:-:S07]  /*2c7e0*/  IMAD.MOV.U32 R31, RZ, RZ, R14 ;  /* 0x000000ffff1f7224 */ /* 0x000fce00078e000e */
[----:B------:R-:W-:Y:S05]  /*2c7f0*/  WARPSYNC.COLLECTIVE R15, `(.L_x_2013) ;  /* 0x000000000f087348 */ /* 0x000fea0003c00000 */
[----:B------:R0:W1:Y:S02]  /*2c800*/  SHFL.IDX P6, R14, R13, R12, R11 ;  /* 0x0000000c0d0e7389 */ /* 0x00006400000c000b */
[----:B01----:R-:W-:Y:S01]  /*2c810*/  ENDCOLLECTIVE ;  /* 0x000000000000791b */ /* 0x003fe20003800000 */
.L_x_2013:
        /* <DEDUP_REMOVED lines=8> */
.L_x_2014:
[----:B------:R-:W-:Y:S02]  /*2c8a0*/  IMAD.MOV.U32 R13, RZ, RZ, R35 ;  /* 0x000000ffff0d7224 */ /* 0x000fe400078e0023 */
[----:B------:R-:W-:Y:S02]  /*2c8b0*/  IMAD.MOV.U32 R12, RZ, RZ, R0 ;  /* 0x000000ffff0c7224 */ /* 0x000fe400078e0000 */
[----:B------:R-:W-:-:S07]  /*2c8c0*/  IMAD.MOV.U32 R33, RZ, RZ, R14 ;  /* 0x000000ffff217224 */ /* 0x000fce00078e000e */
[----:B------:R-:W-:Y:S05]  /*2c8d0*/  WARPSYNC.COLLECTIVE R15, `(.L_x_2015) ;  /* 0x000000000f087348 */ /* 0x000fea0003c00000 */
[----:B------:R0:W1:Y:S02]  /*2c8e0*/  SHFL.IDX P6, R14, R13, R12, R11 ;  /* 0x0000000c0d0e7389 */ /* 0x00006400000c000b */
[----:B01----:R-:W-:Y:S01]  /*2c8f0*/  ENDCOLLECTIVE ;  /* 0x000000000000791b */ /* 0x003fe20003800000 */
.L_x_2015:
        /* <DEDUP_REMOVED lines=8> */
.L_x_2016:
[----:B------:R-:W-:Y:S02]  /*2c980*/  IMAD.MOV.U32 R13, RZ, RZ, R37 ;  /* 0x000000ffff0d7224 */ /* 0x000fe400078e0025 */
[----:B------:R-:W-:Y:S02]  /*2c990*/  IMAD.MOV.U32 R12, RZ, RZ, R0 ;  /* 0x000000ffff0c7224 */ /* 0x000fe400078e0000 */
[----:B------:R-:W-:-:S07]  /*2c9a0*/  IMAD.MOV.U32 R35, RZ, RZ, R14 ;  /* 0x000000ffff237224 */ /* 0x000fce00078e000e */
[----:B------:R-:W-:Y:S05]  /*2c9b0*/  WARPSYNC.COLLECTIVE R15, `(.L_x_2017) ;  /* 0x000000000f087348 */ /* 0x000fea0003c00000 */
[----:B------:R0:W1:Y:S02]  /*2c9c0*/  SHFL.IDX P6, R14, R13, R12, R11 ;  /* 0x0000000c0d0e7389 */ /* 0x00006400000c000b */
[----:B01----:R-:W-:Y:S01]  /*2c9d0*/  ENDCOLLECTIVE ;  /* 0x000000000000791b */ /* 0x003fe20003800000 */
.L_x_2017:
        /* <DEDUP_REMOVED lines=8> */
.L_x_2018:
[----:B------:R-:W-:Y:S02]  /*2ca60*/  IMAD.MOV.U32 R13, RZ, RZ, R39 ;  /* 0x000000ffff0d7224 */ /* 0x000fe400078e0027 */
[----:B------:R-:W-:Y:S02]  /*2ca70*/  IMAD.MOV.U32 R12, RZ, RZ, R0 ;  /* 0x000000ffff0c7224 */ /* 0x000fe400078e0000 */
[----:B------:R-:W-:-:S07]  /*2ca80*/  IMAD.MOV.U32 R37, RZ, RZ, R14 ;  /* 0x000000ffff257224 */ /* 0x000fce00078e000e */
[----:B------:R-:W-:Y:S05]  /*2ca90*/  WARPSYNC.COLLECTIVE R15, `(.L_x_2019) ;  /* 0x000000000f087348 */ /* 0x000fea0003c00000 */
[----:B------:R0:W1:Y:S02]  /*2caa0*/  SHFL.IDX P6, R14, R13, R12, R11 ;  /* 0x0000000c0d0e7389 */ /* 0x00006400000c000b */
[----:B01----:R-:W-:Y:S01]  /*2cab0*/  ENDCOLLECTIVE ;  /* 0x000000000000791b */ /* 0x003fe20003800000 */
.L_x_2019:
        /* <DEDUP_REMOVED lines=8> */
.L_x_2020:
[----:B------:R-:W-:Y:S02]  /*2cb40*/  IMAD.MOV.U32 R13, RZ, RZ, R41 ;  /* 0x000000ffff0d7224 */ /* 0x000fe400078e0029 */
[----:B------:R-:W-:Y:S02]  /*2cb50*/  IMAD.MOV.U32 R12, RZ, RZ, R0 ;  /* 0x000000ffff0c7224 */ /* 0x000fe400078e0000 */
[----:B------:R-:W-:-:S07]  /*2cb60*/  IMAD.MOV.U32 R39, RZ, RZ, R14 ;  /* 0x000000ffff277224 */ /* 0x000fce00078e000e */
[----:B------:R-:W-:Y:S05]  /*2cb70*/  WARPSYNC.COLLECTIVE R15, `(.L_x_2021) ;  /* 0x000000000f087348 */ /* 0x000fea0003c00000 */
[----:B------:R0:W1:Y:S02]  /*2cb80*/  SHFL.IDX P6, R14, R13, R12, R11 ;  /* 0x0000000c0d0e7389 */ /* 0x00006400000c000b */
[----:B01----:R-:W-:Y:S01]  /*2cb90*/  ENDCOLLECTIVE ;  /* 0x000000000000791b */ /* 0x003fe20003800000 */
.L_x_2021:
        /* <DEDUP_REMOVED lines=8> */
.L_x_2022:
[----:B------:R-:W-:Y:S02]  /*2cc20*/  IMAD.MOV.U32 R13, RZ, RZ, R43 ;  /* 0x000000ffff0d7224 */ /* 0x000fe400078e002b */
[----:B------:R-:W-:Y:S02]  /*2cc30*/  IMAD.MOV.U32 R12, RZ, RZ, R0 ;  /* 0x000000ffff0c7224 */ /* 0x000fe400078e0000 */
[----:B------:R-:W-:-:S07]  /*2cc40*/  IMAD.MOV.U32 R41, RZ, RZ, R14 ;  /* 0x000000ffff297224 */ /* 0x000fce00078e000e */
[----:B------:R-:W-:Y:S05]  /*2cc50*/  WARPSYNC.COLLECTIVE R15, `(.L_x_2023) ;  /* 0x000000000f087348 */ /* 0x000fea0003c00000 */
[----:B------:R0:W1:Y:S02]  /*2cc60*/  SHFL.IDX P6, R14, R13, R12, R11 ;  /* 0x0000000c0d0e7389 */ /* 0x00006400000c000b */
[----:B01----:R-:W-:Y:S01]  /*2cc70*/  ENDCOLLECTIVE ;  /* 0x000000000000791b */ /* 0x003fe20003800000 */
.L_x_2023:
        /* <DEDUP_REMOVED lines=8> */
.L_x_2024:
[----:B------:R-:W-:Y:S02]  /*2cd00*/  IMAD.MOV.U32 R13, RZ, RZ, R45 ;  /* 0x000000ffff0d7224 */ /* 0x000fe400078e002d */
[----:B------:R-:W-:Y:S02]  /*2cd10*/  IMAD.MOV.U32 R12, RZ, RZ, R0 ;  /* 0x000000ffff0c7224 */ /* 0x000fe400078e0000 */
[----:B------:R-:W-:-:S07]  /*2cd20*/  IMAD.MOV.U32 R62, RZ, RZ, R14 ;  /* 0x000000ffff3e7224 */ /* 0x000fce00078e000e */
[----:B------:R-:W-:Y:S05]  /*2cd30*/  WARPSYNC.COLLECTIVE R15, `(.L_x_2025) ;  /* 0x000000000f087348 */ /* 0x000fea0003c00000 */
[----:B------:R0:W1:Y:S02]  /*2cd40*/  SHFL.IDX P6, R14, R13, R12, R11 ;  /* 0x0000000c0d0e7389 */ /* 0x00006400000c000b */
[----:B01----:R-:W-:Y:S01]  /*2cd50*/  ENDCOLLECTIVE ;  /* 0x000000000000791b */ /* 0x003fe20003800000 */
.L_x_2025:
        /* <DEDUP_REMOVED lines=8> */
.L_x_2026:
[----:B------:R-:W-:Y:S02]  /*2cde0*/  IMAD.MOV.U32 R13, RZ, RZ, R47 ;  /* 0x000000ffff0d7224 */ /* 0x000fe400078e002f */
[----:B------:R-:W-:Y:S02]  /*2cdf0*/  IMAD.MOV.U32 R12, RZ, RZ, R0 ;  /* 0x000000ffff0c7224 */ /* 0x000fe400078e0000 */
[----:B------:R-:W-:-:S07]  /*2ce00*/  IMAD.MOV.U32 R64, RZ, RZ, R14 ;  /* 0x000000ffff407224 */ /* 0x000fce00078e000e */
[----:B------:R-:W-:Y:S05]  /*2ce10*/  WARPSYNC.COLLECTIVE R15, `(.L_x_2027) ;  /* 0x000000000f087348 */ /* 0x000fea0003c00000 */
[----:B------:R0:W1:Y:S02]  /*2ce20*/  SHFL.IDX P6, R14, R13, R12, R11 ;  /* 0x0000000c0d0e7389 */ /* 0x00006400000c000b */
[----:B01----:R-:W-:Y:S01]  /*2ce30*/  ENDCOLLECTIVE ;  /* 0x000000000000791b */ /* 0x003fe20003800000 */
.L_x_2027:
[----:B------:R-:W-:Y:S01]  /*2ce40*/  IMAD.MOV.U32 R13, RZ, RZ, R66 ;  /* 0x000000ffff0d7224 */ /* 0x000fe200078e0042 */
[----:B------:R-:W-:Y:S01]  /*2ce50*/  MOV R12, R3 ;  /* 0x00000003000c7202 */ /* 0x000fe20000000f00 */
[----:B------:R-:W-:-:S07]  /*2ce60*/  IMAD.MOV.U32 R47, RZ, RZ, R14 ;  /* 0x000000ffff2f7224 */ /* 0x000fce00078e000e */
[----:B------:R-:W-:Y:S05]  /*2ce70*/  WARPSYNC.COLLECTIVE R15, `(.L_x_2028) ;  /* 0x000000000f087348 */ /* 0x000fea0003c00000 */
[----:B------:R0:W1:Y:S02]  /*2ce80*/  SHFL.IDX P6, R14, R13, R12, R11 ;  /* 0x0000000c0d0e7389 */ /* 0x00006400000c000b */
[----:B01----:R-:W-:Y:S01]  /*2ce90*/  ENDCOLLECTIVE ;  /* 0x000000000000791b */ /* 0x003fe20003800000 */
.L_x_2028:
[----:B------:R-:W-:Y:S02]  /*2cea0*/  IMAD.MOV.U32 R13, RZ, RZ, R49 ;  /* 0x000000ffff0d7224 */ /* 0x000fe400078e0031 */
[----:B------:R-:W-:Y:S02]  /*2ceb0*/  IMAD.MOV.U32 R12, RZ, RZ, R0 ;  /* 0x000000ffff0c7224 */ /* 0x000fe400078e0000 */
[----:B------:R-:W-:-:S07]  /*2cec0*/  IMAD.MOV.U32 R66, RZ, RZ, R14 ;  /* 0x000000ffff427224 */ /* 0x000fce00078e000e */
[----:B------:R-:W-:Y:S05]  /*2ced0*/  WARPSYNC.COLLECTIVE R15, `(.L_x_2029) ;  /* 0x000000000f087348 */ /* 0x000fea0003c00000 */
[----:B------:R0:W1:Y:S02]  /*2cee0*/  SHFL.IDX P6, R14, R13, R12, R11 ;  /* 0x0000000c0d0e7389 */ /* 0x00006400000c000b */
[----:B01----:R-:W-:Y:S01]  /*2cef0*/  ENDCOLLECTIVE ;  /* 0x000000000000791b */ /* 0x003fe20003800000 */
.L_x_2029:
[----:B------:R-:W-:Y:S02]  /*2cf00*/  IMAD.MOV.U32 R13, RZ, RZ, R68 ;  /* 0x000000ffff0d7224 */ /* 0x000fe400078e0044 */
[----:B------:R-:W-:Y:S02]  /*2cf10*/  IMAD.MOV.U32 R12, RZ, RZ, R3 ;  /* 0x000000ffff0c7224 */ /* 0x000fe400078e0003 */
[----:B------:R-:W-:-:S07]  /*2cf20*/  IMAD.MOV.U32 R49, RZ, RZ, R14 ;  /* 0x000000ffff317224 */ /* 0x000fce00078e000e */
[----:B------:R-:W-:Y:S05]  /*2cf30*/  WARPSYNC.COLLECTIVE R15, `(.L_x_2030) ;  /* 0x000000000f087348 */ /* 0x000fea0003c00000 */
[----:B------:R0:W1:Y:S02]  /*2cf40*/  SHFL.IDX P6, R14, R13, R12, R11 ;  /* 0x0000000c0d0e7389 */ /* 0x00006400000c000b */
[----:B01----:R-:W-:Y:S01]  /*2cf50*/  ENDCOLLECTIVE ;  /* 0x000000000000791b */ /* 0x003fe20003800000 */
.L_x_2030:
[----:B------:R-:W-:Y:S02]  /*2cf60*/  IMAD.MOV.U32 R13, RZ, RZ, R51 ;  /* 0x000000ffff0d7224 */ /* 0x000fe400078e0033 */
[----:B------:R-:W-:Y:S02]  /*2cf70*/  IMAD.MOV.U32 R12, RZ, RZ, R0 ;  /* 0x000000ffff0c7224 */ /* 0x000fe400078e0000 */
[----:B------:R-:W-:-:S07]  /*2cf80*/  IMAD.MOV.U32 R68, RZ, RZ, R14 ;  /* 0x000000ffff447224 */ /* 0x000fce00078e000e */
[----:B------:R-:W-:Y:S05]  /*2cf90*/  WARPSYNC.COLLECTIVE R15, `(.L_x_2031) ;  /* 0x000000000f087348 */ /* 0x000fea0003c00000 */
[----:B------:R0:W1:Y:S02]  /*2cfa0*/  SHFL.IDX P6, R14, R13, R12, R11 ;  /* 0x0000000c0d0e7389 */ /* 0x00006400000c000b */
[----:B01----:R-:W-:Y:S01]  /*2cfb0*/  ENDCOLLECTIVE ;  /* 0x000000000000791b */ /* 0x003fe20003800000 */
.L_x_2031:
        /* <DEDUP_REMOVED lines=8> */
.L_x_2032:
[----:B------:R-:W-:Y:S02]  /*2d040*/  IMAD.MOV.U32 R13, RZ, RZ, R53 ;  /* 0x000000ffff0d7224 */ /* 0x000fe400078e0035 */
[----:B------:R-:W-:Y:S02]  /*2d050*/  IMAD.MOV.U32 R12, RZ, RZ, R0 ;  /* 0x000000ffff0c7224 */ /* 0x000fe400078e0000 */
[----:B------:R-:W-:-:S07]  /*2d060*/  IMAD.MOV.U32 R70, RZ, RZ, R14 ;  /* 0x000000ffff467224 */ /* 0x000fce00078e000e */
[----:B------:R-:W-:Y:S05]  /*2d070*/  WARPSYNC.COLLECTIVE R15, `(.L_x_2033) ;  /* 0x000000000f087348 */ /* 0x000fea0003c00000 */
[----:B------:R0:W1:Y:S02]  /*2d080*/  SHFL.IDX P6, R14, R13, R12, R11 ;  /* 0x0000000c0d0e7389 */ /* 0x00006400000c000b */
[----:B01----:R-:W-:Y:S01]  /*2d090*/  ENDCOLLECTIVE ;  /* 0x000000000000791b */ /* 0x003fe20003800000 */
.L_x_2033:
        /* <DEDUP_REMOVED lines=8> */
.L_x_2034:
[----:B------:R-:W-:Y:S02]  /*2d120*/  IMAD.MOV.U32 R13, RZ, RZ, R55 ;  /* 0x000000ffff0d7224 */ /* 0x000fe400078e0037 */
[----:B------:R-:W-:Y:S02]  /*2d130*/  IMAD.MOV.U32 R12, RZ, RZ, R0 ;  /* 0x000000ffff0c7224 */ /* 0x000fe400078e0000 */
[----:B------:R-:W-:-:S07]  /*2d140*/  IMAD.MOV.U32 R72, RZ, RZ, R14 ;  /* 0x000000ffff487224 */ /* 0x000fce00078e000e */
[----:B------:R-:W-:Y:S05]  /*2d150*/  WARPSYNC.COLLECTIVE R15, `(.L_x_2035) ;  /* 0x000000000f087348 */ /* 0x000fea0003c00000 */
[----:B------:R0:W1:Y:S02]  /*2d160*/  SHFL.IDX P6, R14, R13, R12, R11 ;  /* 0x0000000c0d0e7389 */ /* 0x00006400000c000b */
[----:B01----:R-:W-:Y:S01]  /*2d170*/  ENDCOLLECTIVE ;  /* 0x000000000000791b */ /* 0x003fe20003800000 */
.L_x_2035:
        /* <DEDUP_REMOVED lines=8> */
.L_x_2036:
[----:B------:R-:W-:Y:S02]  /*2d200*/  IMAD.MOV.U32 R13, RZ, RZ, R57 ;  /* 0x000000ffff0d7224 */ /* 0x000fe400078e0039 */
[----:B------:R-:W-:Y:S02]  /*2d210*/  IMAD.MOV.U32 R12, RZ, RZ, R0 ;  /* 0x000000ffff0c7224 */ /* 0x000fe400078e0000 */
[----:B------:R-:W-:-:S07]  /*2d220*/  IMAD.MOV.U32 R74, RZ, RZ, R14 ;  /* 0x000000ffff4a7224 */ /* 0x000fce00078e000e */
[----:B------:R-:W-:Y:S05]  /*2d230*/  WARPSYNC.COLLECTIVE R15, `(.L_x_2037) ;  /* 0x000000000f087348 */ /* 0x000fea0003c00000 */
[----:B------:R0:W1:Y:S02]  /*2d240*/  SHFL.IDX P6, R14, R13, R12, R11 ;  /* 0x0000000c0d0e7389 */ /* 0x00006400000c000b */
[----:B01----:R-:W-:Y:S01]  /*2d250*/  ENDCOLLECTIVE ;  /* 0x000000000000791b */ /* 0x003fe20003800000 */
.L_x_2037:
        /* <DEDUP_REMOVED lines=8> */
.L_x_2038:
[----:B------:R-:W-:Y:S02]  /*2d2e0*/  IMAD.MOV.U32 R13, RZ, RZ, R59 ;  /* 0x000000ffff0d7224 */ /* 0x000fe400078e003b */
[----:B------:R-:W-:Y:S02]  /*2d2f0*/  IMAD.MOV.U32 R12, RZ, RZ, R0 ;  /* 0x000000ffff0c7224 */ /* 0x000fe400078e0000 */
[----:B------:R-:W-:-:S07]  /*2d300*/  IMAD.MOV.U32 R76, RZ, RZ, R14 ;  /* 0x000000ffff4c7224 */ /* 0x000fce00078e000e */
[----:B------:R-:W-:Y:S05]  /*2d310*/  WARPSYNC.COLLECTIVE R15, `(.L_x_2039) ;  /* 0x000000000f087348 */ /* 0x000fea0003c00000 */
[----:B------:R0:W1:Y:S02]  /*2d320*/  SHFL.IDX P6, R14, R13, R12, R11 ;  /* 0x0000000c0d0e7389 */ /* 0x00006400000c000b */
[----:B01----:R-:W-:Y:S01]  /*2d330*/  ENDCOLLECTIVE ;  /* 0x000000000000791b */ /* 0x003fe20003800000 */
.L_x_2039:
        /* <DEDUP_REMOVED lines=8> */
.L_x_2040:
[----:B------:R-:W-:Y:S02]  /*2d3c0*/  IMAD.MOV.U32 R13, RZ, RZ, R63 ;  /* 0x000000ffff0d7224 */ /* 0x000fe400078e003f */
[----:B------:R-:W-:Y:S02]  /*2d3d0*/  IMAD.MOV.U32 R12, RZ, RZ, R0 ;  /* 0x000000ffff0c7224 */ /* 0x000fe400078e0000 */
[----:B------:R-:W-:-:S07]  /*2d3e0*/  IMAD.MOV.U32 R78, RZ, RZ, R14 ;  /* 0x000000ffff4e7224 */ /* 0x000fce00078e000e */
[----:B------:R-:W-:Y:S05]  /*2d3f0*/  WARPSYNC.COLLECTIVE R15, `(.L_x_2041) ;  /* 0x000000000f087348 */ /* 0x000fea0003c00000 */
[----:B------:R0:W1:Y:S02]  /*2d400*/  SHFL.IDX P6, R14, R13, R12, R11 ;  /* 0x0000000c0d0e7389 */ /* 0x00006400000c000b */
[----:B01----:R-:W-:Y:S01]  /*2d410*/  ENDCOLLECTIVE ;  /* 0x000000000000791b */ /* 0x003fe20003800000 */
.L_x_2041:
[----:B------:R-:W-:Y:S02]  /*2d420*/  IMAD.MOV.U32 R13, RZ, RZ, R80 ;  /* 0x000000ffff0d7224 */ /* 0x000fe400078e0050 */
[----:B------:R-:W-:Y:S02]  /*2d430*/  IMAD.MOV.U32 R12, RZ, RZ, R3 ;  /* 0x000000ffff0c7224 */ /* 0x000fe400078e0003 */
[----:B------:R-:W-:-:S07]  /*2d440*/  IMAD.MOV.U32 R63, RZ, RZ, R14 ;  /* 0x000000ffff3f7224 */ /* 0x000fce00078e000e */
[----:B------:R-:W-:Y:S05]  /*2d450*/  WARPSYNC.COLLECTIVE R15, `(.L_x_2042) ;  /* 0x000000000f087348 */ /* 0x000fea0003c00000 */
[----:B------:R0:W1:Y:S02]  /*2d460*/  SHFL.IDX P6, R14, R13, R12, R11 ;  /* 0x0000000c0d0e7389 */ /* 0x00006400000c000b */
[----:B01----:R-:W-:Y:S01]  /*2d470*/  ENDCOLLECTIVE ;  /* 0x000000000000791b */ /* 0x003fe20003800000 */
.L_x_2042:
[----:B------:R-:W-:Y:S02]  /*2d480*/  IMAD.MOV.U32 R13, RZ, RZ, R65 ;  /* 0x000000ffff0d7224 */ /* 0x000fe400078e0041 */
[----:B------:R-:W-:Y:S02]  /*2d490*/  IMAD.MOV.U32 R12, RZ, RZ, R0 ;  /* 0x000000ffff0c7224 */ /* 0x000fe400078e0000 */
[----:B------:R-:W-:-:S07]  /*2d4a0*/  IMAD.MOV.U32 R80, RZ, RZ, R14 ;  /* 0x000000ffff507224 */ /* 0x000fce00078e000e */
[----:B------:R-:W-:Y:S05]  /*2d4b0*/  WARPSYNC.COLLECTIVE R15, `(.L_x_2043) ;  /* 0x000000000f087348 */ /* 0x000fea0003c00000 */
[----:B------:R0:W1:Y:S02]  /*2d4c0*/  SHFL.IDX P6, R14, R13, R12, R11 ;  /* 0x0000000c0d0e7389 */ /* 0x00006400000c000b */
[----:B01----:R-:W-:Y:S01]  /*2d4d0*/  ENDCOLLECTIVE ;  /* 0x000000000000791b */ /* 0x003fe20003800000 */
.L_x_2043:
        /* <DEDUP_REMOVED lines=8> */
.L_x_2044:
[----:B------:R-:W-:Y:S02]  /*2d560*/  IMAD.MOV.U32 R13, RZ, RZ, R67 ;  /* 0x000000ffff0d7224 */ /* 0x000fe400078e0043 */
[----:B------:R-:W-:Y:S02]  /*2d570*/  IMAD.MOV.U32 R12, RZ, RZ, R0 ;  /* 0x000000ffff0c7224 */ /* 0x000fe400078e0000 */
[----:B------:R-:W-:Y:S02]  /*2d580*/  IMAD.MOV.U32 R0, RZ, RZ, RZ ;  /* 0x000000ffff007224 */ /* 0x000fe400078e00ff */
[----:B------:R-:W-:-:S07]  /*2d590*/  IMAD.MOV.U32 R82, RZ, RZ, R14 ;  /* 0x000000ffff527224 */ /* 0x000fce00078e000e */
[----:B------:R-:W-:Y:S05]  /*2d5a0*/  WARPSYNC.COLLECTIVE R15, `(.L_x_2045) ;  /* 0x000000000f087348 */ /* 0x000fea0003c00000 */
[----:B------:R0:W1:Y:S02]  /*2d5b0*/  SHFL.IDX P6, R14, R13, R12, R11 ;  /* 0x0000000c0d0e7389 */ /* 0x00006400000c000b */
[----:B01----:R-:W-:Y:S01]  /*2d5c0*/  ENDCOLLECTIVE ;  /* 0x000000000000791b */ /* 0x003fe20003800000 */
.L_x_2045:
        /* <DEDUP_REMOVED lines=8> */
.L_x_2046:
        /* <DEDUP_REMOVED lines=8> */
[----:B------:R-:W-:Y:S01]  /*2d6d0*/  SEL R45, R59, R78, P0 ;  /* 0x0000004e3b2d7207 */ /* 0x000fe20000000000 */
[----:B------:R-:W-:Y:S06]  /*2d6e0*/  BRA `(.L_x_2047) ;  /* 0xffffff3800bc7947 */ /* 0x000fec000383ffff */
.L_x_1797:
[----:B------:R-:W-:Y:S02]  /*2d6f0*/  IMAD.MOV.U32 R13, RZ, RZ, R2 ;  /* 0x000000ffff0d7224 */ /* 0x000fe400078e0002 */
[----:B------:R-:W-:Y:S02]  /*2d700*/  IMAD.MOV.U32 R12, RZ, RZ, RZ ;  /* 0x000000ffff0c7224 */ /* 0x000fe400078e00ff */
[----:B------:R-:W-:Y:S02]  /*2d710*/  IMAD.MOV.U32 R11, RZ, RZ, 0x181f ;  /* 0x0000181fff0b7424 */ /* 0x000fe400078e00ff */
[----:B------:R-:W-:-:S07]  /*2d720*/  IMAD.MOV.U32 R15, RZ, RZ, -0x1 ;  /* 0xffffffffff0f7424 */ /* 0x000fce00078e00ff */
[----:B------:R-:W-:Y:S05]  /*2d730*/  WARPSYNC.COLLECTIVE R15, `(.L_x_2048) ;  /* 0x000000000f087348 */ /* 0x000fea0003c00000 */
[----:B------:R0:W1:Y:S02]  /*2d740*/  SHFL.IDX P6, R14, R13, R12, R11 ;  /* 0x0000000c0d0e7389 */ /* 0x00006400000c000b */
[----:B01----:R-:W-:Y:S01]  /*2d750*/  ENDCOLLECTIVE ;  /* 0x000000000000791b */ /* 0x003fe20003800000 */
.L_x_2048:
[----:B------:R-:W-:Y:S02]  /*2d760*/  IMAD.MOV.U32 R13, RZ, RZ, R0 ;  /* 0x000000ffff0d7224 */ /* 0x000fe400078e0000 */
[----:B------:R-:W-:-:S07]  /*2d770*/  IMAD.MOV.U32 R3, RZ, RZ, R14 ;  /* 0x000000ffff037224 */ /* 0x000fce00078e000e */
[----:B------:R-:W-:Y:S05]  /*2d780*/  WARPSYNC.COLLECTIVE R15, `(.L_x_2049) ;  /* 0x000000000f087348 */ /* 0x000fea0003c00000 */
[----:B------:R0:W1:Y:S02]  /*2d790*/  SHFL.IDX P6, R14, R13, R12, R11 ;  /* 0x0000000c0d0e7389 */ /* 0x00006400000c000b */
[----:B01----:R-:W-:Y:S01]  /*2d7a0*/  ENDCOLLECTIVE ;  /* 0x000000000000791b */ /* 0x003fe20003800000 */
.L_x_2049:
[----:B------:R-:W-:Y:S05]  /*2d7b0*/  BRA `(.L_x_2050) ;  /* 0xffffff5400487947 */ /* 0x000fea000383ffff */
.L_x_1800:
[----:B------:R-:W-:Y:S01]  /*2d7c0*/  BSSY B1, `(.L_x_2051) ;  /* 0x0000008000017945 */ /* 0x000fe20003800000 */
[----:B------:R-:W-:Y:S02]  /*2d7d0*/  IMAD.MOV.U32 R13, RZ, RZ, R2 ;  /* 0x000000ffff0d7224 */ /* 0x000fe400078e0002 */
[----:B------:R-:W-:Y:S02]  /*2d7e0*/  IMAD.MOV.U32 R12, RZ, RZ, 0x1 ;  /* 0x00000001ff0c7424 */ /* 0x000fe400078e00ff */
[----:B------:R-:W-:Y:S02]  /*2d7f0*/  IMAD.MOV.U32 R11, RZ, RZ, 0x181f ;  /* 0x0000181fff0b7424 */ /* 0x000fe400078e00ff */
[----:B---3--:R-:W-:-:S07]  /*2d800*/  IMAD.MOV.U32 R15, RZ, RZ, -0x1 ;  /* 0xffffffffff0f7424 */ /* 0x008fce00078e00ff */
[----:B012---:R-:W-:Y:S05]  /*2d810*/  WARPSYNC.COLLECTIVE R15, `(.L_x_2052) ;  /* 0x000000000f087348 */ /* 0x007fea0003c00000 */
[----:B--2---:R2:W3:Y:S02]  /*2d820*/  SHFL.IDX P6, R14, R13, R12, R11 ;  /* 0x0000000c0d0e7389 */ /* 0x0044e400000c000b */
[----:B0123--:R-:W-:Y:S01]  /*2d830*/  ENDCOLLECTIVE ;  /* 0x000000000000791b */ /* 0x00ffe20003800000 */
.L_x_2052:
[----:B------:R-:W-:Y:S05]  /*2d840*/  BSYNC B1 ;  /* 0x0000000000017941 */ /* 0x000fea0003800000 */
.L_x_2051:
[----:B------:R-:W-:Y:S02]  /*2d850*/  IMAD.MOV.U32 R13, RZ, RZ, R0 ;  /* 0x000000ffff0d7224 */ /* 0x000fe400078e0000 */
[----:B------:R-:W-:Y:S02]  /*2d860*/  IMAD.MOV.U32 R12, RZ, RZ, 0x1 ;  /* 0x00000001ff0c7424 */ /* 0x000fe400078e00ff */
[----:B------:R-:W-:Y:S02]  /*2d870*/  IMAD.MOV.U32 R11, RZ, RZ, 0x181f ;  /* 0x0000181fff0b7424 */ /* 0x000fe400078e00ff */
[----:B------:R-:W-:Y:S02]  /*2d880*/  IMAD.MOV.U32 R15, RZ, RZ, -0x1 ;  /* 0xffffffffff0f7424 */ /* 0x000fe400078e00ff */
[----:B------:R-:W-:-:S07]  /*2d890*/  IMAD.MOV.U32 R3, RZ, RZ, R14 ;  /* 0x000000ffff037224 */ /* 0x000fce00078e000e */
[----:B------:R-:W-:Y:S05]  /*2d8a0*/  WARPSYNC.COLLECTIVE R15, `(.L_x_2053) ;  /* 0x000000000f087348 */ /* 0x000fea0003c00000 */
[----:B------:R0:W1:Y:S02]  /*2d8b0*/  SHFL.IDX P6, R14, R13, R12, R11 ;  /* 0x0000000c0d0e7389 */ /* 0x00006400000c000b */
[----:B01----:R-:W-:Y:S01]  /*2d8c0*/  ENDCOLLECTIVE ;  /* 0x000000000000791b */ /* 0x003fe20003800000 */
.L_x_2053:
[----:B------:R-:W-:Y:S05]  /*2d8d0*/  BRA `(.L_x_2054) ;  /* 0xffffff5400787947 */ /* 0x000fea000383ffff */
.L_x_1803:
[----:B------:R-:W-:Y:S01]  /*2d8e0*/  BSSY B1, `(.L_x_2055) ;  /* 0x0000008000017945 */ /* 0x000fe20003800000 */
[----:B------:R-:W-:Y:S01]  /*2d8f0*/  MOV R13, R2 ;  /* 0x00000002000d7202 */ /* 0x000fe20000000f00 */
[----:B------:R-:W-:Y:S02]  /*2d900*/  IMAD.MOV.U32 R12, RZ, RZ, 0x2 ;  /* 0x00000002ff0c7424 */ /* 0x000fe400078e00ff */
[----:B------:R-:W-:Y:S02]  /*2d910*/  IMAD.MOV.U32 R11, RZ, RZ, 0x181f ;  /* 0x0000181fff0b7424 */ /* 0x000fe400078e00ff */
[----:B---3--:R-:W-:-:S07]  /*2d920*/  IMAD.MOV.U32 R15, RZ, RZ, -0x1 ;  /* 0xffffffffff0f7424 */ /* 0x008fce00078e00ff */
[----:B012-4-:R-:W-:Y:S05]  /*2d930*/  WARPSYNC.COLLECTIVE R15, `(.L_x_2056) ;  /* 0x000000000f087348 */ /* 0x017fea0003c00000 */
[----:B--2---:R2:W3:Y:S02]  /*2d940*/  SHFL.IDX P6, R14, R13, R12, R11 ;  /* 0x0000000c0d0e7389 */ /* 0x0044e400000c000b */
[----:B01234-:R-:W-:Y:S01]  /*2d950*/  ENDCOLLECTIVE ;  /* 0x000000000000791b */ /* 0x01ffe20003800000 */
.L_x_2056:
[----:B------:R-:W-:Y:S05]  /*2d960*/  BSYNC B1 ;  /* 0x0000000000017941 */ /* 0x000fea0003800000 */
.L_x_2055:
        /* <DEDUP_REMOVED lines=8> */
.L_x_2057:
[----:B------:R-:W-:Y:S05]  /*2d9f0*/  BRA `(.L_x_2058) ;  /* 0xffffff5400a47947 */ /* 0x000fea000383ffff */
.L_x_1806:
[----:B------:R-:W-:Y:S01]  /*2da00*/  BSSY B1, `(.L_x_2059) ;  /* 0x0000008000017945 */ /* 0x000fe20003800000 */
[----:B------:R-:W-:Y:S02]  /*2da10*/  IMAD.MOV.U32 R13, RZ, RZ, R2 ;  /* 0x000000ffff0d7224 */ /* 0x000fe400078e0002 */
[----:B------:R-:W-:Y:S02]  /*2da20*/  IMAD.MOV.U32 R12, RZ, RZ, 0x3 ;  /* 0x00000003ff0c7424 */ /* 0x000fe400078e00ff */
[----:B------:R-:W-:Y:S02]  /*2da30*/  IMAD.MOV.U32 R11, RZ, RZ, 0x181f ;  /* 0x0000181fff0b7424 */ /* 0x000fe400078e00ff */
[----:B---3--:R-:W-:-:S07]  /*2da40*/  IMAD.MOV.U32 R15, RZ, RZ, -0x1 ;  /* 0xffffffffff0f7424 */ /* 0x008fce00078e00ff */
[----:B012-4-:R-:W-:Y:S05]  /*2da50*/  WARPSYNC.COLLECTIVE R15, `(.L_x_2060) ;  /* 0x000000000f087348 */ /* 0x017fea0003c00000 */
[----:B--2---:R2:W3:Y:S02]  /*2da60*/  SHFL.IDX P6, R14, R13, R12, R11 ;  /* 0x0000000c0d0e7389 */ /* 0x0044e400000c000b */
[----:B01234-:R-:W-:Y:S01]  /*2da70*/  ENDCOLLECTIVE ;  /* 0x000000000000791b */ /* 0x01ffe20003800000 */
.L_x_2060:
[----:B------:R-:W-:Y:S05]  /*2da80*/  BSYNC B1 ;  /* 0x0000000000017941 */ /* 0x000fea0003800000 */
.L_x_2059:
        /* <DEDUP_REMOVED lines=8> */
.L_x_2061:
[----:B------:R-:W-:Y:S05]  /*2db10*/  BRA `(.L_x_2062) ;  /* 0xffffff5400d07947 */ /* 0x000fea000383ffff */
.L_x_1830:
[----:B------:R-:W0:Y:S01]  /*2db20*/  S2R R12, SR_TID.X ;  /* 0x00000000000c7919 */ /* 0x000e220000002100 */
[----:B------:R-:W-:Y:S01]  /*2db30*/  BSSY B1, `(.L_x_2063) ;  /* 0x000000a000017945 */ /* 0x000fe20003800000 */
[----:B------:R-:W-:Y:S02]  /*2db40*/  IMAD.MOV.U32 R11, RZ, RZ, 0x1f ;  /* 0x0000001fff0b7424 */ /* 0x000fe400078e00ff */
[----:B------:R-:W-:Y:S01]  /*2db50*/  IMAD.MOV.U32 R15, RZ, RZ, -0x1 ;  /* 0xffffffffff0f7424 */ /* 0x000fe200078e00ff */
[----:B0-----:R-:W-:-:S04]  /*2db60*/  SHF.R.U32.HI R12, RZ, 0x5, R12 ;  /* 0x00000005ff0c7819 */ /* 0x001fc8000001160c */
[----:B------:R-:W-:-:S04]  /*2db70*/  LOP3.LUT R12, R12, 0x3, RZ, 0xc0, !PT ;  /* 0x000000030c0c7812 */ /* 0x000fc800078ec0ff */
[----:B------:R-:W-:Y:S01]  /*2db80*/  MOV R13, R12 ;  /* 0x0000000c000d7202 */ /* 0x000fe20000000f00 */
[----:B------:R-:W-:-:S07]  /*2db90*/  IMAD.MOV.U32 R12, RZ, RZ, RZ ;  /* 0x000000ffff0c7224 */ /* 0x000fce00078e00ff */
[----:B------:R-:W-:Y:S05]  /*2dba0*/  WARPSYNC.COLLECTIVE R15, `(.L_x_2064) ;  /* 0x000000000f087348 */ /* 0x000fea0003c00000 */
[----:B------:R0:W1:Y:S02]  /*2dbb0*/  SHFL.IDX P6, R14, R13, R12, R11 ;  /* 0x0000000c0d0e7389 */ /* 0x00006400000c000b */
[----:B01----:R-:W-:Y:S01]  /*2dbc0*/  ENDCOLLECTIVE ;  /* 0x000000000000791b */ /* 0x003fe20003800000 */
.L_x_2064:
[----:B------:R-:W-:Y:S05]  /*2dbd0*/  BSYNC B1 ;  /* 0x0000000000017941 */ /* 0x000fea0003800000 */
.L_x_2063:
[----:B------:R-:W-:Y:S05]  /*2dbe0*/  BRA `(.L_x_2065) ;  /* 0xffffff7000507947 */ /* 0x000fea000383ffff */
.L_x_1832:
[----:B------:R-:W-:Y:S01]  /*2dbf0*/  BSSY B1, `(.L_x_2066) ;  /* 0x0000006000017945 */ /* 0x000fe20003800000 */
[----:B------:R-:W-:-:S07]  /*2dc00*/  IMAD.MOV.U32 R15, RZ, RZ, -0x1 ;  /* 0xffffffffff0f7424 */ /* 0x000fce00078e00ff */
[----:B0-----:R-:W-:Y:S05]  /*2dc10*/  WARPSYNC.COLLECTIVE R15, `(.L_x_2067) ;  /* 0x000000000f0c7348 */ /* 0x001fea0003c00000 */
[----:B------:R-:W-:Y:S02]  /*2dc20*/  ELECT P6, UR62, PT ;  /* 0x00000000003e782f */ /* 0x000fe400038c0000 */
[----:B------:R-:W-:Y:S01]  /*2dc30*/  MOV R14, UR62 ;  /* 0x0000003e000e7c02 */ /* 0x000fe20008000f00 */
[----:B0-----:R-:W-:Y:S10]  /*2dc40*/  ENDCOLLECTIVE ;  /* 0x000000000000791b */ /* 0x001ff40003800000 */
.L_x_2067:
[----:B------:R-:W-:Y:S05]  /*2dc50*/  BSYNC B1 ;  /* 0x0000000000017941 */ /* 0x000fea0003800000 */
.L_x_2066:
[----:B------:R-:W-:Y:S05]  /*2dc60*/  BRA `(.L_x_1831) ;  /* 0xffffff7000487947 */ /* 0x000fea000383ffff */
.L_x_1834:
[----:B0-----:R0:W1:Y:S02]  /*2dc70*/  SYNCS.PHASECHK.TRANS64.TRYWAIT P0, [R22+URZ+0x2a820], R3 ;  /* 0x02a82003160075a7 */ /* 0x001064000800017f */
[----:B-1----:R-:W-:Y:S05]  /*2dc80*/  @!P0 NANOSLEEP.SYNCS 0x989680 ;  /* 0x009896800000895d */ /* 0x002fea0003900000 */
[----:B------:R-:W1:Y:S02]  /*2dc90*/  @!P0 SYNCS.PHASECHK.TRANS64 P0, [R22+URZ+0x2a820], R3 ;  /* 0x02a82003160085a7 */ /* 0x000e64000800007f */
[----:B-1----:R-:W-:Y:S05]  /*2dca0*/  @!P0 BRA `(.L_x_1834) ;  /* 0xfffffffc00f08947 */ /* 0x002fea000383ffff */
[----:B------:R-:W-:Y:S05]  /*2dcb0*/  BRA `(.L_x_2068) ;  /* 0xffffff7000587947 */ /* 0x000fea000383ffff */
.L_x_1838:
[----:B-1----:R1:W2:Y:S02]  /*2dcc0*/  SYNCS.PHASECHK.TRANS64.TRYWAIT P0, [R12+URZ+0x2a8a0], R11 ;  /* 0x02a8a00b0c0075a7 */ /* 0x0022a4000800017f */
[----:B--2---:R-:W-:Y:S05]  /*2dcd0*/  @!P0 NANOSLEEP.SYNCS 0x989680 ;  /* 0x009896800000895d */ /* 0x004fea0003900000 */
[----:B------:R-:W2:Y:S02]  /*2dce0*/  @!P0 SYNCS.PHASECHK.TRANS64 P0, [R12+URZ+0x2a8a0], R11 ;  /* 0x02a8a00b0c0085a7 */ /* 0x000ea4000800007f */
[----:B--2---:R-:W-:Y:S05]  /*2dcf0*/  @!P0 BRA `(.L_x_1838) ;  /* 0xfffffffc00f08947 */ /* 0x004fea000383ffff */
[----:B------:R-:W-:Y:S05]  /*2dd00*/  BRA `(.L_x_2069) ;  /* 0xffffff7000707947 */ /* 0x000fea000383ffff */
.L_x_1845:
[----:B0-----:R0:W2:Y:S02]  /*2dd10*/  SYNCS.PHASECHK.TRANS64.TRYWAIT P0, [R12+URZ+0x2a8c0], R11 ;  /* 0x02a8c00b0c0075a7 */ /* 0x0010a4000800017f */
[----:B--2---:R-:W-:Y:S05]  /*2dd20*/  @!P0 NANOSLEEP.SYNCS 0x989680 ;  /* 0x009896800000895d */ /* 0x004fea0003900000 */
[----:B------:R-:W2:Y:S02]  /*2dd30*/  @!P0 SYNCS.PHASECHK.TRANS64 P0, [R12+URZ+0x2a8c0], R11 ;  /* 0x02a8c00b0c0085a7 */ /* 0x000ea4000800007f */
[----:B--2---:R-:W-:Y:S05]  /*2dd40*/  @!P0 BRA `(.L_x_1845) ;  /* 0xfffffffc00f08947 */ /* 0x004fea000383ffff */
[----:B------:R-:W-:Y:S05]  /*2dd50*/  BRA `(.L_x_2070) ;  /* 0xffffff74006c7947 */ /* 0x000fea000383ffff */
.L_x_1854:
[----:B0-----:R0:W1:Y:S02]  /*2dd60*/  SYNCS.PHASECHK.TRANS64.TRYWAIT P1, [R6+URZ+0x2a8a0], R3 ;  /* 0x02a8a003060075a7 */ /* 0x001064000802017f */
[----:B-1----:R-:W-:Y:S05]  /*2dd70*/  @!P1 NANOSLEEP.SYNCS 0x989680 ;  /* 0x009896800000995d */ /* 0x002fea0003900000 */
[----:B------:R-:W1:Y:S02]  /*2dd80*/  @!P1 SYNCS.PHASECHK.TRANS64 P1, [R6+URZ+0x2a8a0], R3 ;  /* 0x02a8a003060095a7 */ /* 0x000e64000802007f */
[----:B-1----:R-:W-:Y:S05]  /*2dd90*/  @!P1 BRA `(.L_x_1854) ;  /* 0xfffffffc00f09947 */ /* 0x002fea000383ffff */
[----:B------:R-:W-:Y:S05]  /*2dda0*/  BRA `(.L_x_2071) ;  /* 0xffffff7800a07947 */ /* 0x000fea000383ffff */
.L_x_1861:
[----:B-1----:R1:W2:Y:S02]  /*2ddb0*/  SYNCS.PHASECHK.TRANS64.TRYWAIT P1, [R6+URZ+0x2a8c0], R3 ;  /* 0x02a8c003060075a7 */ /* 0x0022a4000802017f */
[----:B--2---:R-:W-:Y:S05]  /*2ddc0*/  @!P1 NANOSLEEP.SYNCS 0x989680 ;  /* 0x009896800000995d */ /* 0x004fea0003900000 */
[----:B------:R-:W2:Y:S02]  /*2ddd0*/  @!P1 SYNCS.PHASECHK.TRANS64 P1, [R6+URZ+0x2a8c0], R3 ;  /* 0x02a8c003060095a7 */ /* 0x000ea4000802007f */
[----:B--2---:R-:W-:Y:S05]  /*2dde0*/  @!P1 BRA `(.L_x_1861) ;  /* 0xfffffffc00f09947 */ /* 0x004fea000383ffff */
[----:B------:R-:W-:Y:S05]  /*2ddf0*/  BRA `(.L_x_2072) ;  /* 0xffffff7c00987947 */ /* 0x000fea000383ffff */
.L_x_1886:
[----:B------:R-:W0:Y:S01]  /*2de00*/  S2R R21, SR_TID.X ;  /* 0x0000000000157919 */ /* 0x000e220000002100 */
[----:B------:R-:W-:Y:S01]  /*2de10*/  BSSY B0, `(.L_x_2073) ;  /* 0x000000a000007945 */ /* 0x000fe20003800000 */
        /* <DEDUP_REMOVED lines=9> */
.L_x_2074:
[----:B------:R-:W-:Y:S05]  /*2deb0*/  BSYNC B0 ;  /* 0x0000000000007941 */ /* 0x000fea0003800000 */
.L_x_2073:
[----:B------:R-:W-:Y:S05]  /*2dec0*/  BRA `(.L_x_2075) ;  /* 0xffffff9000107947 */ /* 0x000fea000383ffff */
.L_x_1889:
[----:B0-----:R0:W1:Y:S02]  /*2ded0*/  SYNCS.PHASECHK.TRANS64.TRYWAIT P0, [R4+URZ+0x2a880], R21 ;  /* 0x02a88015040075a7 */ /* 0x001064000800017f */
[----:B-1----:R-:W-:Y:S05]  /*2dee0*/  @!P0 NANOSLEEP.SYNCS 0x989680 ;  /* 0x009896800000895d */ /* 0x002fea0003900000 */
[----:B------:R-:W1:Y:S02]  /*2def0*/  @!P0 SYNCS.PHASECHK.TRANS64 P0, [R4+URZ+0x2a880], R21 ;  /* 0x02a88015040085a7 */ /* 0x000e64000800007f */
[----:B-1----:R-:W-:Y:S05]  /*2df00*/  @!P0 BRA `(.L_x_1889) ;  /* 0xfffffffc00f08947 */ /* 0x002fea000383ffff */
[----:B------:R-:W-:Y:S05]  /*2df10*/  BRA `(.L_x_2076) ;  /* 0xffffff9000247947 */ /* 0x000fea000383ffff */
.L_x_1890:
        /* <DEDUP_REMOVED lines=8> */
.L_x_2078:
[----:B------:R-:W-:Y:S05]  /*2dfa0*/  BSYNC B0 ;  /* 0x0000000000007941 */ /* 0x000fea0003800000 */
.L_x_2077:
[----:B------:R-:W-:Y:S01]  /*2dfb0*/  IMAD.MOV.U32 R13, RZ, RZ, R5 ;  /* 0x000000ffff0d7224 */ /* 0x000fe200078e0005 */
[----:B------:R-:W-:Y:S01]  /*2dfc0*/  MOV R15, 0xffffffff ;  /* 0xffffffff000f7802 */ /* 0x000fe20000000f00 */
[----:B------:R-:W-:Y:S01]  /*2dfd0*/  IMAD.MOV.U32 R12, RZ, RZ, RZ ;  /* 0x000000ffff0c7224 */ /* 0x000fe200078e00ff */
[----:B------:R-:W-:Y:S01]  /*2dfe0*/  LOP3.LUT R32, R32, 0xffffffef, RZ, 0xc0, !PT ;  /* 0xffffffef20207812 */ /* 0x000fe200078ec0ff */
[----:B------:R-:W-:Y:S01]  /*2dff0*/  IMAD.MOV.U32 R11, RZ, RZ, 0x1c1f ;  /* 0x00001c1fff0b7424 */ /* 0x000fe200078e00ff */
[----:B------:R-:W-:Y:S01]  /*2e000*/  ISETP.GE.AND P4, PT, R27, 0x21, PT ;  /* 0x000000211b00780c */ /* 0x000fe20003f86270 */
[----:B------:R-:W-:-:S12]  /*2e010*/  IMAD.MOV.U32 R0, RZ, RZ, R14 ;  /* 0x000000ffff007224 */ /* 0x000fd800078e000e */
[----:B------:R-:W-:Y:S05]  /*2e020*/  WARPSYNC.COLLECTIVE R15, `(.L_x_2079) ;  /* 0x000000000f087348 */ /* 0x000fea0003c00000 */
[----:B------:R0:W1:Y:S02]  /*2e030*/  SHFL.IDX P6, R14, R13, R12, R11 ;  /* 0x0000000c0d0e7389 */ /* 0x00006400000c000b */
[----:B01----:R-:W-:Y:S01]  /*2e040*/  ENDCOLLECTIVE ;  /* 0x000000000000791b */ /* 0x003fe20003800000 */
.L_x_2079:
        /* <DEDUP_REMOVED lines=25> */
.L_x_2080:
        /* <DEDUP_REMOVED lines=9> */
.L_x_2081:
[----:B------:R-:W-:Y:S02]  /*2e270*/  IMAD.MOV.U32 R13, RZ, RZ, R8 ;  /* 0x000000ffff0d7224 */ /* 0x000fe400078e0008 */
[----:B------:R-:W-:Y:S02]  /*2e280*/  IMAD.MOV.U32 R12, RZ, RZ, 0x2 ;  /* 0x00000002ff0c7424 */ /* 0x000fe400078e00ff */
[----:B------:R-:W-:-:S07]  /*2e290*/  IMAD.MOV.U32 R2, RZ, RZ, R14 ;  /* 0x000000ffff027224 */ /* 0x000fce00078e000e */
[----:B------:R-:W-:Y:S05]  /*2e2a0*/  WARPSYNC.COLLECTIVE R15, `(.L_x_2082) ;  /* 0x000000000f087348 */ /* 0x000fea0003c00000 */
[----:B------:R0:W1:Y:S02]  /*2e2b0*/  SHFL.IDX P6, R14, R13, R12, R11 ;  /* 0x0000000c0d0e7389 */ /* 0x00006400000c000b */
[----:B01----:R-:W-:Y:S01]  /*2e2c0*/  ENDCOLLECTIVE ;  /* 0x000000000000791b */ /* 0x003fe20003800000 */
.L_x_2082:
        /* <DEDUP_REMOVED lines=16> */
.L_x_2083:
[----:B------:R-:W-:Y:S02]  /*2e3d0*/  IMAD.MOV.U32 R13, RZ, RZ, R8 ;  /* 0x000000ffff0d7224 */ /* 0x000fe400078e0008 */
[----:B------:R-:W-:Y:S02]  /*2e3e0*/  IMAD.MOV.U32 R12, RZ, RZ, 0x3 ;  /* 0x00000003ff0c7424 */ /* 0x000fe400078e00ff */
[----:B------:R-:W-:-:S07]  /*2e3f0*/  IMAD.MOV.U32 R2, RZ, RZ, R14 ;  /* 0x000000ffff027224 */ /* 0x000fce00078e000e */
[----:B------:R-:W-:Y:S05]  /*2e400*/  WARPSYNC.COLLECTIVE R15, `(.L_x_2084) ;  /* 0x000000000f087348 */ /* 0x000fea0003c00000 */
[----:B------:R0:W1:Y:S02]  /*2e410*/  SHFL.IDX P6, R14, R13, R12, R11 ;  /* 0x0000000c0d0e7389 */ /* 0x00006400000c000b */
[----:B01----:R-:W-:Y:S01]  /*2e420*/  ENDCOLLECTIVE ;  /* 0x000000000000791b */ /* 0x003fe20003800000 */
.L_x_2084:
[----:B------:R-:W-:-:S04]  /*2e430*/  IADD3 R2, P1, R30, R2, RZ ;  /* 0x000000021e027210 */ /* 0x000fc80007f3e0ff */
[----:B------:R-:W-:Y:S02]  /*2e440*/  IADD3.X R3, RZ, R3, RZ, P1, !PT ;  /* 0x00000003ff037210 */ /* 0x000fe40000ffe4ff */
        /* <DEDUP_REMOVED lines=11> */
.L_x_2085:
        /* <DEDUP_REMOVED lines=11> */
.L_x_1895:
[----:B---3--:R3:W4:Y:S02]  /*2e5b0*/  SYNCS.PHASECHK.TRANS64.TRYWAIT P0, [R4+URZ+0x2a840], R21 ;  /* 0x02a84015040075a7 */ /* 0x008724000800017f */
[----:B----4-:R-:W-:Y:S05]  /*2e5c0*/  @!P0 NANOSLEEP.SYNCS 0x989680 ;  /* 0x009896800000895d */ /* 0x010fea0003900000 */
[----:B------:R-:W4:Y:S02]  /*2e5d0*/  @!P0 SYNCS.PHASECHK.TRANS64 P0, [R4+URZ+0x2a840], R21 ;  /* 0x02a84015040085a7 */ /* 0x000f24000800007f */
[----:B----4-:R-:W-:Y:S05]  /*2e5e0*/  @!P0 BRA `(.L_x_1895) ;  /* 0xfffffffc00f08947 */ /* 0x010fea000383ffff */
[----:B------:R-:W-:Y:S05]  /*2e5f0*/  BRA `(.L_x_2087) ;  /* 0xffffff8c00f87947 */ /* 0x000fea000383ffff */
.L_x_1896:
        /* <DEDUP_REMOVED lines=8> */
.L_x_2089:
[----:B------:R-:W-:Y:S05]  /*2e680*/  BSYNC B0 ;  /* 0x0000000000007941 */ /* 0x000fea0003800000 */
.L_x_2088:
        /* <DEDUP_REMOVED lines=8> */
.L_x_2090:
        /* <DEDUP_REMOVED lines=16> */
.L_x_2091:
        /* <DEDUP_REMOVED lines=11> */
.L_x_2092:
[----:B------:R-:W-:Y:S02]  /*2e8c0*/  IMAD.MOV.U32 R13, RZ, RZ, R6 ;  /* 0x000000ffff0d7224 */ /* 0x000fe400078e0006 */
[----:B------:R-:W-:Y:S02]  /*2e8d0*/  IMAD.MOV.U32 R12, RZ, RZ, 0x2 ;  /* 0x00000002ff0c7424 */ /* 0x000fe400078e00ff */
[----:B------:R-:W-:-:S07]  /*2e8e0*/  IMAD.MOV.U32 R3, RZ, RZ, R14 ;  /* 0x000000ffff037224 */ /* 0x000fce00078e000e */
[----:B------:R-:W-:Y:S05]  /*2e8f0*/  WARPSYNC.COLLECTIVE R15, `(.L_x_2093) ;  /* 0x000000000f087348 */ /* 0x000fea0003c00000 */
[----:B------:R0:W1:Y:S02]  /*2e900*/  SHFL.IDX P6, R14, R13, R12, R11 ;  /* 0x0000000c0d0e7389 */ /* 0x00006400000c000b */
[----:B01----:R-:W-:Y:S01]  /*2e910*/  ENDCOLLECTIVE ;  /* 0x000000000000791b */ /* 0x003fe20003800000 */
.L_x_2093:
[----:B------:R-:W-:-:S05]  /*2e920*/  @P4 IADD3 R3, P0, R30, R3, RZ ;  /* 0x000000031e034210 */ /* 0x000fca0007f1e0ff */
[----:B------:R-:W-:-:S05]  /*2e930*/  @P4 IMAD.X R2, RZ, RZ, R2, P0 ;  /* 0x000000ffff024224 */ /* 0x000fca00000e0602 */
[----:B------:R-:W-:Y:S01]  /*2e940*/  @P4 LOP3.LUT R3, R3, R2, RZ, 0x3c, !PT ;  /* 0x0000000203034212 */ /* 0x000fe200078e3cff */
[----:B------:R-:W-:-:S03]  /*2e950*/  IMAD.MOV.U32 R13, RZ, RZ, R5 ;  /* 0x000000ffff0d7224 */ /* 0x000fc600078e0005 */
[----:B------:R-:W-:-:S04]  /*2e960*/  @P4 LOP3.LUT R2, R3, R2, RZ, 0x3c, !PT ;  /* 0x0000000203024212 */ /* 0x000fc800078e3cff */
[----:B------:R-:W-:-:S05]  /*2e970*/  @P4 LOP3.LUT R3, R3, R2, RZ, 0x3c, !PT ;  /* 0x0000000203034212 */ /* 0x000fca00078e3cff */
[----:B------:R-:W-:Y:S01]  /*2e980*/  @!PT LDS RZ, [RZ] ;  /* 0x00000000fffff984 */ /* 0x000fe20000000800 */
[----:B------:R-:W-:Y:S01]  /*2e990*/  @!PT LDS RZ, [RZ] ;  /* 0x00000000fffff984 */ /* 0x000fe20000000800 */
[----:B------:R-:W-:Y:S01]  /*2e9a0*/  @!PT LDS RZ, [RZ] ;  /* 0x00000000fffff984 */ /* 0x000fe20000000800 */
[----:B------:R-:W-:Y:S04]  /*2e9b0*/  @P4 LDGSTS.E.BYPASS.LTC128B.128 [R0+0x1ec00], desc[UR42][R2.64], !P5 ;  /* 0x1ec0000002004fae */ /* 0x000fe8000e901d6a */
[----:B------:R-:W-:Y:S04]  /*2e9c0*/  @P4 LDGSTS.E.BYPASS.LTC128B.128 [R0+0x20c00], desc[UR42][R2.64+0x40], !P3 ;  /* 0x20c0004002004fae */ /* 0x000fe8000d901d6a */
[----:B------:R0:W-:Y:S02]  /*2e9d0*/  @P4 LDGSTS.E.BYPASS.LTC128B.128 [R0+0x22c00], desc[UR42][R2.64+0x80], !P2 ;  /* 0x22c0008002004fae */ /* 0x0001e4000d101d6a */
[----:B0-----:R-:W-:-:S07]  /*2e9e0*/  IMAD.MOV.U32 R2, RZ, RZ, R14 ;  /* 0x000000ffff027224 */ /* 0x001fce00078e000e */
[----:B------:R-:W-:Y:S05]  /*2e9f0*/  WARPSYNC.COLLECTIVE R15, `(.L_x_2094) ;  /* 0x000000000f087348 */ /* 0x000fea0003c00000 */
[----:B------:R0:W1:Y:S02]  /*2ea00*/  SHFL.IDX P6, R14, R13, R12, R11 ;  /* 0x0000000c0d0e7389 */ /* 0x00006400000c000b */
[----:B01----:R-:W-:Y:S01]  /*2ea10*/  ENDCOLLECTIVE ;  /* 0x000000000000791b */ /* 0x003fe20003800000 */
.L_x_2094:
[----:B------:R-:W-:Y:S02]  /*2ea20*/  IMAD.MOV.U32 R13, RZ, RZ, R6 ;  /* 0x000000ffff0d7224 */ /* 0x000fe400078e0006 */
[----:B------:R-:W-:Y:S02]  /*2ea30*/  IMAD.MOV.U32 R12, RZ, RZ, 0x3 ;  /* 0x00000003ff0c7424 */ /* 0x000fe400078e00ff */
[----:B------:R-:W-:-:S07]  /*2ea40*/  IMAD.MOV.U32 R3, RZ, RZ, R14 ;  /* 0x000000ffff037224 */ /* 0x000fce00078e000e */
[----:B------:R-:W-:Y:S05]  /*2ea50*/  WARPSYNC.COLLECTIVE R15, `(.L_x_2095) ;  /* 0x000000000f087348 */ /* 0x000fea0003c00000 */
[----:B------:R0:W1:Y:S02]  /*2ea60*/  SHFL.IDX P6, R14, R13, R12, R11 ;  /* 0x0000000c0d0e7389 */ /* 0x00006400000c000b */
[----:B01----:R-:W-:Y:S01]  /*2ea70*/  ENDCOLLECTIVE ;  /* 0x000000000000791b */ /* 0x003fe20003800000 */
.L_x_2095:
        /* <DEDUP_REMOVED lines=10> */
.L_x_2096:
[----:B------:R-:W-:Y:S01]  /*2eb20*/  @!PT LDS RZ, [RZ] ;  /* 0x00000000fffff984 */ /* 0x000fe20000000800 */
[----:B------:R-:W-:Y:S01]  /*2eb30*/  @!PT LDS RZ, [RZ] ;  /* 0x00000000fffff984 */ /* 0x000fe20000000800 */
[----:B------:R-:W-:Y:S01]  /*2eb40*/  @!PT LDS RZ, [RZ] ;  /* 0x00000000fffff984 */ /* 0x000fe20000000800 */
[----:B------:R0:W-:Y:S04]  /*2eb50*/  @P1 LDGSTS.E.BYPASS.LTC128B.128 [R0+0x1f400], desc[UR42][R2.64], !P5 ;  /* 0x1f40000002001fae */ /* 0x0001e8000e901d6a */
[----:B------:R0:W-:Y:S04]  /*2eb60*/  @P1 LDGSTS.E.BYPASS.LTC128B.128 [R0+0x21400], desc[UR42][R2.64+0x40], !P3 ;  /* 0x2140004002001fae */ /* 0x0001e8000d901d6a */
[----:B------:R0:W-:Y:S01]  /*2eb70*/  @P1 LDGSTS.E.BYPASS.LTC128B.128 [R0+0x23400], desc[UR42][R2.64+0x80], !P2 ;  /* 0x2340008002001fae */ /* 0x0001e2000d101d6a */
[----:B------:R-:W-:Y:S01]  /*2eb80*/  IMAD.MOV.U32 R5, RZ, RZ, R14 ;  /* 0x000000ffff057224 */ /* 0x000fe200078e000e */
[----:B------:R-:W-:Y:S06]  /*2eb90*/  BRA `(.L_x_2097) ;  /* 0xffffff8c007c7947 */ /* 0x000fec000383ffff */
.L_x_1901:
[----:B------:R-:W-:Y:S01]  /*2eba0*/  MOV R13, R4 ;  /* 0x00000004000d7202 */ /* 0x000fe20000000f00 */
[----:B------:R-:W-:Y:S02]  /*2ebb0*/  IMAD.MOV.U32 R12, RZ, RZ, RZ ;  /* 0x000000ffff0c7224 */ /* 0x000fe400078e00ff */
[----:B------:R-:W-:Y:S02]  /*2ebc0*/  IMAD.MOV.U32 R11, RZ, RZ, 0x1c1f ;  /* 0x00001c1fff0b7424 */ /* 0x000fe400078e00ff */
[----:B------:R-:W-:Y:S02]  /*2ebd0*/  IMAD.MOV.U32 R15, RZ, RZ, -0x1 ;  /* 0xffffffffff0f7424 */ /* 0x000fe400078e00ff */
[----:B------:R-:W-:Y:S02]  /*2ebe0*/  IMAD R35, R35, R7, RZ ;  /* 0x0000000723237224 */ /* 0x000fe400078e02ff */
[----:B------:R-:W-:-:S07]  /*2ebf0*/  IMAD.IADD R17, R9, 0x1, R17 ;  /* 0x0000000109117824 */ /* 0x000fce00078e0211 */
[----:B-----5:R-:W-:Y:S05]  /*2ec00*/  WARPSYNC.COLLECTIVE R15, `(.L_x_2098) ;  /* 0x000000000f087348 */ /* 0x020fea0003c00000 */
[----:B------:R0:W1:Y:S02]  /*2ec10*/  SHFL.IDX P6, R14, R13, R12, R11 ;  /* 0x0000000c0d0e7389 */ /* 0x00006400000c000b */
[----:B01---5:R-:W-:Y:S01]  /*2ec20*/  ENDCOLLECTIVE ;  /* 0x000000000000791b */ /* 0x023fe20003800000 */
.L_x_2098:
[C---:B------:R-:W-:Y:S01]  /*2ec30*/  VIADD R6, R17.reuse, 0x20 ;  /* 0x0000002011067836 */ /* 0x040fe20000000000 */
[----:B------:R-:W-:Y:S01]  /*2ec40*/  ISETP.GE.AND P2, PT, R17, R35, PT ;  /* 0x000000231100720c */ /* 0x000fe20003f46270 */
[----:B------:R-:W-:Y:S02]  /*2ec50*/  IMAD.MOV.U32 R13, RZ, RZ, R0 ;  /* 0x000000ffff0d7224 */ /* 0x000fe400078e0000 */
[----:B------:R-:W-:-:S10]  /*2ec60*/  IMAD.MOV.U32 R2, RZ, RZ, R14 ;  /* 0x000000ffff027224 */ /* 0x000fd400078e000e */
[----:B------:R-:W-:Y:S05]  /*2ec70*/  WARPSYNC.COLLECTIVE R15, `(.L_x_2099) ;  /* 0x000000000f087348 */ /* 0x000fea0003c00000 */
[----:B------:R0:W1:Y:S02]  /*2ec80*/  SHFL.IDX P6, R14, R13, R12, R11 ;  /* 0x0000000c0d0e7389 */ /* 0x00006400000c000b */
[----:B01----:R-:W-:Y:S01]  /*2ec90*/  ENDCOLLECTIVE ;  /* 0x000000000000791b */ /* 0x003fe20003800000 */
.L_x_2099:
[----:B------:R-:W-:Y:S02]  /*2eca0*/  IMAD.MOV.U32 R13, RZ, RZ, R4 ;  /* 0x000000ffff0d7224 */ /* 0x000fe400078e0004 */
[----:B------:R-:W-:Y:S02]  /*2ecb0*/  IMAD.MOV.U32 R12, RZ, RZ, 0x1 ;  /* 0x00000001ff0c7424 */ /* 0x000fe400078e00ff */
[----:B------:R-:W-:-:S07]  /*2ecc0*/  IMAD.MOV.U32 R3, RZ, RZ, R14 ;  /* 0x000000ffff037224 */ /* 0x000fce00078e000e */
[----:B------:R-:W-:Y:S05]  /*2ecd0*/  WARPSYNC.COLLECTIVE R15, `(.L_x_2100) ;  /* 0x000000000f087348 */ /* 0x000fea0003c00000 */
[----:B------:R0:W1:Y:S02]  /*2ece0*/  SHFL.IDX P6, R14, R13, R12, R11 ;  /* 0x0000000c0d0e7389 */ /* 0x00006400000c000b */
[----:B01----:R-:W-:Y:S01]  /*2ecf0*/  ENDCOLLECTIVE ;  /* 0x000000000000791b */ /* 0x003fe20003800000 */
.L_x_2100:
        /* <DEDUP_REMOVED lines=13> */
[----:B0-----:R-:W-:-:S12]  /*2edd0*/  IMAD.MOV.U32 R2, RZ, RZ, R14 ;  /* 0x000000ffff027224 */ /* 0x001fd800078e000e */
[----:B------:R-:W-:Y:S05]  /*2ede0*/  WARPSYNC.COLLECTIVE R15, `(.L_x_2101) ;  /* 0x000000000f087348 */ /* 0x000fea0003c00000 */
[----:B------:R0:W1:Y:S02]  /*2edf0*/  SHFL.IDX P6, R14, R13, R12, R11 ;  /* 0x0000000c0d0e7389 */ /* 0x00006400000c000b */
[----:B01----:R-:W-:Y:S01]  /*2ee00*/  ENDCOLLECTIVE ;  /* 0x000000000000791b */ /* 0x003fe20003800000 */
.L_x_2101:
[----:B------:R-:W-:Y:S01]  /*2ee10*/  MOV R13, R4 ;  /* 0x00000004000d7202 */ /* 0x000fe20000000f00 */
[----:B------:R-:W-:Y:S02]  /*2ee20*/  IMAD.MOV.U32 R12, RZ, RZ, 0x2 ;  /* 0x00000002ff0c7424 */ /* 0x000fe400078e00ff */
[----:B------:R-:W-:-:S07]  /*2ee30*/  IMAD.MOV.U32 R3, RZ, RZ, R14 ;  /* 0x000000ffff037224 */ /* 0x000fce00078e000e */
[----:B------:R-:W-:Y:S05]  /*2ee40*/  WARPSYNC.COLLECTIVE R15, `(.L_x_2102) ;  /* 0x000000000f087348 */ /* 0x000fea0003c00000 */
[----:B------:R0:W1:Y:S02]  /*2ee50*/  SHFL.IDX P6, R14, R13, R12, R11 ;  /* 0x0000000c0d0e7389 */ /* 0x00006400000c000b */
[----:B01----:R-:W-:Y:S01]  /*2ee60*/  ENDCOLLECTIVE ;  /* 0x000000000000791b */ /* 0x003fe20003800000 */
.L_x_2102:
        /* <DEDUP_REMOVED lines=11> */
[----:B------:R0:W-:Y:S02]  /*2ef20*/  @!P2 LDGSTS.E.BYPASS.LTC128B.128 [R8+0x1cc00], desc[UR42][R2.64+0x80], !P1 ;  /* 0x1cc000800208afae */ /* 0x0001e4000c901d6a */
[----:B0-----:R-:W-:-:S05]  /*2ef30*/  VIADD R2, R17, 0x40 ;  /* 0x0000004011027836 */ /* 0x001fca0000000000 */
[----:B------:R-:W-:Y:S01]  /*2ef40*/  ISETP.GE.AND P2, PT, R2, R35, PT ;  /* 0x000000230200720c */ /* 0x000fe20003f46270 */
[----:B------:R-:W-:-:S12]  /*2ef50*/  IMAD.MOV.U32 R2, RZ, RZ, R14 ;  /* 0x000000ffff027224 */ /* 0x000fd800078e000e */
[----:B------:R-:W-:Y:S05]  /*2ef60*/  WARPSYNC.COLLECTIVE R15, `(.L_x_2103) ;  /* 0x000000000f087348 */ /* 0x000fea0003c00000 */
[----:B------:R0:W1:Y:S02]  /*2ef70*/  SHFL.IDX P6, R14, R13, R12, R11 ;  /* 0x0000000c0d0e7389 */ /* 0x00006400000c000b */
[----:B01----:R-:W-:Y:S01]  /*2ef80*/  ENDCOLLECTIVE ;  /* 0x000000000000791b */ /* 0x003fe20003800000 */
.L_x_2103:
[----:B------:R-:W-:Y:S02]  /*2ef90*/  IMAD.MOV.U32 R13, RZ, RZ, R4 ;  /* 0x000000ffff0d7224 */ /* 0x000fe400078e0004 */
[----:B------:R-:W-:Y:S02]  /*2efa0*/  IMAD.MOV.U32 R12, RZ, RZ, 0x3 ;  /* 0x00000003ff0c7424 */ /* 0x000fe400078e00ff */
[----:B------:R-:W-:-:S07]  /*2efb0*/  IMAD.MOV.U32 R3, RZ, RZ, R14 ;  /* 0x000000ffff037224 */ /* 0x000fce00078e000e */
[----:B------:R-:W-:Y:S05]  /*2efc0*/  WARPSYNC.COLLECTIVE R15, `(.L_x_2104) ;  /* 0x000000000f087348 */ /* 0x000fea0003c00000 */
[----:B------:R0:W1:Y:S02]  /*2efd0*/  SHFL.IDX P6, R14, R13, R12, R11 ;  /* 0x0000000c0d0e7389 */ /* 0x00006400000c000b */
[----:B01----:R-:W-:Y:S01]  /*2efe0*/  ENDCOLLECTIVE ;  /* 0x000000000000791b */ /* 0x003fe20003800000 */
.L_x_2104:
[----:B------:R-:W-:-:S05]  /*2eff0*/  @!P2 IADD3 R3, P4, R30, R3, RZ ;  /* 0x000000031e03a210 */ /* 0x000fca0007f9e0ff */
[----:B------:R-:W-:-:S05]  /*2f000*/  @!P2 IMAD.X R2, RZ, RZ, R2, P4 ;  /* 0x000000ffff02a224 */ /* 0x000fca00020e0602 */
[----:B------:R-:W-:Y:S01]  /*2f010*/  @!P2 LOP3.LUT R3, R3, R2, RZ, 0x3c, !PT ;  /* 0x000000020303a212 */ /* 0x000fe200078e3cff */
[----:B------:R-:W-:-:S03]  /*2f020*/  IMAD.MOV.U32 R13, RZ, RZ, R0 ;  /* 0x000000ffff0d7224 */ /* 0x000fc600078e0000 */
[----:B------:R-:W-:-:S04]  /*2f030*/  @!P2 LOP3.LUT R2, R3, R2, RZ, 0x3c, !PT ;  /* 0x000000020302a212 */ /* 0x000fc800078e3cff */
[----:B------:R-:W-:Y:S01]  /*2f040*/  @!P2 LOP3.LUT R3, R3, R2, RZ, 0x3c, !PT ;  /* 0x000000020303a212 */ /* 0x000fe200078e3cff */
[----:B------:R-:W-:-:S07]  /*2f050*/  IMAD.MOV.U32 R4, RZ, RZ, R14 ;  /* 0x000000ffff047224 */ /* 0x000fce00078e000e */
[----:B------:R-:W-:Y:S05]  /*2f060*/  WARPSYNC.COLLECTIVE R15, `(.L_x_2105) ;  /* 0x000000000f087348 */ /* 0x000fea0003c00000 */
[----:B------:R0:W1:Y:S02]  /*2f070*/  SHFL.IDX P6, R14, R13, R12, R11 ;  /* 0x0000000c0d0e7389 */ /* 0x00006400000c000b */
[----:B01----:R-:W-:Y:S01]  /*2f080*/  ENDCOLLECTIVE ;  /* 0x000000000000791b */ /* 0x003fe20003800000 */
.L_x_2105:
[----:B------:R-:W-:Y:S01]  /*2f090*/  @!PT LDS RZ, [RZ] ;  /* 0x00000000fffff984 */ /* 0x000fe20000000800 */
[----:B------:R-:W-:Y:S01]  /*2f0a0*/  @!PT LDS RZ, [RZ] ;  /* 0x00000000fffff984 */ /* 0x000fe20000000800 */
[----:B------:R-:W-:Y:S01]  /*2f0b0*/  @!PT LDS RZ, [RZ] ;  /* 0x00000000fffff984 */ /* 0x000fe20000000800 */
[----:B------:R1:W-:Y:S04]  /*2f0c0*/  @!P2 LDGSTS.E.BYPASS.LTC128B.128 [R8+0x19400], desc[UR42][R2.64], !P3 ;  /* 0x194000000208afae */ /* 0x0003e8000d901d6a */
[----:B------:R1:W-:Y:S04]  /*2f0d0*/  @!P2 LDGSTS.E.BYPASS.LTC128B.128 [R8+0x1b400], desc[UR42][R2.64+0x40], !P0 ;  /* 0x1b4000400208afae */ /* 0x0003e8000c101d6a */
[----:B------:R1:W-:Y:S01]  /*2f0e0*/  @!P2 LDGSTS.E.BYPASS.LTC128B.128 [R8+0x1d400], desc[UR42][R2.64+0x80], !P1 ;  /* 0x1d4000800208afae */ /* 0x0003e2000c901d6a */
[----:B------:R-:W-:Y:S01]  /*2f0f0*/  IMAD.MOV.U32 R0, RZ, RZ, R14 ;  /* 0x000000ffff007224 */ /* 0x000fe200078e000e */
[----:B------:R-:W-:Y:S06]  /*2f100*/  BRA `(.L_x_2106) ;  /* 0xffffff9000a07947 */ /* 0x000fec000383ffff */
.L_x_1906:
[----:B0-----:R0:W1:Y:S02]  /*2f110*/  SYNCS.PHASECHK.TRANS64.TRYWAIT P1, [R22+URZ+0x2a820], R3 ;  /* 0x02a82003160075a7 */ /* 0x001064000802017f */
[----:B-1----:R-:W-:Y:S05]  /*2f120*/  @!P1 NANOSLEEP.SYNCS 0x989680 ;  /* 0x009896800000995d */ /* 0x002fea0003900000 */
[----:B------:R-:W1:Y:S02]  /*2f130*/  @!P1 SYNCS.PHASECHK.TRANS64 P1, [R22+URZ+0x2a820], R3 ;  /* 0x02a82003160095a7 */ /* 0x000e64000802007f */
[----:B-1----:R-:W-:Y:S05]  /*2f140*/  @!P1 BRA `(.L_x_1906) ;  /* 0xfffffffc00f09947 */ /* 0x002fea000383ffff */
[----:B------:R-:W-:Y:S05]  /*2f150*/  BRA `(.L_x_2107) ;  /* 0xffffff94001c7947 */ /* 0x000fea000383ffff */
.L_x_1910:
[----:B0-----:R0:W1:Y:S02]  /*2f160*/  SYNCS.PHASECHK.TRANS64.TRYWAIT P0, [R4+URZ+0x2a880], R17 ;  /* 0x02a88011040075a7 */ /* 0x001064000800017f */
[----:B-1----:R-:W-:Y:S05]  /*2f170*/  @!P0 NANOSLEEP.SYNCS 0x989680 ;  /* 0x009896800000895d */ /* 0x002fea0003900000 */
[----:B------:R-:W1:Y:S02]  /*2f180*/  @!P0 SYNCS.PHASECHK.TRANS64 P0, [R4+URZ+0x2a880], R17 ;  /* 0x02a88011040085a7 */ /* 0x000e64000800007f */
[----:B-1----:R-:W-:Y:S05]  /*2f190*/  @!P0 BRA `(.L_x_1910) ;  /* 0xfffffffc00f08947 */ /* 0x002fea000383ffff */
[----:B------:R-:W-:Y:S05]  /*2f1a0*/  BRA `(.L_x_2108) ;  /* 0xffffff9400cc7947 */ /* 0x000fea000383ffff */
.L_x_1911:
        /* <DEDUP_REMOVED lines=8> */
.L_x_2110:
[----:B------:R-:W-:Y:S05]  /*2f230*/  BSYNC B0 ;  /* 0x0000000000007941 */ /* 0x000fea0003800000 */
.L_x_2109:
[----:B------:R-:W-:Y:S01]  /*2f240*/  IMAD.MOV.U32 R13, RZ, RZ, R21 ;  /* 0x000000ffff0d7224 */ /* 0x000fe200078e0015 */
[----:B------:R-:W-:Y:S01]  /*2f250*/  MOV R12, RZ ;  /* 0x000000ff000c7202 */ /* 0x000fe20000000f00 */
[----:B------:R-:W-:Y:S02]  /*2f260*/  IMAD.MOV.U32 R11, RZ, RZ, 0x1c1f ;  /* 0x00001c1fff0b7424 */ /* 0x000fe400078e00ff */
[----:B------:R-:W-:Y:S02]  /*2f270*/  IMAD.MOV.U32 R15, RZ, RZ, -0x1 ;  /* 0xffffffffff0f7424 */ /* 0x000fe400078e00ff */
[----:B------:R-:W-:-:S07]  /*2f280*/  IMAD.MOV.U32 R0, RZ, RZ, R14 ;  /* 0x000000ffff007224 */ /* 0x000fce00078e000e */
[----:B------:R-:W-:Y:S05]  /*2f290*/  WARPSYNC.COLLECTIVE R15, `(.L_x_2111) ;  /* 0x000000000f087348 */ /* 0x000fea0003c00000 */
[----:B------:R0:W1:Y:S02]  /*2f2a0*/  SHFL.IDX P6, R14, R13, R12, R11 ;  /* 0x0000000c0d0e7389 */ /* 0x00006400000c000b */
[----:B01----:R-:W-:Y:S01]  /*2f2b0*/  ENDCOLLECTIVE ;  /* 0x000000000000791b */ /* 0x003fe20003800000 */
.L_x_2111:
[----:B------:R-:W-:Y:S02]  /*2f2c0*/  IMAD.MOV.U32 R13, RZ, RZ, R27 ;  /* 0x000000ffff0d7224 */ /* 0x000fe400078e001b */
[----:B------:R-:W-:Y:S02]  /*2f2d0*/  IMAD.MOV.U32 R12, RZ, RZ, 0x1 ;  /* 0x00000001ff0c7424 */ /* 0x000fe400078e00ff */
[----:B------:R-:W-:-:S07]  /*2f2e0*/  IMAD.MOV.U32 R2, RZ, RZ, R14 ;  /* 0x000000ffff027224 */ /* 0x000fce00078e000e */
[----:B------:R-:W-:Y:S05]  /*2f2f0*/  WARPSYNC.COLLECTIVE R15, `(.L_x_2112) ;  /* 0x000000000f087348 */ /* 0x000fea0003c00000 */
[----:B------:R0:W1:Y:S02]  /*2f300*/  SHFL.IDX P6, R14, R13, R12, R11 ;  /* 0x0000000c0d0e7389 */ /* 0x00006400000c000b */
[----:B01----:R-:W-:Y:S01]  /*2f310*/  ENDCOLLECTIVE ;  /* 0x000000000000791b */ /* 0x003fe20003800000 */
.L_x_2112:
        /* <DEDUP_REMOVED lines=14> */
.L_x_2113:
[----:B------:R-:W-:Y:S02]  /*2f400*/  IMAD.MOV.U32 R13, RZ, RZ, R27 ;  /* 0x000000ffff0d7224 */ /* 0x000fe400078e001b */
[----:B------:R-:W-:Y:S02]  /*2f410*/  IMAD.MOV.U32 R12, RZ, RZ, 0x2 ;  /* 0x00000002ff0c7424 */ /* 0x000fe400078e00ff */
[----:B------:R-:W-:-:S07]  /*2f420*/  IMAD.MOV.U32 R2, RZ, RZ, R14 ;  /* 0x000000ffff027224 */ /* 0x000fce00078e000e */
[----:B------:R-:W-:Y:S05]  /*2f430*/  WARPSYNC.COLLECTIVE R15, `(.L_x_2114) ;  /* 0x000000000f087348 */ /* 0x000fea0003c00000 */
[----:B------:R0:W1:Y:S02]  /*2f440*/  SHFL.IDX P6, R14, R13, R12, R11 ;  /* 0x0000000c0d0e7389 */ /* 0x00006400000c000b */
[----:B01----:R-:W-:Y:S01]  /*2f450*/  ENDCOLLECTIVE ;  /* 0x000000000000791b */ /* 0x003fe20003800000 */
.L_x_2114:
        /* <DEDUP_REMOVED lines=13> */
.L_x_2115:
[----:B------:R-:W-:Y:S02]  /*2f530*/  IMAD.MOV.U32 R13, RZ, RZ, R27 ;  /* 0x000000ffff0d7224 */ /* 0x000fe400078e001b */
[----:B------:R-:W-:Y:S02]  /*2f540*/  IMAD.MOV.U32 R12, RZ, RZ, 0x3 ;  /* 0x00000003ff0c7424 */ /* 0x000fe400078e00ff */
[----:B------:R-:W-:-:S07]  /*2f550*/  IMAD.MOV.U32 R2, RZ, RZ, R14 ;  /* 0x000000ffff027224 */ /* 0x000fce00078e000e */
[----:B------:R-:W-:Y:S05]  /*2f560*/  WARPSYNC.COLLECTIVE R15, `(.L_x_2116) ;  /* 0x000000000f087348 */ /* 0x000fea0003c00000 */
[----:B------:R0:W1:Y:S02]  /*2f570*/  SHFL.IDX P6, R14, R13, R12, R11 ;  /* 0x0000000c0d0e7389 */ /* 0x00006400000c000b */
[----:B01----:R-:W-:Y:S01]  /*2f580*/  ENDCOLLECTIVE ;  /* 0x000000000000791b */ /* 0x003fe20003800000 */
.L_x_2116:
[----:B------:R-:W-:-:S04]  /*2f590*/  IADD3 R2, P0, R30, R2, RZ ;  /* 0x000000021e027210 */ /* 0x000fc80007f1e0ff */
[----:B------:R-:W-:-:S05]  /*2f5a0*/  IADD3.X R3, RZ, R35, RZ, P0, !PT ;  /* 0x00000023ff037210 */ /* 0x000fca00007fe4ff */
        /* <DEDUP_REMOVED lines=11> */
.L_x_2117:
[----:B------:R-:W-:Y:S01]  /*2f660*/  IMAD.MOV.U32 R2, RZ, RZ, R14 ;  /* 0x000000ffff027224 */ /* 0x000fe200078e000e */
[----:B------:R-:W-:Y:S06]  /*2f670*/  BRA `(.L_x_2118) ;  /* 0xffffff9400687947 */ /* 0x000fec000383ffff */
.L_x_1916:
[----:B---3--:R3:W4:Y:S02]  /*2f680*/  SYNCS.PHASECHK.TRANS64.TRYWAIT P0, [R4+URZ+0x2a840], R17 ;  /* 0x02a84011040075a7 */ /* 0x008724000800017f */
[----:B----4-:R-:W-:Y:S05]  /*2f690*/  @!P0 NANOSLEEP.SYNCS 0x989680 ;  /* 0x009896800000895d */ /* 0x010fea0003900000 */
[----:B------:R-:W4:Y:S02]  /*2f6a0*/  @!P0 SYNCS.PHASECHK.TRANS64 P0, [R4+URZ+0x2a840], R17 ;  /* 0x02a84011040085a7 */ /* 0x000f24000800007f */
[----:B----4-:R-:W-:Y:S05]  /*2f6b0*/  @!P0 BRA `(.L_x_1916) ;  /* 0xfffffffc00f08947 */ /* 0x010fea000383ffff */
[----:B------:R-:W-:Y:S05]  /*2f6c0*/  BRA `(.L_x_2119) ;  /* 0xffffff9400c07947 */ /* 0x000fea000383ffff */
.L_x_1917:
        /* <DEDUP_REMOVED lines=8> */
.L_x_2121:
[----:B------:R-:W-:Y:S05]  /*2f750*/  BSYNC B0 ;  /* 0x0000000000007941 */ /* 0x000fea0003800000 */
.L_x_2120:
        /* <DEDUP_REMOVED lines=8> */
.L_x_2122:
[----:B------:R-:W-:Y:S01]  /*2f7e0*/  MOV R13, R8 ;  /* 0x00000008000d7202 */ /* 0x000fe20000000f00 */
[----:B------:R-:W-:Y:S02]  /*2f7f0*/  IMAD.MOV.U32 R12, RZ, RZ, 0x1 ;  /* 0x00000001ff0c7424 */ /* 0x000fe400078e00ff */
[----:B------:R-:W-:-:S07]  /*2f800*/  IMAD.MOV.U32 R2, RZ, RZ, R14 ;  /* 0x000000ffff027224 */ /* 0x000fce00078e000e */
[----:B------:R-:W-:Y:S05]  /*2f810*/  WARPSYNC.COLLECTIVE R15, `(.L_x_2123) ;  /* 0x000000000f087348 */ /* 0x000fea0003c00000 */
[----:B------:R0:W1:Y:S02]  /*2f820*/  SHFL.IDX P6, R14, R13, R12, R11 ;  /* 0x0000000c0d0e7389 */ /* 0x00006400000c000b */
[----:B01----:R-:W-:Y:S01]  /*2f830*/  ENDCOLLECTIVE ;  /* 0x000000000000791b */ /* 0x003fe20003800000 */
.L_x_2123:
        /* <DEDUP_REMOVED lines=13> */
.L_x_2124:
[----:B------:R-:W-:Y:S02]  /*2f910*/  IMAD.MOV.U32 R13, RZ, RZ, R8 ;  /* 0x000000ffff0d7224 */ /* 0x000fe400078e0008 */
[----:B------:R-:W-:Y:S02]  /*2f920*/  IMAD.MOV.U32 R12, RZ, RZ, 0x2 ;  /* 0x00000002ff0c7424 */ /* 0x000fe400078e00ff */
[----:B------:R-:W-:-:S07]  /*2f930*/  IMAD.MOV.U32 R2, RZ, RZ, R14 ;  /* 0x000000ffff027224 */ /* 0x000fce00078e000e */
[----:B------:R-:W-:Y:S05]  /*2f940*/  WARPSYNC.COLLECTIVE R15, `(.L_x_2125) ;  /* 0x000000000f087348 */ /* 0x000fea0003c00000 */
[----:B------:R0:W1:Y:S02]  /*2f950*/  SHFL.IDX P6, R14, R13, R12, R11 ;  /* 0x0000000c0d0e7389 */ /* 0x00006400000c000b */
[----:B01----:R-:W-:Y:S01]  /*2f960*/  ENDCOLLECTIVE ;  /* 0x000000000000791b */ /* 0x003fe20003800000 */
.L_x_2125:
        /* <DEDUP_REMOVED lines=13> */
.L_x_2126:
[----:B------:R-:W-:Y:S02]  /*2fa40*/  IMAD.MOV.U32 R13, RZ, RZ, R8 ;  /* 0x000000ffff0d7224 */ /* 0x000fe400078e0008 */
[----:B------:R-:W-:Y:S02]  /*2fa50*/  IMAD.MOV.U32 R12, RZ, RZ, 0x3 ;  /* 0x00000003ff0c7424 */ /* 0x000fe400078e00ff */
[----:B------:R-:W-:-:S07]  /*2fa60*/  IMAD.MOV.U32 R2, RZ, RZ, R14 ;  /* 0x000000ffff027224 */ /* 0x000fce00078e000e */
[----:B------:R-:W-:Y:S05]  /*2fa70*/  WARPSYNC.COLLECTIVE R15, `(.L_x_2127) ;  /* 0x000000000f087348 */ /* 0x000fea0003c00000 */
[----:B------:R0:W1:Y:S02]  /*2fa80*/  SHFL.IDX P6, R14, R13, R12, R11 ;  /* 0x0000000c0d0e7389 */ /* 0x00006400000c000b */
[----:B01----:R-:W-:Y:S01]  /*2fa90*/  ENDCOLLECTIVE ;  /* 0x000000000000791b */ /* 0x003fe20003800000 */
.L_x_2127:
        /* <DEDUP_REMOVED lines=13> */
.L_x_2128:
[----:B------:R-:W-:Y:S01]  /*2fb70*/  IMAD.MOV.U32 R2, RZ, RZ, R14 ;  /* 0x000000ffff027224 */ /* 0x000fe200078e000e */
[----:B------:R-:W-:Y:S06]  /*2fb80*/  BRA `(.L_x_2129) ;  /* 0xffffff9400547947 */ /* 0x000fec000383ffff */
.L_x_1922:
[----:B------:R0:W0:Y:S02]  /*2fb90*/  SYNCS.PHASECHK.TRANS64.TRYWAIT P2, [R0+URZ+0x2a870], R2 ;  /* 0x02a87002000075a7 */ /* 0x000024000804017f */
[----:B0-----:R-:W-:Y:S05]  /*2fba0*/  @!P2 NANOSLEEP.SYNCS 0x989680 ;  /* 0x009896800000a95d */ /* 0x001fea0003900000 */
[----:B------:R-:W0:Y:S02]  /*2fbb0*/  @!P2 SYNCS.PHASECHK.TRANS64 P2, [R0+URZ+0x2a870], R2 ;  /* 0x02a870020000a5a7 */ /* 0x000e24000804007f */
[----:B0-----:R-:W-:Y:S05]  /*2fbc0*/  @!P2 BRA `(.L_x_1922) ;  /* 0xfffffffc00f0a947 */ /* 0x001fea000383ffff */
[----:B------:R-:W-:Y:S05]  /*2fbd0*/  BRA `(.L_x_2130) ;  /* 0xffffff9400c07947 */ /* 0x000fea000383ffff */
.L_x_1924:
[----:B------:R0:W0:Y:S02]  /*2fbe0*/  SYNCS.PHASECHK.TRANS64.TRYWAIT P2, [R0+URZ+0x2a860], R3 ;  /* 0x02a86003000075a7 */ /* 0x000024000804017f */
[----:B0-----:R-:W-:Y:S05]  /*2fbf0*/  @!P2 NANOSLEEP.SYNCS 0x989680 ;  /* 0x009896800000a95d */ /* 0x001fea0003900000 */
[----:B------:R-:W0:Y:S02]  /*2fc00*/  @!P2 SYNCS.PHASECHK.TRANS64 P2, [R0+URZ+0x2a860], R3 ;  /* 0x02a860030000a5a7 */ /* 0x000e24000804007f */
[----:B0-----:R-:W-:Y:S05]  /*2fc10*/  @!P2 BRA `(.L_x_1924) ;  /* 0xfffffffc00f0a947 */ /* 0x001fea000383ffff */
[----:B------:R-:W-:Y:S05]  /*2fc20*/  BRA `(.L_x_2131) ;  /* 0xffffff9400d07947 */ /* 0x000fea000383ffff */
.L_x_1932:
[----:B0-----:R0:W2:Y:S02]  /*2fc30*/  SYNCS.PHASECHK.TRANS64.TRYWAIT P1, [R12+URZ+0x2a870], R3 ;  /* 0x02a870030c0075a7 */ /* 0x0010a4000802017f */
[----:B--2---:R-:W-:Y:S05]  /*2fc40*/  @!P1 NANOSLEEP.SYNCS 0x989680 ;  /* 0x009896800000995d */ /* 0x004fea0003900000 */
[----:B------:R-:W2:Y:S02]  /*2fc50*/  @!P1 SYNCS.PHASECHK.TRANS64 P1, [R12+URZ+0x2a870], R3 ;  /* 0x02a870030c0095a7 */ /* 0x000ea4000802007f */
[----:B--2---:R-:W-:Y:S05]  /*2fc60*/  @!P1 BRA `(.L_x_1932) ;  /* 0xfffffffc00f09947 */ /* 0x004fea000383ffff */
[----:B------:R-:W-:Y:S05]  /*2fc70*/  BRA `(.L_x_2132) ;  /* 0xffffff9c00c47947 */ /* 0x000fea000383ffff */
.L_x_1934:
[----:B0-----:R0:W2:Y:S02]  /*2fc80*/  SYNCS.PHASECHK.TRANS64.TRYWAIT P1, [R12+URZ+0x2a860], R3 ;  /* 0x02a860030c0075a7 */ /* 0x0010a4000802017f */
[----:B--2---:R-:W-:Y:S05]  /*2fc90*/  @!P1 NANOSLEEP.SYNCS 0x989680 ;  /* 0x009896800000995d */ /* 0x004fea0003900000 */
[----:B------:R-:W2:Y:S02]  /*2fca0*/  @!P1 SYNCS.PHASECHK.TRANS64 P1, [R12+URZ+0x2a860], R3 ;  /* 0x02a860030c0095a7 */ /* 0x000ea4000802007f */
[----:B--2---:R-:W-:Y:S05]  /*2fcb0*/  @!P1 BRA `(.L_x_1934) ;  /* 0xfffffffc00f09947 */ /* 0x004fea000383ffff */
[----:B------:R-:W-:Y:S05]  /*2fcc0*/  BRA `(.L_x_2133) ;  /* 0xffffff9c00d07947 */ /* 0x000fea000383ffff */
.L_x_1939:
[----:B------:R-:W-:Y:S01]  /*2fcd0*/  BSSY B0, `(.L_x_2134) ;  /* 0x0000008000007945 */ /* 0x000fe20003800000 */
[----:B------:R-:W-:Y:S01]  /*2fce0*/  MOV R13, R16 ;  /* 0x00000010000d7202 */ /* 0x000fe20000000f00 */
[----:B--2---:R-:W-:Y:S02]  /*2fcf0*/  IMAD.MOV.U32 R12, RZ, RZ, RZ ;  /* 0x000000ffff0c7224 */ /* 0x004fe400078e00ff */
[----:B------:R-:W-:Y:S02]  /*2fd00*/  IMAD.MOV.U32 R11, RZ, RZ, 0x1f ;  /* 0x0000001fff0b7424 */ /* 0x000fe400078e00ff */
[----:B------:R-:W-:-:S07]  /*2fd10*/  IMAD.MOV.U32 R15, RZ, RZ, -0x1 ;  /* 0xffffffffff0f7424 */ /* 0x000fce00078e00ff */
[----:B-1----:R-:W-:Y:S05]  /*2fd20*/  WARPSYNC.COLLECTIVE R15, `(.L_x_2135) ;  /* 0x000000000f087348 */ /* 0x002fea0003c00000 */
[----:B------:R0:W2:Y:S02]  /*2fd30*/  SHFL.IDX P6, R14, R13, R12, R11 ;  /* 0x0000000c0d0e7389 */ /* 0x0000a400000c000b */
[----:B012---:R-:W-:Y:S01]  /*2fd40*/  ENDCOLLECTIVE ;  /* 0x000000000000791b */ /* 0x007fe20003800000 */
.L_x_2135:
[----:B------:R-:W-:Y:S05]  /*2fd50*/  BSYNC B0 ;  /* 0x0000000000007941 */ /* 0x000fea0003800000 */
.L_x_2134:
[----:B------:R-:W-:Y:S02]  /*2fd60*/  IMAD.MOV.U32 R13, RZ, RZ, R16 ;  /* 0x000000ffff0d7224 */ /* 0x000fe400078e0010 */
[----:B------:R-:W-:Y:S02]  /*2fd70*/  IMAD.MOV.U32 R12, RZ, RZ, 0x1 ;  /* 0x00000001ff0c7424 */ /* 0x000fe400078e00ff */
[----:B------:R-:W-:Y:S02]  /*2fd80*/  IMAD.MOV.U32 R11, RZ, RZ, 0x1f ;  /* 0x0000001fff0b7424 */ /* 0x000fe400078e00ff */
[----:B------:R-:W-:Y:S02]  /*2fd90*/  IMAD.MOV.U32 R15, RZ, RZ, -0x1 ;  /* 0xffffffffff0f7424 */ /* 0x000fe400078e00ff */
[----:B------:R-:W-:Y:S02]  /*2fda0*/  IMAD.IADD R7, R19, 0x1, R8 ;  /* 0x0000000113077824 */ /* 0x000fe400078e0208 */
[----:B------:R-:W-:-:S07]  /*2fdb0*/  IMAD.MOV.U32 R0, RZ, RZ, R14 ;  /* 0x000000ffff007224 */ /* 0x000fce00078e000e */
[----:B------:R-:W-:Y:S05]  /*2fdc0*/  WARPSYNC.COLLECTIVE R15, `(.L_x_2136) ;  /* 0x000000000f087348 */ /* 0x000fea0003c00000 */
[----:B------:R0:W1:Y:S02]  /*2fdd0*/  SHFL.IDX P6, R14, R13, R12, R11 ;  /* 0x0000000c0d0e7389 */ /* 0x00006400000c000b */
[----:B01----:R-:W-:Y:S01]  /*2fde0*/  ENDCOLLECTIVE ;  /* 0x000000000000791b */ /* 0x003fe20003800000 */
.L_x_2136:
[----:B------:R-:W-:Y:S02]  /*2fdf0*/  ULDC UR4, c[0x0][0xc3c] ;  /* 0x00030f0000047ab9 */ /* 0x000fe40000000800 */
[----:B------:R-:W-:-:S13]  /*2fe00*/  ISETP.GE.OR P1, PT, R7, UR4, !P0 ;  /* 0x0000000407007c0c */ /* 0x000fda000c726670 */
[----:B------:R-:W0:Y:S01]  /*2fe10*/  @!P1 LDC.64 R2, c[0x0][0xc80] ;  /* 0x00032000ff029b82 */ /* 0x000e220000000a00 */
[----:B------:R-:W-:Y:S02]  /*2fe20*/  IMAD.MOV.U32 R17, RZ, RZ, RZ ;  /* 0x000000ffff117224 */ /* 0x000fe400078e00ff */
[----:B------:R-:W-:Y:S02]  /*2fe30*/  IMAD.MOV.U32 R11, RZ, RZ, RZ ;  /* 0x000000ffff0b7224 */ /* 0x000fe400078e00ff */
[----:B------:R-:W-:Y:S02]  /*2fe40*/  IMAD.MOV.U32 R5, RZ, RZ, R14 ;  /* 0x000000ffff057224 */ /* 0x000fe400078e000e */
[----:B0-----:R-:W-:-:S06]  /*2fe50*/  @!P1 IMAD.WIDE R2, R7, 0x4, R2 ;  /* 0x0000000407029825 */ /* 0x001fcc00078e0202 */
[----:B------:R-:W2:Y:S01]  /*2fe60*/  @!P1 LDG.E R2, desc[UR42][R2.64] ;  /* 0x0000002a02029981 */ /* 0x000ea2000c1e1900 */
[C---:B------:R-:W-:Y:S02]  /*2fe70*/  ISETP.GE.U32.AND P2, PT, R8.reuse, 0x2, PT ;  /* 0x000000020800780c */ /* 0x040fe40003f46070 */
[C---:B------:R-:W-:Y:S02]  /*2fe80*/  ISETP.GE.U32.AND P3, PT, R8.reuse, 0x4, PT ;  /* 0x000000040800780c */ /* 0x040fe40003f66070 */
[C---:B------:R-:W-:Y:S02]  /*2fe90*/  ISETP.GE.U32.AND P4, PT, R8.reuse, 0x8, PT ;  /* 0x000000080800780c */ /* 0x040fe40003f86070 */
[C---:B------:R-:W-:Y:S01]  /*2fea0*/  ISETP.GE.U32.AND P5, PT, R8.reuse, 0x10, PT ;  /* 0x000000100800780c */ /* 0x040fe20003fa6070 */
[----:B--2---:R-:W-:Y:S01]  /*2feb0*/  @!P1 IMAD.MOV.U32 R17, RZ, RZ, R2 ;  /* 0x000000ffff119224 */ /* 0x004fe200078e0002 */
[----:B------:R-:W-:-:S03]  /*2fec0*/  ISETP.NE.AND P1, PT, R8, RZ, PT ;  /* 0x000000ff0800720c */ /* 0x000fc60003f25270 */
[----:B------:R-:W-:-:S10]  /*2fed0*/  IMAD.MOV.U32 R13, RZ, RZ, R17 ;  /* 0x000000ffff0d7224 */ /* 0x000fd400078e0011 */
[----:B------:R-:W-:Y:S05]  /*2fee0*/  WARPSYNC.COLLECTIVE R15, `(.L_x_2137) ;  /* 0x000000000f087348 */ /* 0x000fea0003c00000 */
[----:B------:R0:W1:Y:S02]  /*2fef0*/  SHFL.UP P6, R14, R13, R12, R11 ;  /* 0x0400000c0d0e7389 */ /* 0x00006400000c000b */
[----:B01----:R-:W-:Y:S01]  /*2ff00*/  ENDCOLLECTIVE ;  /* 0x000000000000791b */ /* 0x003fe20003800000 */
.L_x_2137:
[----:B------:R-:W-:Y:S02]  /*2ff10*/  MOV R12, 0x2 ;  /* 0x00000002000c7802 */ /* 0x000fe40000000f00 */
[----:B------:R-:W-:-:S05]  /*2ff20*/  SEL R4, R14, RZ, P1 ;  /* 0x000000ff0e047207 */ /* 0x000fca0000800000 */
[----:B------:R-:W-:-:S04]  /*2ff30*/  IMAD.IADD R4, R17, 0x1, R4 ;  /* 0x0000000111047824 */ /* 0x000fc800078e0204 */
[----:B------:R-:W-:-:S07]  /*2ff40*/  IMAD.MOV.U32 R13, RZ, RZ, R4 ;  /* 0x000000ffff0d7224 */ /* 0x000fce00078e0004 */
[----:B------:R-:W-:Y:S05]  /*2ff50*/  WARPSYNC.COLLECTIVE R15, `(.L_x_2138) ;  /* 0x000000000f087348 */ /* 0x000fea0003c00000 */
[----:B------:R0:W1:Y:S02]  /*2ff60*/  SHFL.UP P6, R14, R13, R12, R11 ;  /* 0x0400000c0d0e7389 */ /* 0x00006400000c000b */
[----:B01----:R-:W-:Y:S01]  /*2ff70*/  ENDCOLLECTIVE ;  /* 0x000000000000791b */ /* 0x003fe20003800000 */
.L_x_2138:
[----:B------:R-:W-:Y:S01]  /*2ff80*/  IMAD.MOV.U32 R12, RZ, RZ, 0x4 ;  /* 0x00000004ff0c7424 */ /* 0x000fe200078e00ff */
[----:B------:R-:W-:-:S05]  /*2ff90*/  SEL R3, R14, RZ, P2 ;  /* 0x000000ff0e037207 */ /* 0x000fca0001000000 */
[----:B------:R-:W-:-:S04]  /*2ffa0*/  IMAD.IADD R6, R4, 0x1, R3 ;  /* 0x0000000104067824 */ /* 0x000fc800078e0203 */
[----:B------:R-:W-:-:S07]  /*2ffb0*/  IMAD.MOV.U32 R13, RZ, RZ, R6 ;  /* 0x000000ffff0d7224 */ /* 0x000fce00078e0006 */
[----:B------:R-:W-:Y:S05]  /*2ffc0*/  WARPSYNC.COLLECTIVE R15, `(.L_x_2139) ;  /* 0x000000000f087348 */ /* 0x000fea0003c00000 */
[----:B------:R0:W1:Y:S02]  /*2ffd0*/  SHFL.UP P6, R14, R13, R12, R11 ;  /* 0x0400000c0d0e7389 */ /* 0x00006400000c000b */
[----:B01----:R-:W-:Y:S01]  /*2ffe0*/  ENDCOLLECTIVE ;  /* 0x000000000000791b */ /* 0x003fe20003800000 */
.L_x_2139:
[----:B------:R-:W-:Y:S01]  /*2fff0*/  IMAD.MOV.U32 R12, RZ, RZ, 0x8 ;  /* 0x00000008ff0c7424 */ /* 0x000fe200078e00ff */
[----:B------:R-:W-:-:S05]  /*30000*/  SEL R3, R14, RZ, P3 ;  /* 0x000000ff0e037207 */ /* 0x000fca0001800000 */
[----:B------:R-:W-:-:S04]  /*30010*/  IMAD.IADD R2, R6, 0x1, R3 ;  /* 0x0000000106027824 */ /* 0x000fc800078e0203 */
[----:B------:R-:W-:-:S07]  /*30020*/  IMAD.MOV.U32 R13, RZ, RZ, R2 ;  /* 0x000000ffff0d7224 */ /* 0x000fce00078e0002 */
[----:B------:R-:W-:Y:S05]  /*30030*/  WARPSYNC.COLLECTIVE R15, `(.L_x_2140) ;  /* 0x000000000f087348 */ /* 0x000fea0003c00000 */
[----:B------:R0:W1:Y:S02]  /*30040*/  SHFL.UP P6, R14, R13, R12, R11 ;  /* 0x0400000c0d0e7389 */ /* 0x00006400000c000b */
[----:B01----:R-:W-:Y:S01]  /*30050*/  ENDCOLLECTIVE ;  /* 0x000000000000791b */ /* 0x003fe20003800000 */
.L_x_2140:
[----:B------:R-:W-:Y:S01]  /*30060*/  IMAD.MOV.U32 R12, RZ, RZ, 0x10 ;  /* 0x00000010ff0c7424 */ /* 0x000fe200078e00ff */
[----:B------:R-:W-:-:S05]  /*30070*/  SEL R3, R14, RZ, P4 ;  /* 0x000000ff0e037207 */ /* 0x000fca0002000000 */
[----:B------:R-:W-:-:S04]  /*30080*/  IMAD.IADD R3, R2, 0x1, R3 ;  /* 0x0000000102037824 */ /* 0x000fc800078e0203 */
[----:B------:R-:W-:-:S07]  /*30090*/  IMAD.MOV.U32 R13, RZ, RZ, R3 ;  /* 0x000000ffff0d7224 */ /* 0x000fce00078e0003 */
[----:B------:R-:W-:Y:S05]  /*300a0*/  WARPSYNC.COLLECTIVE R15, `(.L_x_2141) ;  /* 0x000000000f087348 */ /* 0x000fea0003c00000 */
[----:B------:R0:W1:Y:S02]  /*300b0*/  SHFL.UP P6, R14, R13, R12, R11 ;  /* 0x0400000c0d0e7389 */ /* 0x00006400000c000b */
[----:B01----:R-:W-:Y:S01]  /*300c0*/  ENDCOLLECTIVE ;  /* 0x000000000000791b */ /* 0x003fe20003800000 */
.L_x_2141:
[----:B------:R-:W-:Y:S02]  /*300d0*/  IMAD.MOV.U32 R12, RZ, RZ, 0x1f ;  /* 0x0000001fff0c7424 */ /* 0x000fe400078e00ff */
[----:B------:R-:W-:Y:S01]  /*300e0*/  IMAD.MOV.U32 R11, RZ, RZ, 0x1f ;  /* 0x0000001fff0b7424 */ /* 0x000fe200078e00ff */
[----:B------:R-:W-:-:S05]  /*300f0*/  SEL R14, R14, RZ, P5 ;  /* 0x000000ff0e0e7207 */ /* 0x000fca0002800000 */
[----:B------:R-:W-:-:S04]  /*30100*/  IMAD.IADD R3, R3, 0x1, R14 ;  /* 0x0000000103037824 */ /* 0x000fc800078e020e */
[----:B------:R-:W-:-:S07]  /*30110*/  IMAD.MOV.U32 R13, RZ, RZ, R3 ;  /* 0x000000ffff0d7224 */ /* 0x000fce00078e0003 */
[----:B------:R-:W-:Y:S05]  /*30120*/  WARPSYNC.COLLECTIVE R15, `(.L_x_2142) ;  /* 0x000000000f087348 */ /* 0x000fea0003c00000 */
[----:B------:R0:W1:Y:S02]  /*30130*/  SHFL.IDX P6, R14, R13, R12, R11 ;  /* 0x0000000c0d0e7389 */ /* 0x00006400000c000b */
[----:B01----:R-:W-:Y:S01]  /*30140*/  ENDCOLLECTIVE ;  /* 0x000000000000791b */ /* 0x003fe20003800000 */
.L_x_2142:
[----:B------:R-:W-:Y:S05]  /*30150*/  BRA `(.L_x_2143) ;  /* 0xffffffa4000c7947 */ /* 0x000fea000383ffff */
.L_x_1944:
[----:B------:R-:W-:Y:S01]  /*30160*/  BSSY B0, `(.L_x_2144) ;  /* 0x0000008000007945 */ /* 0x000fe20003800000 */
[----:B-----5:R-:W-:Y:S01]  /*30170*/  IMAD.MOV.U32 R13, RZ, RZ, R17 ;  /* 0x000000ffff0d7224 */ /* 0x020fe200078e0011 */
[----:B------:R-:W-:Y:S01]  /*30180*/  MOV R15, 0xffffffff ;  /* 0xffffffff000f7802 */ /* 0x000fe20000000f00 */
[----:B--2---:R-:W-:Y:S02]  /*30190*/  IMAD.MOV.U32 R12, RZ, RZ, 0x1 ;  /* 0x00000001ff0c7424 */ /* 0x004fe400078e00ff */
[----:B------:R-:W-:-:S07]  /*301a0*/  IMAD.MOV.U32 R11, RZ, RZ, RZ ;  /* 0x000000ffff0b7224 */ /* 0x000fce00078e00ff */
[----:B01----:R-:W-:Y:S05]  /*301b0*/  WARPSYNC.COLLECTIVE R15, `(.L_x_2145) ;  /* 0x000000000f087348 */ /* 0x003fea0003c00000 */
[----:B------:R2:W3:Y:S02]  /*301c0*/  SHFL.UP P6, R14, R13, R12, R11 ;  /* 0x0400000c0d0e7389 */ /* 0x0004e400000c000b */
[----:B0123--:R-:W-:Y:S01]  /*301d0*/  ENDCOLLECTIVE ;  /* 0x000000000000791b */ /* 0x00ffe20003800000 */
.L_x_2145:
[----:B------:R-:W-:Y:S05]  /*301e0*/  BSYNC B0 ;  /* 0x0000000000007941 */ /* 0x000fea0003800000 */
.L_x_2144:
[----:B------:R-:W-:Y:S01]  /*301f0*/  SEL R14, R14, RZ, P1 ;  /* 0x000000ff0e0e7207 */ /* 0x000fe20000800000 */
[----:B------:R-:W-:Y:S02]  /*30200*/  IMAD.MOV.U32 R12, RZ, RZ, 0x2 ;  /* 0x00000002ff0c7424 */ /* 0x000fe400078e00ff */
[----:B------:R-:W-:Y:S02]  /*30210*/  IMAD.MOV.U32 R11, RZ, RZ, RZ ;  /* 0x000000ffff0b7224 */ /* 0x000fe400078e00ff */
[----:B------:R-:W-:Y:S02]  /*30220*/  IMAD.IADD R13, R17, 0x1, R14 ;  /* 0x00000001110d7824 */ /* 0x000fe400078e020e */
[----:B------:R-:W-:-:S07]  /*30230*/  IMAD.MOV.U32 R15, RZ, RZ, -0x1 ;  /* 0xffffffffff0f7424 */ /* 0x000fce00078e00ff */
[----:B------:R-:W-:Y:S05]  /*30240*/  WARPSYNC.COLLECTIVE R15, `(.L_x_2146) ;  /* 0x000000000f087348 */ /* 0x000fea0003c00000 */
[----:B------:R0:W1:Y:S02]  /*30250*/  SHFL.UP P6, R14, R13, R12, R11 ;  /* 0x0400000c0d0e7389 */ /* 0x00006400000c000b */
[----:B01----:R-:W-:Y:S01]  /*30260*/  ENDCOLLECTIVE ;  /* 0x000000000000791b */ /* 0x003fe20003800000 */
.L_x_2146:
[----:B------:R-:W-:Y:S01]  /*30270*/  IMAD.MOV.U32 R12, RZ, RZ, 0x4 ;  /* 0x00000004ff0c7424 */ /* 0x000fe200078e00ff */
[----:B------:R-:W-:-:S05]  /*30280*/  SEL R2, R14, RZ, P2 ;  /* 0x000000ff0e027207 */ /* 0x000fca0001000000 */
[----:B------:R-:W-:-:S04]  /*30290*/  IMAD.IADD R2, R13, 0x1, R2 ;  /* 0x000000010d027824 */ /* 0x000fc800078e0202 */
[----:B------:R-:W-:-:S07]  /*302a0*/  IMAD.MOV.U32 R13, RZ, RZ, R2 ;  /* 0x000000ffff0d7224 */ /* 0x000fce00078e0002 */
[----:B------:R-:W-:Y:S05]  /*302b0*/  WARPSYNC.COLLECTIVE R15, `(.L_x_2147) ;  /* 0x000000000f087348 */ /* 0x000fea0003c00000 */
[----:B------:R0:W1:Y:S02]  /*302c0*/  SHFL.UP P6, R14, R13, R12, R11 ;  /* 0x0400000c0d0e7389 */ /* 0x00006400000c000b */
[----:B01----:R-:W-:Y:S01]  /*302d0*/  ENDCOLLECTIVE ;  /* 0x000000000000791b */ /* 0x003fe20003800000 */
.L_x_2147:
[----:B------:R-:W-:Y:S01]  /*302e0*/  IMAD.MOV.U32 R12, RZ, RZ, 0x8 ;  /* 0x00000008ff0c7424 */ /* 0x000fe200078e00ff */
[----:B------:R-:W-:-:S05]  /*302f0*/  SEL R3, R14, RZ, P3 ;  /* 0x000000ff0e037207 */ /* 0x000fca0001800000 */
[----:B------:R-:W-:-:S04]  /*30300*/  IMAD.IADD R3, R2, 0x1, R3 ;  /* 0x0000000102037824 */ /* 0x000fc800078e0203 */
[----:B------:R-:W-:-:S07]  /*30310*/  IMAD.MOV.U32 R13, RZ, RZ, R3 ;  /* 0x000000ffff0d7224 */ /* 0x000fce00078e0003 */
[----:B------:R-:W-:Y:S05]  /*30320*/  WARPSYNC.COLLECTIVE R15, `(.L_x_2148) ;  /* 0x000000000f087348 */ /* 0x000fea0003c00000 */
[----:B------:R0:W1:Y:S02]  /*30330*/  SHFL.UP P6, R14, R13, R12, R11 ;  /* 0x0400000c0d0e7389 */ /* 0x00006400000c000b */
[----:B01----:R-:W-:Y:S01]  /*30340*/  ENDCOLLECTIVE ;  /* 0x000000000000791b */ /* 0x003fe20003800000 */
.L_x_2148:
[----:B------:R-:W-:Y:S01]  /*30350*/  IMAD.MOV.U32 R12, RZ, RZ, 0x10 ;  /* 0x00000010ff0c7424 */ /* 0x000fe200078e00ff */
[----:B------:R-:W-:-:S05]  /*30360*/  SEL R4, R14, RZ, P4 ;  /* 0x000000ff0e047207 */ /* 0x000fca0002000000 */
[----:B------:R-:W-:-:S04]  /*30370*/  IMAD.IADD R4, R3, 0x1, R4 ;  /* 0x0000000103047824 */ /* 0x000fc800078e0204 */
[----:B------:R-:W-:-:S07]  /*30380*/  IMAD.MOV.U32 R13, RZ, RZ, R4 ;  /* 0x000000ffff0d7224 */ /* 0x000fce00078e0004 */
[----:B------:R-:W-:Y:S05]  /*30390*/  WARPSYNC.COLLECTIVE R15, `(.L_x_2149) ;  /* 0x000000000f087348 */ /* 0x000fea0003c00000 */
[----:B------:R0:W1:Y:S02]  /*303a0*/  SHFL.UP P6, R14, R13, R12, R11 ;  /* 0x0400000c0d0e7389 */ /* 0x00006400000c000b */
[----:B01----:R-:W-:Y:S01]  /*303b0*/  ENDCOLLECTIVE ;  /* 0x000000000000791b */ /* 0x003fe20003800000 */
.L_x_2149:
[----:B------:R-:W-:Y:S01]  /*303c0*/  IMAD.MOV.U32 R12, RZ, RZ, 0x1f ;  /* 0x0000001fff0c7424 */ /* 0x000fe200078e00ff */
[----:B------:R-:W-:Y:S02]  /*303d0*/  MOV R11, 0x1f ;  /* 0x0000001f000b7802 */ /* 0x000fe40000000f00 */
[----:B------:R-:W-:-:S05]  /*303e0*/  SEL R3, R14, RZ, P5 ;  /* 0x000000ff0e037207 */ /* 0x000fca0002800000 */
[----:B------:R-:W-:-:S04]  /*303f0*/  IMAD.IADD R3, R4, 0x1, R3 ;  /* 0x0000000104037824 */ /* 0x000fc800078e0203 */
[----:B------:R-:W-:-:S07]  /*30400*/  IMAD.MOV.U32 R13, RZ, RZ, R3 ;  /* 0x000000ffff0d7224 */ /* 0x000fce00078e0003 */
[----:B------:R-:W-:Y:S05]  /*30410*/  WARPSYNC.COLLECTIVE R15, `(.L_x_2150) ;  /* 0x000000000f087348 */ /* 0x000fea0003c00000 */
[----:B------:R0:W1:Y:S02]  /*30420*/  SHFL.IDX P6, R14, R13, R12, R11 ;  /* 0x0000000c0d0e7389 */ /* 0x00006400000c000b */
[----:B01----:R-:W-:Y:S01]  /*30430*/  ENDCOLLECTIVE ;  /* 0x000000000000791b */ /* 0x003fe20003800000 */
.L_x_2150:
[----:B------:R-:W-:Y:S05]  /*30440*/  BRA `(.L_x_2151) ;  /* 0xffffffa000ec7947 */ /* 0x000fea000383ffff */
.L_x_1946:
[----:B------:R-:W-:Y:S01]  /*30450*/  BSSY B0, `(.L_x_2152) ;  /* 0x0000006000007945 */ /* 0x000fe20003800000 */
[----:B------:R-:W-:Y:S01]  /*30460*/  PLOP3.LUT P6, PT, P6, PT, PT, 0x8, 0x0 ;  /* 0x000000000000781c */ /* 0x000fe200037ce170 */
[----:B------:R-:W-:-:S12]  /*30470*/  IMAD.MOV.U32 R15, RZ, RZ, -0x1 ;  /* 0xffffffffff0f7424 */ /* 0x000fd800078e00ff */
[----:B012---:R-:W-:Y:S05]  /*30480*/  WARPSYNC.COLLECTIVE R15, `(.L_x_2153) ;  /* 0x000000000f087348 */ /* 0x007fea0003c00000 */
[----:B------:R-:W-:Y:S01]  /*30490*/  VOTE.ANY R14, PT, P6 ;  /* 0x00000000000e7806 */ /* 0x000fe200030e0100 */
[----:B012---:R-:W-:Y:S06]  /*304a0*/  ENDCOLLECTIVE ;  /* 0x000000000000791b */ /* 0x007fec0003800000 */
.L_x_2153:
[----:B------:R-:W-:Y:S05]  /*304b0*/  BSYNC B0 ;  /* 0x0000000000007941 */ /* 0x000fea0003800000 */
.L_x_2152:
[----:B------:R-:W-:Y:S02]  /*304c0*/  IMAD.MOV.U32 R2, RZ, RZ, R14 ;  /* 0x000000ffff027224 */ /* 0x000fe400078e000e */
[----:B------:R-:W-:Y:S02]  /*304d0*/  IMAD.MOV.U32 R13, RZ, RZ, R17 ;  /* 0x000000ffff0d7224 */ /* 0x000fe400078e0011 */
[----:B------:R-:W0:Y:S01]  /*304e0*/  POPC R6, R2 ;  /* 0x0000000200067309 */ /* 0x000e220000000000 */
[----:B------:R-:W-:Y:S02]  /*304f0*/  IMAD.MOV.U32 R11, RZ, RZ, 0x1f ;  /* 0x0000001fff0b7424 */ /* 0x000fe400078e00ff */
[----:B------:R-:W-:Y:S02]  /*30500*/  IMAD.MOV.U32 R15, RZ, RZ, -0x1 ;  /* 0xffffffffff0f7424 */ /* 0x000fe400078e00ff */
[----:B0-----:R-:W-:-:S07]  /*30510*/  IMAD.MOV.U32 R12, RZ, RZ, R6 ;  /* 0x000000ffff0c7224 */ /* 0x001fce00078e0006 */
[----:B------:R-:W-:Y:S05]  /*30520*/  WARPSYNC.COLLECTIVE R15, `(.L_x_2154) ;  /* 0x000000000f087348 */ /* 0x000fea0003c00000 */
[----:B------:R0:W1:Y:S02]  /*30530*/  SHFL.IDX P6, R14, R13, R12, R11 ;  /* 0x0000000c0d0e7389 */ /* 0x00006400000c000b */
[----:B01----:R-:W-:Y:S01]  /*30540*/  ENDCOLLECTIVE ;  /* 0x000000000000791b */ /* 0x003fe20003800000 */
.L_x_2154:
[----:B------:R-:W-:Y:S01]  /*30550*/  IMAD.MOV.U32 R17, RZ, RZ, R14 ;  /* 0x000000ffff117224 */ /* 0x000fe200078e000e */
[----:B------:R-:W-:Y:S06]  /*30560*/  BRA `(.L_x_2155) ;  /* 0xffffffa000dc7947 */ /* 0x000fec000383ffff */
.L_x_1948:
[----:B------:R-:W-:Y:S01]  /*30570*/  BSSY B0, `(.L_x_2156) ;  /* 0x0000007000007945 */ /* 0x000fe20003800000 */
[----:B------:R-:W-:Y:S02]  /*30580*/  IMAD.MOV.U32 R13, RZ, RZ, R3 ;  /* 0x000000ffff0d7224 */ /* 0x000fe400078e0003 */
[----:B------:R-:W-:Y:S02]  /*30590*/  IMAD.MOV.U32 R11, RZ, RZ, 0x1f ;  /* 0x0000001fff0b7424 */ /* 0x000fe400078e00ff */
[----:B------:R-:W-:-:S07]  /*305a0*/  IMAD.MOV.U32 R15, RZ, RZ, -0x1 ;  /* 0xffffffffff0f7424 */ /* 0x000fce00078e00ff */
[----:B01-34-:R-:W-:Y:S05]  /*305b0*/  WARPSYNC.COLLECTIVE R15, `(.L_x_2157) ;  /* 0x000000000f087348 */ /* 0x01bfea0003c00000 */
[----:B------:R2:W0:Y:S02]  /*305c0*/  SHFL.IDX P6, R14, R13, R12, R11 ;  /* 0x0000000c0d0e7389 */ /* 0x00042400000c000b */
[----:B01234-:R-:W-:Y:S01]  /*305d0*/  ENDCOLLECTIVE ;  /* 0x000000000000791b */ /* 0x01ffe20003800000 */
.L_x_2157:
[----:B------:R-:W-:Y:S05]  /*305e0*/  BSYNC B0 ;  /* 0x0000000000007941 */ /* 0x000fea0003800000 */
.L_x_2156:
[----:B------:R-:W-:Y:S05]  /*305f0*/  BRA `(.L_x_1947) ;  /* 0xffffffa000d47947 */ /* 0x000fea000383ffff */
.L_x_1952:
[----:B0-----:R0:W2:Y:S02]  /*30600*/  SYNCS.PHASECHK.TRANS64.TRYWAIT P0, [R5+URZ+0x2a820], R0 ;  /* 0x02a82000050075a7 */ /* 0x0010a4000800017f */
[----:B--2---:R-:W-:Y:S05]  /*30610*/  @!P0 NANOSLEEP.SYNCS 0x989680 ;  /* 0x009896800000895d */ /* 0x004fea0003900000 */
[----:B------:R-:W2:Y:S02]  /*30620*/  @!P0 SYNCS.PHASECHK.TRANS64 P0, [R5+URZ+0x2a820], R0 ;  /* 0x02a82000050085a7 */ /* 0x000ea4000800007f */
[----:B--2---:R-:W-:Y:S05]  /*30630*/  @!P0 BRA `(.L_x_1952) ;  /* 0xfffffffc00f08947 */ /* 0x004fea000383ffff */
[----:B------:R-:W-:Y:S05]  /*30640*/  BRA `(.L_x_2158) ;  /* 0xffffffa8004c7947 */ /* 0x000fea000383ffff */
.L_x_1953:
        /* <DEDUP_REMOVED lines=8> */
[----:B01--4-:R-:W-:Y:S05]  /*306d0*/  WARPSYNC.COLLECTIVE R15, `(.L_x_2160) ;  /* 0x000000000f087348 */ /* 0x013fea0003c00000 */
[----:B------:R2:W3:Y:S02]  /*306e0*/  SHFL.IDX P6, R14, R13, R12, R11 ;  /* 0x0000000c0d0e7389 */ /* 0x0004e400000c000b */
[----:B01234-:R-:W-:Y:S01]  /*306f0*/  ENDCOLLECTIVE ;  /* 0x000000000000791b */ /* 0x01ffe20003800000 */
.L_x_2160:
[----:B------:R-:W-:Y:S05]  /*30700*/  BSYNC B0 ;  /* 0x0000000000007941 */ /* 0x000fea0003800000 */
.L_x_2159:
[----:B------:R-:W-:Y:S05]  /*30710*/  BRA `(.L_x_2161) ;  /* 0xffffffa800347947 */ /* 0x000fea000383ffff */
.L_x_1954:
[----:B------:R-:W-:Y:S01]  /*30720*/  BSSY B0, `(.L_x_2162) ;  /* 0x0000006000007945 */ /* 0x000fe20003800000 */
[----:B------:R-:W-:-:S07]  /*30730*/  IMAD.MOV.U32 R15, RZ, RZ, -0x1 ;  /* 0xffffffffff0f7424 */ /* 0x000fce00078e00ff */
[----:B01--4-:R-:W-:Y:S05]  /*30740*/  WARPSYNC.COLLECTIVE R15, `(.L_x_2163) ;  /* 0x000000000f0c7348 */ /* 0x013fea0003c00000 */
[----:B------:R-:W-:Y:S02]  /*30750*/  ELECT P6, UR62, PT ;  /* 0x00000000003e782f */ /* 0x000fe400038c0000 */
[----:B------:R-:W-:Y:S01]  /*30760*/  MOV R14, UR62 ;  /* 0x0000003e000e7c02 */ /* 0x000fe20008000f00 */
[----:B01--4-:R-:W-:Y:S10]  /*30770*/  ENDCOLLECTIVE ;  /* 0x000000000000791b */ /* 0x013ff40003800000 */
.L_x_2163:
[----:B------:R-:W-:Y:S05]  /*30780*/  BSYNC B0 ;  /* 0x0000000000007941 */ /* 0x000fea0003800000 */
.L_x_2162:
[----:B------:R-:W-:Y:S05]  /*30790*/  BRA `(.L_x_2164) ;  /* 0xffffffa800287947 */ /* 0x000fea000383ffff */
.L_x_1956:
[----:B0-----:R0:W2:Y:S02]  /*307a0*/  SYNCS.PHASECHK.TRANS64.TRYWAIT P1, [R3+URZ+0x2a840], R2 ;  /* 0x02a84002030075a7 */ /* 0x0010a4000802017f */
[----:B--2---:R-:W-:Y:S05]  /*307b0*/  @!P1 NANOSLEEP.SYNCS 0x989680 ;  /* 0x009896800000995d */ /* 0x004fea0003900000 */
[----:B------:R-:W2:Y:S02]  /*307c0*/  @!P1 SYNCS.PHASECHK.TRANS64 P1, [R3+URZ+0x2a840], R2 ;  /* 0x02a84002030095a7 */ /* 0x000ea4000802007f */
[----:B--2---:R-:W-:Y:S05]  /*307d0*/  @!P1 BRA `(.L_x_1956) ;  /* 0xfffffffc00f09947 */ /* 0x004fea000383ffff */
[----:B------:R-:W-:Y:S05]  /*307e0*/  BRA `(.L_x_2165) ;  /* 0xffffffa800487947 */ /* 0x000fea000383ffff */
.L_x_1958:
[----:B--2---:R2:W3:Y:S02]  /*307f0*/  SYNCS.PHASECHK.TRANS64.TRYWAIT P1, [R23+URZ+0x2a840], R0 ;  /* 0x02a84000170075a7 */ /* 0x0044e4000802017f */
[----:B---3--:R-:W-:Y:S05]  /*30800*/  @!P1 NANOSLEEP.SYNCS 0x989680 ;  /* 0x009896800000995d */ /* 0x008fea0003900000 */
[----:B------:R-:W3:Y:S02]  /*30810*/  @!P1 SYNCS.PHASECHK.TRANS64 P1, [R23+URZ+0x2a840], R0 ;  /* 0x02a84000170095a7 */ /* 0x000ee4000802007f */
[----:B---3--:R-:W-:Y:S05]  /*30820*/  @!P1 BRA `(.L_x_1958) ;  /* 0xfffffffc00f09947 */ /* 0x008fea000383ffff */
[----:B------:R-:W-:Y:S05]  /*30830*/  BRA `(.L_x_2166) ;  /* 0xffffffa800547947 */ /* 0x000fea000383ffff */
.L_x_1960:
[----:B---3--:R3:W0:Y:S02]  /*30840*/  SYNCS.PHASECHK.TRANS64.TRYWAIT P1, [R3+URZ+0x2a860], R2 ;  /* 0x02a86002030075a7 */ /* 0x008624000802017f */
[----:B0-----:R-:W-:Y:S05]  /*30850*/  @!P1 NANOSLEEP.SYNCS 0x989680 ;  /* 0x009896800000995d */ /* 0x001fea0003900000 */
[----:B------:R-:W0:Y:S02]  /*30860*/  @!P1 SYNCS.PHASECHK.TRANS64 P1, [R3+URZ+0x2a860], R2 ;  /* 0x02a86002030095a7 */ /* 0x000e24000802007f */
[----:B0-----:R-:W-:Y:S05]  /*30870*/  @!P1 BRA `(.L_x_1960) ;  /* 0xfffffffc00f09947 */ /* 0x001fea000383ffff */
[----:B------:R-:W-:Y:S05]  /*30880*/  BRA `(.L_x_2167) ;  /* 0xffffffa800507947 */ /* 0x000fea000383ffff */
.L_x_1962:
[----:B------:R0:W0:Y:S02]  /*30890*/  SYNCS.PHASECHK.TRANS64.TRYWAIT P1, [R23+URZ+0x2a860], R0 ;  /* 0x02a86000170075a7 */ /* 0x000024000802017f */
[----:B0-----:R-:W-:Y:S05]  /*308a0*/  @!P1 NANOSLEEP.SYNCS 0x989680 ;  /* 0x009896800000995d */ /* 0x001fea0003900000 */
[----:B------:R-:W0:Y:S02]  /*308b0*/  @!P1 SYNCS.PHASECHK.TRANS64 P1, [R23+URZ+0x2a860], R0 ;  /* 0x02a86000170095a7 */ /* 0x000e24000802007f */
[----:B0-----:R-:W-:Y:S05]  /*308c0*/  @!P1 BRA `(.L_x_1962) ;  /* 0xfffffffc00f09947 */ /* 0x001fea000383ffff */
[----:B------:R-:W-:Y:S05]  /*308d0*/  BRA `(.L_x_2168) ;  /* 0xffffffa8004c7947 */ /* 0x000fea000383ffff */
.L_x_1964:
[----:B------:R0:W0:Y:S02]  /*308e0*/  SYNCS.PHASECHK.TRANS64.TRYWAIT P1, [R3+URZ+0x2a880], R2 ;  /* 0x02a88002030075a7 */ /* 0x000024000802017f */
[----:B0-----:R-:W-:Y:S05]  /*308f0*/  @!P1 NANOSLEEP.SYNCS 0x989680 ;  /* 0x009896800000995d */ /* 0x001fea0003900000 */
[----:B------:R-:W0:Y:S02]  /*30900*/  @!P1 SYNCS.PHASECHK.TRANS64 P1, [R3+URZ+0x2a880], R2 ;  /* 0x02a88002030095a7 */ /* 0x000e24000802007f */
[----:B0-----:R-:W-:Y:S05]  /*30910*/  @!P1 BRA `(.L_x_1964) ;  /* 0xfffffffc00f09947 */ /* 0x001fea000383ffff */
[----:B------:R-:W-:Y:S05]  /*30920*/  BRA `(.L_x_2169) ;  /* 0xffffffa800487947 */ /* 0x000fea000383ffff */
.L_x_2170:
        /* <DEDUP_REMOVED lines=13> */
.L_x_3251:


//--------------------- .text._ZN7cutlass13device_kernelIN5flash11enable_sm90INS1_16FlashAttnFwdSm90INS1_25CollectiveMainloopFwdSm90ILi2EN4cute5tupleIJNS5_1CILi1EEES8_S8_EEENS6_IJNS7_ILi128EEENS7_ILi160EEENS7_ILi192EEEEEELi192ENS_12float_e4m3_tEfNS_4arch4Sm90ELb1ELb0ELb1ELb0ELb1ELb0ELb0ELb1ELb1ELb1ELb0ELb0EEENS1_21CollectiveEpilogueFwdINS6_IJSA_SC_SB_EEES9_NS_10bfloat16_tESG_Li256ELb0ELb1ELb0ELb1EEENS1_30DynamicPersistentTileSchedulerILi256ELi128ELb0ELb1ELb1EEEEEEEEEvNT_6ParamsE --------------------------
	.section	.text._ZN7cutlass13device_kernelIN5flash11enable_sm90INS1_16FlashAttnFwdSm90INS1_25CollectiveMainloopFwdSm90ILi2EN4cute5tupleIJNS5_1CILi1EEES8_S8_EEENS6_IJNS7_ILi128EEENS7_ILi160EEENS7_ILi192EEEEEELi192ENS_12float_e4m3_tEfNS_4arch4Sm90ELb1ELb0ELb1ELb0ELb1ELb0ELb0ELb1ELb1ELb1ELb0ELb0EEENS1_21CollectiveEpilogueFwdINS6_IJSA_SC_SB_EEES9_NS_10bfloat16_tESG_Li256ELb0ELb1ELb0ELb1EEENS1_30DynamicPersistentTileSchedulerILi256ELi128ELb0ELb1ELb1EEEEEEEEEvNT_6ParamsE,"ax",@progbits
	.align	128
.text._ZN7cutlass13device_kernelIN5flash11enable_sm90INS1_16FlashAttnFwdSm90INS1_25CollectiveMainloopFwdSm90ILi2EN4cute5tupleIJNS5_1CILi1EEES8_S8_EEENS6_IJNS7_ILi128EEENS7_ILi160EEENS7_ILi192EEEEEELi192ENS_12float_e4m3_tEfNS_4arch4Sm90ELb1ELb0ELb1ELb0ELb1ELb0ELb0ELb1ELb1ELb1ELb0ELb0EEENS1_21CollectiveEpilogueFwdINS6_IJSA_SC_SB_EEES9_NS_10bfloat16_tESG_Li256ELb0ELb1ELb0ELb1EEENS1_30DynamicPersistentTileSchedulerILi256ELi128ELb0ELb1ELb1EEEEEEEEEvNT_6ParamsE:
        .type           _ZN7cutlass13device_kernelIN5flash11enable_sm90INS1_16FlashAttnFwdSm90INS1_25CollectiveMainloopFwdSm90ILi2EN4cute5tupleIJNS5_1CILi1EEES8_S8_EEENS6_IJNS7_ILi128EEENS7_ILi160EEENS7_ILi192EEEEEELi192ENS_12float_e4m3_tEfNS_4arch4Sm90ELb1ELb0ELb1ELb0ELb1ELb0ELb0ELb1ELb1ELb1ELb0ELb0EEENS1_21CollectiveEpilogueFwdINS6_IJSA_SC_SB_EEES9_NS_10bfloat16_tESG_Li256ELb0ELb1ELb0ELb1EEENS1_30DynamicPersistentTileSchedulerILi256ELi128ELb0ELb1ELb1EEEEEEEEEvNT_6ParamsE,@function
        .size           _ZN7cutlass13device_kernelIN5flash11enable_sm90INS1_16FlashAttnFwdSm90INS1_25CollectiveMainloopFwdSm90ILi2EN4cute5tupleIJNS5_1CILi1EEES8_S8_EEENS6_IJNS7_ILi128EEENS7_ILi160EEENS7_ILi192EEEEEELi192ENS_12float_e4m3_tEfNS_4arch4Sm90ELb1ELb0ELb1ELb0ELb1ELb0ELb0ELb1ELb1ELb1ELb0ELb0EEENS1_21CollectiveEpilogueFwdINS6_IJSA_SC_SB_EEES9_NS_10bfloat16_tESG_Li256ELb0ELb1ELb0ELb1EEENS1_30DynamicPersistentTileSchedulerILi256ELi128ELb0ELb1ELb1EEEEEEEEEvNT_6ParamsE,(.L_x_3252 - _ZN7cutlass13device_kernelIN5flash11enable_sm90INS1_16FlashAttnFwdSm90INS1_25CollectiveMainloopFwdSm90ILi2EN4cute5tupleIJNS5_1CILi1EEES8_S8_EEENS6_IJNS7_ILi128EEENS7_ILi160EEENS7_ILi192EEEEEELi192ENS_12float_e4m3_tEfNS_4arch4Sm90ELb1ELb0ELb1ELb0ELb1ELb0ELb0ELb1ELb1ELb1ELb0ELb0EEENS1_21CollectiveEpilogueFwdINS6_IJSA_SC_SB_EEES9_NS_10bfloat16_tESG_Li256ELb0ELb1ELb0ELb1EEENS1_30DynamicPersistentTileSchedulerILi256ELi128ELb0ELb1ELb1EEEEEEEEEvNT_6ParamsE)
        .other          _ZN7cutlass13device_kernelIN5flash11enable_sm90INS1_16FlashAttnFwdSm90INS1_25CollectiveMainloopFwdSm90ILi2EN4cute5tupleIJNS5_1CILi1EEES8_S8_EEENS6_IJNS7_ILi128EEENS7_ILi160EEENS7_ILi192EEEEEELi192ENS_12float_e4m3_tEfNS_4arch4Sm90ELb1ELb0ELb1ELb0ELb1ELb0ELb0ELb1ELb1ELb1ELb0ELb0EEENS1_21CollectiveEpilogueFwdINS6_IJSA_SC_SB_EEES9_NS_10bfloat16_tESG_Li256ELb0ELb1ELb0ELb1EEENS1_30DynamicPersistentTileSchedulerILi256ELi128ELb0ELb1ELb1EEEEEEEEEvNT_6ParamsE,@"STO_CUDA_ENTRY STV_DEFAULT"
_ZN7cutlass13device_kernelIN5flash11enable_sm90INS1_16FlashAttnFwdSm90INS1_25CollectiveMainloopFwdSm90ILi2EN4cute5tupleIJNS5_1CILi1EEES8_S8_EEENS6_IJNS7_ILi128EEENS7_ILi160EEENS7_ILi192EEEEEELi192ENS_12float_e4m3_tEfNS_4arch4Sm90ELb1ELb0ELb1ELb0ELb1ELb0ELb0ELb1ELb1ELb1ELb0ELb0EEENS1_21CollectiveEpilogueFwdINS6_IJSA_SC_SB_EEES9_NS_10bfloat16_tESG_Li256ELb0ELb1ELb0ELb1EEENS1_30DynamicPersistentTileSchedulerILi256ELi128ELb0ELb1ELb1EEEEEEEEEvNT_6ParamsE:
        /* <DEDUP_REMOVED lines=45> */
.L_x_2171:
        /* <DEDUP_REMOVED lines=22> */
.L_x_2172:
        /* <DEDUP_REMOVED lines=18> */
.L_x_2173:
        /* <DEDUP_REMOVED lines=22> */
.L_x_2174:
        /* <DEDUP_REMOVED lines=24> */
.L_x_2175:
        /* <DEDUP_REMOVED lines=9> */
.L_x_2177:
        /* <DEDUP_REMOVED lines=69> */
.L_x_2234:
        /* <DEDUP_REMOVED lines=21> */
.L_x_2178:
[----:B------:R-:W-:Y:S01]  /*0e60*/  ULDC UR8, c[0x0][0xc54] ;  /* 0x0003150000087ab9 */ /* 0x000fe20000000800 */
[----:B------:R-:W-:Y:S01]  /*0e70*/  UMOV UR4, UR9 ;  /* 0x0000000900047c82 */ /* 0x000fe20008000000 */
[----:B------:R-:W-:-:S11]  /*0e80*/  UISETP.NE.AND UP0, UPT, UR8, 0x1, UPT ;  /* 0x000000010800788c */ /* 0x000fd6000bf05270 */
[----:B------:R-:W-:Y:S02]  /*0e90*/  @UP0 ULDC.64 UR10, c[0x0][0xc58] ;  /* 0x00031600000a0ab9 */ /* 0x000fe40000000a00 */
[----:B------:R-:W-:-:S04]  /*0ea0*/  UIMAD.WIDE.U32 UR6, UR9, UR10, URZ ;  /* 0x0000000a090672a5 */ /* 0x000fc8000f8e003f */
[----:B------:R-:W-:-:S04]  /*0eb0*/  @UP0 USHF.R.U32.HI UR4, URZ, UR11, UR7 ;  /* 0x0000000b3f040299 */ /* 0x000fc80008011607 */
[----:B------:R-:W-:-:S12]  /*0ec0*/  UIMAD UR6, UR4, UR8, URZ ;  /* 0x00000008040672a4 */ /* 0x000fd8000f8e023f */
.L_x_2179:
[----:B------:R-:W-:Y:S01]  /*0ed0*/  ULOP3.LUT UR4, URZ, UR4, URZ, 0x33, !UPT ;  /* 0x000000043f047292 */ /* 0x000fe2000f8e333f */
[----:B------:R-:W-:Y:S01]  /*0ee0*/  PLOP3.LUT P0, PT, PT, PT, PT, 0x80, 0x0 ;  /* 0x000000000000781c */ /* 0x000fe20003f0f070 */
[----:B------:R-:W-:Y:S01]  /*0ef0*/  UIADD3 UR10, UR9, -UR6, URZ ;  /* 0x80000006090a7290 */ /* 0x000fe2000fffe03f */
[----:B------:R-:W-:Y:S01]  /*0f00*/  IMAD.MOV.U32 R0, RZ, RZ, RZ ;  /* 0x000000ffff007224 */ /* 0x000fe200078e00ff */
[----:B------:R-:W-:Y:S01]  /*0f10*/  ULDC UR7, c[0x0][0x448] ;  /* 0x0001120000077ab9 */ /* 0x000fe20000000800 */
[----:B------:R-:W-:Y:S01]  /*0f20*/  ULDC UR6, c[0x0][0xc3c] ;  /* 0x00030f0000067ab9 */ /* 0x000fe20000000800 */
[----:B------:R-:W-:Y:S01]  /*0f30*/  UISETP.NE.AND UP2, UPT, UR7, 0x1, UPT ;  /* 0x000000010700788c */ /* 0x000fe2000bf45270 */
[----:B------:R-:W-:Y:S01]  /*0f40*/  IMAD.MOV.U32 R2, RZ, RZ, RZ ;  /* 0x000000ffff027224 */ /* 0x000fe200078e00ff */
[----:B------:R-:W-:Y:S01]  /*0f50*/  UIADD3 UR4, UR4, UR6, URZ ;  /* 0x0000000604047290 */ /* 0x000fe2000fffe03f */
[----:B------:R-:W-:Y:S01]  /*0f60*/  CS2R R118, SRZ ;  /* 0x0000000000767805 */ /* 0x000fe2000001ff00 */
[----:B------:R-:W-:Y:S01]  /*0f70*/  ULDC.64 UR12, c[0x0][0x418] ;  /* 0x00010600000c7ab9 */ /* 0x000fe20000000a00 */
[----:B------:R-:W-:Y:S01]  /*0f80*/  ULDC UR48, c[0x0][0x424] ;  /* 0x0001090000307ab9 */ /* 0x000fe20000000800 */
[----:B------:R-:W-:Y:S01]  /*0f90*/  UISETP.NE.U32.AND UP0, UPT, UR12, URZ, UPT ;  /* 0x0000003f0c00728c */ /* 0x000fe2000bf05070 */
[----:B------:R-:W-:Y:S01]  /*0fa0*/  CS2R R6, SRZ ;  /* 0x0000000000067805 */ /* 0x000fe2000001ff00 */
[----:B------:R-:W-:Y:S01]  /*0fb0*/  USHF.L.U32 UR37, UR4, 0x7, URZ ;  /* 0x0000000704257899 */ /* 0x000fe2000800063f */
[----:B------:R-:W-:Y:S01]  /*0fc0*/  CS2R R116, SRZ ;  /* 0x0000000000747805 */ /* 0x000fe2000001ff00 */
[----:B------:R-:W-:Y:S01]  /*0fd0*/  UISETP.NE.AND.EX UP0, UPT, UR13, URZ, UPT, UP0 ;  /* 0x0000003f0d00728c */ /* 0x000fe2000bf05300 */
[----:B------:R-:W-:Y:S01]  /*0fe0*/  CS2R R8, SRZ ;  /* 0x0000000000087805 */ /* 0x000fe2000001ff00 */
[----:B------:R-:W-:Y:S01]  /*0ff0*/  UIADD3 UR4, UR37, 0x7f, URZ ;  /* 0x0000007f25047890 */ /* 0x000fe2000fffe03f */
[----:B------:R-:W-:Y:S01]  /*1000*/  CS2R R110, SRZ ;  /* 0x00000000006e7805 */ /* 0x000fe2000001ff00 */
[----:B------:R-:W-:Y:S01]  /*1010*/  ULDC UR8, c[0x0][0x288] ;  /* 0x0000a20000087ab9 */ /* 0x000fe20000000800 */
[----:B------:R-:W-:Y:S01]  /*1020*/  @UP2 ULDC UR6, c[0x0][0x44c] ;  /* 0x0001130000062ab9 */ /* 0x000fe20000000800 */
[----:B------:R-:W-:Y:S01]  /*1030*/  UIADD3 UR8, -UR8, 0xa0, URZ ;  /* 0x000000a008087890 */ /* 0x000fe2000fffe13f */
[----:B------:R-:W-:Y:S01]  /*1040*/  CS2R R10, SRZ ;  /* 0x00000000000a7805 */ /* 0x000fe2000001ff00 */
[----:B------:R-:W-:Y:S01]  /*1050*/  UIMAD.WIDE.U32 UR6, UR4, UR6, URZ ;  /* 0x00000006040672a5 */ /* 0x000fe2000f8e003f */
[----:B------:R-:W-:Y:S01]  /*1060*/  CS2R R108, SRZ ;  /* 0x00000000006c7805 */ /* 0x000fe2000001ff00 */
[----:B------:R-:W-:Y:S01]  /*1070*/  USEL UR48, UR48, 0x1, UP0 ;  /* 0x0000000130307887 */ /* 0x000fe20008000000 */
[----:B------:R-:W-:Y:S01]  /*1080*/  CS2R R12, SRZ ;  /* 0x00000000000c7805 */ /* 0x000fe2000001ff00 */
[----:B------:R-:W-:Y:S01]  /*1090*/  ULDC UR9, c[0x0][0x2f0] ;  /* 0x0000bc0000097ab9 */ /* 0x000fe20000000800 */
[----:B------:R-:W-:Y:S01]  /*10a0*/  @UP2 ULDC UR12, c[0x0][0x450] ;  /* 0x00011400000c2ab9 */ /* 0x000fe20000000800 */
[----:B------:R-:W-:Y:S01]  /*10b0*/  UIMAD UR8, UR48, UR9, UR8 ;  /* 0x00000009300872a4 */ /* 0x000fe2000f8e0208 */
[----:B------:R-:W-:Y:S01]  /*10c0*/  CS2R R102, SRZ ;  /* 0x0000000000667805 */ /* 0x000fe2000001ff00 */
[----:B------:R-:W-:Y:S01]  /*10d0*/  @UP2 USHF.R.U32.HI UR4, URZ, UR12, UR7 ;  /* 0x0000000c3f042299 */ /* 0x000fe20008011607 */
[----:B------:R-:W-:Y:S01]  /*10e0*/  CS2R R14, SRZ ;  /* 0x00000000000e7805 */ /* 0x000fe2000001ff00 */
[----:B------:R-:W-:Y:S01]  /*10f0*/  UIMAD UR6, UR48, UR9, 0x9f ;  /* 0x0000009f300674a4 */ /* 0x000fe2000f8e0209 */
[----:B------:R-:W-:Y:S01]  /*1100*/  CS2R R100, SRZ ;  /* 0x0000000000647805 */ /* 0x000fe2000001ff00 */
[----:B------:R-:W-:Y:S01]  /*1110*/  UIADD3 UR8, UR8, UR4, URZ ;  /* 0x0000000408087290 */ /* 0x000fe2000fffe03f */
[----:B------:R-:W-:Y:S01]  /*1120*/  CS2R R20, SRZ ;  /* 0x0000000000147805 */ /* 0x000fe2000001ff00 */
[----:B------:R-:W-:Y:S01]  /*1130*/  UIMAD.WIDE UR6, UR6, 0x66666667, URZ ;  /* 0x66666667060678a5 */ /* 0x000fe2000f8e023f */
[----:B------:R-:W-:Y:S01]  /*1140*/  CS2R R94, SRZ ;  /* 0x00000000005e7805 */ /* 0x000fe2000001ff00 */
[----:B------:R-:W-:Y:S01]  /*1150*/  UIMAD.WIDE UR8, UR8, 0x66666667, URZ ;  /* 0x66666667080878a5 */ /* 0x000fe2000f8e023f */
[----:B------:R-:W-:Y:S01]  /*1160*/  CS2R R24, SRZ ;  /* 0x0000000000187805 */ /* 0x000fe2000001ff00 */
[----:B------:R-:W-:Y:S01]  /*1170*/  ULDC UR11, c[0x0][0xc54] ;  /* 0x00031500000b7ab9 */ /* 0x000fe20000000800 */
[----:B------:R-:W-:Y:S01]  /*1180*/  USHF.R.U32.HI UR4, URZ, 0x1f, UR7 ;  /* 0x0000001f3f047899 */ /* 0x000fe20008011607 */
[----:B------:R-:W-:Y:S01]  /*1190*/  CS2R R92, SRZ ;  /* 0x00000000005c7805 */ /* 0x000fe2000001ff00 */
[----:B------:R-:W-:Y:S01]  /*11a0*/  UIMAD UR11, UR5, UR11, UR10 ;  /* 0x0000000b050b72a4 */ /* 0x000fe2000f8e020a */
[----:B------:R-:W-:Y:S01]  /*11b0*/  CS2R R28, SRZ ;  /* 0x00000000001c7805 */ /* 0x000fe2000001ff00 */
[----:B------:R-:W-:Y:S01]  /*11c0*/  USHF.R.U32.HI UR5, URZ, 0x1f, UR9 ;  /* 0x0000001f3f057899 */ /* 0x000fe20008011609 */
[----:B------:R-:W-:Y:S01]  /*11d0*/  CS2R R86, SRZ ;  /* 0x0000000000567805 */ /* 0x000fe2000001ff00 */
[----:B------:R-:W-:Y:S01]  /*11e0*/  ULEA.HI.SX32 UR7, UR7, UR4, 0x1a ;  /* 0x0000000407077291 */ /* 0x000fe2000f8fd23f */
[----:B------:R-:W-:Y:S01]  /*11f0*/  CS2R R26, SRZ ;  /* 0x00000000001a7805 */ /* 0x000fe2000001ff00 */
[----:B------:R-:W-:Y:S01]  /*1200*/  ULEA.HI.SX32 UR9, UR9, UR5, 0x1a ;  /* 0x0000000509097291 */ /* 0x000fe2000f8fd23f */
[----:B------:R-:W-:Y:S01]  /*1210*/  CS2R R84, SRZ ;  /* 0x0000000000547805 */ /* 0x000fe2000001ff00 */
[----:B------:R-:W-:Y:S01]  /*1220*/  ULDC UR38, c[0x0][0xc48] ;  /* 0x0003120000267ab9 */ /* 0x000fe20000000800 */
[----:B------:R-:W-:Y:S01]  /*1230*/  UMOV UR42, UR11 ;  /* 0x0000000b002a7c82 */ /* 0x000fe20008000000 */
[----:B------:R-:W-:Y:S01]  /*1240*/  UISETP.LT.AND UP0, UPT, UR7, UR9, UPT ;  /* 0x000000090700728c */ /* 0x000fe2000bf01270 */
[----:B------:R-:W-:Y:S01]  /*1250*/  CS2R R32, SRZ ;  /* 0x0000000000207805 */ /* 0x000fe2000001ff00 */
[----:B------:R-:W-:Y:S01]  /*1260*/  UISETP.NE.AND UP1, UPT, UR38, 0x1, UPT ;  /* 0x000000012600788c */ /* 0x000fe2000bf25270 */
[----:B------:R-:W-:Y:S01]  /*1270*/  CS2R R78, SRZ ;  /* 0x00000000004e7805 */ /* 0x000fe2000001ff00 */
[----:B------:R-:W-:Y:S01]  /*1280*/  USEL UR52, UR7, UR9, UP0 ;  /* 0x0000000907347287 */ /* 0x000fe20008000000 */
[----:B------:R-:W-:Y:S01]  /*1290*/  CS2R R30, SRZ ;  /* 0x00000000001e7805 */ /* 0x000fe2000001ff00 */
[----:B------:R-:W-:Y:S01]  /*12a0*/  UP2UR UR49, UPR, URZ, 0x4 ;  /* 0x000000043f317883 */ /* 0x000fe20008000000 */
[----:B------:R-:W-:Y:S01]  /*12b0*/  CS2R R76, SRZ ;  /* 0x00000000004c7805 */ /* 0x000fe2000001ff00 */
[----:B------:R-:W-:Y:S01]  /*12c0*/  UISETP.GE.AND UP0, UPT, UR52, 0x1, UPT ;  /* 0x000000013400788c */ /* 0x000fe2000bf06270 */
[----:B------:R-:W-:-:S02]  /*12d0*/  CS2R R36, SRZ ;  /* 0x0000000000247805 */ /* 0x000fc4000001ff00 */
[----:B------:R-:W-:Y:S02]  /*12e0*/  CS2R R70, SRZ ;  /* 0x0000000000467805 */ /* 0x000fe4000001ff00 */
[----:B------:R-:W-:Y:S02]  /*12f0*/  CS2R R38, SRZ ;  /* 0x0000000000267805 */ /* 0x000fe4000001ff00 */
[----:B------:R-:W-:Y:S01]  /*1300*/  CS2R R68, SRZ ;  /* 0x0000000000447805 */ /* 0x000fe2000001ff00 */
[----:B------:R-:W-:Y:S01]  /*1310*/  @UP1 ULDC UR10, c[0x0][0xc4c] ;  /* 0x00031300000a1ab9 */ /* 0x000fe20000000800 */
[----:B------:R-:W-:Y:S01]  /*1320*/  PLOP3.LUT P1, PT, PT, PT, UP0, 0x80, 0x0 ;  /* 0x000000000000781c */ /* 0x000fe20003f2f008 */
[----:B------:R-:W-:Y:S01]  /*1330*/  UIMAD.WIDE.U32 UR4, UR11, UR10, URZ ;  /* 0x0000000a0b0472a5 */ /* 0x000fe2000f8e003f */
[----:B------:R-:W-:Y:S01]  /*1340*/  CS2R R40, SRZ ;  /* 0x0000000000287805 */ /* 0x000fe2000001ff00 */
[----:B------:R-:W-:Y:S01]  /*1350*/  @UP1 ULDC UR6, c[0x0][0xc50] ;  /* 0x0003140000061ab9 */ /* 0x000fe20000000800 */
[----:B------:R-:W-:Y:S01]  /*1360*/  IMAD.MOV.U32 R35, RZ, RZ, RZ ;  /* 0x000000ffff237224 */ /* 0x000fe200078e00ff */
[----:B------:R-:W-:Y:S01]  /*1370*/  @UP1 USHF.R.U32.HI UR42, URZ, UR6, UR5 ;  /* 0x000000063f2a1299 */ /* 0x000fe20008011605 */
[----:B------:R-:W-:-:S02]  /*1380*/  CS2R R62, SRZ ;  /* 0x00000000003e7805 */ /* 0x000fc4000001ff00 */
[----:B------:R-:W-:Y:S02]  /*1390*/  CS2R R42, SRZ ;  /* 0x00000000002a7805 */ /* 0x000fe4000001ff00 */
[----:B------:R-:W-:Y:S01]  /*13a0*/  CS2R R60, SRZ ;  /* 0x00000000003c7805 */ /* 0x000fe2000001ff00 */
[----:B------:R-:W-:Y:S01]  /*13b0*/  UIADD3 UR4, -UR42, URZ, URZ ;  /* 0x0000003f2a047290 */ /* 0x000fe2000fffe13f */
[----:B------:R-:W-:Y:S02]  /*13c0*/  CS2R R44, SRZ ;  /* 0x00000000002c7805 */ /* 0x000fe4000001ff00 */
[----:B------:R-:W-:Y:S02]  /*13d0*/  CS2R R54, SRZ ;  /* 0x0000000000367805 */ /* 0x000fe4000001ff00 */
[----:B------:R-:W-:Y:S01]  /*13e0*/  CS2R R46, SRZ ;  /* 0x00000000002e7805 */ /* 0x000fe2000001ff00 */
[----:B------:R-:W-:Y:S01]  /*13f0*/  UIMAD UR38, UR38, UR4, UR11 ;  /* 0x00000004262672a4 */ /* 0x000fe2000f8e020b */
        /* <DEDUP_REMOVED lines=11> */
[----:B------:R-:W-:Y:S01]  /*14b0*/  IMAD.MOV.U32 R88, RZ, RZ, RZ ;  /* 0x000000ffff587224 */ /* 0x000fe200078e00ff */
[----:B------:R-:W-:Y:S01]  /*14c0*/  CS2R R130, SRZ ;  /* 0x0000000000827805 */ /* 0x000fe2000001ff00 */
[----:B------:R-:W-:Y:S02]  /*14d0*/  IMAD.MOV.U32 R96, RZ, RZ, RZ ;  /* 0x000000ffff607224 */ /* 0x000fe400078e00ff */
        /* <DEDUP_REMOVED lines=33> */
.L_x_2181:
        /* <DEDUP_REMOVED lines=19> */
[----:B------:R-:W-:Y:S02]  /*1820*/  @UP1 UIMAD.WIDE.U32 UR10, UR42, UR14, URZ ;  /* 0x0000000e2a0a12a5 */ /* 0x000fe4000f8e003f */
[----:B------:R-:W-:Y:S02]  /*1830*/  @UP1 UIMAD UR18, UR42, UR15, UR12 ;  /* 0x0000000f2a1212a4 */ /* 0x000fe4000f8e020c */
[----:B------:R-:W-:Y:S01]  /*1840*/  @UP1 USHF.R.S32.HI UR19, URZ, 0x1f, UR38 ;  /* 0x0000001f3f131899 */ /* 0x000fe20008011426 */
[----:B------:R-:W-:Y:S01]  /*1850*/  @UP0 ULDC.64 UR14, c[0x0][0x9b0] ;  /* 0x00026c00000e0ab9 */ /* 0x000fe20000000a00 */
[----:B------:R-:W-:Y:S01]  /*1860*/  @UP1 ULDC.64 UR12, c[0x0][0x9c0] ;  /* 0x00027000000c1ab9 */ /* 0x000fe20000000a00 */
[----:B------:R-:W-:Y:S02]  /*1870*/  @UP0 UIMAD UR16, UR16, UR14, URZ ;  /* 0x0000000e101002a4 */ /* 0x000fe4000f8e023f */
[----:B------:R-:W-:-:S02]  /*1880*/  @UP0 UIADD3 UR9, UR9, UR17, URZ ;  /* 0x0000001109090290 */ /* 0x000fc4000fffe03f */
        /* <DEDUP_REMOVED lines=30> */
.L_x_2320:
[----:B------:R-:W-:Y:S05]  /*1a70*/  @!P0 BRA `(.L_x_2183) ;  /* 0x0000000000048947 */ /* 0x000fea0003800000 */
[----:B------:R-:W-:Y:S01]  /*1a80*/  BPT.TRAP 0x1 ;  /* 0x000000040000795c */ /* 0x000fe20000300000 */
.L_x_2183:
[----:B------:R-:W-:Y:S02]  /*1a90*/  IMAD.U32 R2, RZ, RZ, UR43 ;  /* 0x0000002bff027e24 */ /* 0x000fe4000f8e00ff */
[----:B0-----:R-:W-:-:S03]  /*1aa0*/  IMAD.U32 R3, RZ, RZ, UR44 ;  /* 0x0000002cff037e24 */ /* 0x001fc6000f8e00ff */
[----:B------:R-:W-:Y:S02]  /*1ab0*/  LEA R2, R2, UR41, 0x3 ;  /* 0x0000002902027c11 */ /* 0x000fe4000f8e18ff */
[----:B------:R-:W-:-:S04]  /*1ac0*/  SHF.L.U32 R3, R3, 0x1f, RZ ;  /* 0x0000001f03037819 */ /* 0x000fc800000006ff */
[----:B------:R0:W1:Y:S01]  /*1ad0*/  SYNCS.PHASECHK.TRANS64.TRYWAIT P1, [R2+URZ+0x33430], R3 ;  /* 0x03343003020075a7 */ /* 0x000062000802017f */
[----:B------:R-:W-:Y:S05]  /*1ae0*/  @!P0 BRA `(.L_x_2184) ;  /* 0x0000000000048947 */ /* 0x000fea0003800000 */
[----:B------:R-:W-:Y:S01]  /*1af0*/  BPT.TRAP 0x1 ;  /* 0x000000040000795c */ /* 0x000fe20000300000 */
.L_x_2184:
[----:B-1----:R-:W-:Y:S05]  /*1b00*/  @P1 BRA `(.L_x_2185) ;  /* 0x0000000000081947 */ /* 0x002fea0003800000 */
[----:B------:R-:W1:Y:S02]  /*1b10*/  SYNCS.PHASECHK.TRANS64.TRYWAIT P1, [R2+URZ+0x33430], R3 ;  /* 0x03343003020075a7 */ /* 0x000e64000802017f */
[----:B-1----:R-:W-:Y:S05]  /*1b20*/  @!P1 BRA `(.L_x_2186) ;  /* 0x0000014c002c9947 */ /* 0x002fea0003800000 */
.L_x_2185:
        /* <DEDUP_REMOVED lines=204> */
.L_x_2187:
[----:B------:R-:W-:Y:S01]  /*27f0*/  UISETP.NE.AND UP0, UPT, UR49, URZ, UPT ;  /* 0x0000003f3100728c */ /* 0x000fe2000bf05270 */
[C---:B------:R-:W-:Y:S01]  /*2800*/  FMUL.FTZ R74, R0.reuse, R74 ;  /* 0x0000004a004a7220 */ /* 0x040fe20000410000 */
[C---:B------:R-:W-:Y:S01]  /*2810*/  FMUL.FTZ R13, R0.reuse, R76 ;  /* 0x0000004c000d7220 */ /* 0x040fe20000410000 */
[----:B01----:R-:W-:Y:S01]  /*2820*/  FMUL.FTZ R3, R0, R88 ;  /* 0x0000005800037220 */ /* 0x003fe20000410000 */
[----:B------:R-:W-:Y:S01]  /*2830*/  VIADD R76, R18, UR37 ;  /* 0x00000025124c7c36 */ /* 0x000fe20008000000 */
[----:B------:R0:W-:Y:S01]  /*2840*/  MUFU.TANH R88, R74 ;  /* 0x0000004a00587308 */ /* 0x0001e20000002400 */
[----:B------:R-:W-:Y:S01]  /*2850*/  PLOP3.LUT P1, PT, PT, PT, UP0, 0x80, 0x0 ;  /* 0x000000000000781c */ /* 0x000fe20003f2f008 */
[C---:B------:R-:W-:Y:S01]  /*2860*/  FMUL.FTZ R63, R0.reuse, R63 ;  /* 0x0000003f003f7220 */ /* 0x040fe20000410000 */
[----:B------:R-:W-:Y:S01]  /*2870*/  PLOP3.LUT P2, PT, PT, PT, UP0, 0x80, 0x0 ;  /* 0x000000000000781c */ /* 0x000fe20003f4f008 */
[C---:B------:R-:W-:Y:S01]  /*2880*/  FMUL.FTZ R78, R0.reuse, R78 ;  /* 0x0000004e004e7220 */ /* 0x040fe20000410000 */
[----:B------:R-:W-:Y:S01]  /*2890*/  ULDC UR14, c[0x0][0x2f0] ;  /* 0x0000bc00000e7ab9 */ /* 0x000fe20000000800 */
[----:B------:R-:W-:Y:S01]  /*28a0*/  @UP0 ULDC UR6, c[0x0][0x44c] ;  /* 0x0001130000060ab9 */ /* 0x000fe20000000800 */
[C---:B------:R-:W-:Y:S01]  /*28b0*/  FMUL.FTZ R12, R0.reuse, R73 ;  /* 0x00000049000c7220 */ /* 0x040fe20000410000 */
[----:B------:R1:W-:Y:S01]  /*28c0*/  MUFU.TANH R106, R63 ;  /* 0x0000003f006a7308 */ /* 0x0003e20000002400 */
[C---:B0-----:R-:W-:Y:S01]  /*28d0*/  FMUL.FTZ R74, R0.reuse, R58 ;  /* 0x0000003a004a7220 */ /* 0x041fe20000410000 */
[C---:B------:R-:W-:Y:S01]  /*28e0*/  FMUL.FTZ R58, R0.reuse, R61 ;  /* 0x0000003d003a7220 */ /* 0x040fe20000410000 */
[C---:B------:R-:W-:Y:S01]  /*28f0*/  FMUL.FTZ R14, R0.reuse, R77 ;  /* 0x0000004d000e7220 */ /* 0x040fe20000410000 */
[C---:B------:R-:W-:Y:S01]  /*2900*/  FMUL.FTZ R73, R0.reuse, R56 ;  /* 0x0000003800497220 */ /* 0x040fe20000410000 */
[----:B------:R-:W-:Y:S01]  /*2910*/  FMUL.FTZ R67, R0, R67 ;  /* 0x0000004300437220 */ /* 0x000fe20000410000 */
[----:B------:R-:W-:Y:S01]  /*2920*/  @P1 IMAD.HI.U32 R61, R76, UR6, RZ ;  /* 0x000000064c3d1c27 */ /* 0x000fe2000f8e00ff */
[----:B------:R-:W-:Y:S01]  /*2930*/  @UP0 ULDC UR6, c[0x0][0x450] ;  /* 0x0001140000060ab9 */ /* 0x000fe20000000800 */
[----:B------:R0:W-:Y:S02]  /*2940*/  MUFU.TANH R77, R78 ;  /* 0x0000004e004d7308 */ /* 0x0001e40000002400 */
[C---:B------:R-:W-:Y:S01]  /*2950*/  FMUL.FTZ R56, R0.reuse, R57 ;  /* 0x0000003900387220 */ /* 0x040fe20000410000 */
[C---:B------:R-:W-:Y:S01]  /*2960*/  FMUL.FTZ R57, R0.reuse, R60 ;  /* 0x0000003c00397220 */ /* 0x040fe20000410000 */
[----:B------:R-:W-:Y:S01]  /*2970*/  @P2 SHF.R.U32.HI R76, RZ, UR6, R61 ;  /* 0x00000006ff4c2c19 */ /* 0x000fe2000801163d */
[----:B------:R-:W-:Y:S01]  /*2980*/  UIMAD UR6, UR52, -0xa0, URZ ;  /* 0xffffff60340678a4 */ /* 0x000fe2000f8e023f */
[C---:B------:R-:W-:Y:S01]  /*2990*/  FMUL.FTZ R90, R0.reuse, R90 ;  /* 0x0000005a005a7220 */ /* 0x040fe20000410000 */
[C---:B------:R-:W-:Y:S01]  /*29a0*/  FMUL.FTZ R91, R0.reuse, R91 ;  /* 0x0000005b005b7220 */ /* 0x040fe20000410000 */
[C---:B------:R-:W-:Y:S01]  /*29b0*/  FMUL.FTZ R60, R0.reuse, R65 ;  /* 0x00000041003c7220 */ /* 0x040fe20000410000 */
[----:B-1----:R-:W1:Y:S01]  /*29c0*/  SHFL.IDX PT, R63, R76, 0x1, 0x1c1f ;  /* 0x003c1f004c3f7f89 */ /* 0x002e6200000e0000 */
[----:B------:R-:W-:Y:S01]  /*29d0*/  UIADD3 UR7, UR6, 0xa1, URZ ;  /* 0x000000a106077890 */ /* 0x000fe2000fffe03f */
[----:B------:R2:W-:Y:S01]  /*29e0*/  MUFU.TANH R65, R67 ;  /* 0x0000004300417308 */ /* 0x0005e20000002400 */
[----:B------:R-:W-:Y:S01]  /*29f0*/  UIMAD UR6, UR48, UR14, UR6 ;  /* 0x0000000e300672a4 */ /* 0x000fe2000f8e0206 */
[C---:B------:R-:W-:Y:S01]  /*2a00*/  FMUL.FTZ R94, R0.reuse, R94 ;  /* 0x0000005e005e7220 */ /* 0x040fe20000410000 */
[C---:B------:R-:W-:Y:S01]  /*2a10*/  FMUL.FTZ R15, R0.reuse, R80 ;  /* 0x00000050000f7220 */ /* 0x040fe20000410000 */
[C---:B------:R-:W-:Y:S01]  /*2a20*/  FMUL.FTZ R95, R0.reuse, R95 ;  /* 0x0000005f005f7220 */ /* 0x040fe20000410000 */
[----:B0-----:R-:W-:Y:S01]  /*2a30*/  IMAD.U32 R78, RZ, RZ, UR7 ;  /* 0x00000007ff4e7e24 */ /* 0x001fe2000f8e00ff */
[----:B------:R-:W-:Y:S01]  /*2a40*/  UIADD3 UR6, UR6, 0xa0, URZ ;  /* 0x000000a006067890 */ /* 0x000fe2000fffe03f */
[----:B------:R-:W-:Y:S01]  /*2a50*/  FMUL.FTZ R82, R0, R82 ;  /* 0x0000005200527220 */ /* 0x000fe20000410000 */
[----:B------:R-:W0:Y:S01]  /*2a60*/  MUFU.TANH R90, R90 ;  /* 0x0000005a005a7308 */ /* 0x000e220000002400 */
[----:B--2---:R-:W-:Y:S01]  /*2a70*/  IMAD.U32 R67, RZ, RZ, UR14 ;  /* 0x0000000eff437e24 */ /* 0x004fe2000f8e00ff */
[----:B------:R-:W-:Y:S01]  /*2a80*/  ULDC UR15, c[0x0][0x288] ;  /* 0x0000a200000f7ab9 */ /* 0x000fe20000000800 */
[----:B------:R-:W-:-:S02]  /*2a90*/  IMAD R78, R17, -0x2, R78 ;  /* 0xfffffffe114e7824 */ /* 0x000fc400078e024e */
[C---:B------:R-:W-:Y:S01]  /*2aa0*/  FMUL.FTZ R98, R0.reuse, R98 ;  /* 0x0000006200627220 */ /* 0x040fe20000410000 */
[----:B------:R-:W-:Y:S02]  /*2ab0*/  IMAD.U32 R80, RZ, RZ, UR6 ;  /* 0x00000006ff507e24 */ /* 0x000fe4000f8e00ff */
[C---:B------:R-:W-:Y:S01]  /*2ac0*/  FMUL.FTZ R7, R0.reuse, R96 ;  /* 0x0000006000077220 */ /* 0x040fe20000410000 */
[----:B------:R-:W-:Y:S01]  /*2ad0*/  IMAD R78, R67, UR48, R78 ;  /* 0x00000030434e7c24 */ /* 0x000fe2000f8e024e */
[----:B------:R-:W-:Y:S01]  /*2ae0*/  MUFU.TANH R91, R91 ;  /* 0x0000005b005b7308 */ /* 0x000fe20000002400 */
[----:B------:R-:W-:Y:S02]  /*2af0*/  IMAD R80, R17, -0x2, R80 ;  /* 0xfffffffe11507824 */ /* 0x000fe400078e0250 */
[C---:B------:R-:W-:Y:S01]  /*2b00*/  FMUL.FTZ R99, R0.reuse, R99 ;  /* 0x0000006300637220 */ /* 0x040fe20000410000 */
[C---:B------:R-:W-:Y:S01]  /*2b10*/  FMUL.FTZ R75, R0.reuse, R75 ;  /* 0x0000004b004b7220 */ /* 0x040fe20000410000 */
[C---:B------:R-:W-:Y:S01]  /*2b20*/  FMUL.FTZ R6, R0.reuse, R93 ;  /* 0x0000005d00067220 */ /* 0x040fe20000410000 */
[C---:B------:R-:W-:Y:S01]  /*2b30*/  FMUL.FTZ R9, R0.reuse, R101 ;  /* 0x0000006500097220 */ /* 0x040fe20000410000 */
[----:B-1----:R-:W-:Y:S01]  /*2b40*/  IADD3 R63, R63, -UR15, R78 ;  /* 0x8000000f3f3f7c10 */ /* 0x002fe2000fffe04e */
        /* <DEDUP_REMOVED lines=25> */
[----:B------:R-:W4:Y:S01]  /*2ce0*/  MUFU.TANH R98, R98 ;  /* 0x0000006200627308 */ /* 0x000f220000002400 */
[----:B---3--:R-:W-:Y:S01]  /*2cf0*/  VIMNMX R82, R80, R63, PT ;  /* 0x0000003f50527248 */ /* 0x008fe20003fe0100 */
[C---:B------:R-:W-:Y:S01]  /*2d00*/  FMUL.FTZ R63, R0.reuse, R40 ;  /* 0x00000028003f7220 */ /* 0x040fe20000410000 */
[C---:B------:R-:W-:Y:S01]  /*2d10*/  FMUL.FTZ R40, R0.reuse, R41 ;  /* 0x0000002900287220 */ /* 0x040fe20000410000 */
[----:B------:R-:W-:Y:S01]  /*2d20*/  FMUL.FTZ R46, R0, R46 ;  /* 0x0000002e002e7220 */ /* 0x000fe20000410000 */
[----:B------:R-:W-:Y:S01]  /*2d30*/  ISETP.GT.AND P1, PT, R82, RZ, PT ;  /* 0x000000ff5200720c */ /* 0x000fe20003f24270 */
[----:B------:R-:W-:Y:S01]  /*2d40*/  FMUL.FTZ R50, R0, R50 ;  /* 0x0000003200327220 */ /* 0x000fe20000410000 */
[C---:B------:R-:W-:Y:S01]  /*2d50*/  ISETP.GT.AND P2, PT, R82.reuse, 0x1, PT ;  /* 0x000000015200780c */ /* 0x040fe20003f44270 */
[----:B------:R3:W5:Y:S01]  /*2d60*/  MUFU.TANH R93, R99 ;  /* 0x00000063005d7308 */ /* 0x0007620000002400 */
[----:B------:R-:W-:Y:S01]  /*2d70*/  ISETP.GT.AND P3, PT, R82, 0x8, PT ;  /* 0x000000085200780c */ /* 0x000fe20003f64270 */
[----:B------:R-:W-:Y:S01]  /*2d80*/  FMUL.FTZ R26, R0, R26 ;  /* 0x0000001a001a7220 */ /* 0x000fe20000410000 */
[----:B0-----:R-:W-:Y:S01]  /*2d90*/  FSEL R101, R90, -INF , P1 ;  /* 0xff8000005a657808 */ /* 0x001fe20000800000 */
[----:B------:R-:W-:Y:S01]  /*2da0*/  FMUL.FTZ R51, R0, R51 ;  /* 0x0000003300337220 */ /* 0x000fe20000410000 */
[----:B------:R-:W-:Y:S01]  /*2db0*/  ISETP.GT.AND P1, PT, R82, 0x9, PT ;  /* 0x000000095200780c */ /* 0x000fe20003f24270 */
[----:B------:R-:W-:Y:S01]  /*2dc0*/  FMUL.FTZ R54, R0, R54 ;  /* 0x0000003600367220 */ /* 0x000fe20000410000 */
[----:B-1----:R-:W-:Y:S01]  /*2dd0*/  FSEL R97, R94, -INF , P3 ;  /* 0xff8000005e617808 */ /* 0x002fe20001800000 */
[----:B------:R0:W-:Y:S01]  /*2de0*/  MUFU.TANH R92, R75 ;  /* 0x0000004b005c7308 */ /* 0x0001e20000002400 */
[----:B---3--:R-:W-:Y:S01]  /*2df0*/  FSEL R99, R91, -INF , P2 ;  /* 0xff8000005b637808 */ /* 0x008fe20001000000 */
[----:B------:R-:W-:Y:S01]  /*2e00*/  FMUL.FTZ R55, R0, R55 ;  /* 0x0000003700377220 */ /* 0x000fe20000410000 */
[----:B------:R-:W-:Y:S01]  /*2e10*/  ISETP.GT.AND P2, PT, R82, 0x10, PT ;  /* 0x000000105200780c */ /* 0x000fe20003f44270 */
[C---:B------:R-:W-:Y:S01]  /*2e20*/  FMUL.FTZ R30, R0.reuse, R30 ;  /* 0x0000001e001e7220 */ /* 0x040fe20000410000 */
[----:B--2---:R-:W-:Y:S01]  /*2e30*/  FSEL R95, R95, -INF , P1 ;  /* 0xff8000005f5f7808 */ /* 0x004fe20000800000 */
[----:B------:R-:W-:Y:S01]  /*2e40*/  FMUL.FTZ R31, R0, R31 ;  /* 0x0000001f001f7220 */ /* 0x000fe20000410000 */
[----:B------:R-:W-:Y:S01]  /*2e50*/  ISETP.GT.AND P1, PT, R82, 0x11, PT ;  /* 0x000000115200780c */ /* 0x000fe20003f24270 */
[----:B------:R-:W1:Y:S01]  /*2e60*/  MUFU.TANH R89, R102 ;  /* 0x0000006600597308 */ /* 0x000e620000002400 */
[C---:B0-----:R-:W-:Y:S01]  /*2e70*/  FMUL.FTZ R75, R0.reuse, R59 ;  /* 0x0000003b004b7220 */ /* 0x041fe20000410000 */
[C---:B------:R-:W-:Y:S01]  /*2e80*/  FMUL.FTZ R59, R0.reuse, R64 ;  /* 0x00000040003b7220 */ /* 0x040fe20000410000 */
[----:B------:R-:W-:Y:S01]  /*2e90*/  FMNMX.FTZ R64, R101, R99, !PT ;  /* 0x0000006365407209 */ /* 0x000fe20007810000 */
[----:B------:R-:W-:Y:S01]  /*2ea0*/  FMUL.FTZ R34, R0, R34 ;  /* 0x0000002200227220 */ /* 0x000fe20000410000 */
[----:B----4-:R-:W-:Y:S01]  /*2eb0*/  FSEL R91, R98, -INF , P2 ;  /* 0xff800000625b7808 */ /* 0x010fe20001000000 */
[----:B------:R-:W-:Y:S01]  /*2ec0*/  FMUL.FTZ R45, R0, R45 ;  /* 0x0000002d002d7220 */ /* 0x000fe20000410000 */
[----:B------:R-:W-:Y:S01]  /*2ed0*/  FMNMX.FTZ R64, R97, R64, !PT ;  /* 0x0000004061407209 */ /* 0x000fe20007810000 */
[----:B------:R-:W0:Y:S01]  /*2ee0*/  MUFU.TANH R103, R103 ;  /* 0x0000006700677308 */ /* 0x000e220000002400 */
[----:B------:R-:W-:Y:S01]  /*2ef0*/  ISETP.GT.AND P2, PT, R82, 0x18, PT ;  /* 0x000000185200780c */ /* 0x000fe20003f44270 */
[----:B------:R-:W-:Y:S01]  /*2f00*/  SHFL.IDX PT, R76, R76, RZ, 0x1c1f ;  /* 0x001c1fff4c4c7589 */ /* 0x000fe200000e0000 */
[----:B------:R-:W-:Y:S01]  /*2f10*/  FMNMX.FTZ R64, R95, R64, !PT ;  /* 0x000000405f407209 */ /* 0x000fe20007810000 */
[----:B------:R-:W-:Y:S01]  /*2f20*/  FMUL.FTZ R25, R0, R25 ;  /* 0x0000001900197220 */ /* 0x000fe20000410000 */
[----:B-----5:R-:W-:Y:S01]  /*2f30*/  FSEL R93, R93, -INF , P1 ;  /* 0xff8000005d5d7808 */ /* 0x020fe20000800000 */
[----:B------:R-:W-:Y:S01]  /*2f40*/  ULDC UR6, c[0x0][0x988] ;  /* 0x0002620000067ab9 */ /* 0x000fe20000000800 */
[----:B------:R-:W-:Y:S01]  /*2f50*/  FMNMX.FTZ R64, R91, R64, !PT ;  /* 0x000000405b407209 */ /* 0x000fe20007810000 */
[----:B------:R-:W2:Y:S01]  /*2f60*/  MUFU.TANH R79, R79 ;  /* 0x0000004f004f7308 */ /* 0x000ea20000002400 */
[----:B------:R-:W-:Y:S01]  /*2f70*/  ISETP.GT.AND P1, PT, R82, 0x19, PT ;  /* 0x000000195200780c */ /* 0x000fe20003f24270 */
[C---:B------:R-:W-:Y:S01]  /*2f80*/  FMUL.FTZ R48, R0.reuse, R48 ;  /* 0x0000003000307220 */ /* 0x040fe20000410000 */
[----:B-1----:R-:W-:Y:S01]  /*2f90*/  FSEL R89, R89, -INF , P2 ;  /* 0xff80000059597808 */ /* 0x002fe20001000000 */
[C---:B------:R-:W-:Y:S01]  /*2fa0*/  FMUL.FTZ R49, R0.reuse, R49 ;  /* 0x0000003100317220 */ /* 0x040fe20000410000 */
[----:B------:R-:W-:Y:S01]  /*2fb0*/  FMNMX.FTZ R64, R93, R64, !PT ;  /* 0x000000405d407209 */ /* 0x000fe20007810000 */
[----:B------:R-:W-:Y:S01]  /*2fc0*/  FMUL.FTZ R52, R0, R52 ;  /* 0x0000003400347220 */ /* 0x000fe20000410000 */
[----:B------:R-:W-:Y:S01]  /*2fd0*/  ISETP.GT.AND P2, PT, R82, 0x20, PT ;  /* 0x000000205200780c */ /* 0x000fe20003f44270 */
[----:B------:R0:W-:Y:S01]  /*2fe0*/  MUFU.TANH R84, R87 ;  /* 0x0000005700547308 */ /* 0x0001e20000002400 */
[----:B------:R-:W-:Y:S01]  /*2ff0*/  FMNMX.FTZ R64, R89, R64, !PT ;  /* 0x0000004059407209 */ /* 0x000fe20007810000 */
[----:B------:R-:W-:Y:S01]  /*3000*/  FMUL.FTZ R53, R0, R53 ;  /* 0x0000003500357220 */ /* 0x000fe20000410000 */
[----:B------:R-:W-:Y:S01]  /*3010*/  FSEL R85, R88, -INF , P2 ;  /* 0xff80000058557808 */ /* 0x000fe20001000000 */
[----:B------:R-:W-:Y:S01]  /*3020*/  @UP0 ULDC UR10, c[0x0][0x44c] ;  /* 0x00011300000a0ab9 */ /* 0x000fe20000000800 */
[----:B------:R-:W-:Y:S01]  /*3030*/  ISETP.GT.AND P2, PT, R82, 0x28, PT ;  /* 0x000000285200780c */ /* 0x000fe20003f44270 */
[----:B------:R-:W-:Y:S01]  /*3040*/  UIMAD.WIDE.U32 UR10, UR37, UR10, URZ ;  /* 0x0000000a250a72a5 */ /* 0x000fe2000f8e003f */
[----:B------:R-:W-:Y:S01]  /*3050*/  R2UR UR18, R2 ;  /* 0x00000000021272ca */ /* 0x000fe200000e0000 */
[----:B------:R1:W3:Y:S01]  /*3060*/  MUFU.TANH R100, R83 ;  /* 0x0000005300647308 */ /* 0x0002e20000002400 */
[----:B0-----:R-:W-:Y:S01]  /*3070*/  FSEL R87, R103, -INF , P1 ;  /* 0xff80000067577808 */ /* 0x001fe20000800000 */
[----:B------:R-:W-:Y:S01]  /*3080*/  @UP0 ULDC UR19, c[0x0][0x450] ;  /* 0x0001140000130ab9 */ /* 0x000fe20000000800 */
[----:B------:R-:W-:Y:S01]  /*3090*/  ISETP.GT.AND P1, PT, R82, 0x21, PT ;  /* 0x000000215200780c */ /* 0x000fe20003f24270 */
[----:B------:R-:W-:Y:S01]  /*30a0*/  UMOV UR7, UR37 ;  /* 0x0000002500077c82 */ /* 0x000fe20008000000 */
[----:B------:R-:W-:Y:S01]  /*30b0*/  FMNMX.FTZ R64, R87, R64, !PT ;  /* 0x0000004057407209 */ /* 0x000fe20007810000 */
[----:B------:R-:W-:Y:S01]  /*30c0*/  UIMAD UR14, UR48, UR14, -UR15 ;  /* 0x0000000e300e72a4 */ /* 0x000fe2000f8e0a0f */
[----:B------:R-:W-:Y:S01]  /*30d0*/  FSEL R81, R77, -INF , P2 ;  /* 0xff8000004d517808 */ /* 0x000fe20001000000 */
[----:B------:R-:W0:Y:S01]  /*30e0*/  MUFU.TANH R86, R86 ;  /* 0x0000005600567308 */ /* 0x000e220000002400 */
[----:B-1----:R-:W-:Y:S01]  /*30f0*/  FSEL R83, R92, -INF , P1 ;  /* 0xff8000005c537808 */ /* 0x002fe20000800000 */
[----:B------:R-:W-:Y:S01]  /*3100*/  @UP0 USHF.R.U32.HI UR7, URZ, UR19, UR11 ;  /* 0x000000133f070299 */ /* 0x000fe2000801160b */
[----:B------:R-:W-:Y:S01]  /*3110*/  FMNMX.FTZ R64, R85, R64, !PT ;  /* 0x0000004055407209 */ /* 0x000fe20007810000 */
[----:B------:R-:W-:Y:S01]  /*3120*/  UIADD3 UR56, UR52, -0x2, URZ ;  /* 0xfffffffe34387890 */ /* 0x000fe2000fffe03f */
[C---:B------:R-:W-:Y:S01]  /*3130*/  ISETP.GT.AND P1, PT, R82.reuse, 0x29, PT ;  /* 0x000000295200780c */ /* 0x040fe20003f24270 */
[----:B------:R-:W-:Y:S01]  /*3140*/  UIADD3 UR10, UR14, UR7, URZ ;  /* 0x000000070e0a7290 */ /* 0x000fe2000fffe03f */
[----:B------:R-:W-:Y:S01]  /*3150*/  FMNMX.FTZ R64, R83, R64, !PT ;  /* 0x0000004053407209 */ /* 0x000fe20007810000 */
[----:B------:R-:W-:Y:S01]  /*3160*/  MUFU.TANH R102, R74 ;  /* 0x0000004a00667308 */ /* 0x000fe20000002400 */
[----:B------:R-:W-:Y:S01]  /*3170*/  ISETP.GT.AND P2, PT, R82, 0x30, PT ;  /* 0x000000305200780c */ /* 0x000fe20003f44270 */
[----:B------:R-:W-:Y:S01]  /*3180*/  UIMAD.WIDE UR10, UR10, 0x66666667, URZ ;  /* 0x666666670a0a78a5 */ /* 0x000fe2000f8e023f */
[----:B--2---:R-:W-:-:S02]  /*3190*/  FSEL R79, R79, -INF , P1 ;  /* 0xff8000004f4f7808 */ /* 0x004fc40000800000 */
[----:B------:R-:W-:Y:S02]  /*31a0*/  CS2R R118, SRZ ;  /* 0x0000000000767805 */ /* 0x000fe4000001ff00 */
[----:B------:R-:W-:Y:S01]  /*31b0*/  FMNMX.FTZ R64, R81, R64, !PT ;  /* 0x0000004051407209 */ /* 0x000fe20007810000 */
[----:B------:R-:W-:Y:S01]  /*31c0*/  USHF.R.U32.HI UR7, URZ, 0x1f, UR11 ;  /* 0x0000001f3f077899 */ /* 0x000fe2000801160b */
[----:B------:R-:W-:Y:S01]  /*31d0*/  ISETP.GT.AND P1, PT, R82, 0x31, PT ;  /* 0x000000315200780c */ /* 0x000fe20003f24270 */
[----:B------:R3:W1:Y:S01]  /*31e0*/  MUFU.TANH R104, R75 ;  /* 0x0000004b00687308 */ /* 0x0006620000002400 */
[----:B------:R-:W-:Y:S01]  /*31f0*/  FSEL R77, R96, -INF , P2 ;  /* 0xff800000604d7808 */ /* 0x000fe20001000000 */
[----:B------:R-:W-:Y:S01]  /*3200*/  ULEA.HI.SX32 UR11, UR11, UR7, 0x1a ;  /* 0x000000070b0b7291 */ /* 0x000fe2000f8fd23f */
[----:B------:R-:W-:Y:S01]  /*3210*/  FMNMX.FTZ R64, R79, R64, !PT ;  /* 0x000000404f407209 */ /* 0x000fe20007810000 */
[----:B------:R-:W-:Y:S01]  /*3220*/  UIADD3 UR7, UR18, 0x33440, URZ ;  /* 0x0003344012077890 */ /* 0x000fe2000fffe03f */
[----:B------:R-:W-:Y:S01]  /*3230*/  ISETP.GT.AND P2, PT, R82, 0x38, PT ;  /* 0x000000385200780c */ /* 0x000fe20003f44270 */
[----:B------:R-:W-:Y:S01]  /*3240*/  UISETP.LT.AND UP0, UPT, URZ, UR11, UPT ;  /* 0x0000000b3f00728c */ /* 0x000fe2000bf01270 */
[----:B------:R-:W-:Y:S01]  /*3250*/  FMNMX.FTZ R64, R77, R64, !PT ;  /* 0x000000404d407209 */ /* 0x000fe20007810000 */
[----:B------:R2:W4:Y:S01]  /*3260*/  MUFU.TANH R105, R62 ;  /* 0x0000003e00697308 */ /* 0x0005220000002400 */
[----:B---3--:R-:W-:Y:S01]  /*3270*/  FSEL R75, R100, -INF , P1 ;  /* 0xff800000644b7808 */ /* 0x008fe20000800000 */
[----:B------:R-:W-:Y:S01]  /*3280*/  FMUL.FTZ R100, R0, R24 ;  /* 0x0000001800647220 */ /* 0x000fe20000410000 */
[----:B------:R-:W-:Y:S01]  /*3290*/  ISETP.GT.AND P1, PT, R82, 0x39, PT ;  /* 0x000000395200780c */ /* 0x000fe20003f24270 */
[----:B------:R-:W-:Y:S01]  /*32a0*/  USEL UR54, URZ, UR11, !UP0 ;  /* 0x0000000b3f367287 */ /* 0x000fe2000c000000 */
[----:B0-----:R-:W-:Y:S01]  /*32b0*/  FSEL R74, R86, -INF , P2 ;  /* 0xff800000564a7808 */ /* 0x001fe20001000000 */
[----:B------:R-:W-:Y:S01]  /*32c0*/  UPRMT UR7, UR39, 0x654, UR7 ;  /* 0x0000065427077896 */ /* 0x000fe20008000007 */
[----:B------:R-:W-:Y:S01]  /*32d0*/  FMNMX.FTZ R41, R75, R64, !PT ;  /* 0x000000404b297209 */ /* 0x000fe20007810000 */
[----:B------:R0:W-:Y:S01]  /*32e0*/  MUFU.TANH R108, R71 ;  /* 0x00000047006c7308 */ /* 0x0001e20000002400 */
[----:B------:R-:W-:Y:S01]  /*32f0*/  ISETP.GT.AND P2, PT, R82, 0x40, PT ;  /* 0x000000405200780c */ /* 0x000fe20003f44270 */
[----:B--2---:R-:W-:Y:S01]  /*3300*/  FMUL.FTZ R62, R0, R68 ;  /* 0x00000044003e7220 */ /* 0x004fe20000410000 */
[----:B------:R-:W-:Y:S01]  /*3310*/  UISETP.GE.AND UP0, UPT, UR56, UR54, UPT ;  /* 0x000000363800728c */ /* 0x000fe2000bf06270 */
[----:B------:R-:W-:-:S02]  /*3320*/  CS2R R116, SRZ ;  /* 0x0000000000747805 */ /* 0x000fc4000001ff00 */
[----:B------:R-:W-:Y:S02]  /*3330*/  CS2R R114, SRZ ;  /* 0x0000000000727805 */ /* 0x000fe4000001ff00 */
[----:B------:R-:W-:Y:S01]  /*3340*/  CS2R R112, SRZ ;  /* 0x0000000000707805 */ /* 0x000fe2000001ff00 */
[----:B------:R-:W-:Y:S01]  /*3350*/  SYNCS.ARRIVE.TRANS64.RED.A1T0 RZ, [UR7], RZ ;  /* 0x000000ffffff79a7 */ /* 0x000fe20008100407 */
[----:B------:R2:W-:Y:S01]  /*3360*/  MUFU.TANH R90, R42 ;  /* 0x0000002a005a7308 */ /* 0x0005e20000002400 */
[----:B0-----:R-:W-:Y:S02]  /*3370*/  FSEL R71, R84, -INF , P1 ;  /* 0xff80000054477808 */ /* 0x001fe40000800000 */
[----:B------:R-:W-:Y:S02]  /*3380*/  CS2R R110, SRZ ;  /* 0x00000000006e7805 */ /* 0x000fe4000001ff00 */
[----:B------:R-:W-:-:S04]  /*3390*/  ISETP.GT.AND P1, PT, R82, 0x41, PT ;  /* 0x000000415200780c */ /* 0x000fc80003f24270 */
[----:B-1----:R-:W-:Y:S01]  /*33a0*/  FSEL R69, R104, -INF , P1 ;  /* 0xff80000068457808 */ /* 0x002fe20000800000 */
[----:B------:R-:W0:Y:S01]  /*33b0*/  MUFU.TANH R66, R66 ;  /* 0x0000004200427308 */ /* 0x000e220000002400 */
[----:B--2---:R-:W-:Y:S02]  /*33c0*/  FMNMX.FTZ R42, R74, R41, !PT ;  /* 0x000000294a2a7209 */ /* 0x004fe40007810000 */
[----:B------:R-:W-:Y:S02]  /*33d0*/  ISETP.GT.AND P1, PT, R82, 0x49, PT ;  /* 0x000000495200780c */ /* 0x000fe40003f24270 */
[----:B------:R-:W-:Y:S02]  /*33e0*/  FMNMX.FTZ R41, R71, R42, !PT ;  /* 0x0000002a47297209 */ /* 0x000fe40007810000 */
[----:B------:R-:W-:Y:S01]  /*33f0*/  FSEL R67, R106, -INF , P1 ;  /* 0xff8000006a437808 */ /* 0x000fe20000800000 */
[----:B------:R1:W2:Y:S01]  /*3400*/  MUFU.TANH R107, R70 ;  /* 0x00000046006b7308 */ /* 0x0002a20000002400 */
[----:B------:R-:W-:-:S07]  /*3410*/  ISETP.GT.AND P1, PT, R82, 0x51, PT ;  /* 0x000000515200780c */ /* 0x000fce0003f24270 */
[----:B------:R-:W3:Y:S01]  /*3420*/  MUFU.TANH R94, R43 ;  /* 0x0000002b005e7308 */ /* 0x000ee20000002400 */
[----:B-1----:R-:W-:Y:S02]  /*3430*/  FSEL R70, R102, -INF , P2 ;  /* 0xff80000066467808 */ /* 0x002fe40001000000 */
[----:B------:R-:W-:Y:S02]  /*3440*/  ISETP.GT.AND P2, PT, R82, 0x48, PT ;  /* 0x000000485200780c */ /* 0x000fe40003f44270 */
[----:B------:R-:W-:Y:S02]  /*3450*/  FMNMX.FTZ R42, R70, R41, !PT ;  /* 0x00000029462a7209 */ /* 0x000fe40007810000 */
[----:B----4-:R-:W-:Y:S01]  /*3460*/  FSEL R68, R105, -INF , P2 ;  /* 0xff80000069447808 */ /* 0x010fe20001000000 */
[----:B------:R1:W4:Y:S01]  /*3470*/  MUFU.TANH R92, R47 ;  /* 0x0000002f005c7308 */ /* 0x0003220000002400 */
[----:B------:R-:W-:Y:S02]  /*3480*/  FMNMX.FTZ R41, R69, R42, !PT ;  /* 0x0000002a45297209 */ /* 0x000fe40007810000 */
[----:B------:R-:W-:-:S02]  /*3490*/  ISETP.GT.AND P2, PT, R82, 0x50, PT ;  /* 0x000000505200780c */ /* 0x000fc40003f44270 */
[----:B------:R-:W-:Y:S02]  /*34a0*/  FMNMX.FTZ R42, R68, R41, !PT ;  /* 0x00000029442a7209 */ /* 0x000fe40007810000 */
[----:B0-----:R-:W-:Y:S01]  /*34b0*/  FSEL R66, R66, -INF , P2 ;  /* 0xff80000042427808 */ /* 0x001fe20001000000 */
[----:B------:R0:W5:Y:S01]  /*34c0*/  MUFU.TANH R88, R46 ;  /* 0x0000002e00587308 */ /* 0x0001620000002400 */
[----:B------:R-:W-:Y:S02]  /*34d0*/  FMNMX.FTZ R41, R67, R42, !PT ;  /* 0x0000002a43297209 */ /* 0x000fe40007810000 */
[----:B------:R-:W-:Y:S02]  /*34e0*/  ISETP.GT.AND P2, PT, R82, 0x58, PT ;  /* 0x000000585200780c */ /* 0x000fe40003f44270 */
[----:B-1----:R-:W-:Y:S02]  /*34f0*/  FSEL R47, R65, -INF , P1 ;  /* 0xff800000412f7808 */ /* 0x002fe40000800000 */
[----:B------:R-:W-:Y:S01]  /*3500*/  FMNMX.FTZ R42, R66, R41, !PT ;  /* 0x00000029422a7209 */ /* 0x000fe20007810000 */
[----:B------:R-:W1:Y:S01]  /*3510*/  MUFU.TANH R96, R50 ;  /* 0x0000003200607308 */ /* 0x000e620000002400 */
[----:B------:R-:W-:Y:S01]  /*3520*/  ISETP.GT.AND P1, PT, R82, 0x59, PT ;  /* 0x000000595200780c */ /* 0x000fe20003f24270 */
[----:B0-----:R-:W-:Y:S01]  /*3530*/  FMUL.FTZ R46, R0, R27 ;  /* 0x0000001b002e7220 */ /* 0x001fe20000410000 */
[----:B--2---:R-:W-:-:S02]  /*3540*/  FSEL R43, R107, -INF , P2 ;  /* 0xff8000006b2b7808 */ /* 0x004fc40001000000 */
[----:B------:R-:W-:Y:S02]  /*3550*/  FMNMX.FTZ R42, R47, R42, !PT ;  /* 0x0000002a2f2a7209 */ /* 0x000fe40007810000 */
[----:B------:R-:W-:Y:S01]  /*3560*/  ISETP.GT.AND P2, PT, R82, 0x60, PT ;  /* 0x000000605200780c */ /* 0x000fe20003f44270 */
[----:B------:R0:W-:Y:S01]  /*3570*/  MUFU.TANH R86, R26 ;  /* 0x0000001a00567308 */ /* 0x0001e20000002400 */
[----:B------:R-:W-:Y:S02]  /*3580*/  FSEL R41, R108, -INF , P1 ;  /* 0xff8000006c297808 */ /* 0x000fe40000800000 */
[----:B------:R-:W-:Y:S02]  /*3590*/  CS2R R108, SRZ ;  /* 0x00000000006c7805 */ /* 0x000fe4000001ff00 */
[----:B------:R-:W-:Y:S02]  /*35a0*/  FMNMX.FTZ R42, R43, R42, !PT ;  /* 0x0000002a2b2a7209 */ /* 0x000fe40007810000 */
[----:B------:R-:W-:-:S02]  /*35b0*/  ISETP.GT.AND P1, PT, R82, 0x61, PT ;  /* 0x000000615200780c */ /* 0x000fc40003f24270 */
[----:B------:R-:W-:Y:S01]  /*35c0*/  FSEL R27, R90, -INF , P2 ;  /* 0xff8000005a1b7808 */ /* 0x000fe20001000000 */
[----:B------:R2:W1:Y:S01]  /*35d0*/  MUFU.TANH R64, R51 ;  /* 0x0000003300407308 */ /* 0x0004620000002400 */
[----:B0-----:R-:W-:Y:S02]  /*35e0*/  FMNMX.FTZ R26, R41, R42, !PT ;  /* 0x0000002a291a7209 */ /* 0x001fe40007810000 */
[----:B------:R-:W-:Y:S02]  /*35f0*/  ISETP.GT.AND P2, PT, R82, 0x68, PT ;  /* 0x000000685200780c */ /* 0x000fe40003f44270 */
[----:B---3--:R-:W-:Y:S02]  /*3600*/  FSEL R42, R94, -INF , P1 ;  /* 0xff8000005e2a7808 */ /* 0x008fe40000800000 */
[----:B------:R-:W-:Y:S01]  /*3610*/  ISETP.GT.AND P1, PT, R82, 0x69, PT ;  /* 0x000000695200780c */ /* 0x000fe20003f24270 */
[----:B------:R-:W0:Y:S01]  /*3620*/  MUFU.TANH R54, R54 ;  /* 0x0000003600367308 */ /* 0x000e220000002400 */
[----:B--2---:R-:W-:-:S02]  /*3630*/  FMNMX.FTZ R51, R27, R26, !PT ;  /* 0x0000001a1b337209 */ /* 0x004fc40007810000 */
[----:B----4-:R-:W-:Y:S02]  /*3640*/  FSEL R50, R92, -INF , P1 ;  /* 0xff8000005c327808 */ /* 0x010fe40000800000 */
[----:B------:R-:W-:Y:S02]  /*3650*/  FMNMX.FTZ R51, R42, R51, !PT ;  /* 0x000000332a337209 */ /* 0x000fe40007810000 */
[----:B------:R-:W-:Y:S01]  /*3660*/  ISETP.GT.AND P1, PT, R82, 0x71, PT ;  /* 0x000000715200780c */ /* 0x000fe20003f24270 */
[----:B------:R5:W-:Y:S08]  /*3670*/  MUFU.TANH R98, R46 ;  /* 0x0000002e00627308 */ /* 0x000bf00000002400 */
[----:B------:R2:W3:Y:S01]  /*3680*/  MUFU.TANH R84, R55 ;  /* 0x0000003700547308 */ /* 0x0004e20000002400 */
[----:B-----5:R-:W-:-:S02]  /*3690*/  FSEL R46, R88, -INF , P2 ;  /* 0xff800000582e7808 */ /* 0x020fc40001000000 */
[----:B------:R-:W-:Y:S02]  /*36a0*/  ISETP.GT.AND P2, PT, R82, 0x70, PT ;  /* 0x000000705200780c */ /* 0x000fe40003f44270 */
[----:B------:R-:W-:Y:S02]  /*36b0*/  FMNMX.FTZ R51, R46, R51, !PT ;  /* 0x000000332e337209 */ /* 0x000fe40007810000 */
[----:B-1----:R-:W-:Y:S01]  /*36c0*/  FSEL R65, R96, -INF , P2 ;  /* 0xff80000060417808 */ /* 0x002fe20001000000 */
[----:B------:R1:W4:Y:S01]  /*36d0*/  MUFU.TANH R90, R30 ;  /* 0x0000001e005a7308 */ /* 0x0003220000002400 */
[----:B------:R-:W-:Y:S01]  /*36e0*/  FMNMX.FTZ R26, R50, R51, !PT ;  /* 0x00000033321a7209 */ /* 0x000fe20007810000 */
[----:B------:R-:W-:Y:S01]  /*36f0*/  FMUL.FTZ R96, R0, R44 ;  /* 0x0000002c00607220 */ /* 0x000fe20000410000 */
[----:B------:R-:W-:Y:S02]  /*3700*/  ISETP.GT.AND P2, PT, R82, 0x78, PT ;  /* 0x000000785200780c */ /* 0x000fe40003f44270 */
[----:B--2---:R-:W-:-:S02]  /*3710*/  FSEL R55, R64, -INF , P1 ;  /* 0xff80000040377808 */ /* 0x004fc40000800000 */
[----:B------:R-:W-:Y:S01]  /*3720*/  ISETP.GT.AND P1, PT, R82, 0x79, PT ;  /* 0x000000795200780c */ /* 0x000fe20003f24270 */
[----:B------:R2:W5:Y:S01]  /*3730*/  MUFU.TANH R88, R31 ;  /* 0x0000001f00587308 */ /* 0x0005620000002400 */
[----:B-1----:R-:W-:Y:S01]  /*3740*/  FMNMX.FTZ R30, R65, R26, !PT ;  /* 0x0000001a411e7209 */ /* 0x002fe20007810000 */
[----:B------:R-:W-:Y:S01]  /*3750*/  FMUL.FTZ R26, R0, R35 ;  /* 0x00000023001a7220 */ /* 0x000fe20000410000 */
[----:B0-----:R-:W-:Y:S02]  /*3760*/  FSEL R54, R54, -INF , P2 ;  /* 0xff80000036367808 */ /* 0x001fe40001000000 */
[----:B------:R-:W-:Y:S02]  /*3770*/  ISETP.GT.AND P2, PT, R82, 0x80, PT ;  /* 0x000000805200780c */ /* 0x000fe40003f44270 */
[----:B---3--:R-:W-:Y:S01]  /*3780*/  FSEL R35, R84, -INF , P1 ;  /* 0xff80000054237808 */ /* 0x008fe20000800000 */
[----:B------:R0:W1:Y:S01]  /*3790*/  MUFU.TANH R92, R34 ;  /* 0x00000022005c7308 */ /* 0x0000620000002400 */
[----:B--2---:R-:W-:Y:S01]  /*37a0*/  FMNMX.FTZ R31, R55, R30, !PT ;  /* 0x0000001e371f7209 */ /* 0x004fe20007810000 */
[----:B------:R-:W-:Y:S01]  /*37b0*/  FMUL.FTZ R30, R0, R38 ;  /* 0x00000026001e7220 */ /* 0x000fe20000410000 */
[----:B------:R-:W-:-:S02]  /*37c0*/  ISETP.GT.AND P1, PT, R82, 0x81, PT ;  /* 0x000000815200780c */ /* 0x000fc40003f24270 */
[----:B------:R-:W-:Y:S01]  /*37d0*/  FSEL R64, R86, -INF , P2 ;  /* 0xff80000056407808 */ /* 0x000fe20001000000 */
[----:B------:R-:W-:Y:S01]  /*37e0*/  FMUL.FTZ R86, R0, R33 ;  /* 0x0000002100567220 */ /* 0x000fe20000410000 */
[----:B------:R-:W-:Y:S01]  /*37f0*/  ISETP.GT.AND P2, PT, R82, 0x88, PT ;  /* 0x000000885200780c */ /* 0x000fe20003f44270 */
[----:B------:R2:W3:Y:S01]  /*3800*/  MUFU.TANH R94, R26 ;  /* 0x0000001a005e7308 */ /* 0x0004e20000002400 */
[----:B0-----:R-:W-:Y:S01]  /*3810*/  FMNMX.FTZ R34, R54, R31, !PT ;  /* 0x0000001f36227209 */ /* 0x001fe20007810000 */
[----:B------:R-:W-:Y:S01]  /*3820*/  VIADD R33, R78, -UR15 ;  /* 0x8000000f4e217c36 */ /* 0x000fe20008000000 */
[----:B------:R-:W-:Y:S01]  /*3830*/  FSEL R51, R98, -INF , P1 ;  /* 0xff80000062337808 */ /* 0x000fe20000800000 */
[----:B------:R-:W-:Y:S01]  /*3840*/  FMUL.FTZ R98, R0, R28 ;  /* 0x0000001c00627220 */ /* 0x000fe20000410000 */
[----:B------:R-:W-:Y:S02]  /*3850*/  FMNMX.FTZ R31, R35, R34, !PT ;  /* 0x00000022231f7209 */ /* 0x000fe40007810000 */
[----:B------:R-:W-:Y:S01]  /*3860*/  ISETP.GT.AND P1, PT, R82, 0x89, PT ;  /* 0x000000895200780c */ /* 0x000fe20003f24270 */
[----:B------:R3:W0:Y:S01]  /*3870*/  MUFU.TANH R84, R30 ;  /* 0x0000001e00547308 */ /* 0x0006220000002400 */
[----:B------:R-:W-:Y:S01]  /*3880*/  FMNMX.FTZ R34, R64, R31, !PT ;  /* 0x0000001f40227209 */ /* 0x000fe20007810000 */
[----:B--2---:R-:W-:Y:S01]  /*3890*/  FMUL.FTZ R26, R0, R39 ;  /* 0x00000027001a7220 */ /* 0x004fe20000410000 */
[----:B----4-:R-:W-:-:S02]  /*38a0*/  FSEL R39, R90, -INF , P2 ;  /* 0xff8000005a277808 */ /* 0x010fc40001000000 */
[----:B------:R-:W-:Y:S02]  /*38b0*/  FMNMX.FTZ R34, R51, R34, !PT ;  /* 0x0000002233227209 */ /* 0x000fe40007810000 */
[----:B------:R-:W-:Y:S01]  /*38c0*/  ISETP.GT.AND P2, PT, R82, 0x90, PT ;  /* 0x000000905200780c */ /* 0x000fe20003f44270 */
[----:B------:R-:W2:Y:S01]  /*38d0*/  MUFU.TANH R26, R26 ;  /* 0x0000001a001a7308 */ /* 0x000ea20000002400 */
[----:B-----5:R-:W-:Y:S01]  /*38e0*/  FSEL R38, R88, -INF , P1 ;  /* 0xff80000058267808 */ /* 0x020fe20000800000 */
[----:B------:R-:W-:Y:S01]  /*38f0*/  FMUL.FTZ R88, R0, R37 ;  /* 0x0000002500587220 */ /* 0x000fe20000410000 */
[----:B------:R-:W-:Y:S02]  /*3900*/  FMNMX.FTZ R103, R39, R34, !PT ;  /* 0x0000002227677209 */ /* 0x000fe40007810000 */
[----:B------:R-:W-:Y:S02]  /*3910*/  ISETP.GT.AND P1, PT, R82, 0x91, PT ;  /* 0x000000915200780c */ /* 0x000fe40003f24270 */
[----:B-1----:R-:W-:Y:S01]  /*3920*/  FSEL R31, R92, -INF , P2 ;  /* 0xff8000005c1f7808 */ /* 0x002fe20001000000 */
[----:B------:R1:W-:Y:S01]  /*3930*/  MUFU.TANH R102, R45 ;  /* 0x0000002d00667308 */ /* 0x0003e20000002400 */
[----:B------:R-:W-:Y:S01]  /*3940*/  FMNMX.FTZ R34, R38, R103, !PT ;  /* 0x0000006726227209 */ /* 0x000fe20007810000 */
[----:B------:R-:W-:Y:S01]  /*3950*/  FMUL.FTZ R92, R0, R36 ;  /* 0x00000024005c7220 */ /* 0x000fe20000410000 */
[----:B------:R-:W-:-:S02]  /*3960*/  ISETP.GT.AND P2, PT, R82, 0x98, PT ;  /* 0x000000985200780c */ /* 0x000fc40003f44270 */
[----:B---3--:R-:W-:Y:S01]  /*3970*/  FSEL R30, R94, -INF , P1 ;  /* 0xff8000005e1e7808 */ /* 0x008fe20000800000 */
[----:B------:R-:W-:Y:S01]  /*3980*/  FMUL.FTZ R94, R0, R29 ;  /* 0x0000001d005e7220 */ /* 0x000fe20000410000 */
[----:B------:R-:W-:Y:S01]  /*3990*/  FMNMX.FTZ R103, R31, R34, !PT ;  /* 0x000000221f677209 */ /* 0x000fe20007810000 */
[----:B------:R-:W3:Y:S01]  /*39a0*/  MUFU.TANH R3, R3 ;  /* 0x0000000300037308 */ /* 0x000ee20000002400 */
[----:B------:R-:W-:Y:S02]  /*39b0*/  ISETP.GT.AND P1, PT, R82, 0x99, PT ;  /* 0x000000995200780c */ /* 0x000fe40003f24270 */
[----:B0-----:R-:W-:Y:S01]  /*39c0*/  FSEL R34, R84, -INF , P2 ;  /* 0xff80000054227808 */ /* 0x001fe20001000000 */
[----:B------:R-:W-:Y:S01]  /*39d0*/  FMUL.FTZ R84, R0, R32 ;  /* 0x0000002000547220 */ /* 0x000fe20000410000 */
[----:B------:R-:W-:Y:S02]  /*39e0*/  FMNMX.FTZ R103, R30, R103, !PT ;  /* 0x000000671e677209 */ /* 0x000fe40007810000 */
[----:B--2---:R-:W-:Y:S01]  /*39f0*/  FSEL R26, R26, -INF , P1 ;  /* 0xff8000001a1a7808 */ /* 0x004fe20000800000 */
[----:B------:R-:W0:Y:S01]  /*3a00*/  MUFU.TANH R4, R4 ;  /* 0x0000000400047308 */ /* 0x000e220000002400 */
[----:B------:R-:W-:-:S04]  /*3a10*/  FMNMX.FTZ R103, R34, R103, !PT ;  /* 0x0000006722677209 */ /* 0x000fc80007810000 */
[----:B------:R-:W-:-:S03]  /*3a20*/  FMNMX.FTZ R103, R26, R103, !PT ;  /* 0x000000671a677209 */ /* 0x000fc60007810000 */
[----:B------:R-:W2:Y:S02]  /*3a30*/  MUFU.TANH R5, R5 ;  /* 0x0000000500057308 */ /* 0x000ea40000002400 */
[----:B------:R-:W4:Y:S06]  /*3a40*/  SHFL.BFLY PT, R44, R103, 0x2, 0x1f ;  /* 0x0c401f00672c7f89 */ /* 0x000f2c00000e0000 */
[----:B------:R-:W5:Y:S08]  /*3a50*/  MUFU.TANH R6, R6 ;  /* 0x0000000600067308 */ /* 0x000f700000002400 */
[----:B------:R-:W5:Y:S08]  /*3a60*/  MUFU.TANH R7, R7 ;  /* 0x0000000700077308 */ /* 0x000f700000002400 */
[----:B------:R-:W5:Y:S01]  /*3a70*/  MUFU.TANH R8, R8 ;  /* 0x0000000800087308 */ /* 0x000f620000002400 */
[----:B----4-:R-:W-:-:S05]  /*3a80*/  FMNMX.FTZ R44, R103, R44, !PT ;  /* 0x0000002c672c7209 */ /* 0x010fca0007810000 */
[----:B-1----:R-:W1:Y:S02]  /*3a90*/  SHFL.BFLY PT, R45, R44, 0x1, 0x1f ;  /* 0x0c201f002c2d7f89 */ /* 0x002e6400000e0000 */
[----:B------:R4:W-:Y:S08]  /*3aa0*/  MUFU.TANH R103, R25 ;  /* 0x0000001900677308 */ /* 0x0009f00000002400 */
[----:B------:R-:W5:Y:S01]  /*3ab0*/  MUFU.TANH R10, R10 ;  /* 0x0000000a000a7308 */ /* 0x000f620000002400 */
[----:B----4-:R-:W-:-:S07]  /*3ac0*/  IMAD.U32 R25, RZ, RZ, UR6 ;  /* 0x00000006ff197e24 */ /* 0x010fce000f8e00ff */
[----:B------:R4:W-:Y:S01]  /*3ad0*/  MUFU.TANH R104, R48 ;  /* 0x0000003000687308 */ /* 0x0009e20000002400 */
[----:B-1----:R-:W-:-:S07]  /*3ae0*/  FMNMX.FTZ R120, R44, R45, !PT ;  /* 0x0000002d2c787209 */ /* 0x002fce0007810000 */
[----:B------:R-:W-:Y:S01]  /*3af0*/  MUFU.TANH R9, R9 ;  /* 0x0000000900097308 */ /* 0x000fe20000002400 */
[C---:B------:R-:W-:Y:S01]  /*3b00*/  FSETP.NEU.FTZ.AND P1, PT, R120.reuse, -INF , PT ;  /* 0xff8000007800780b */ /* 0x040fe20003f3d000 */
[----:B------:R-:W-:-:S06]  /*3b10*/  FFMA.FTZ R24, R120, R25, -8 ;  /* 0xc100000078187423 */ /* 0x000fcc0000010019 */
[----:B------:R-:W1:Y:S01]  /*3b20*/  MUFU.TANH R11, R11 ;  /* 0x0000000b000b7308 */ /* 0x000e620000002400 */
[----:B------:R-:W-:-:S05]  /*3b30*/  FSEL R24, R24, RZ, P1 ;  /* 0x000000ff18187208 */ /* 0x000fca0000800000 */
[----:B------:R-:W-:Y:S01]  /*3b40*/  FFMA.FTZ R32, R95, UR6, -R24 ;  /* 0x000000065f207c23 */ /* 0x000fe20008010818 */
[----:B------:R-:W-:Y:S01]  /*3b50*/  VIADDMNMX R95, R76, R33, R80, PT ;  /* 0x000000214c5f7246 */ /* 0x000fe20003800150 */
[----:B------:R1:W-:Y:S01]  /*3b60*/  MUFU.TANH R105, R49 ;  /* 0x0000003100697308 */ /* 0x0003e20000002400 */
[----:B------:R-:W-:-:S01]  /*3b70*/  FFMA.FTZ R70, R70, UR6, -R24 ;  /* 0x0000000646467c23 */ /* 0x000fc20008010818 */
[--C-:B------:R-:W-:Y:S01]  /*3b80*/  FFMA.FTZ R71, R71, UR6, -R24.reuse ;  /* 0x0000000647477c23 */ /* 0x100fe20008010818 */
[----:B------:R-:W-:Y:S01]  /*3b90*/  ISETP.GT.AND P1, PT, R95, RZ, PT ;  /* 0x000000ff5f00720c */ /* 0x000fe20003f24270 */
[--C-:B------:R-:W-:Y:S01]  /*3ba0*/  FFMA.FTZ R75, R75, UR6, -R24.reuse ;  /* 0x000000064b4b7c23 */ /* 0x100fe20008010818 */
[----:B------:R-:W-:Y:S01]  /*3bb0*/  ISETP.GT.AND P2, PT, R95, 0x1, PT ;  /* 0x000000015f00780c */ /* 0x000fe20003f44270 */
[--C-:B------:R-:W-:Y:S01]  /*3bc0*/  FFMA.FTZ R85, R85, UR6, -R24.reuse ;  /* 0x0000000655557c23 */ /* 0x100fe20008010818 */
[----:B------:R-:W-:Y:S01]  /*3bd0*/  ISETP.GT.AND P3, PT, R95, 0x8, PT ;  /* 0x000000085f00780c */ /* 0x000fe20003f64270 */
[----:B------:R-:W1:Y:S01]  /*3be0*/  MUFU.TANH R12, R12 ;  /* 0x0000000c000c7308 */ /* 0x000e620000002400 */
[----:B---3--:R-:W-:Y:S01]  /*3bf0*/  FSEL R44, R3, -INF , P1 ;  /* 0xff800000032c7808 */ /* 0x008fe20000800000 */
[--C-:B------:R-:W-:Y:S01]  /*3c00*/  FFMA.FTZ R3, R89, UR6, -R24.reuse ;  /* 0x0000000659037c23 */ /* 0x100fe20008010818 */
[----:B0-----:R-:W-:Y:S01]  /*3c10*/  FSEL R45, R4, -INF , P2 ;  /* 0xff800000042d7808 */ /* 0x001fe20001000000 */
[--C-:B------:R-:W-:Y:S01]  /*3c20*/  FFMA.FTZ R33, R91, UR6, -R24.reuse ;  /* 0x000000065b217c23 */ /* 0x100fe20008010818 */
[----:B------:R-:W-:Y:S01]  /*3c30*/  ISETP.GT.AND P1, PT, R95, 0x9, PT ;  /* 0x000000095f00780c */ /* 0x000fe20003f24270 */
[--C-:B------:R-:W-:Y:S01]  /*3c40*/  FFMA.FTZ R25, R101, UR6, -R24.reuse ;  /* 0x0000000665197c23 */ /* 0x100fe20008010818 */
[----:B--2---:R-:W-:Y:S01]  /*3c50*/  FSEL R37, R5, -INF , P3 ;  /* 0xff80000005257808 */ /* 0x004fe20001800000 */
[----:B------:R-:W0:Y:S01]  /*3c60*/  MUFU.TANH R13, R13 ;  /* 0x0000000d000d7308 */ /* 0x000e220000002400 */
[----:B----4-:R-:W-:Y:S01]  /*3c70*/  FMNMX.FTZ R48, R44, R45, !PT ;  /* 0x0000002d2c307209 */ /* 0x010fe20007810000 */
[--C-:B------:R-:W-:Y:S01]  /*3c80*/  FFMA.FTZ R28, R99, UR6, -R24.reuse ;  /* 0x00000006631c7c23 */ /* 0x100fe20008010818 */
[----:B------:R-:W-:Y:S01]  /*3c90*/  ISETP.GT.AND P2, PT, R95, 0x10, PT ;  /* 0x000000105f00780c */ /* 0x000fe20003f44270 */
[--C-:B------:R-:W-:Y:S01]  /*3ca0*/  FFMA.FTZ R29, R97, UR6, -R24.reuse ;  /* 0x00000006611d7c23 */ /* 0x100fe20008010818 */
[----:B-----5:R-:W-:Y:S01]  /*3cb0*/  FSEL R36, R6, -INF , P1 ;  /* 0xff80000006247808 */ /* 0x020fe20000800000 */
[--C-:B------:R-:W-:Y:S01]  /*3cc0*/  FFMA.FTZ R6, R87, UR6, -R24.reuse ;  /* 0x0000000657067c23 */ /* 0x100fe20008010818 */
[----:B------:R-:W-:Y:S01]  /*3cd0*/  FMNMX.FTZ R5, R37, R48, !PT ;  /* 0x0000003025057209 */ /* 0x000fe20007810000 */
[----:B------:R2:W-:Y:S01]  /*3ce0*/  MUFU.TANH R106, R52 ;  /* 0x00000034006a7308 */ /* 0x0005e20000002400 */
[----:B------:R-:W-:Y:S01]  /*3cf0*/  ISETP.GT.AND P1, PT, R95, 0x11, PT ;  /* 0x000000115f00780c */ /* 0x000fe20003f24270 */
[--C-:B------:R-:W-:Y:S01]  /*3d00*/  FFMA.FTZ R93, R93, UR6, -R24.reuse ;  /* 0x000000065d5d7c23 */ /* 0x100fe20008010818 */
[----:B------:R-:W-:Y:S01]  /*3d10*/  FSEL R48, R7, -INF , P2 ;  /* 0xff80000007307808 */ /* 0x000fe20001000000 */
[--C-:B------:R-:W-:Y:S01]  /*3d20*/  FFMA.FTZ R43, R43, UR6, -R24.reuse ;  /* 0x000000062b2b7c23 */ /* 0x100fe20008010818 */
[----:B------:R-:W-:Y:S01]  /*3d30*/  FMNMX.FTZ R5, R36, R5, !PT ;  /* 0x0000000524057209 */ /* 0x000fe20007810000 */
[--C-:B------:R-:W-:Y:S01]  /*3d40*/  FFMA.FTZ R27, R27, UR6, -R24.reuse ;  /* 0x000000061b1b7c23 */ /* 0x100fe20008010818 */
[----:B-1----:R-:W-:Y:S01]  /*3d50*/  FSEL R49, R8, -INF , P1 ;  /* 0xff80000008317808 */ /* 0x002fe20000800000 */
[----:B------:R-:W1:Y:S01]  /*3d60*/  MUFU.TANH R14, R14 ;  /* 0x0000000e000e7308 */ /* 0x000e620000002400 */
[C---:B------:R-:W-:Y:S01]  /*3d70*/  ISETP.GT.AND P2, PT, R95.reuse, 0x18, PT ;  /* 0x000000185f00780c */ /* 0x040fe20003f44270 */
[--C-:B------:R-:W-:Y:S01]  /*3d80*/  FFMA.FTZ R42, R42, UR6, -R24.reuse ;  /* 0x000000062a2a7c23 */ /* 0x100fe20008010818 */
[----:B------:R-:W-:Y:S01]  /*3d90*/  FMNMX.FTZ R8, R48, R5, !PT ;  /* 0x0000000530087209 */ /* 0x000fe20007810000 */
[--C-:B------:R-:W-:Y:S01]  /*3da0*/  FFMA.FTZ R50, R50, UR6, -R24.reuse ;  /* 0x0000000632327c23 */ /* 0x100fe20008010818 */
[----:B------:R-:W-:Y:S01]  /*3db0*/  ISETP.GT.AND P1, PT, R95, 0x19, PT ;  /* 0x000000195f00780c */ /* 0x000fe20003f24270 */
[--C-:B------:R-:W-:Y:S01]  /*3dc0*/  FFMA.FTZ R55, R55, UR6, -R24.reuse ;  /* 0x0000000637377c23 */ /* 0x100fe20008010818 */
[----:B--2---:R-:W-:Y:S01]  /*3dd0*/  FSEL R52, R10, -INF , P2 ;  /* 0xff8000000a347808 */ /* 0x004fe20001000000 */
[----:B------:R2:W-:Y:S01]  /*3de0*/  MUFU.TANH R107, R53 ;  /* 0x00000035006b7308 */ /* 0x0005e20000002400 */
[----:B------:R-:W-:Y:S01]  /*3df0*/  FMNMX.FTZ R5, R49, R8, !PT ;  /* 0x0000000831057209 */ /* 0x000fe20007810000 */
[--C-:B------:R-:W-:Y:S01]  /*3e00*/  FFMA.FTZ R54, R54, UR6, -R24.reuse ;  /* 0x0000000636367c23 */ /* 0x100fe20008010818 */
[----:B------:R-:W-:Y:S01]  /*3e10*/  ISETP.GT.AND P2, PT, R95, 0x20, PT ;  /* 0x000000205f00780c */ /* 0x000fe20003f44270 */
[--C-:B------:R-:W-:Y:S01]  /*3e20*/  FFMA.FTZ R39, R39, UR6, -R24.reuse ;  /* 0x0000000627277c23 */ /* 0x100fe20008010818 */
[----:B------:R-:W-:Y:S01]  /*3e30*/  FMNMX.FTZ R8, R52, R5, !PT ;  /* 0x0000000534087209 */ /* 0x000fe20007810000 */
[--C-:B------:R-:W-:Y:S01]  /*3e40*/  FFMA.FTZ R38, R38, UR6, -R24.reuse ;  /* 0x0000000626267c23 */ /* 0x100fe20008010818 */
[----:B------:R-:W-:Y:S01]  /*3e50*/  FSEL R76, R11, -INF , P2 ;  /* 0xff8000000b4c7808 */ /* 0x000fe20001000000 */
[----:B------:R-:W3:Y:S01]  /*3e60*/  MUFU.TANH R15, R15 ;  /* 0x0000000f000f7308 */ /* 0x000ee20000002400 */
[----:B--2---:R-:W-:Y:S01]  /*3e70*/  FSEL R53, R9, -INF , P1 ;  /* 0xff80000009357808 */ /* 0x004fe20000800000 */
[--C-:B------:R-:W-:Y:S01]  /*3e80*/  FFMA.FTZ R11, R81, UR6, -R24.reuse ;  /* 0x00000006510b7c23 */ /* 0x100fe20008010818 */
[----:B------:R-:W-:Y:S01]  /*3e90*/  ISETP.GT.AND P1, PT, R95, 0x21, PT ;  /* 0x000000215f00780c */ /* 0x000fe20003f24270 */
[--C-:B------:R-:W-:Y:S01]  /*3ea0*/  FFMA.FTZ R31, R31, UR6, -R24.reuse ;  /* 0x000000061f1f7c23 */ /* 0x100fe20008010818 */
[----:B------:R-:W-:Y:S01]  /*3eb0*/  FMNMX.FTZ R7, R53, R8, !PT ;  /* 0x0000000835077209 */ /* 0x000fe20007810000 */
[--C-:B------:R-:W-:Y:S01]  /*3ec0*/  FFMA.FTZ R8, R83, UR6, -R24.reuse ;  /* 0x0000000653087c23 */ /* 0x100fe20008010818 */
[C---:B------:R-:W-:Y:S01]  /*3ed0*/  ISETP.GT.AND P2, PT, R95.reuse, 0x28, PT ;  /* 0x000000285f00780c */ /* 0x040fe20003f44270 */
[----:B------:R-:W2:Y:S01]  /*3ee0*/  MUFU.TANH R20, R20 ;  /* 0x0000001400147308 */ /* 0x000ea20000002400 */
[----:B------:R-:W-:Y:S01]  /*3ef0*/  FSEL R78, R12, -INF , P1 ;  /* 0xff8000000c4e7808 */ /* 0x000fe20000800000 */
[--C-:B------:R-:W-:Y:S01]  /*3f00*/  FFMA.FTZ R30, R30, UR6, -R24.reuse ;  /* 0x000000061e1e7c23 */ /* 0x100fe20008010818 */
[----:B------:R-:W-:Y:S01]  /*3f10*/  FMNMX.FTZ R7, R76, R7, !PT ;  /* 0x000000074c077209 */ /* 0x000fe20007810000 */
[--C-:B------:R-:W-:Y:S01]  /*3f20*/  FFMA.FTZ R34, R34, UR6, -R24.reuse ;  /* 0x0000000622227c23 */ /* 0x100fe20008010818 */
[----:B------:R-:W-:Y:S01]  /*3f30*/  ISETP.GT.AND P1, PT, R95, 0x29, PT ;  /* 0x000000295f00780c */ /* 0x000fe20003f24270 */
[--C-:B------:R-:W-:Y:S01]  /*3f40*/  FFMA.FTZ R26, R26, UR6, -R24.reuse ;  /* 0x000000061a1a7c23 */ /* 0x100fe20008010818 */
[----:B0-----:R-:W-:Y:S01]  /*3f50*/  FSEL R80, R13, -INF , P2 ;  /* 0xff8000000d507808 */ /* 0x001fe20001000000 */
[----:B------:R-:W0:Y:S01]  /*3f60*/  MUFU.TANH R72, R72 ;  /* 0x0000004800487308 */ /* 0x000e220000002400 */
[----:B------:R-:W-:Y:S01]  /*3f70*/  FMNMX.FTZ R7, R78, R7, !PT ;  /* 0x000000074e077209 */ /* 0x000fe20007810000 */
[----:B------:R-:W-:Y:S01]  /*3f80*/  FFMA.FTZ R13, R79, UR6, -R24 ;  /* 0x000000064f0d7c23 */ /* 0x000fe20008010818 */
[----:B------:R-:W-:-:S02]  /*3f90*/  ISETP.GT.AND P2, PT, R95, 0x30, PT ;  /* 0x000000305f00780c */ /* 0x000fc40003f44270 */
[----:B-1----:R-:W-:Y:S02]  /*3fa0*/  FSEL R82, R14, -INF , P1 ;  /* 0xff8000000e527808 */ /* 0x002fe40000800000 */
[----:B------:R-:W-:Y:S01]  /*3fb0*/  FMNMX.FTZ R9, R80, R7, !PT ;  /* 0x0000000750097209 */ /* 0x000fe20007810000 */
[----:B------:R-:W1:Y:S01]  /*3fc0*/  MUFU.TANH R21, R21 ;  /* 0x0000001500157308 */ /* 0x000e620000002400 */
[----:B------:R-:W-:Y:S02]  /*3fd0*/  ISETP.GT.AND P1, PT, R95, 0x31, PT ;  /* 0x000000315f00780c */ /* 0x000fe40003f24270 */
[----:B---3--:R-:W-:Y:S02]  /*3fe0*/  FSEL R81, R15, -INF , P2 ;  /* 0xff8000000f517808 */ /* 0x008fe40001000000 */
[----:B------:R-:W-:Y:S02]  /*3ff0*/  FMNMX.FTZ R10, R82, R9, !PT ;  /* 0x00000009520a7209 */ /* 0x000fe40007810000 */
[----:B------:R-:W-:Y:S01]  /*4000*/  ISETP.GT.AND P2, PT, R95, 0x38, PT ;  /* 0x000000385f00780c */ /* 0x000fe20003f44270 */
[----:B------:R-:W3:Y:S01]  /*4010*/  MUFU.TANH R73, R73 ;  /* 0x0000004900497308 */ /* 0x000ee20000002400 */
[----:B--2---:R-:W-:-:S02]  /*4020*/  FSEL R83, R20, -INF , P1 ;  /* 0xff80000014537808 */ /* 0x004fc40000800000 */
[----:B------:R-:W-:Y:S02]  /*4030*/  FMNMX.FTZ R12, R81, R10, !PT ;  /* 0x0000000a510c7209 */ /* 0x000fe40007810000 */
[----:B------:R-:W-:Y:S02]  /*4040*/  ISETP.GT.AND P1, PT, R95, 0x39, PT ;  /* 0x000000395f00780c */ /* 0x000fe40003f24270 */
[----:B0-----:R-:W-:Y:S01]  /*4050*/  FSEL R72, R72, -INF , P2 ;  /* 0xff80000048487808 */ /* 0x001fe20001000000 */
[----:B------:R-:W-:Y:S01]  /*4060*/  MUFU.TANH R56, R56 ;  /* 0x0000003800387308 */ /* 0x000fe20000002400 */
[----:B------:R-:W-:Y:S02]  /*4070*/  FMNMX.FTZ R9, R83, R12, !PT ;  /* 0x0000000c53097209 */ /* 0x000fe40007810000 */
[----:B------:R-:W-:Y:S02]  /*4080*/  ISETP.GT.AND P2, PT, R95, 0x40, PT ;  /* 0x000000405f00780c */ /* 0x000fe40003f44270 */
[----:B-1----:R-:W-:Y:S01]  /*4090*/  FSEL R79, R21, -INF , P1 ;  /* 0xff800000154f7808 */ /* 0x002fe20000800000 */
[----:B------:R-:W-:Y:S01]  /*40a0*/  FFMA.FTZ R21, R68, UR6, -R24 ;  /* 0x0000000644157c23 */ /* 0x000fe20008010818 */
[----:B------:R-:W-:Y:S01]  /*40b0*/  FMNMX.FTZ R12, R72, R9, !PT ;  /* 0x00000009480c7209 */ /* 0x000fe20007810000 */
[----:B------:R-:W0:Y:S01]  /*40c0*/  MUFU.TANH R57, R57 ;  /* 0x0000003900397308 */ /* 0x000e220000002400 */
[----:B------:R-:W-:-:S02]  /*40d0*/  ISETP.GT.AND P1, PT, R95, 0x41, PT ;  /* 0x000000415f00780c */ /* 0x000fc40003f24270 */
[----:B---3--:R-:W-:Y:S02]  /*40e0*/  FSEL R73, R73, -INF , P2 ;  /* 0xff80000049497808 */ /* 0x008fe40001000000 */
[----:B------:R-:W-:Y:S02]  /*40f0*/  FMNMX.FTZ R12, R79, R12, !PT ;  /* 0x0000000c4f0c7209 */ /* 0x000fe40007810000 */
[----:B------:R-:W-:Y:S01]  /*4100*/  ISETP.GT.AND P2, PT, R95, 0x48, PT ;  /* 0x000000485f00780c */ /* 0x000fe20003f44270 */
[----:B------:R-:W1:Y:S01]  /*4110*/  MUFU.TANH R58, R58 ;  /* 0x0000003a003a7308 */ /* 0x000e620000002400 */
[----:B------:R-:W-:-:S07]  /*4120*/  FMNMX.FTZ R14, R73, R12, !PT ;  /* 0x0000000c490e7209 */ /* 0x000fce0007810000 */
[----:B------:R-:W2:Y:S01]  /*4130*/  MUFU.TANH R59, R59 ;  /* 0x0000003b003b7308 */ /* 0x000ea20000002400 */
[----:B0-----:R-:W-:Y:S02]  /*4140*/  FSEL R57, R57, -INF , P2 ;  /* 0xff80000039397808 */ /* 0x001fe40001000000 */
[----:B------:R-:W-:-:S05]  /*4150*/  ISETP.GT.AND P2, PT, R95, 0x50, PT ;  /* 0x000000505f00780c */ /* 0x000fca0003f44270 */
[----:B------:R0:W-:Y:S08]  /*4160*/  MUFU.EX2 R7, R11 ;  /* 0x0000000b00077308 */ /* 0x0001f00000000800 */
[----:B------:R-:W3:Y:S01]  /*4170*/  MUFU.TANH R60, R60 ;  /* 0x0000003c003c7308 */ /* 0x000ee20000002400 */
[----:B0-----:R-:W-:-:S01]  /*4180*/  FFMA.FTZ R11, R77, UR6, -R24 ;  /* 0x000000064d0b7c23 */ /* 0x001fc20008010818 */
[----:B------:R-:W-:Y:S01]  /*4190*/  FSEL R77, R56, -INF , P1 ;  /* 0xff800000384d7808 */ /* 0x000fe20000800000 */
[----:B------:R-:W-:-:S01]  /*41a0*/  FFMA.FTZ R56, R67, UR6, -R24 ;  /* 0x0000000643387c23 */ /* 0x000fc20008010818 */
[----:B------:R-:W-:-:S02]  /*41b0*/  ISETP.GT.AND P1, PT, R95, 0x49, PT ;  /* 0x000000495f00780c */ /* 0x000fc40003f24270 */
[----:B------:R-:W-:Y:S02]  /*41c0*/  FMNMX.FTZ R14, R77, R14, !PT ;  /* 0x0000000e4d0e7209 */ /* 0x000fe40007810000 */
[----:B------:R-:W0:Y:S01]  /*41d0*/  MUFU.TANH R62, R62 ;  /* 0x0000003e003e7308 */ /* 0x000e220000002400 */
[----:B-1----:R-:W-:Y:S02]  /*41e0*/  FSEL R58, R58, -INF , P1 ;  /* 0xff8000003a3a7808 */ /* 0x002fe40000800000 */
[----:B------:R-:W-:Y:S02]  /*41f0*/  ISETP.GT.AND P1, PT, R95, 0x51, PT ;  /* 0x000000515f00780c */ /* 0x000fe40003f24270 */
[----:B--2---:R-:W-:Y:S02]  /*4200*/  FSEL R59, R59, -INF , P2 ;  /* 0xff8000003b3b7808 */ /* 0x004fe40001000000 */
[----:B------:R-:W-:Y:S01]  /*4210*/  ISETP.GT.AND P2, PT, R95, 0x58, PT ;  /* 0x000000585f00780c */ /* 0x000fe20003f44270 */
[----:B------:R-:W1:Y:S01]  /*4220*/  MUFU.TANH R61, R61 ;  /* 0x0000003d003d7308 */ /* 0x000e620000002400 */
[----:B---3--:R-:W-:-:S02]  /*4230*/  FSEL R60, R60, -INF , P1 ;  /* 0xff8000003c3c7808 */ /* 0x008fc40000800000 */
[----:B------:R-:W-:-:S05]  /*4240*/  ISETP.GT.AND P1, PT, R95, 0x59, PT ;  /* 0x000000595f00780c */ /* 0x000fca0003f24270 */
[----:B------:R2:W3:Y:S01]  /*4250*/  MUFU.EX2 R10, R13 ;  /* 0x0000000d000a7308 */ /* 0x0004e20000000800 */
[----:B0-----:R-:W-:Y:S02]  /*4260*/  FSEL R62, R62, -INF , P2 ;  /* 0xff8000003e3e7808 */ /* 0x001fe40001000000 */
[----:B------:R-:W-:-:S05]  /*4270*/  ISETP.GT.AND P2, PT, R95, 0x60, PT ;  /* 0x000000605f00780c */ /* 0x000fca0003f44270 */
[----:B------:R-:W0:Y:S01]  /*4280*/  MUFU.TANH R63, R63 ;  /* 0x0000003f003f7308 */ /* 0x000e220000002400 */
[----:B--2---:R-:W-:Y:S02]  /*4290*/  FMNMX.FTZ R13, R57, R14, !PT ;  /* 0x0000000e390d7209 */ /* 0x004fe40007810000 */
[----:B-1----:R-:W-:Y:S02]  /*42a0*/  FSEL R89, R61, -INF , P1 ;  /* 0xff8000003d597808 */ /* 0x002fe40000800000 */
[----:B------:R-:W-:Y:S02]  /*42b0*/  FMNMX.FTZ R14, R58, R13, !PT ;  /* 0x0000000d3a0e7209 */ /* 0x000fe40007810000 */
[----:B------:R-:W-:Y:S01]  /*42c0*/  ISETP.GT.AND P1, PT, R95, 0x61, PT ;  /* 0x000000615f00780c */ /* 0x000fe20003f24270 */
[----:B------:R-:W1:Y:S01]  /*42d0*/  MUFU.TANH R40, R40 ;  /* 0x0000002800287308 */ /* 0x000e620000002400 */
[----:B------:R-:W-:Y:S02]  /*42e0*/  FMNMX.FTZ R13, R59, R14, !PT ;  /* 0x0000000e3b0d7209 */ /* 0x000fe40007810000 */
[----:B---3--:R-:W-:-:S02]  /*42f0*/  F2FP.SATFINITE.E4M3.F32.PACK_AB_MERGE_C R213, R10, R7, RZ ;  /* 0x000000070ad5723e */ /* 0x008fc400048070ff */
[----:B------:R-:W-:-:S03]  /*4300*/  FMNMX.FTZ R13, R60, R13, !PT ;  /* 0x0000000d3c0d7209 */ /* 0x000fc60007810000 */
[----:B------:R-:W2:Y:S01]  /*4310*/  MUFU.TANH R96, R96 ;  /* 0x0000006000607308 */ /* 0x000ea20000002400 */
[----:B------:R-:W-:Y:S02]  /*4320*/  FMNMX.FTZ R20, R62, R13, !PT ;  /* 0x0000000d3e147209 */ /* 0x000fe40007810000 */
[----:B0-----:R-:W-:Y:S02]  /*4330*/  FSEL R90, R63, -INF , P2 ;  /* 0xff8000003f5a7808 */ /* 0x001fe40001000000 */
[----:B------:R-:W-:Y:S01]  /*4340*/  FMNMX.FTZ R15, R89, R20, !PT ;  /* 0x00000014590f7209 */ /* 0x000fe20007810000 */
[----:B------:R-:W-:Y:S01]  /*4350*/  FFMA.FTZ R20, R69, UR6, -R24 ;  /* 0x0000000645147c23 */ /* 0x000fe20008010818 */
[----:B------:R-:W-:Y:S01]  /*4360*/  ISETP.GT.AND P2, PT, R95, 0x68, PT ;  /* 0x000000685f00780c */ /* 0x000fe20003f44270 */
[----:B------:R-:W0:Y:S01]  /*4370*/  MUFU.TANH R100, R100 ;  /* 0x0000006400647308 */ /* 0x000e220000002400 */
[----:B-1----:R-:W-:Y:S02]  /*4380*/  FSEL R63, R40, -INF , P1 ;  /* 0xff800000283f7808 */ /* 0x002fe40000800000 */
[----:B------:R-:W-:-:S02]  /*4390*/  FMNMX.FTZ R40, R90, R15, !PT ;  /* 0x0000000f5a287209 */ /* 0x000fc40007810000 */
[----:B------:R-:W-:Y:S02]  /*43a0*/  ISETP.GT.AND P1, PT, R95, 0x69, PT ;  /* 0x000000695f00780c */ /* 0x000fe40003f24270 */
[----:B------:R-:W-:Y:S01]  /*43b0*/  FMNMX.FTZ R40, R63, R40, !PT ;  /* 0x000000283f287209 */ /* 0x000fe20007810000 */
[----:B------:R1:W-:Y:S01]  /*43c0*/  MUFU.EX2 R13, R70 ;  /* 0x00000046000d7308 */ /* 0x0003e20000000800 */
[----:B--2---:R-:W-:Y:S02]  /*43d0*/  FSEL R69, R96, -INF , P2 ;  /* 0xff80000060457808 */ /* 0x004fe40001000000 */
[----:B------:R-:W-:Y:S02]  /*43e0*/  ISETP.GT.AND P2, PT, R95, 0x70, PT ;  /* 0x000000705f00780c */ /* 0x000fe40003f44270 */
[----:B------:R-:W-:Y:S02]  /*43f0*/  FSEL R61, R102, -INF , P1 ;  /* 0xff800000663d7808 */ /* 0x000fe40000800000 */
[----:B------:R-:W-:Y:S01]  /*4400*/  FMNMX.FTZ R40, R69, R40, !PT ;  /* 0x0000002845287209 */ /* 0x000fe20007810000 */
[----:B------:R-:W2:Y:S01]  /*4410*/  MUFU.TANH R98, R98 ;  /* 0x0000006200627308 */ /* 0x000ea20000002400 */
[----:B------:R-:W-:-:S02]  /*4420*/  ISETP.GT.AND P1, PT, R95, 0x71, PT ;  /* 0x000000715f00780c */ /* 0x000fc40003f24270 */
[----:B------:R-:W-:Y:S02]  /*4430*/  FSEL R68, R104, -INF , P2 ;  /* 0xff80000068447808 */ /* 0x000fe40001000000 */
[----:B------:R-:W-:Y:S02]  /*4440*/  FMNMX.FTZ R15, R61, R40, !PT ;  /* 0x000000283d0f7209 */ /* 0x000fe40007810000 */
[----:B------:R-:W-:Y:S01]  /*4450*/  ISETP.GT.AND P2, PT, R95, 0x78, PT ;  /* 0x000000785f00780c */ /* 0x000fe20003f44270 */
[----:B------:R-:W3:Y:S01]  /*4460*/  MUFU.TANH R94, R94 ;  /* 0x0000005e005e7308 */ /* 0x000ee20000002400 */
[----:B-1----:R-:W-:Y:S02]  /*4470*/  FSEL R70, R105, -INF , P1 ;  /* 0xff80000069467808 */ /* 0x002fe40000800000 */
[----:B------:R-:W-:Y:S02]  /*4480*/  CS2R R104, SRZ ;  /* 0x0000000000687805 */ /* 0x000fe4000001ff00 */
[----:B------:R-:W-:-:S02]  /*4490*/  FMNMX.FTZ R15, R68, R15, !PT ;  /* 0x0000000f440f7209 */ /* 0x000fc40007810000 */
[C---:B------:R-:W-:Y:S02]  /*44a0*/  ISETP.GT.AND P1, PT, R95.reuse, 0x79, PT ;  /* 0x000000795f00780c */ /* 0x040fe40003f24270 */
[----:B------:R-:W-:Y:S01]  /*44b0*/  FSEL R67, R106, -INF , P2 ;  /* 0xff8000006a437808 */ /* 0x000fe20001000000 */
[----:B------:R1:W-:Y:S01]  /*44c0*/  MUFU.EX2 R14, R71 ;  /* 0x00000047000e7308 */ /* 0x0003e20000000800 */
[----:B------:R-:W-:Y:S01]  /*44d0*/  FMNMX.FTZ R40, R70, R15, !PT ;  /* 0x0000000f46287209 */ /* 0x000fe20007810000 */
[----:B------:R-:W-:Y:S01]  /*44e0*/  FFMA.FTZ R15, R66, UR6, -R24 ;  /* 0x00000006420f7c23 */ /* 0x000fe20008010818 */
[----:B------:R-:W-:Y:S02]  /*44f0*/  ISETP.GT.AND P2, PT, R95, 0x80, PT ;  /* 0x000000805f00780c */ /* 0x000fe40003f44270 */
[----:B------:R-:W-:-:S03]  /*4500*/  FMNMX.FTZ R40, R67, R40, !PT ;  /* 0x0000002843287209 */ /* 0x000fc60007810000 */
[----:B------:R4:W-:Y:S01]  /*4510*/  MUFU.EX2 R9, R11 ;  /* 0x0000000b00097308 */ /* 0x0009e20000000800 */
[----:B-1----:R-:W-:Y:S02]  /*4520*/  FSEL R71, R107, -INF , P1 ;  /* 0xff8000006b477808 */ /* 0x002fe40000800000 */
[----:B------:R-:W-:Y:S02]  /*4530*/  CS2R R106, SRZ ;  /* 0x00000000006a7805 */ /* 0x000fe4000001ff00 */
[----:B------:R-:W-:-:S04]  /*4540*/  ISETP.GT.AND P1, PT, R95, 0x81, PT ;  /* 0x000000815f00780c */ /* 0x000fc80003f24270 */
[----:B------:R-:W-:Y:S01]  /*4550*/  FSEL R66, R103, -INF , P1 ;  /* 0xff80000067427808 */ /* 0x000fe20000800000 */
[----:B------:R-:W-:Y:S01]  /*4560*/  MUFU.TANH R84, R84 ;  /* 0x0000005400547308 */ /* 0x000fe20000002400 */
[----:B----4-:R-:W-:-:S01]  /*4570*/  FFMA.FTZ R11, R74, UR6, -R24 ;  /* 0x000000064a0b7c23 */ /* 0x010fc20008010818 */
[----:B0-----:R-:W-:Y:S02]  /*4580*/  FSEL R74, R100, -INF , P2 ;  /* 0xff800000644a7808 */ /* 0x001fe40001000000 */
[----:B------:R-:W-:Y:S02]  /*4590*/  CS2R R102, SRZ ;  /* 0x0000000000667805 */ /* 0x000fe4000001ff00 */
[C---:B------:R-:W-:Y:S02]  /*45a0*/  ISETP.GT.AND P2, PT, R95.reuse, 0x88, PT ;  /* 0x000000885f00780c */ /* 0x040fe40003f44270 */
[----:B------:R-:W-:Y:S02]  /*45b0*/  CS2R R100, SRZ ;  /* 0x0000000000647805 */ /* 0x000fe4000001ff00 */
[----:B------:R-:W-:Y:S01]  /*45c0*/  ISETP.GT.AND P1, PT, R95, 0x89, PT ;  /* 0x000000895f00780c */ /* 0x000fe20003f24270 */
[----:B------:R0:W-:Y:S08]  /*45d0*/  MUFU.EX2 R12, R75 ;  /* 0x0000004b000c7308 */ /* 0x0001f00000000800 */
[----:B------:R-:W1:Y:S01]  /*45e0*/  MUFU.TANH R86, R86 ;  /* 0x0000005600567308 */ /* 0x000e620000002400 */
[----:B0-----:R-:W-:Y:S01]  /*45f0*/  FMNMX.FTZ R75, R71, R40, !PT ;  /* 0x00000028474b7209 */ /* 0x001fe20007810000 */
[----:B------:R-:W-:Y:S01]  /*4600*/  FFMA.FTZ R40, R47, UR6, -R24 ;  /* 0x000000062f287c23 */ /* 0x000fe20008010818 */
[----:B--2---:R-:W-:-:S02]  /*4610*/  FSEL R47, R98, -INF , P2 ;  /* 0xff800000622f7808 */ /* 0x004fc40001000000 */
[----:B------:R-:W-:Y:S02]  /*4620*/  CS2R R98, SRZ ;  /* 0x0000000000627805 */ /* 0x000fe4000001ff00 */
[----:B------:R-:W-:Y:S02]  /*4630*/  FMNMX.FTZ R75, R74, R75, !PT ;  /* 0x0000004b4a4b7209 */ /* 0x000fe40007810000 */
[----:B------:R-:W-:Y:S01]  /*4640*/  ISETP.GT.AND P2, PT, R95, 0x90, PT ;  /* 0x000000905f00780c */ /* 0x000fe20003f44270 */
[----:B------:R-:W0:Y:S01]  /*4650*/  MUFU.TANH R92, R92 ;  /* 0x0000005c005c7308 */ /* 0x000e220000002400 */
[----:B------:R-:W-:Y:S02]  /*4660*/  FMNMX.FTZ R96, R66, R75, !PT ;  /* 0x0000004b42607209 */ /* 0x000fe40007810000 */
[----:B---3--:R-:W-:Y:S02]  /*4670*/  FSEL R75, R94, -INF , P1 ;  /* 0xff8000005e4b7808 */ /* 0x008fe40000800000 */
[----:B------:R-:W-:-:S02]  /*4680*/  FMNMX.FTZ R96, R47, R96, !PT ;  /* 0x000000602f607209 */ /* 0x000fc40007810000 */
[----:B------:R-:W-:Y:S01]  /*4690*/  ISETP.GT.AND P1, PT, R95, 0x91, PT ;  /* 0x000000915f00780c */ /* 0x000fe20003f24270 */
[----:B------:R-:W2:Y:S01]  /*46a0*/  MUFU.TANH R88, R88 ;  /* 0x0000005800587308 */ /* 0x000ea20000002400 */
[----:B------:R-:W-:Y:S02]  /*46b0*/  FMNMX.FTZ R96, R75, R96, !PT ;  /* 0x000000604b607209 */ /* 0x000fe40007810000 */
[----:B-1----:R-:W-:Y:S02]  /*46c0*/  FSEL R86, R86, -INF , P1 ;  /* 0xff80000056567808 */ /* 0x002fe40000800000 */
[----:B------:R-:W-:-:S03]  /*46d0*/  ISETP.GT.AND P1, PT, R95, 0x99, PT ;  /* 0x000000995f00780c */ /* 0x000fc60003f24270 */
[----:B------:R1:W-:Y:S08]  /*46e0*/  MUFU.EX2 R5, R85 ;  /* 0x0000005500057308 */ /* 0x0003f00000000800 */
[----:B------:R-:W-:Y:S01]  /*46f0*/  MUFU.EX2 R25, R25 ;  /* 0x0000001900197308 */ /* 0x000fe20000000800 */
[----:B-1----:R-:W-:Y:S01]  /*4700*/  FSEL R85, R84, -INF , P2 ;  /* 0xff80000054557808 */ /* 0x002fe20001000000 */
[----:B------:R-:W-:Y:S01]  /*4710*/  FFMA.FTZ R84, R41, UR6, -R24 ;  /* 0x0000000629547c23 */ /* 0x000fe20008010818 */
[----:B------:R-:W-:-:S02]  /*4720*/  ISETP.GT.AND P2, PT, R95, 0x98, PT ;  /* 0x000000985f00780c */ /* 0x000fc40003f44270 */
[----:B------:R-:W-:Y:S02]  /*4730*/  FMNMX.FTZ R41, R85, R96, !PT ;  /* 0x0000006055297209 */ /* 0x000fe40007810000 */
[----:B0-----:R-:W-:Y:S01]  /*4740*/  FSEL R87, R92, -INF , P2 ;  /* 0xff8000005c577808 */ /* 0x001fe20001000000 */
[----:B------:R-:W0:Y:S01]  /*4750*/  MUFU.EX2 R28, R28 ;  /* 0x0000001c001c7308 */ /* 0x000e220000000800 */
[----:B------:R-:W-:Y:S02]  /*4760*/  FMNMX.FTZ R92, R86, R41, !PT ;  /* 0x00000029565c7209 */ /* 0x000fe40007810000 */
[----:B--2---:R-:W-:Y:S02]  /*4770*/  FSEL R88, R88, -INF , P1 ;  /* 0xff80000058587808 */ /* 0x004fe40000800000 */
[----:B------:R-:W-:-:S03]  /*4780*/  FMNMX.FTZ R41, R87, R92, !PT ;  /* 0x0000005c57297209 */ /* 0x000fc60007810000 */
[----:B------:R-:W-:Y:S01]  /*4790*/  MUFU.EX2 R29, R29 ;  /* 0x0000001d001d7308 */ /* 0x000fe20000000800 */
[----:B------:R-:W-:Y:S01]  /*47a0*/  FMNMX.FTZ R91, R88, R41, !PT ;  /* 0x00000029585b7209 */ /* 0x000fe20007810000 */
[--C-:B------:R-:W-:Y:S01]  /*47b0*/  FFMA.FTZ R41, R46, UR6, -R24.reuse ;  /* 0x000000062e297c23 */ /* 0x100fe20008010818 */
[----:B------:R-:W-:-:S01]  /*47c0*/  FFMA.FTZ R46, R65, UR6, -R24 ;  /* 0x00000006412e7c23 */ /* 0x000fc20008010818 */
[--C-:B------:R-:W-:Y:S01]  /*47d0*/  FFMA.FTZ R65, R35, UR6, -R24.reuse ;  /* 0x0000000623417c23 */ /* 0x100fe20008010818 */
[----:B------:R-:W-:-:S01]  /*47e0*/  FFMA.FTZ R35, R64, UR6, -R24 ;  /* 0x0000000640237c23 */ /* 0x000fc20008010818 */
[----:B------:R-:W1:Y:S01]  /*47f0*/  SHFL.BFLY PT, R92, R91, 0x2, 0x1f ;  /* 0x0c401f005b5c7f89 */ /* 0x000e6200000e0000 */
[----:B------:R-:W-:-:S01]  /*4800*/  FFMA.FTZ R64, R51, UR6, -R24 ;  /* 0x0000000633407c23 */ /* 0x000fc20008010818 */
[----:B------:R-:W2:Y:S01]  /*4810*/  MUFU.EX2 R32, R32 ;  /* 0x0000002000207308 */ /* 0x000ea20000000800 */
[----:B0-----:R-:W-:-:S07]  /*4820*/  FADD.FTZ R96, R25, R28 ;  /* 0x0000001c19607221 */ /* 0x001fce0000010000 */
[----:B------:R-:W-:Y:S08]  /*4830*/  MUFU.EX2 R33, R33 ;  /* 0x0000002100217308 */ /* 0x000ff00000000800 */
[----:B------:R-:W-:Y:S01]  /*4840*/  MUFU.EX2 R4, R93 ;  /* 0x0000005d00047308 */ /* 0x000fe20000000800 */
[----:B--2---:R-:W-:-:S04]  /*4850*/  F2FP.SATFINITE.E4M3.F32.PACK_AB_MERGE_C R217, R32, R29, RZ ;  /* 0x0000001d20d9723e */ /* 0x004fc800048070ff */
[----:B------:R-:W-:Y:S02]  /*4860*/  F2FP.SATFINITE.E4M3.F32.PACK_AB_MERGE_C R217, R28, R25, R217 ;  /* 0x000000191cd9723e */ /* 0x000fe400048070d9 */
[----:B-1----:R-:W-:Y:S01]  /*4870*/  FMNMX.FTZ R92, R91, R92, !PT ;  /* 0x0000005c5b5c7209 */ /* 0x002fe20007810000 */
[----:B------:R-:W-:Y:S04]  /*4880*/  MUFU.EX2 R3, R3 ;  /* 0x0000000300037308 */ /* 0x000fe80000000800 */
[----:B------:R-:W0:Y:S04]  /*4890*/  SHFL.BFLY PT, R121, R92, 0x1, 0x1f ;  /* 0x0c201f005c797f89 */ /* 0x000e2800000e0000 */
[----:B------:R-:W1:Y:S08]  /*48a0*/  MUFU.EX2 R6, R6 ;  /* 0x0000000600067308 */ /* 0x000e700000000800 */
[----:B------:R-:W2:Y:S08]  /*48b0*/  MUFU.EX2 R8, R8 ;  /* 0x0000000800087308 */ /* 0x000eb00000000800 */
[----:B------:R-:W-:Y:S01]  /*48c0*/  MUFU.EX2 R11, R11 ;  /* 0x0000000b000b7308 */ /* 0x000fe20000000800 */
[----:B-1----:R-:W-:-:S02]  /*48d0*/  F2FP.SATFINITE.E4M3.F32.PACK_AB_MERGE_C R219, R6, R3, RZ ;  /* 0x0000000306db723e */ /* 0x002fc400048070ff */
[----:B0-----:R-:W-:Y:S01]  /*48e0*/  FMNMX.FTZ R121, R92, R121, !PT ;  /* 0x000000795c797209 */ /* 0x001fe20007810000 */
[----:B------:R-:W-:Y:S01]  /*48f0*/  IMAD.U32 R92, RZ, RZ, UR6 ;  /* 0x00000006ff5c7e24 */ /* 0x000fe2000f8e00ff */
[----:B------:R-:W-:Y:S02]  /*4900*/  F2FP.SATFINITE.E4M3.F32.PACK_AB_MERGE_C R219, R4, R33, R219 ;  /* 0x0000002104db723e */ /* 0x000fe400048070db */
[C---:B------:R-:W-:Y:S01]  /*4910*/  FSETP.NEU.FTZ.AND P1, PT, R121.reuse, -INF , PT ;  /* 0xff8000007900780b */ /* 0x040fe20003f3d000 */
[----:B------:R-:W-:Y:S01]  /*4920*/  FFMA.FTZ R51, R121, R92, -8 ;  /* 0xc100000079337423 */ /* 0x000fe2000001005c */
[----:B------:R-:W-:Y:S01]  /*4930*/  MUFU.EX2 R20, R20 ;  /* 0x0000001400147308 */ /* 0x000fe20000000800 */
[----:B--2---:R-:W-:-:S03]  /*4940*/  F2FP.SATFINITE.E4M3.F32.PACK_AB_MERGE_C R213, R8, R5, R213 ;  /* 0x0000000508d5723e */ /* 0x004fc600048070d5 */
[----:B------:R-:W-:Y:S02]  /*4950*/  FSEL R92, R51, RZ, P1 ;  /* 0x000000ff335c7208 */ /* 0x000fe40000800000 */
[----:B------:R-:W-:Y:S02]  /*4960*/  PLOP3.LUT P1, PT, PT, PT, UP0, 0x80, 0x0 ;  /* 0x000000000000781c */ /* 0x000fe40003f2f008 */
        /* <DEDUP_REMOVED lines=44> */
[----:B------:R-:W-:-:S04]  /*4c30*/  FFMA.FTZ R88, R88, UR6, -R92 ;  /* 0x0000000658587c23 */ /* 0x000fc8000801085c */
[----:B------:R-:W2:Y:S01]  /*4c40*/  MUFU.EX2 R37, R37 ;  /* 0x0000002500257308 */ /* 0x000ea20000000800 */
[----:B0-----:R-:W-:-:S04]  /*4c50*/  F2FP.SATFINITE.E4M3.F32.PACK_AB_MERGE_C R216, R94, R51, RZ ;  /* 0x000000335ed8723e */ /* 0x001fc800048070ff */
[----:B------:R-:W-:-:S03]  /*4c60*/  F2FP.SATFINITE.E4M3.F32.PACK_AB_MERGE_C R216, R45, R44, R216 ;  /* 0x0000002c2dd8723e */ /* 0x000fc600048070d8 */
[----:B------:R0:W-:Y:S08]  /*4c70*/  MUFU.EX2 R93, R82 ;  /* 0x00000052005d7308 */ /* 0x0001f00000000800 */
[----:B------:R-:W-:Y:S01]  /*4c80*/  MUFU.EX2 R91, R78 ;  /* 0x0000004e005b7308 */ /* 0x000fe20000000800 */
[----:B0-----:R-:W-:-:S01]  /*4c90*/  FADD.FTZ R82, R44, R45 ;  /* 0x0000002d2c527221 */ /* 0x001fc20000010000 */
[----:B------:R-:W-:-:S03]  /*4ca0*/  CS2R R44, SRZ ;  /* 0x00000000002c7805 */ /* 0x000fc6000001ff00 */
[----:B------:R-:W-:-:S03]  /*4cb0*/  FADD.FTZ R59, R51, R82 ;  /* 0x00000052333b7221 */ /* 0x000fc60000010000 */
[----:B------:R0:W-:Y:S01]  /*4cc0*/  MUFU.EX2 R78, R77 ;  /* 0x0000004d004e7308 */ /* 0x0001e20000000800 */
[----:B------:R-:W-:-:S01]  /*4cd0*/  FADD.FTZ R59, R94, R59 ;  /* 0x0000003b5e3b7221 */ /* 0x000fc20000010000 */
[----:B------:R-:W-:-:S03]  /*4ce0*/  CS2R R94, SRZ ;  /* 0x00000000005e7805 */ /* 0x000fc6000001ff00 */
[----:B-1----:R-:W-:-:S03]  /*4cf0*/  FADD.FTZ R2, R36, R59 ;  /* 0x0000003b24027221 */ /* 0x002fc60000010000 */
[----:B------:R-:W1:Y:S01]  /*4d00*/  MUFU.EX2 R52, R52 ;  /* 0x0000003400347308 */ /* 0x000e620000000800 */
[----:B0-----:R-:W-:-:S01]  /*4d10*/  FADD.FTZ R77, R29, R96 ;  /* 0x000000601d4d7221 */ /* 0x001fc20000010000 */
[----:B--2---:R-:W-:-:S03]  /*4d20*/  FADD.FTZ R59, R37, R2 ;  /* 0x00000002253b7221 */ /* 0x004fc60000010000 */
[----:B------:R-:W-:-:S03]  /*4d30*/  FADD.FTZ R82, R32, R77 ;  /* 0x0000004d20527221 */ /* 0x000fc60000010000 */
[----:B------:R-:W0:Y:S01]  /*4d40*/  MUFU.EX2 R53, R53 ;  /* 0x0000003500357308 */ /* 0x000e220000000800 */
[----:B------:R-:W-:-:S04]  /*4d50*/  FADD.FTZ R77, R33, R82 ;  /* 0x00000052214d7221 */ /* 0x000fc80000010000 */
[----:B------:R-:W-:-:S03]  /*4d60*/  FADD.FTZ R82, R4, R77 ;  /* 0x0000004d04527221 */ /* 0x000fc60000010000 */
[----:B------:R-:W2:Y:S01]  /*4d70*/  MUFU.EX2 R76, R76 ;  /* 0x0000004c004c7308 */ /* 0x000ea20000000800 */
[----:B------:R-:W-:-:S01]  /*4d80*/  FADD.FTZ R77, R3, R82 ;  /* 0x00000052034d7221 */ /* 0x000fc20000010000 */
[----:B-1----:R-:W-:-:S03]  /*4d90*/  FADD.FTZ R2, R52, R59 ;  /* 0x0000003b34027221 */ /* 0x002fc60000010000 */
[----:B------:R-:W-:-:S03]  /*4da0*/  FADD.FTZ R24, R6, R77 ;  /* 0x0000004d06187221 */ /* 0x000fc60000010000 */
[----:B------:R-:W1:Y:S01]  /*4db0*/  MUFU.EX2 R80, R80 ;  /* 0x0000005000507308 */ /* 0x000e620000000800 */
[----:B0-----:R-:W-:-:S01]  /*4dc0*/  FADD.FTZ R59, R53, R2 ;  /* 0x00000002353b7221 */ /* 0x001fc20000010000 */
[----:B------:R-:W-:Y:S01]  /*4dd0*/  FADD.FTZ R77, R5, R24 ;  /* 0x00000018054d7221 */ /* 0x000fe20000010000 */
[----:B------:R-:W-:-:S03]  /*4de0*/  F2FP.SATFINITE.E4M3.F32.PACK_AB_MERGE_C R218, R53, R52, RZ ;  /* 0x0000003435da723e */ /* 0x000fc600048070ff */
[----:B------:R-:W-:Y:S01]  /*4df0*/  FADD.FTZ R82, R8, R77 ;  /* 0x0000004d08527221 */ /* 0x000fe20000010000 */
[----:B------:R-:W-:Y:S01]  /*4e00*/  F2FP.SATFINITE.E4M3.F32.PACK_AB_MERGE_C R218, R37, R36, R218 ;  /* 0x0000002425da723e */ /* 0x000fe200048070da */
[----:B------:R-:W0:Y:S01]  /*4e10*/  MUFU.EX2 R48, R48 ;  /* 0x0000003000307308 */ /* 0x000e220000000800 */
[----:B--2---:R-:W-:-:S01]  /*4e20*/  FADD.FTZ R24, R76, R59 ;  /* 0x0000003b4c187221 */ /* 0x004fc20000010000 */
[----:B------:R-:W-:Y:S01]  /*4e30*/  FADD.FTZ R77, R7, R82 ;  /* 0x00000052074d7221 */ /* 0x000fe20000010000 */
[----:B------:R-:W-:Y:S02]  /*4e40*/  CS2R R36, SRZ ;  /* 0x0000000000247805 */ /* 0x000fe4000001ff00 */
[----:B------:R-:W-:Y:S01]  /*4e50*/  FADD.FTZ R59, R91, R24 ;  /* 0x000000185b3b7221 */ /* 0x000fe20000010000 */
[----:B------:R-:W-:-:S01]  /*4e60*/  FADD.FTZ R96, R10, R77 ;  /* 0x0000004d0a607221 */ /* 0x000fc20000010000 */
[----:B------:R-:W-:Y:S01]  /*4e70*/  FFMA.FTZ R24, R47, UR6, -R92 ;  /* 0x000000062f187c23 */ /* 0x000fe2000801085c */
[----:B------:R-:W2:Y:S01]  /*4e80*/  MUFU.EX2 R83, R83 ;  /* 0x0000005300537308 */ /* 0x000ea20000000800 */
[----:B-1----:R-:W-:-:S01]  /*4e90*/  FADD.FTZ R82, R80, R59 ;  /* 0x0000003b50527221 */ /* 0x002fc20000010000 */
[----:B------:R-:W-:-:S02]  /*4ea0*/  F2FP.SATFINITE.E4M3.F32.PACK_AB_MERGE_C R212, R93, R80, RZ ;  /* 0x000000505dd4723e */ /* 0x000fc400048070ff */
[----:B------:R-:W-:Y:S01]  /*4eb0*/  CS2R R80, SRZ ;  /* 0x0000000000507805 */ /* 0x000fe2000001ff00 */
[----:B------:R-:W-:Y:S01]  /*4ec0*/  FADD.FTZ R59, R93, R82 ;  /* 0x000000525d3b7221 */ /* 0x000fe20000010000 */
[----:B------:R-:W-:Y:S02]  /*4ed0*/  F2FP.SATFINITE.E4M3.F32.PACK_AB_MERGE_C R212, R91, R76, R212 ;  /* 0x0000004c5bd4723e */ /* 0x000fe400048070d4 */
[----:B------:R-:W-:Y:S01]  /*4ee0*/  CS2R R92, SRZ ;  /* 0x00000000005c7805 */ /* 0x000fe2000001ff00 */
[----:B------:R-:W1:Y:S01]  /*4ef0*/  MUFU.EX2 R72, R72 ;  /* 0x0000004800487308 */ /* 0x000e620000000800 */
[----:B0-----:R-:W-:-:S01]  /*4f00*/  FADD.FTZ R82, R48, R59 ;  /* 0x0000003b30527221 */ /* 0x001fc20000010000 */
[----:B------:R-:W-:-:S06]  /*4f10*/  CS2R R76, SRZ ;  /* 0x00000000004c7805 */ /* 0x000fcc000001ff00 */
[----:B------:R-:W0:Y:S01]  /*4f20*/  MUFU.EX2 R79, R79 ;  /* 0x0000004f004f7308 */ /* 0x000e220000000800 */
[----:B--2---:R-:W-:-:S07]  /*4f30*/  FADD.FTZ R59, R83, R82 ;  /* 0x00000052533b7221 */ /* 0x004fce0000010000 */
[----:B------:R2:W-:Y:S08]  /*4f40*/  MUFU.EX2 R2, R61 ;  /* 0x0000003d00027308 */ /* 0x0005f00000000800 */
[----:B------:R-:W3:Y:S01]  /*4f50*/  MUFU.EX2 R73, R73 ;  /* 0x0000004900497308 */ /* 0x000ee20000000800 */
[----:B--2---:R-:W-:-:S04]  /*4f60*/  FADD.FTZ R61, R9, R96 ;  /* 0x00000060093d7221 */ /* 0x004fc80000010000 */
[----:B------:R-:W-:-:S03]  /*4f70*/  FADD.FTZ R96, R12, R61 ;  /* 0x0000003d0c607221 */ /* 0x000fc60000010000 */
[----:B------:R-:W2:Y:S01]  /*4f80*/  MUFU.EX2 R57, R57 ;  /* 0x0000003900397308 */ /* 0x000ea20000000800 */
[----:B------:R-:W-:-:S01]  /*4f90*/  FADD.FTZ R61, R11, R96 ;  /* 0x000000600b3d7221 */ /* 0x000fc20000010000 */
[----:B------:R-:W-:-:S03]  /*4fa0*/  CS2R R96, SRZ ;  /* 0x0000000000607805 */ /* 0x000fc6000001ff00 */
[C---:B------:R-:W-:Y:S01]  /*4fb0*/  FADD.FTZ R32, R14.reuse, R61 ;  /* 0x0000003d0e207221 */ /* 0x040fe20000010000 */
[----:B------:R-:W-:Y:S02]  /*4fc0*/  F2FP.SATFINITE.E4M3.F32.PACK_AB_MERGE_C R14, R14, R11, RZ ;  /* 0x0000000b0e0e723e */ /* 0x000fe400048070ff */
[----:B------:R1:W-:Y:S01]  /*4fd0*/  MUFU.EX2 R47, R70 ;  /* 0x00000046002f7308 */ /* 0x0003e20000000800 */
[----:B------:R-:W-:-:S01]  /*4fe0*/  FADD.FTZ R29, R13, R32 ;  /* 0x000000200d1d7221 */ /* 0x000fc20000010000 */
[----:B------:R-:W-:-:S03]  /*4ff0*/  F2FP.SATFINITE.E4M3.F32.PACK_AB_MERGE_C R215, R12, R9, R14 ;  /* 0x000000090cd7723e */ /* 0x000fc6000480700e */
[----:B------:R-:W-:-:S03]  /*5000*/  FADD.FTZ R52, R20, R29 ;  /* 0x0000001d14347221 */ /* 0x000fc60000010000 */
[----:B------:R-:W4:Y:S01]  /*5010*/  MUFU.EX2 R56, R56 ;  /* 0x0000003800387308 */ /* 0x000f220000000800 */
[----:B-1----:R-:W-:-:S01]  /*5020*/  FADD.FTZ R70, R72, R59 ;  /* 0x0000003b48467221 */ /* 0x002fc20000010000 */
[----:B------:R-:W-:Y:S01]  /*5030*/  FADD.FTZ R29, R21, R52 ;  /* 0x00000034151d7221 */ /* 0x000fe20000010000 */
[C---:B0-----:R-:W-:Y:S02]  /*5040*/  F2FP.SATFINITE.E4M3.F32.PACK_AB_MERGE_C R72, R79.reuse, R72, RZ ;  /* 0x000000484f48723e */ /* 0x041fe400048070ff */
[----:B------:R-:W-:Y:S01]  /*5050*/  CS2R R52, SRZ ;  /* 0x0000000000347805 */ /* 0x000fe2000001ff00 */
[----:B------:R-:W-:-:S01]  /*5060*/  FADD.FTZ R70, R79, R70 ;  /* 0x000000464f467221 */ /* 0x000fc20000010000 */
[----:B------:R-:W-:Y:S01]  /*5070*/  F2FP.SATFINITE.E4M3.F32.PACK_AB_MERGE_C R214, R83, R48, R72 ;  /* 0x0000003053d6723e */ /* 0x000fe20004807048 */
[----:B------:R-:W0:Y:S02]  /*5080*/  MUFU.EX2 R58, R58 ;  /* 0x0000003a003a7308 */ /* 0x000e240000000800 */
[----:B---3--:R-:W-:-:S01]  /*5090*/  FADD.FTZ R3, R73, R70 ;  /* 0x0000004649037221 */ /* 0x008fc20000010000 */
[----:B------:R-:W-:-:S03]  /*50a0*/  CS2R R82, SRZ ;  /* 0x0000000000527805 */ /* 0x000fc6000001ff00 */
[----:B------:R-:W-:Y:S02]  /*50b0*/  FADD.FTZ R32, R78, R3 ;  /* 0x000000034e207221 */ /* 0x000fe40000010000 */
[----:B------:R-:W1:Y:S02]  /*50c0*/  MUFU.EX2 R15, R15 ;  /* 0x0000000f000f7308 */ /* 0x000e640000000800 */
[----:B--2---:R-:W-:-:S01]  /*50d0*/  FADD.FTZ R3, R57, R32 ;  /* 0x0000002039037221 */ /* 0x004fc20000010000 */
[C---:B----4-:R-:W-:Y:S01]  /*50e0*/  FADD.FTZ R32, R56.reuse, R29 ;  /* 0x0000001d38207221 */ /* 0x050fe20000010000 */
[----:B------:R-:W-:Y:S02]  /*50f0*/  F2FP.SATFINITE.E4M3.F32.PACK_AB_MERGE_C R21, R56, R21, RZ ;  /* 0x000000153815723e */ /* 0x000fe400048070ff */
[----:B------:R-:W-:Y:S02]  /*5100*/  CS2R R28, SRZ ;  /* 0x00000000001c7805 */ /* 0x000fe4000001ff00 */
[----:B------:R-:W-:Y:S01]  /*5110*/  F2FP.SATFINITE.E4M3.F32.PACK_AB_MERGE_C R209, R20, R13, R21 ;  /* 0x0000000d14d1723e */ /* 0x000fe20004807015 */
[----:B------:R-:W2:Y:S01]  /*5120*/  MUFU.EX2 R49, R49 ;  /* 0x0000003100317308 */ /* 0x000ea20000000800 */
[----:B0-----:R-:W-:-:S01]  /*5130*/  FADD.FTZ R10, R58, R3 ;  /* 0x000000033a0a7221 */ /* 0x001fc20000010000 */
[----:B------:R-:W-:-:S02]  /*5140*/  F2FP.SATFINITE.E4M3.F32.PACK_AB_MERGE_C R57, R58, R57, RZ ;  /* 0x000000393a39723e */ /* 0x000fc400048070ff */
[----:B------:R-:W-:Y:S02]  /*5150*/  CS2R R58, SRZ ;  /* 0x00000000003a7805 */ /* 0x000fe4000001ff00 */
[----:B------:R-:W-:Y:S02]  /*5160*/  F2FP.SATFINITE.E4M3.F32.PACK_AB_MERGE_C R208, R78, R73, R57 ;  /* 0x000000494ed0723e */ /* 0x000fe40004807039 */
[----:B------:R-:W-:Y:S01]  /*5170*/  CS2R R78, SRZ ;  /* 0x00000000004e7805 */ /* 0x000fe2000001ff00 */
[----:B------:R-:W0:Y:S01]  /*5180*/  MUFU.EX2 R40, R40 ;  /* 0x0000002800287308 */ /* 0x000e220000000800 */
[----:B-1----:R-:W-:-:S01]  /*5190*/  FADD.FTZ R11, R15, R32 ;  /* 0x000000200f0b7221 */ /* 0x002fc20000010000 */
[----:B------:R-:W-:Y:S02]  /*51a0*/  CS2R R72, SRZ ;  /* 0x0000000000487805 */ /* 0x000fe4000001ff00 */
[----:B------:R-:W-:Y:S02]  /*51b0*/  CS2R R56, SRZ ;  /* 0x0000000000387805 */ /* 0x000fe4000001ff00 */
[----:B------:R-:W-:-:S02]  /*51c0*/  CS2R R32, SRZ ;  /* 0x0000000000207805 */ /* 0x000fc4000001ff00 */
        /* <DEDUP_REMOVED lines=11> */
[C---:B-1----:R-:W-:Y:S01]  /*5280*/  F2FP.SATFINITE.E4M3.F32.PACK_AB_MERGE_C R43, R84.reuse, R43, RZ ;  /* 0x0000002b542b723e */ /* 0x042fe200048070ff */
[----:B------:R-:W-:-:S03]  /*5290*/  FADD.FTZ R84, R84, R11 ;  /* 0x0000000b54547221 */ /* 0x000fc60000010000 */
[----:B------:R-:W-:-:S03]  /*52a0*/  F2FP.SATFINITE.E4M3.F32.PACK_AB_MERGE_C R211, R40, R15, R43 ;  /* 0x0000000f28d3723e */ /* 0x000fc6000480702b */
[----:B------:R-:W1:Y:S01]  /*52b0*/  MUFU.EX2 R90, R90 ;  /* 0x0000005a005a7308 */ /* 0x000e620000000800 */
[C---:B--2---:R-:W-:Y:S01]  /*52c0*/  F2FP.SATFINITE.E4M3.F32.PACK_AB_MERGE_C R62, R89.reuse, R62, RZ ;  /* 0x0000003e593e723e */ /* 0x044fe200048070ff */
[----:B------:R-:W-:-:S03]  /*52d0*/  FADD.FTZ R89, R89, R4 ;  /* 0x0000000459597221 */ /* 0x000fc60000010000 */
[----:B------:R-:W-:Y:S02]  /*52e0*/  F2FP.SATFINITE.E4M3.F32.PACK_AB_MERGE_C R210, R60, R49, R62 ;  /* 0x000000313cd2723e */ /* 0x000fe4000480703e */
[----:B------:R-:W-:Y:S02]  /*52f0*/  CS2R R60, SRZ ;  /* 0x00000000003c7805 */ /* 0x000fe4000001ff00 */
[----:B------:R-:W-:Y:S01]  /*5300*/  CS2R R48, SRZ ;  /* 0x0000000000307805 */ /* 0x000fe2000001ff00 */
        /* <DEDUP_REMOVED lines=12> */
[----:B------:R-:W-:-:S03]  /*53d0*/  F2FP.SATFINITE.E4M3.F32.PACK_AB_MERGE_C R69, R2, R69, RZ ;  /* 0x000000450245723e */ /* 0x000fc600048070ff */
[----:B------:R-:W-:Y:S01]  /*53e0*/  FADD.FTZ R5, R2, R5 ;  /* 0x0000000502057221 */ /* 0x000fe20000010000 */
[----:B------:R-:W-:Y:S02]  /*53f0*/  F2FP.SATFINITE.E4M3.F32.PACK_AB_MERGE_C R204, R63, R90, R69 ;  /* 0x0000005a3fcc723e */ /* 0x000fe40004807045 */
[----:B------:R-:W-:Y:S01]  /*5400*/  CS2R R90, SRZ ;  /* 0x00000000005a7805 */ /* 0x000fe2000001ff00 */
[----:B------:R-:W2:Y:S01]  /*5410*/  MUFU.EX2 R68, R68 ;  /* 0x0000004400447308 */ /* 0x000ea20000000800 */
[----:B0-----:R-:W-:-:S01]  /*5420*/  FADD.FTZ R7, R50, R7 ;  /* 0x0000000732077221 */ /* 0x001fc20000010000 */
[----:B------:R-:W-:Y:S02]  /*5430*/  F2FP.SATFINITE.E4M3.F32.PACK_AB_MERGE_C R41, R50, R41, RZ ;  /* 0x000000293229723e */ /* 0x000fe400048070ff */
[----:B------:R-:W-:Y:S02]  /*5440*/  CS2R R62, SRZ ;  /* 0x00000000003e7805 */ /* 0x000fe4000001ff00 */
[----:B------:R-:W-:-:S02]  /*5450*/  CS2R R50, SRZ ;  /* 0x0000000000327805 */ /* 0x000fc4000001ff00 */
[----:B------:R-:W-:Y:S02]  /*5460*/  F2FP.SATFINITE.E4M3.F32.PACK_AB_MERGE_C R205, R42, R27, R41 ;  /* 0x0000001b2acd723e */ /* 0x000fe40004807029 */
[----:B------:R-:W-:Y:S01]  /*5470*/  CS2R R42, SRZ ;  /* 0x00000000002a7805 */ /* 0x000fe2000001ff00 */
[----:B------:R-:W0:Y:S01]  /*5480*/  MUFU.EX2 R55, R55 ;  /* 0x0000003700377308 */ /* 0x000e220000000800 */
[----:B-1----:R-:W-:-:S01]  /*5490*/  FADD.FTZ R4, R46, R7 ;  /* 0x000000072e047221 */ /* 0x002fc20000010000 */
[----:B------:R-:W-:-:S06]  /*54a0*/  CS2R R40, SRZ ;  /* 0x0000000000287805 */ /* 0x000fcc000001ff00 */
[----:B------:R-:W1:Y:S01]  /*54b0*/  MUFU.EX2 R54, R54 ;  /* 0x0000003600367308 */ /* 0x000e620000000800 */
[----:B--2---:R-:W-:-:S04]  /*54c0*/  FADD.FTZ R2, R68, R5 ;  /* 0x0000000544027221 */ /* 0x004fc80000010000 */
[----:B------:R-:W-:-:S03]  /*54d0*/  FADD.FTZ R2, R47, R2 ;  /* 0x000000022f027221 */ /* 0x000fc60000010000 */
[----:B------:R-:W2:Y:S01]  /*54e0*/  MUFU.EX2 R67, R67 ;  /* 0x0000004300437308 */ /* 0x000ea20000000800 */
[----:B0-----:R-:W-:-:S07]  /*54f0*/  FADD.FTZ R5, R55, R4 ;  /* 0x0000000437057221 */ /* 0x001fce0000010000 */
[----:B------:R-:W0:Y:S01]  /*5500*/  MUFU.EX2 R65, R65 ;  /* 0x0000004100417308 */ /* 0x000e220000000800 */
[----:B-1----:R-:W-:-:S07]  /*5510*/  FADD.FTZ R4, R54, R5 ;  /* 0x0000000536047221 */ /* 0x002fce0000010000 */
[----:B------:R1:W3:Y:S01]  /*5520*/  MUFU.EX2 R6, R71 ;  /* 0x0000004700067308 */ /* 0x0002e20000000800 */
[----:B--2---:R-:W-:-:S07]  /*5530*/  FADD.FTZ R5, R67, R2 ;  /* 0x0000000243057221 */ /* 0x004fce0000010000 */
[----:B------:R-:W2:Y:S01]  /*5540*/  MUFU.EX2 R35, R35 ;  /* 0x0000002300237308 */ /* 0x000ea20000000800 */
[----:B0-----:R-:W-:-:S01]  /*5550*/  FADD.FTZ R4, R65, R4 ;  /* 0x0000000441047221 */ /* 0x001fc20000010000 */
[----:B------:R-:W-:Y:S02]  /*5560*/  F2FP.SATFINITE.E4M3.F32.PACK_AB_MERGE_C R54, R65, R54, RZ ;  /* 0x000000364136723e */ /* 0x000fe400048070ff */
[----:B-1----:R-:W-:Y:S02]  /*5570*/  CS2R R70, SRZ ;  /* 0x0000000000467805 */ /* 0x002fe4000001ff00 */
[----:B------:R-:W-:Y:S02]  /*5580*/  F2FP.SATFINITE.E4M3.F32.PACK_AB_MERGE_C R207, R55, R46, R54 ;  /* 0x0000002e37cf723e */ /* 0x000fe40004807036 */
[----:B------:R-:W-:Y:S01]  /*5590*/  CS2R R54, SRZ ;  /* 0x0000000000367805 */ /* 0x000fe2000001ff00 */
[----:B------:R-:W0:Y:S01]  /*55a0*/  MUFU.EX2 R74, R74 ;  /* 0x0000004a004a7308 */ /* 0x000e220000000800 */
[----:B---3--:R-:W-:-:S01]  /*55b0*/  FADD.FTZ R5, R6, R5 ;  /* 0x0000000506057221 */ /* 0x008fc20000010000 */
[----:B------:R-:W-:-:S04]  /*55c0*/  F2FP.SATFINITE.E4M3.F32.PACK_AB_MERGE_C R67, R6, R67, RZ ;  /* 0x000000430643723e */ /* 0x000fc800048070ff */
[----:B------:R-:W-:Y:S02]  /*55d0*/  F2FP.SATFINITE.E4M3.F32.PACK_AB_MERGE_C R206, R47, R68, R67 ;  /* 0x000000442fce723e */ /* 0x000fe40004807043 */
[----:B------:R-:W-:Y:S01]  /*55e0*/  CS2R R68, SRZ ;  /* 0x0000000000447805 */ /* 0x000fe2000001ff00 */
[----:B------:R-:W1:Y:S01]  /*55f0*/  MUFU.EX2 R64, R64 ;  /* 0x0000004000407308 */ /* 0x000e620000000800 */
[----:B--2---:R-:W-:-:S01]  /*5600*/  FADD.FTZ R7, R35, R4 ;  /* 0x0000000423077221 */ /* 0x004fc20000010000 */
[----:B------:R-:W-:-:S06]  /*5610*/  CS2R R46, SRZ ;  /* 0x00000000002e7805 */ /* 0x000fcc000001ff00 */
[----:B------:R2:W3:Y:S01]  /*5620*/  MUFU.EX2 R3, R66 ;  /* 0x0000004200037308 */ /* 0x0004e20000000800 */
[----:B0-----:R-:W-:-:S07]  /*5630*/  FADD.FTZ R2, R74, R5 ;  /* 0x000000054a027221 */ /* 0x001fce0000010000 */
[----:B------:R-:W0:Y:S01]  /*5640*/  MUFU.EX2 R39, R39 ;  /* 0x0000002700277308 */ /* 0x000e220000000800 */
[----:B-1----:R-:W-:-:S01]  /*5650*/  FADD.FTZ R4, R64, R7 ;  /* 0x0000000740047221 */ /* 0x002fc20000010000 */
[----:B--2---:R-:W-:-:S06]  /*5660*/  CS2R R66, SRZ ;  /* 0x0000000000427805 */ /* 0x004fcc000001ff00 */
[----:B------:R-:W1:Y:S01]  /*5670*/  MUFU.EX2 R24, R24 ;  /* 0x0000001800187308 */ /* 0x000e620000000800 */
[----:B---3--:R-:W-:-:S07]  /*5680*/  FADD.FTZ R7, R3, R2 ;  /* 0x0000000203077221 */ /* 0x008fce0000010000 */
[----:B------:R-:W2:Y:S01]  /*5690*/  MUFU.EX2 R38, R38 ;  /* 0x0000002600267308 */ /* 0x000ea20000000800 */
[----:B0-----:R-:W-:-:S07]  /*56a0*/  FADD.FTZ R9, R39, R4 ;  /* 0x0000000427097221 */ /* 0x001fce0000010000 */
[----:B------:R-:W0:Y:S01]  /*56b0*/  MUFU.EX2 R75, R75 ;  /* 0x0000004b004b7308 */ /* 0x000e220000000800 */
[----:B-1----:R-:W-:-:S07]  /*56c0*/  FADD.FTZ R2, R24, R7 ;  /* 0x0000000718027221 */ /* 0x002fce0000010000 */
[----:B------:R-:W1:Y:S01]  /*56d0*/  MUFU.EX2 R31, R31 ;  /* 0x0000001f001f7308 */ /* 0x000e620000000800 */
[C---:B--2---:R-:W-:Y:S01]  /*56e0*/  F2FP.SATFINITE.E4M3.F32.PACK_AB_MERGE_C R39, R38.reuse, R39, RZ ;  /* 0x000000272627723e */ /* 0x044fe200048070ff */
[----:B------:R-:W-:-:S03]  /*56f0*/  FADD.FTZ R38, R38, R9 ;  /* 0x0000000926267221 */ /* 0x000fc60000010000 */
[----:B------:R-:W-:Y:S02]  /*5700*/  F2FP.SATFINITE.E4M3.F32.PACK_AB_MERGE_C R201, R64, R35, R39 ;  /* 0x0000002340c9723e */ /* 0x000fe40004807027 */
[----:B------:R-:W-:Y:S01]  /*5710*/  CS2R R64, SRZ ;  /* 0x0000000000407805 */ /* 0x000fe2000001ff00 */
[----:B------:R-:W2:Y:S01]  /*5720*/  MUFU.EX2 R85, R85 ;  /* 0x0000005500557308 */ /* 0x000ea20000000800 */
[----:B0-----:R-:W-:-:S01]  /*5730*/  FADD.FTZ R2, R75, R2 ;  /* 0x000000024b027221 */ /* 0x001fc20000010000 */
[----:B------:R-:W-:-:S04]  /*5740*/  F2FP.SATFINITE.E4M3.F32.PACK_AB_MERGE_C R24, R75, R24, RZ ;  /* 0x000000184b18723e */ /* 0x000fc800048070ff */
[----:B------:R-:W-:Y:S02]  /*5750*/  F2FP.SATFINITE.E4M3.F32.PACK_AB_MERGE_C R200, R3, R74, R24 ;  /* 0x0000004a03c8723e */ /* 0x000fe40004807018 */
[----:B------:R-:W-:Y:S01]  /*5760*/  CS2R R74, SRZ ;  /* 0x00000000004a7805 */ /* 0x000fe2000001ff00 */
[----:B------:R-:W0:Y:S01]  /*5770*/  MUFU.EX2 R30, R30 ;  /* 0x0000001e001e7308 */ /* 0x000e220000000800 */
[----:B-1----:R-:W-:-:S01]  /*5780*/  FADD.FTZ R9, R31, R38 ;  /* 0x000000261f097221 */ /* 0x002fc20000010000 */
[----:B------:R-:W-:Y:S02]  /*5790*/  CS2R R38, SRZ ;  /* 0x0000000000267805 */ /* 0x000fe4000001ff00 */
[----:B------:R-:W-:-:S04]  /*57a0*/  CS2R R24, SRZ ;  /* 0x0000000000187805 */ /* 0x000fc8000001ff00 */
[----:B------:R-:W1:Y:S01]  /*57b0*/  MUFU.EX2 R86, R86 ;  /* 0x0000005600567308 */ /* 0x000e620000000800 */
[----:B--2---:R-:W-:-:S07]  /*57c0*/  FADD.FTZ R7, R85, R2 ;  /* 0x0000000255077221 */ /* 0x004fce0000010000 */
[----:B------:R-:W-:Y:S01]  /*57d0*/  MUFU.EX2 R34, R34 ;  /* 0x0000002200227308 */ /* 0x000fe20000000800 */
[----:B0-----:R-:W-:-:S07]  /*57e0*/  FADD.FTZ R9, R30, R9 ;  /* 0x000000091e097221 */ /* 0x001fce0000010000 */
[----:B------:R0:W2:Y:S01]  /*57f0*/  MUFU.EX2 R5, R26 ;  /* 0x0000001a00057308 */ /* 0x0000a20000000800 */
[----:B-1----:R-:W-:-:S07]  /*5800*/  FADD.FTZ R2, R86, R7 ;  /* 0x0000000756027221 */ /* 0x002fce0000010000 */
[----:B------:R-:W1:Y:S01]  /*5810*/  MUFU.EX2 R87, R87 ;  /* 0x0000005700577308 */ /* 0x000e620000000800 */
[----:B0-----:R-:W-:-:S07]  /*5820*/  CS2R R26, SRZ ;  /* 0x00000000001a7805 */ /* 0x001fce000001ff00 */
[----:B------:R-:W0:Y:S01]  /*5830*/  MUFU.EX2 R88, R88 ;  /* 0x0000005800587308 */ /* 0x000e220000000800 */
[----:B--2---:R-:W-:Y:S01]  /*5840*/  F2FP.SATFINITE.E4M3.F32.PACK_AB_MERGE_C R6, R5, R34, RZ ;  /* 0x000000220506723e */ /* 0x004fe200048070ff */
[----:B------:R-:W-:-:S03]  /*5850*/  FADD.FTZ R34, R34, R9 ;  /* 0x0000000922227221 */ /* 0x000fc60000010000 */
[----:B------:R-:W-:Y:S02]  /*5860*/  F2FP.SATFINITE.E4M3.F32.PACK_AB_MERGE_C R203, R30, R31, R6 ;  /* 0x0000001f1ecb723e */ /* 0x000fe40004807006 */
[----:B------:R-:W-:Y:S01]  /*5870*/  CS2R R30, SRZ ;  /* 0x00000000001e7805 */ /* 0x000fe2000001ff00 */
[----:B-1----:R-:W-:Y:S01]  /*5880*/  FADD.FTZ R3, R87, R2 ;  /* 0x0000000257037221 */ /* 0x002fe20000010000 */
[----:B------:R-:W-:-:S01]  /*5890*/  FADD.FTZ R2, R5, R34 ;  /* 0x0000002205027221 */ /* 0x000fc20000010000 */
[----:B------:R-:W-:Y:S02]  /*58a0*/  CS2R R34, SRZ ;  /* 0x0000000000227805 */ /* 0x000fe4000001ff00 */
[C---:B0-----:R-:W-:Y:S01]  /*58b0*/  F2FP.SATFINITE.E4M3.F32.PACK_AB_MERGE_C R4, R88.reuse, R87, RZ ;  /* 0x000000575804723e */ /* 0x041fe200048070ff */
[----:B------:R-:W-:Y:S01]  /*58c0*/  FADD.FTZ R3, R88, R3 ;  /* 0x0000000358037221 */ /* 0x000fe20000010000 */
[----:B------:R-:W-:Y:S02]  /*58d0*/  CS2R R88, SRZ ;  /* 0x0000000000587805 */ /* 0x000fe4000001ff00 */
[----:B------:R-:W-:-:S02]  /*58e0*/  F2FP.SATFINITE.E4M3.F32.PACK_AB_MERGE_C R202, R86, R85, R4 ;  /* 0x0000005556ca723e */ /* 0x000fc40004807004 */
        /* <DEDUP_REMOVED lines=9> */
[----:B------:R-:W-:-:S05]  /*5980*/  ULDC UR52, c[0x0][0x988] ;  /* 0x0002620000347ab9 */ /* 0x000fca0000000800 */
.L_x_2199:
[----:B------:R-:W-:Y:S01]  /*5990*/  ISETP.NE.AND P2, PT, RZ, UR40, PT ;  /* 0x00000028ff007c0c */ /* 0x000fe2000bf45270 */
[----:B------:R-:W-:-:S04]  /*59a0*/  UISETP.NE.AND UP0, UPT, UR55, 0x1, UPT ;  /* 0x000000013700788c */ /* 0x000fc8000bf05270 */
[----:B------:R-:W-:-:S04]  /*59b0*/  USEL UR44, URZ, 0x1, UP0 ;  /* 0x000000013f2c7887 */ /* 0x000fc80008000000 */
[----:B------:R-:W-:-:S04]  /*59c0*/  ULOP3.LUT UR44, UR57, UR44, URZ, 0x3c, !UPT ;  /* 0x0000002c392c7292 */ /* 0x000fc8000f8e3c3f */
[----:B------:R-:W-:Y:S08]  /*59d0*/  @P2 BRA `(.L_x_2189) ;  /* 0x0000000000382947 */ /* 0x000ff00003800000 */
[----:B------:R-:W-:Y:S05]  /*59e0*/  @!P0 BRA `(.L_x_2190) ;  /* 0x0000000000048947 */ /* 0x000fea0003800000 */
[----:B------:R-:W-:Y:S01]  /*59f0*/  BPT.TRAP 0x1 ;  /* 0x000000040000795c */ /* 0x000fe20000300000 */
.L_x_2190:
        /* <DEDUP_REMOVED lines=9> */
.L_x_2191:
[----:B-1----:R-:W-:Y:S05]  /*5a90*/  @P1 BRA `(.L_x_2189) ;  /* 0x0000000000081947 */ /* 0x002fea0003800000 */
[----:B------:R-:W1:Y:S02]  /*5aa0*/  SYNCS.PHASECHK.TRANS64.TRYWAIT P1, [UR6+0x33430], R6 ;  /* 0x03343006ff0075a7 */ /* 0x000e640008020146 */
[----:B-1----:R-:W-:Y:S05]  /*5ab0*/  @!P1 BRA `(.L_x_2192) ;  /* 0x0000010c005c9947 */ /* 0x002fea0003800000 */
.L_x_2189:
[----:B-1----:R-:W1:Y:S01]  /*5ac0*/  S2R R7, SR_TID.X ;  /* 0x0000000000077919 */ /* 0x002e620000002100 */
[----:B------:R-:W-:Y:S01]  /*5ad0*/  UIADD3 UR43, UR55, 0x1, URZ ;  /* 0x00000001372b7890 */ /* 0x000fe2000fffe03f */
[----:B------:R-:W-:Y:S01]  /*5ae0*/  UMOV UR27, 0x80000020 ;  /* 0x80000020001b7882 */ /* 0x000fe20000000000 */
[----:B------:R-:W-:Y:S02]  /*5af0*/  UMOV UR28, UR24 ;  /* 0x00000018001c7c82 */ /* 0x000fe40008000000 */
[----:B------:R-:W-:Y:S01]  /*5b00*/  UISETP.NE.AND UP0, UPT, UR43, 0x2, UPT ;  /* 0x000000022b00788c */ /* 0x000fe2000bf05270 */
[----:B------:R-:W-:Y:S01]  /*5b10*/  UMOV UR29, UR25 ;  /* 0x00000019001d7c82 */ /* 0x000fe20008000000 */
[----:B------:R-:W-:Y:S02]  /*5b20*/  UMOV UR31, 0x80000020 ;  /* 0x80000020001f7882 */ /* 0x000fe40000000000 */
[----:B------:R-:W-:Y:S01]  /*5b30*/  USEL UR43, UR43, URZ, UP0 ;  /* 0x0000003f2b2b7287 */ /* 0x000fe20008000000 */
[----:B------:R-:W-:Y:S01]  /*5b40*/  UMOV UR32, UR24 ;  /* 0x0000001800207c82 */ /* 0x000fe20008000000 */
[----:B------:R-:W-:-:S02]  /*5b50*/  UMOV UR33, UR25 ;  /* 0x0000001900217c82 */ /* 0x000fc40008000000 */
[----:B------:R-:W-:Y:S01]  /*5b60*/  UIMAD UR58, UR43, 0x780, UR47 ;  /* 0x000007802b3a78a4 */ /* 0x000fe2000f8e022f */
[----:B------:R-:W-:Y:S01]  /*5b70*/  UMOV UR35, 0x80000020 ;  /* 0x8000002000237882 */ /* 0x000fe20000000000 */
[----:B------:R-:W-:Y:S02]  /*5b80*/  UMOV UR7, 0x80000020 ;  /* 0x8000002000077882 */ /* 0x000fe40000000000 */
[----:B------:R-:W-:Y:S02]  /*5b90*/  UIADD3 UR30, UR58, 0x80, URZ ;  /* 0x000000803a1e7890 */ /* 0x000fe4000fffe03f */
[----:B------:R-:W-:Y:S02]  /*5ba0*/  UIADD3 UR34, UR58, 0x100, URZ ;  /* 0x000001003a227890 */ /* 0x000fe4000fffe03f */
[----:B------:R-:W-:Y:S01]  /*5bb0*/  UMOV UR26, UR58 ;  /* 0x0000003a001a7c82 */ /* 0x000fe20008000000 */
[----:B------:R-:W-:Y:S02]  /*5bc0*/  UIADD3 UR6, UR58, 0x200, URZ ;  /* 0x000002003a067890 */ /* 0x000fe4000fffe03f */
[----:B------:R-:W-:Y:S01]  /*5bd0*/  UIADD3 UR10, UR58, 0x202, URZ ;  /* 0x000002023a0a7890 */ /* 0x000fe2000fffe03f */
[----:B------:R-:W-:Y:S01]  /*5be0*/  UMOV UR11, 0x80000020 ;  /* 0x80000020000b7882 */ /* 0x000fe20000000000 */
[----:B------:R-:W-:Y:S01]  /*5bf0*/  UIADD3 UR14, UR58, 0x282, URZ ;  /* 0x000002823a0e7890 */ /* 0x000fe2000fffe03f */
[----:B------:R-:W-:Y:S01]  /*5c00*/  UMOV UR15, 0x80000020 ;  /* 0x80000020000f7882 */ /* 0x000fe20000000000 */
[----:B------:R-:W-:Y:S01]  /*5c10*/  UIADD3 UR18, UR58, 0x500, URZ ;  /* 0x000005003a127890 */ /* 0x000fe2000fffe03f */
[----:B-1----:R-:W-:Y:S01]  /*5c20*/  SHF.R.U32.HI R7, RZ, 0x7, R7 ;  /* 0x00000007ff077819 */ /* 0x002fe20000011607 */
[----:B------:R-:W-:Y:S01]  /*5c30*/  UMOV UR19, 0x80000020 ;  /* 0x8000002000137882 */ /* 0x000fe20000000000 */
[----:B------:R-:W-:Y:S01]  /*5c40*/  UIADD3 UR22, UR58, 0x502, URZ ;  /* 0x000005023a167890 */ /* 0x000fe2000fffe03f */
[----:B------:R-:W-:-:S02]  /*5c50*/  UMOV UR23, 0x80000020 ;  /* 0x8000002000177882 */ /* 0x000fc40000000000 */
[----:B0-----:R-:W-:-:S05]  /*5c60*/  VIADD R6, R7, 0x8 ;  /* 0x0000000807067836 */ /* 0x001fca0000000000 */
[----:B------:R0:W-:Y:S06]  /*5c70*/  BAR.SYNC.DEFER_BLOCKING R6, 0x100 ;  /* 0x000400060000751d */ /* 0x0001ec0000010000 */
[----:B------:R-:W-:-:S06]  /*5c80*/  WARPGROUP.ARRIVE ;  /* 0x00000000000079c5 */ /* 0x000fcc0000000000 */
[----:B------:R-:W-:Y:S01]  /*5c90*/  QGMMA.64x32x32.F32.E4M3.E4M3 R184, gdesc[UR24], RZ, !UPT, gsb0 ;  /* 0x0060000018b879f3 */ /* 0x000fe2000c0008ff */
[----:B------:R-:W-:Y:S01]  /*5ca0*/  UIADD3 UR26, UR58, 0x180, URZ ;  /* 0x000001803a1a7890 */ /* 0x000fe2000fffe03f */
        /* <DEDUP_REMOVED lines=160> */
.L_x_2194:
[----:B------:R-:W-:Y:S01]  /*66b0*/  ULEA UR6, UR55, UR41, 0x3 ;  /* 0x0000002937067291 */ /* 0x000fe2000f8e183f */
[----:B------:R-:W-:-:S05]  /*66c0*/  IMAD.U32 R6, RZ, RZ, UR57 ;  /* 0x00000039ff067e24 */ /* 0x000fca000f8e00ff */
[----:B------:R-:W-:-:S04]  /*66d0*/  SHF.L.U32 R6, R6, 0x1f, RZ ;  /* 0x0000001f06067819 */ /* 0x000fc800000006ff */
[----:B------:R0:W1:Y:S01]  /*66e0*/  SYNCS.PHASECHK.TRANS64.TRYWAIT P1, [UR6+0x33450], R6 ;  /* 0x03345006ff0075a7 */ /* 0x0000620008020146 */
[----:B------:R-:W-:Y:S05]  /*66f0*/  @!P0 BRA `(.L_x_2195) ;  /* 0x0000000000048947 */ /* 0x000fea0003800000 */
[----:B------:R-:W-:Y:S01]  /*6700*/  BPT.TRAP 0x1 ;  /* 0x000000040000795c */ /* 0x000fe20000300000 */
.L_x_2195:
[----:B-1----:R-:W-:Y:S05]  /*6710*/  @P1 BRA `(.L_x_2193) ;  /* 0x0000000000081947 */ /* 0x002fea0003800000 */
[----:B------:R-:W1:Y:S02]  /*6720*/  SYNCS.PHASECHK.TRANS64.TRYWAIT P1, [UR6+0x33450], R6 ;  /* 0x03345006ff0075a7 */ /* 0x000e640008020146 */
[----:B-1----:R-:W-:Y:S05]  /*6730*/  @!P1 BRA `(.L_x_2196) ;  /* 0x0000010000549947 */ /* 0x002fea0003800000 */
.L_x_2193:
        /* <DEDUP_REMOVED lines=36> */
.L_x_2197:
[----:B------:R-:W-:Y:S01]  /*6980*/  UISETP.NE.AND UP0, UPT, UR49, URZ, UPT ;  /* 0x0000003f3100728c */ /* 0x000fe2000bf05270 */
[C---:B------:R-:W-:Y:S01]  /*6990*/  FMUL.FTZ R13, R0.reuse, R191 ;  /* 0x000000bf000d7220 */ /* 0x040fe20000410000 */
[C---:B------:R-:W-:Y:S01]  /*69a0*/  FMUL.FTZ R191, R0.reuse, R156 ;  /* 0x0000009c00bf7220 */ /* 0x040fe20000410000 */
[----:B------:R-:W-:Y:S01]  /*69b0*/  FMUL.FTZ R11, R0, R189 ;  /* 0x000000bd000b7220 */ /* 0x000fe20000410000 */
[----:B------:R-:W-:Y:S02]  /*69c0*/  VIADD R156, R18, UR37 ;  /* 0x00000025129c7c36 */ /* 0x000fe40008000000 */
[C---:B------:R-:W-:Y:S01]  /*69d0*/  FMUL.FTZ R189, R0.reuse, R152 ;  /* 0x0000009800bd7220 */ /* 0x040fe20000410000 */
[----:B------:R-:W-:Y:S01]  /*69e0*/  PLOP3.LUT P1, PT, PT, PT, UP0, 0x80, 0x0 ;  /* 0x000000000000781c */ /* 0x000fe20003f2f008 */
[C---:B------:R-:W-:Y:S01]  /*69f0*/  FMUL.FTZ R152, R0.reuse, R154 ;  /* 0x0000009a00987220 */ /* 0x040fe20000410000 */
[----:B------:R-:W-:Y:S01]  /*6a00*/  PLOP3.LUT P2, PT, PT, PT, UP0, 0x80, 0x0 ;  /* 0x000000000000781c */ /* 0x000fe20003f4f008 */
[C---:B------:R-:W-:Y:S01]  /*6a10*/  FMUL.FTZ R154, R0.reuse, R158 ;  /* 0x0000009e009a7220 */ /* 0x040fe20000410000 */
[C---:B0-----:R-:W-:Y:S01]  /*6a20*/  FMUL.FTZ R6, R0.reuse, R184 ;  /* 0x000000b800067220 */ /* 0x041fe20000410000 */
[----:B------:R-:W-:Y:S01]  /*6a30*/  @UP0 ULDC UR6, c[0x0][0x44c] ;  /* 0x0001130000060ab9 */ /* 0x000fe20000000800 */
[C---:B------:R-:W-:Y:S01]  /*6a40*/  FMUL.FTZ R184, R0.reuse, R196 ;  /* 0x000000c400b87220 */ /* 0x040fe20000410000 */
[C---:B------:R-:W-:Y:S01]  /*6a50*/  FMUL.FTZ R12, R0.reuse, R190 ;  /* 0x000000be000c7220 */ /* 0x040fe20000410000 */
[----:B------:R-:W0:Y:S01]  /*6a60*/  LDC R196, c[0x0][0x2f0] ;  /* 0x0000bc00ffc47b82 */ /* 0x000e220000000800 */
[C---:B------:R-:W-:Y:S01]  /*6a70*/  FMUL.FTZ R190, R0.reuse, R157 ;  /* 0x0000009d00be7220 */ /* 0x040fe20000410000 */
[C---:B------:R-:W-:Y:S01]  /*6a80*/  FMUL.FTZ R157, R0.reuse, R162 ;  /* 0x000000a2009d7220 */ /* 0x040fe20000410000 */
[C---:B------:R-:W-:Y:S01]  /*6a90*/  FMUL.FTZ R10, R0.reuse, R188 ;  /* 0x000000bc000a7220 */ /* 0x040fe20000410000 */
[----:B------:R-:W-:Y:S01]  /*6aa0*/  FMUL.FTZ R188, R0, R177 ;  /* 0x000000b100bc7220 */ /* 0x000fe20000410000 */
[----:B------:R-:W-:Y:S01]  /*6ab0*/  @P1 IMAD.HI.U32 R158, R156, UR6, RZ ;  /* 0x000000069c9e1c27 */ /* 0x000fe2000f8e00ff */
[----:B------:R-:W-:-:S03]  /*6ac0*/  @UP0 ULDC UR6, c[0x0][0x450] ;  /* 0x0001140000060ab9 */ /* 0x000fc60000000800 */
[C---:B------:R-:W-:Y:S01]  /*6ad0*/  FMUL.FTZ R177, R0.reuse, R178 ;  /* 0x000000b200b17220 */ /* 0x040fe20000410000 */
[C---:B------:R-:W-:Y:S01]  /*6ae0*/  FMUL.FTZ R178, R0.reuse, R179 ;  /* 0x000000b300b27220 */ /* 0x040fe20000410000 */
[C---:B------:R-:W-:Y:S01]  /*6af0*/  FMUL.FTZ R179, R0.reuse, R180 ;  /* 0x000000b400b37220 */ /* 0x040fe20000410000 */
[----:B------:R-:W-:Y:S01]  /*6b00*/  @P2 SHF.R.U32.HI R156, RZ, UR6, R158 ;  /* 0x00000006ff9c2c19 */ /* 0x000fe2000801169e */
[----:B------:R-:W-:Y:S01]  /*6b10*/  UMOV UR6, 0x1 ;  /* 0x0000000100067882 */ /* 0x000fe20000000000 */
[C---:B------:R-:W-:Y:S01]  /*6b20*/  FMUL.FTZ R15, R0.reuse, R193 ;  /* 0x000000c1000f7220 */ /* 0x040fe20000410000 */
[C---:B------:R-:W-:Y:S01]  /*6b30*/  FMUL.FTZ R180, R0.reuse, R181 ;  /* 0x000000b500b47220 */ /* 0x040fe20000410000 */
[----:B------:R-:W-:Y:S01]  /*6b40*/  UIMAD UR6, UR56, -0xa0, UR6 ;  /* 0xffffff60380678a4 */ /* 0x000fe2000f8e0206 */
[----:B------:R-:W1:Y:S01]  /*6b50*/  SHFL.IDX PT, R162, R156, RZ, 0x1c1f ;  /* 0x001c1fff9ca27589 */ /* 0x000e6200000e0000 */
[C---:B------:R-:W-:Y:S01]  /*6b60*/  FMUL.FTZ R181, R0.reuse, R182 ;  /* 0x000000b600b57220 */ /* 0x040fe20000410000 */
[C---:B------:R-:W-:Y:S01]  /*6b70*/  FMUL.FTZ R193, R0.reuse, R160 ;  /* 0x000000a000c17220 */ /* 0x040fe20000410000 */
[----:B------:R-:W-:Y:S01]  /*6b80*/  FMUL.FTZ R182, R0, R183 ;  /* 0x000000b700b67220 */ /* 0x000fe20000410000 */
[----:B------:R-:W-:-:S02]  /*6b90*/  IMAD.MOV.U32 R160, RZ, RZ, -0x2 ;  /* 0xfffffffeffa07424 */ /* 0x000fc400078e00ff */
[C---:B------:R-:W-:Y:S01]  /*6ba0*/  FMUL.FTZ R183, R0.reuse, R153 ;  /* 0x0000009900b77220 */ /* 0x040fe20000410000 */
[C---:B------:R-:W-:Y:S01]  /*6bb0*/  FMUL.FTZ R7, R0.reuse, R185 ;  /* 0x000000b900077220 */ /* 0x040fe20000410000 */
[C---:B------:R-:W-:Y:S01]  /*6bc0*/  FMUL.FTZ R153, R0.reuse, R155 ;  /* 0x0000009b00997220 */ /* 0x040fe20000410000 */
[C---:B------:R-:W-:Y:S01]  /*6bd0*/  FMUL.FTZ R155, R0.reuse, R159 ;  /* 0x0000009f009b7220 */ /* 0x040fe20000410000 */
[----:B------:R-:W2:Y:S01]  /*6be0*/  MUFU.TANH R6, R6 ;  /* 0x0000000600067308 */ /* 0x000ea20000002400 */
[----:B------:R-:W-:Y:S02]  /*6bf0*/  IMAD R159, R17, R160, UR6 ;  /* 0x00000006119f7e24 */ /* 0x000fe4000f8e02a0 */
[C---:B------:R-:W-:Y:S01]  /*6c00*/  FMUL.FTZ R14, R0.reuse, R192 ;  /* 0x000000c0000e7220 */ /* 0x040fe20000410000 */
[C---:B------:R-:W-:Y:S01]  /*6c10*/  FMUL.FTZ R158, R0.reuse, R163 ;  /* 0x000000a3009e7220 */ /* 0x040fe20000410000 */
[----:B------:R-:W-:Y:S01]  /*6c20*/  FMUL.FTZ R185, R0, R197 ;  /* 0x000000c500b97220 */ /* 0x000fe20000410000 */
[----:B0-----:R-:W-:-:S02]  /*6c30*/  IMAD R159, R196, UR48, R159 ;  /* 0x00000030c49f7c24 */ /* 0x001fc4000f8e029f */
        /* <DEDUP_REMOVED lines=8> */
[----:B------:R-:W-:Y:S01]  /*6cc0*/  FMUL.FTZ R169, R0, R169 ;  /* 0x000000a900a97220 */ /* 0x000fe20000410000 */
[--C-:B-1----:R-:W-:Y:S01]  /*6cd0*/  IADD3 R162, R162, -UR53, R159.reuse ;  /* 0x80000035a2a27c10 */ /* 0x102fe2000fffe09f */
[----:B------:R-:W1:Y:S01]  /*6ce0*/  MUFU.TANH R10, R10 ;  /* 0x0000000a000a7308 */ /* 0x000e620000002400 */
[C---:B------:R-:W-:Y:S01]  /*6cf0*/  FMUL.FTZ R172, R0.reuse, R172 ;  /* 0x000000ac00ac7220 */ /* 0x040fe20000410000 */
[----:B------:R-:W-:Y:S01]  /*6d00*/  FMUL.FTZ R173, R0, R173 ;  /* 0x000000ad00ad7220 */ /* 0x000fe20000410000 */
[----:B------:R-:W-:Y:S01]  /*6d10*/  ISETP.GT.AND P1, PT, R162, RZ, PT ;  /* 0x000000ffa200720c */ /* 0x000fe20003f24270 */
[----:B------:R-:W-:Y:S01]  /*6d20*/  FMUL.FTZ R176, R0, R176 ;  /* 0x000000b000b07220 */ /* 0x000fe20000410000 */
[----:B------:R-:W-:Y:S01]  /*6d30*/  ISETP.GT.AND P2, PT, R162, 0x1, PT ;  /* 0x00000001a200780c */ /* 0x000fe20003f44270 */
[----:B------:R-:W-:Y:S01]  /*6d40*/  FMUL.FTZ R192, R0, R161 ;  /* 0x000000a100c07220 */ /* 0x000fe20000410000 */
[----:B--2---:R-:W-:Y:S01]  /*6d50*/  FSEL R163, R6, -INF , P1 ;  /* 0xff80000006a37808 */ /* 0x004fe20000800000 */
[----:B------:R-:W2:Y:S01]  /*6d60*/  MUFU.TANH R11, R11 ;  /* 0x0000000b000b7308 */ /* 0x000ea20000002400 */
[----:B------:R-:W-:Y:S01]  /*6d70*/  ISETP.GT.AND P1, PT, R162, 0x8, PT ;  /* 0x00000008a200780c */ /* 0x000fe20003f24270 */
[C---:B------:R-:W-:Y:S01]  /*6d80*/  FMUL.FTZ R161, R0.reuse, R167 ;  /* 0x000000a700a17220 */ /* 0x040fe20000410000 */
[----:B0-----:R-:W-:Y:S01]  /*6d90*/  FSEL R7, R7, -INF , P2 ;  /* 0xff80000007077808 */ /* 0x001fe20001000000 */
[C---:B------:R-:W-:Y:S01]  /*6da0*/  FMUL.FTZ R167, R0.reuse, R140 ;  /* 0x0000008c00a77220 */ /* 0x040fe20000410000 */
[----:B------:R-:W-:Y:S01]  /*6db0*/  FMNMX.FTZ R6, R163, R4, !PT ;  /* 0x00000004a3067209 */ /* 0x000fe20007810000 */
[----:B------:R-:W-:Y:S01]  /*6dc0*/  FMUL.FTZ R21, R0, R195 ;  /* 0x000000c300157220 */ /* 0x000fe20000410000 */
[----:B------:R-:W-:Y:S01]  /*6dd0*/  ISETP.GT.AND P2, PT, R162, 0x9, PT ;  /* 0x00000009a200780c */ /* 0x000fe20003f44270 */
[----:B------:R-:W0:Y:S01]  /*6de0*/  MUFU.TANH R14, R14 ;  /* 0x0000000e000e7308 */ /* 0x000e220000002400 */
[----:B-1----:R-:W-:Y:S01]  /*6df0*/  FSEL R10, R10, -INF , P1 ;  /* 0xff8000000a0a7808 */ /* 0x002fe20000800000 */
[C---:B------:R-:W-:Y:S01]  /*6e00*/  FMUL.FTZ R195, R0.reuse, R141 ;  /* 0x0000008d00c37220 */ /* 0x040fe20000410000 */
[----:B------:R-:W-:Y:S01]  /*6e10*/  FMNMX.FTZ R137, R7, R6, !PT ;  /* 0x0000000607897209 */ /* 0x000fe20007810000 */
[----:B------:R-:W-:Y:S01]  /*6e20*/  FMUL.FTZ R6, R0, R138 ;  /* 0x0000008a00067220 */ /* 0x000fe20000410000 */
[----:B------:R-:W-:Y:S01]  /*6e30*/  ISETP.GT.AND P1, PT, R162, 0x10, PT ;  /* 0x00000010a200780c */ /* 0x000fe20003f24270 */
[----:B------:R-:W-:Y:S01]  /*6e40*/  FMUL.FTZ R196, R0, R144 ;  /* 0x0000009000c47220 */ /* 0x000fe20000410000 */
[----:B------:R-:W-:Y:S01]  /*6e50*/  FMNMX.FTZ R136, R10, R137, !PT ;  /* 0x000000890a887209 */ /* 0x000fe20007810000 */
[----:B------:R-:W1:Y:S01]  /*6e60*/  MUFU.TANH R15, R15 ;  /* 0x0000000f000f7308 */ /* 0x000e620000002400 */
[----:B--2---:R-:W-:Y:S01]  /*6e70*/  FSEL R11, R11, -INF , P2 ;  /* 0xff8000000b0b7808 */ /* 0x004fe20001000000 */
[----:B------:R-:W-:Y:S01]  /*6e80*/  FMUL.FTZ R197, R0, R145 ;  /* 0x0000009100c57220 */ /* 0x000fe20000410000 */
[----:B------:R-:W-:Y:S01]  /*6e90*/  ISETP.GT.AND P2, PT, R162, 0x11, PT ;  /* 0x00000011a200780c */ /* 0x000fe20003f44270 */
[C---:B------:R-:W-:Y:S01]  /*6ea0*/  FMUL.FTZ R8, R0.reuse, R186 ;  /* 0x000000ba00087220 */ /* 0x040fe20000410000 */
[----:B------:R-:W-:Y:S01]  /*6eb0*/  FMNMX.FTZ R137, R11, R136, !PT ;  /* 0x000000880b897209 */ /* 0x000fe20007810000 */
[C---:B------:R-:W-:Y:S01]  /*6ec0*/  FMUL.FTZ R136, R0.reuse, R139 ;  /* 0x0000008b00887220 */ /* 0x040fe20000410000 */
[----:B------:R-:W-:Y:S01]  /*6ed0*/  FMUL.FTZ R186, R0, R198 ;  /* 0x000000c600ba7220 */ /* 0x000fe20000410000 */
[----:B------:R-:W2:Y:S01]  /*6ee0*/  MUFU.TANH R184, R184 ;  /* 0x000000b800b87308 */ /* 0x000ea20000002400 */
[----:B0-----:R-:W-:Y:S01]  /*6ef0*/  FSEL R14, R14, -INF , P1 ;  /* 0xff8000000e0e7808 */ /* 0x001fe20000800000 */
[----:B------:R-:W-:Y:S01]  /*6f00*/  FMUL.FTZ R198, R0, R148 ;  /* 0x0000009400c67220 */ /* 0x000fe20000410000 */
[----:B------:R-:W-:Y:S01]  /*6f10*/  ISETP.GT.AND P1, PT, R162, 0x18, PT ;  /* 0x00000018a200780c */ /* 0x000fe20003f24270 */
[----:B------:R-:W-:Y:S01]  /*6f20*/  FMUL.FTZ R148, R0, R124 ;  /* 0x0000007c00947220 */ /* 0x000fe20000410000 */
[----:B------:R-:W-:Y:S01]  /*6f30*/  FMNMX.FTZ R138, R14, R137, !PT ;  /* 0x000000890e8a7209 */ /* 0x000fe20007810000 */
[C---:B------:R-:W-:Y:S01]  /*6f40*/  FMUL.FTZ R149, R0.reuse, R149 ;  /* 0x0000009500957220 */ /* 0x040fe20000410000 */
[----:B------:R-:W-:Y:S01]  /*6f50*/  FMUL.FTZ R121, R0, R121 ;  /* 0x0000007900797220 */ /* 0x000fe20000410000 */
[----:B------:R-:W0:Y:S01]  /*6f60*/  MUFU.TANH R185, R185 ;  /* 0x000000b900b97308 */ /* 0x000e220000002400 */
[----:B-1----:R-:W-:Y:S01]  /*6f70*/  FSEL R15, R15, -INF , P2 ;  /* 0xff8000000f0f7808 */ /* 0x002fe20001000000 */
[----:B------:R-:W1:Y:S01]  /*6f80*/  SHFL.IDX PT, R156, R156, 0x1, 0x1c1f ;  /* 0x003c1f009c9c7f89 */ /* 0x000e6200000e0000 */
[----:B------:R-:W-:Y:S01]  /*6f90*/  ISETP.GT.AND P2, PT, R162, 0x19, PT ;  /* 0x00000019a200780c */ /* 0x000fe20003f44270 */
[C---:B------:R-:W-:Y:S01]  /*6fa0*/  FMUL.FTZ R9, R0.reuse, R187 ;  /* 0x000000bb00097220 */ /* 0x040fe20000410000 */
[----:B------:R-:W-:Y:S01]  /*6fb0*/  FMNMX.FTZ R137, R15, R138, !PT ;  /* 0x0000008a0f897209 */ /* 0x000fe20007810000 */
[----:B------:R-:W-:Y:S01]  /*6fc0*/  UMOV UR6, UR52 ;  /* 0x0000003400067c82 */ /* 0x000fe20008000000 */
[----:B------:R-:W-:Y:S01]  /*6fd0*/  FMUL.FTZ R187, R0, R199 ;  /* 0x000000c700bb7220 */ /* 0x000fe20000410000 */
[----:B------:R-:W3:Y:S01]  /*6fe0*/  MUFU.TANH R168, R168 ;  /* 0x000000a800a87308 */ /* 0x000ee20000002400 */
[----:B--2---:R-:W-:Y:S01]  /*6ff0*/  FSEL R184, R184, -INF , P1 ;  /* 0xff800000b8b87808 */ /* 0x004fe20000800000 */
[----:B------:R-:W-:Y:S01]  /*7000*/  FMUL.FTZ R170, R0, R170 ;  /* 0x000000aa00aa7220 */ /* 0x000fe20000410000 */
[----:B------:R-:W-:Y:S01]  /*7010*/  ISETP.GT.AND P1, PT, R162, 0x20, PT ;  /* 0x00000020a200780c */ /* 0x000fe20003f24270 */
[----:B------:R-:W-:Y:S01]  /*7020*/  FMUL.FTZ R171, R0, R171 ;  /* 0x000000ab00ab7220 */ /* 0x000fe20000410000 */
[----:B------:R-:W-:Y:S01]  /*7030*/  FMNMX.FTZ R138, R184, R137, !PT ;  /* 0x00000089b88a7209 */ /* 0x000fe20007810000 */
[C---:B------:R-:W-:Y:S01]  /*7040*/  FMUL.FTZ R174, R0.reuse, R174 ;  /* 0x000000ae00ae7220 */ /* 0x040fe20000410000 */
[C---:B------:R-:W-:Y:S01]  /*7050*/  FMUL.FTZ R175, R0.reuse, R175 ;  /* 0x000000af00af7220 */ /* 0x040fe20000410000 */
[----:B------:R-:W2:Y:S01]  /*7060*/  MUFU.TANH R169, R169 ;  /* 0x000000a900a97308 */ /* 0x000ea20000002400 */
[----:B0-----:R-:W-:Y:S01]  /*7070*/  FSEL R185, R185, -INF , P2 ;  /* 0xff800000b9b97808 */ /* 0x001fe20001000000 */
[----:B------:R-:W-:Y:S01]  /*7080*/  FMUL.FTZ R146, R0, R146 ;  /* 0x0000009200927220 */ /* 0x000fe20000410000 */
[----:B------:R-:W-:Y:S01]  /*7090*/  ISETP.GT.AND P2, PT, R162, 0x21, PT ;  /* 0x00000021a200780c */ /* 0x000fe20003f44270 */
[C---:B------:R-:W-:Y:S01]  /*70a0*/  FMUL.FTZ R147, R0.reuse, R147 ;  /* 0x0000009300937220 */ /* 0x040fe20000410000 */
[----:B------:R-:W-:Y:S01]  /*70b0*/  FMNMX.FTZ R137, R185, R138, !PT ;  /* 0x0000008ab9897209 */ /* 0x000fe20007810000 */
[C---:B------:R-:W-:Y:S01]  /*70c0*/  FMUL.FTZ R150, R0.reuse, R150 ;  /* 0x0000009600967220 */ /* 0x040fe20000410000 */
[----:B------:R-:W-:Y:S01]  /*70d0*/  FMUL.FTZ R151, R0, R151 ;  /* 0x0000009700977220 */ /* 0x000fe20000410000 */
[----:B------:R-:W0:Y:S01]  /*70e0*/  MUFU.TANH R172, R172 ;  /* 0x000000ac00ac7308 */ /* 0x000e220000002400 */
[----:B---3--:R-:W-:Y:S01]  /*70f0*/  FSEL R168, R168, -INF , P1 ;  /* 0xff800000a8a87808 */ /* 0x008fe20000800000 */
[----:B------:R-:W-:Y:S01]  /*7100*/  FMUL.FTZ R122, R0, R122 ;  /* 0x0000007a007a7220 */ /* 0x000fe20000410000 */
[----:B------:R-:W-:Y:S01]  /*7110*/  ISETP.GT.AND P1, PT, R162, 0x28, PT ;  /* 0x00000028a200780c */ /* 0x000fe20003f24270 */
[----:B------:R-:W-:Y:S01]  /*7120*/  FMUL.FTZ R123, R0, R123 ;  /* 0x0000007b007b7220 */ /* 0x000fe20000410000 */
[----:B------:R-:W-:Y:S01]  /*7130*/  FMNMX.FTZ R138, R168, R137, !PT ;  /* 0x00000089a88a7209 */ /* 0x000fe20007810000 */
[----:B------:R-:W-:Y:S01]  /*7140*/  FMUL.FTZ R126, R0, R126 ;  /* 0x0000007e007e7220 */ /* 0x000fe20000410000 */
[----:B-1----:R-:W-:Y:S01]  /*7150*/  IADD3 R159, R156, -UR53, R159 ;  /* 0x800000359c9f7c10 */ /* 0x002fe2000fffe09f */
[----:B------:R-:W1:Y:S01]  /*7160*/  MUFU.TANH R173, R173 ;  /* 0x000000ad00ad7308 */ /* 0x000e620000002400 */
[----:B--2---:R-:W-:Y:S01]  /*7170*/  FSEL R169, R169, -INF , P2 ;  /* 0xff800000a9a97808 */ /* 0x004fe20001000000 */
[----:B------:R-:W-:Y:S01]  /*7180*/  FMUL.FTZ R127, R0, R127 ;  /* 0x0000007f007f7220 */ /* 0x000fe20000410000 */
[----:B------:R-:W-:Y:S01]  /*7190*/  ISETP.GT.AND P2, PT, R162, 0x29, PT ;  /* 0x00000029a200780c */ /* 0x000fe20003f44270 */
[C---:B------:R-:W-:Y:S01]  /*71a0*/  FMUL.FTZ R130, R0.reuse, R130 ;  /* 0x0000008200827220 */ /* 0x040fe20000410000 */
[----:B------:R-:W-:Y:S01]  /*71b0*/  FMNMX.FTZ R137, R169, R138, !PT ;  /* 0x0000008aa9897209 */ /* 0x000fe20007810000 */
[----:B------:R-:W-:Y:S01]  /*71c0*/  FMUL.FTZ R131, R0, R131 ;  /* 0x0000008300837220 */ /* 0x000fe20000410000 */
[----:B------:R-:W-:Y:S01]  /*71d0*/  ISETP.GT.AND P3, PT, R159, 0x1, PT ;  /* 0x000000019f00780c */ /* 0x000fe20003f64270 */
[----:B------:R-:W2:Y:S01]  /*71e0*/  MUFU.TANH R176, R176 ;  /* 0x000000b000b07308 */ /* 0x000ea20000002400 */
[----:B0-----:R-:W-:Y:S01]  /*71f0*/  FSEL R172, R172, -INF , P1 ;  /* 0xff800000acac7808 */ /* 0x001fe20000800000 */
[----:B------:R-:W-:Y:S01]  /*7200*/  FMUL.FTZ R135, R0, R135 ;  /* 0x0000008700877220 */ /* 0x000fe20000410000 */
[----:B------:R-:W-:Y:S01]  /*7210*/  ISETP.GT.AND P1, PT, R162, 0x30, PT ;  /* 0x00000030a200780c */ /* 0x000fe20003f24270 */
[----:B------:R-:W-:Y:S01]  /*7220*/  ULEA UR7, UR43, UR41, 0x3 ;  /* 0x000000292b077291 */ /* 0x000fe2000f8e183f */
[----:B------:R-:W-:-:S03]  /*7230*/  FMNMX.FTZ R138, R172, R137, !PT ;  /* 0x00000089ac8a7209 */ /* 0x000fc60007810000 */
[----:B------:R-:W0:Y:S01]  /*7240*/  MUFU.TANH R188, R188 ;  /* 0x000000bc00bc7308 */ /* 0x000e220000002400 */
[----:B-1----:R-:W-:Y:S01]  /*7250*/  FSEL R173, R173, -INF , P2 ;  /* 0xff800000adad7808 */ /* 0x002fe20001000000 */
[----:B------:R-:W-:Y:S01]  /*7260*/  UIADD3 UR7, UR7, 0x33440, URZ ;  /* 0x0003344007077890 */ /* 0x000fe2000fffe03f */
[----:B------:R-:W-:Y:S02]  /*7270*/  ISETP.GT.AND P2, PT, R162, 0x31, PT ;  /* 0x00000031a200780c */ /* 0x000fe40003f44270 */
[----:B------:R-:W-:Y:S01]  /*7280*/  FMNMX.FTZ R137, R173, R138, !PT ;  /* 0x0000008aad897209 */ /* 0x000fe20007810000 */
[----:B------:R-:W-:Y:S02]  /*7290*/  UPRMT UR7, UR39, 0x654, UR7 ;  /* 0x0000065427077896 */ /* 0x000fe40008000007 */
[----:B------:R-:W1:Y:S01]  /*72a0*/  MUFU.TANH R179, R179 ;  /* 0x000000b300b37308 */ /* 0x000e620000002400 */
[----:B--2---:R-:W-:Y:S02]  /*72b0*/  FSEL R176, R176, -INF , P1 ;  /* 0xff800000b0b07808 */ /* 0x004fe40000800000 */
[----:B------:R-:W-:-:S02]  /*72c0*/  ISETP.GT.AND P1, PT, R162, 0x38, PT ;  /* 0x00000038a200780c */ /* 0x000fc40003f24270 */
[----:B------:R-:W-:Y:S02]  /*72d0*/  FMNMX.FTZ R137, R176, R137, !PT ;  /* 0x00000089b0897209 */ /* 0x000fe40007810000 */
[----:B------:R-:W-:Y:S01]  /*72e0*/  SYNCS.ARRIVE.TRANS64.RED.A1T0 RZ, [UR7], RZ ;  /* 0x000000ffffff79a7 */ /* 0x000fe20008100407 */
[----:B------:R-:W2:Y:S01]  /*72f0*/  MUFU.TANH R180, R180 ;  /* 0x000000b400b47308 */ /* 0x000ea20000002400 */
[----:B0-----:R-:W-:Y:S02]  /*7300*/  FSEL R188, R188, -INF , P2 ;  /* 0xff800000bcbc7808 */ /* 0x001fe40001000000 */
[----:B------:R-:W-:Y:S02]  /*7310*/  ISETP.GT.AND P2, PT, R162, 0x39, PT ;  /* 0x00000039a200780c */ /* 0x000fe40003f44270 */
[----:B------:R-:W-:-:S03]  /*7320*/  FMNMX.FTZ R138, R188, R137, !PT ;  /* 0x00000089bc8a7209 */ /* 0x000fc60007810000 */
[----:B------:R-:W0:Y:S01]  /*7330*/  MUFU.TANH R189, R189 ;  /* 0x000000bd00bd7308 */ /* 0x000e220000002400 */
[----:B-1----:R-:W-:Y:S02]  /*7340*/  FSEL R179, R179, -INF , P1 ;  /* 0xff800000b3b37808 */ /* 0x002fe40000800000 */
[----:B------:R-:W-:Y:S02]  /*7350*/  ISETP.GT.AND P1, PT, R162, 0x40, PT ;  /* 0x00000040a200780c */ /* 0x000fe40003f24270 */
[----:B------:R-:W-:-:S03]  /*7360*/  FMNMX.FTZ R137, R179, R138, !PT ;  /* 0x0000008ab3897209 */ /* 0x000fc60007810000 */
[----:B------:R-:W1:Y:S01]  /*7370*/  MUFU.TANH R183, R183 ;  /* 0x000000b700b77308 */ /* 0x000e620000002400 */
[----:B--2---:R-:W-:Y:S02]  /*7380*/  FSEL R180, R180, -INF , P2 ;  /* 0xff800000b4b47808 */ /* 0x004fe40001000000 */
[----:B------:R-:W-:Y:S02]  /*7390*/  ISETP.GT.AND P2, PT, R162, 0x41, PT ;  /* 0x00000041a200780c */ /* 0x000fe40003f44270 */
[----:B------:R-:W-:-:S03]  /*73a0*/  FMNMX.FTZ R138, R180, R137, !PT ;  /* 0x00000089b48a7209 */ /* 0x000fc60007810000 */
        /* <DEDUP_REMOVED lines=13> */
[----:B0-----:R-:W-:Y:S01]  /*7480*/  FSEL R138, R190, -INF , P2 ;  /* 0xff800000be8a7808 */ /* 0x001fe20001000000 */
[----:B------:R-:W-:Y:S01]  /*7490*/  FMUL.FTZ R190, R0, R120 ;  /* 0x0000007800be7220 */ /* 0x000fe20000410000 */
        /* <DEDUP_REMOVED lines=15> */
[----:B-1----:R-:W-:Y:S01]  /*7590*/  FSEL R141, R164, -INF , P2 ;  /* 0xff800000a48d7808 */ /* 0x002fe20001000000 */
[----:B------:R-:W-:Y:S01]  /*75a0*/  FMUL.FTZ R164, R0, R125 ;  /* 0x0000007d00a47220 */ /* 0x000fe20000410000 */
[----:B------:R-:W-:Y:S02]  /*75b0*/  ISETP.GT.AND P2, PT, R162, 0x61, PT ;  /* 0x00000061a200780c */ /* 0x000fe40003f44270 */
[----:B------:R-:W-:-:S03]  /*75c0*/  FMNMX.FTZ R145, R141, R144, !PT ;  /* 0x000000908d917209 */ /* 0x000fc60007810000 */
[----:B------:R-:W1:Y:S01]  /*75d0*/  MUFU.TANH R167, R167 ;  /* 0x000000a700a77308 */ /* 0x000e620000002400 */
[----:B--2---:R-:W-:Y:S01]  /*75e0*/  FSEL R124, R165, -INF , P1 ;  /* 0xff800000a57c7808 */ /* 0x004fe20000800000 */
[----:B------:R-:W-:Y:S01]  /*75f0*/  FMUL.FTZ R165, R0, R128 ;  /* 0x0000008000a57220 */ /* 0x000fe20000410000 */
        /* <DEDUP_REMOVED lines=10> */
[----:B------:R-:W-:Y:S01]  /*76a0*/  MUFU.TANH R197, R197 ;  /* 0x000000c500c57308 */ /* 0x000fe20000002400 */
[----:B--2---:R-:W-:Y:S02]  /*76b0*/  FSEL R145, R195, -INF , P2 ;  /* 0xff800000c3917808 */ /* 0x004fe40001000000 */
[----:B------:R-:W-:Y:S02]  /*76c0*/  ISETP.GT.AND P2, PT, R162, 0x71, PT ;  /* 0x00000071a200780c */ /* 0x000fe40003f44270 */
[----:B------:R-:W-:Y:S01]  /*76d0*/  FMNMX.FTZ R167, R145, R166, !PT ;  /* 0x000000a691a77209 */ /* 0x000fe20007810000 */
[----:B------:R-:W-:Y:S02]  /*76e0*/  FMUL.FTZ R166, R0, R129 ;  /* 0x0000008100a67220 */ /* 0x000fe40000410000 */
[----:B------:R-:W1:Y:S01]  /*76f0*/  MUFU.TANH R198, R198 ;  /* 0x000000c600c67308 */ /* 0x000e620000002400 */
[----:B0-----:R-:W-:Y:S02]  /*7700*/  FSEL R128, R196, -INF , P1 ;  /* 0xff800000c4807808 */ /* 0x001fe40000800000 */
[----:B------:R-:W-:-:S02]  /*7710*/  ISETP.GT.AND P1, PT, R162, 0x78, PT ;  /* 0x00000078a200780c */ /* 0x000fc40003f24270 */
[----:B------:R-:W-:-:S03]  /*7720*/  FMNMX.FTZ R167, R128, R167, !PT ;  /* 0x000000a780a77209 */ /* 0x000fc60007810000 */
[----:B------:R-:W0:Y:S08]  /*7730*/  MUFU.TANH R149, R149 ;  /* 0x0000009500957308 */ /* 0x000e300000002400 */
[----:B------:R-:W2:Y:S01]  /*7740*/  MUFU.TANH R190, R190 ;  /* 0x000000be00be7308 */ /* 0x000ea20000002400 */
[----:B-1----:R-:W-:Y:S02]  /*7750*/  FSEL R129, R198, -INF , P1 ;  /* 0xff800000c6817808 */ /* 0x002fe40000800000 */
[----:B------:R-:W-:-:S05]  /*7760*/  ISETP.GT.AND P1, PT, R162, 0x80, PT ;  /* 0x00000080a200780c */ /* 0x000fca0003f24270 */
[----:B------:R-:W1:Y:S08]  /*7770*/  MUFU.TANH R121, R121 ;  /* 0x0000007900797308 */ /* 0x000e700000002400 */
[----:B------:R3:W4:Y:S08]  /*7780*/  MUFU.TANH R191, R148 ;  /* 0x0000009400bf7308 */ /* 0x0007300000002400 */
[----:B------:R5:W4:Y:S01]  /*7790*/  MUFU.TANH R192, R164 ;  /* 0x000000a400c07308 */ /* 0x000b220000002400 */
[----:B---3--:R-:W-:-:S02]  /*77a0*/  FSEL R148, R197, -INF , P2 ;  /* 0xff800000c5947808 */ /* 0x008fc40001000000 */
[----:B------:R-:W-:-:S04]  /*77b0*/  ISETP.GT.AND P2, PT, R162, 0x79, PT ;  /* 0x00000079a200780c */ /* 0x000fc80003f44270 */
[----:B0-----:R-:W-:Y:S01]  /*77c0*/  FSEL R149, R149, -INF , P2 ;  /* 0xff80000095957808 */ /* 0x001fe20001000000 */
[----:B------:R0:W3:Y:S01]  /*77d0*/  MUFU.TANH R193, R165 ;  /* 0x000000a500c17308 */ /* 0x0000e20000002400 */
[----:B-----5:R-:W-:Y:S01]  /*77e0*/  FMNMX.FTZ R164, R148, R167, !PT ;  /* 0x000000a794a47209 */ /* 0x020fe20007810000 */
[----:B------:R-:W-:Y:S01]  /*77f0*/  FMUL.FTZ R167, R0, R132 ;  /* 0x0000008400a77220 */ /* 0x000fe20000410000 */
[----:B------:R-:W-:Y:S02]  /*7800*/  ISETP.GT.AND P2, PT, R162, 0x81, PT ;  /* 0x00000081a200780c */ /* 0x000fe40003f44270 */
[----:B------:R-:W-:Y:S02]  /*7810*/  FMNMX.FTZ R164, R129, R164, !PT ;  /* 0x000000a481a47209 */ /* 0x000fe40007810000 */
[----:B--2---:R-:W-:Y:S01]  /*7820*/  FSEL R132, R190, -INF , P1 ;  /* 0xff800000be847808 */ /* 0x004fe20000800000 */
[----:B------:R2:W5:Y:S01]  /*7830*/  MUFU.TANH R194, R166 ;  /* 0x000000a600c27308 */ /* 0x0005620000002400 */
[----:B0-----:R-:W-:-:S02]  /*7840*/  FMNMX.FTZ R165, R149, R164, !PT ;  /* 0x000000a495a57209 */ /* 0x001fc40007810000 */
[----:B------:R-:W-:Y:S02]  /*7850*/  ISETP.GT.AND P1, PT, R162, 0x88, PT ;  /* 0x00000088a200780c */ /* 0x000fe40003f24270 */
[----:B-1----:R-:W-:Y:S01]  /*7860*/  FSEL R164, R121, -INF , P2 ;  /* 0xff80000079a47808 */ /* 0x002fe20001000000 */
[----:B------:R-:W-:Y:S01]  /*7870*/  FMUL.FTZ R121, R0, R133 ;  /* 0x0000008500797220 */ /* 0x000fe20000410000 */
[----:B------:R-:W-:Y:S01]  /*7880*/  FMNMX.FTZ R165, R132, R165, !PT ;  /* 0x000000a584a57209 */ /* 0x000fe20007810000 */
[----:B------:R3:W0:Y:S01]  /*7890*/  MUFU.TANH R195, R167 ;  /* 0x000000a700c37308 */ /* 0x0006220000002400 */
[----:B------:R-:W-:Y:S02]  /*78a0*/  ISETP.GT.AND P2, PT, R162, 0x89, PT ;  /* 0x00000089a200780c */ /* 0x000fe40003f44270 */
[----:B----4-:R-:W-:Y:S02]  /*78b0*/  FSEL R133, R191, -INF , P1 ;  /* 0xff800000bf857808 */ /* 0x010fe40000800000 */
[----:B--2---:R-:W-:-:S02]  /*78c0*/  FMNMX.FTZ R166, R164, R165, !PT ;  /* 0x000000a5a4a67209 */ /* 0x004fc40007810000 */
[----:B------:R-:W-:Y:S01]  /*78d0*/  ISETP.GT.AND P1, PT, R162, 0x90, PT ;  /* 0x00000090a200780c */ /* 0x000fe20003f24270 */
[----:B------:R1:W2:Y:S01]  /*78e0*/  MUFU.TANH R191, R121 ;  /* 0x0000007900bf7308 */ /* 0x0002a20000002400 */
[----:B------:R-:W-:Y:S02]  /*78f0*/  FSEL R165, R192, -INF , P2 ;  /* 0xff800000c0a57808 */ /* 0x000fe40001000000 */
[----:B------:R-:W-:Y:S01]  /*7900*/  FMNMX.FTZ R190, R133, R166, !PT ;  /* 0x000000a685be7209 */ /* 0x000fe20007810000 */
[----:B------:R-:W-:Y:S01]  /*7910*/  FMUL.FTZ R166, R0, R142 ;  /* 0x0000008e00a67220 */ /* 0x000fe20000410000 */
[----:B------:R-:W-:Y:S02]  /*7920*/  ISETP.GT.AND P2, PT, R162, 0x91, PT ;  /* 0x00000091a200780c */ /* 0x000fe40003f44270 */
[----:B---3--:R-:W-:Y:S01]  /*7930*/  FSEL R167, R193, -INF , P1 ;  /* 0xff800000c1a77808 */ /* 0x008fe20000800000 */
[----:B------:R-:W3:Y:S01]  /*7940*/  MUFU.TANH R8, R8 ;  /* 0x0000000800087308 */ /* 0x000ee20000002400 */
[----:B------:R-:W-:-:S02]  /*7950*/  FMNMX.FTZ R190, R165, R190, !PT ;  /* 0x000000bea5be7209 */ /* 0x000fc40007810000 */
[----:B------:R-:W-:Y:S02]  /*7960*/  ISETP.GT.AND P1, PT, R162, 0x98, PT ;  /* 0x00000098a200780c */ /* 0x000fe40003f24270 */
[----:B-----5:R-:W-:Y:S02]  /*7970*/  FSEL R142, R194, -INF , P2 ;  /* 0xff800000c28e7808 */ /* 0x020fe40001000000 */
[----:B-1----:R-:W-:Y:S01]  /*7980*/  FMNMX.FTZ R121, R167, R190, !PT ;  /* 0x000000bea7797209 */ /* 0x002fe20007810000 */
[----:B------:R-:W-:Y:S01]  /*7990*/  FMUL.FTZ R190, R0, R143 ;  /* 0x0000008f00be7220 */ /* 0x000fe20000410000 */
[----:B------:R-:W-:Y:S01]  /*79a0*/  ISETP.GT.AND P2, PT, R162, 0x99, PT ;  /* 0x00000099a200780c */ /* 0x000fe20003f44270 */
[----:B------:R-:W1:Y:S01]  /*79b0*/  MUFU.TANH R9, R9 ;  /* 0x0000000900097308 */ /* 0x000e620000002400 */
[----:B0-----:R-:W-:Y:S02]  /*79c0*/  FSEL R162, R195, -INF , P1 ;  /* 0xff800000c3a27808 */ /* 0x001fe40000800000 */
[----:B------:R-:W-:-:S02]  /*79d0*/  FMNMX.FTZ R121, R142, R121, !PT ;  /* 0x000000798e797209 */ /* 0x000fc40007810000 */
[----:B--2---:R-:W-:Y:S02]  /*79e0*/  FSEL R143, R191, -INF , P2 ;  /* 0xff800000bf8f7808 */ /* 0x004fe40001000000 */
[----:B------:R-:W-:Y:S01]  /*79f0*/  FMNMX.FTZ R192, R162, R121, !PT ;  /* 0x00000079a2c07209 */ /* 0x000fe20007810000 */
[----:B------:R-:W0:Y:S01]  /*7a00*/  MUFU.TANH R12, R12 ;  /* 0x0000000c000c7308 */ /* 0x000e220000002400 */
[----:B------:R-:W-:Y:S02]  /*7a10*/  ISETP.GT.AND P2, PT, R159, RZ, PT ;  /* 0x000000ff9f00720c */ /* 0x000fe40003f44270 */
[----:B------:R-:W-:Y:S02]  /*7a20*/  FMNMX.FTZ R192, R143, R192, !PT ;  /* 0x000000c08fc07209 */ /* 0x000fe40007810000 */
[----:B---3--:R-:W-:Y:S02]  /*7a30*/  FSEL R8, R8, -INF , P2 ;  /* 0xff80000008087808 */ /* 0x008fe40001000000 */
[----:B------:R-:W-:Y:S01]  /*7a40*/  ISETP.GT.AND P2, PT, R159, 0x8, PT ;  /* 0x000000089f00780c */ /* 0x000fe20003f44270 */
[----:B------:R-:W2:Y:S01]  /*7a50*/  SHFL.BFLY PT, R121, R192, 0x2, 0x1f ;  /* 0x0c401f00c0797f89 */ /* 0x000ea200000e0000 */
[----:B------:R-:W3:Y:S01]  /*7a60*/  MUFU.TANH R13, R13 ;  /* 0x0000000d000d7308 */ /* 0x000ee20000002400 */
[----:B-1----:R-:W-:-:S02]  /*7a70*/  FSEL R9, R9, -INF , P3 ;  /* 0xff80000009097808 */ /* 0x002fc40001800000 */
[----:B------:R-:W-:-:S05]  /*7a80*/  ISETP.GT.AND P3, PT, R159, 0x9, PT ;  /* 0x000000099f00780c */ /* 0x000fca0003f64270 */
[----:B------:R-:W1:Y:S01]  /*7a90*/  MUFU.TANH R20, R20 ;  /* 0x0000001400147308 */ /* 0x000e620000002400 */
[----:B0-----:R-:W-:Y:S02]  /*7aa0*/  FSEL R156, R12, -INF , P2 ;  /* 0xff8000000c9c7808 */ /* 0x001fe40001000000 */
[----:B------:R-:W-:-:S05]  /*7ab0*/  ISETP.GT.AND P2, PT, R159, 0x10, PT ;  /* 0x000000109f00780c */ /* 0x000fca0003f44270 */
[----:B------:R-:W0:Y:S01]  /*7ac0*/  MUFU.TANH R21, R21 ;  /* 0x0000001500157308 */ /* 0x000e220000002400 */
[----:B---3--:R-:W-:Y:S02]  /*7ad0*/  FSEL R13, R13, -INF , P3 ;  /* 0xff8000000d0d7808 */ /* 0x008fe40001800000 */
[----:B------:R-:W-:Y:S02]  /*7ae0*/  ISETP.GT.AND P3, PT, R159, 0x11, PT ;  /* 0x000000119f00780c */ /* 0x000fe40003f64270 */
[----:B--2---:R-:W-:-:S03]  /*7af0*/  FMNMX.FTZ R191, R192, R121, !PT ;  /* 0x00000079c0bf7209 */ /* 0x004fc60007810000 */
[----:B------:R-:W2:Y:S01]  /*7b00*/  MUFU.TANH R186, R186 ;  /* 0x000000ba00ba7308 */ /* 0x000ea20000002400 */
[----:B-1----:R-:W-:Y:S02]  /*7b10*/  FSEL R20, R20, -INF , P2 ;  /* 0xff80000014147808 */ /* 0x002fe40001000000 */
[----:B------:R-:W-:Y:S01]  /*7b20*/  ISETP.GT.AND P2, PT, R159, 0x18, PT ;  /* 0x000000189f00780c */ /* 0x000fe20003f44270 */
[----:B------:R-:W1:Y:S04]  /*7b30*/  SHFL.BFLY PT, R192, R191, 0x1, 0x1f ;  /* 0x0c201f00bfc07f89 */ /* 0x000e6800000e0000 */
[----:B------:R-:W3:Y:S01]  /*7b40*/  MUFU.TANH R187, R187 ;  /* 0x000000bb00bb7308 */ /* 0x000ee20000002400 */
[----:B0-----:R-:W-:Y:S02]  /*7b50*/  FSEL R21, R21, -INF , P3 ;  /* 0xff80000015157808 */ /* 0x001fe40001800000 */
[----:B------:R-:W-:-:S05]  /*7b60*/  ISETP.GT.AND P3, PT, R159, 0x19, PT ;  /* 0x000000199f00780c */ /* 0x000fca0003f64270 */
[----:B------:R-:W0:Y:S01]  /*7b70*/  MUFU.TANH R170, R170 ;  /* 0x000000aa00aa7308 */ /* 0x000e220000002400 */
[----:B--2---:R-:W-:Y:S02]  /*7b80*/  FSEL R186, R186, -INF , P2 ;  /* 0xff800000baba7808 */ /* 0x004fe40001000000 */
[----:B------:R-:W-:-:S05]  /*7b90*/  ISETP.GT.AND P2, PT, R159, 0x20, PT ;  /* 0x000000209f00780c */ /* 0x000fca0003f44270 */
[----:B------:R-:W2:Y:S01]  /*7ba0*/  MUFU.TANH R171, R171 ;  /* 0x000000ab00ab7308 */ /* 0x000ea20000002400 */
[----:B---3--:R-:W-:Y:S02]  /*7bb0*/  FSEL R187, R187, -INF , P3 ;  /* 0xff800000bbbb7808 */ /* 0x008fe40001800000 */
[----:B------:R-:W-:Y:S02]  /*7bc0*/  ISETP.GT.AND P3, PT, R159, 0x21, PT ;  /* 0x000000219f00780c */ /* 0x000fe40003f64270 */
[----:B-1----:R-:W-:Y:S01]  /*7bd0*/  FMNMX.FTZ R121, R191, R192, !PT ;  /* 0x000000c0bf797209 */ /* 0x002fe20007810000 */
[----:B------:R-:W-:Y:S01]  /*7be0*/  FMUL.FTZ R191, R0, R134 ;  /* 0x0000008600bf7220 */ /* 0x000fe20000410000 */
[----:B------:R-:W-:Y:S01]  /*7bf0*/  IMAD.U32 R134, RZ, RZ, UR6 ;  /* 0x00000006ff867e24 */ /* 0x000fe2000f8e00ff */
[----:B------:R-:W1:Y:S01]  /*7c00*/  MUFU.TANH R174, R174 ;  /* 0x000000ae00ae7308 */ /* 0x000e620000002400 */
[C---:B------:R-:W-:Y:S02]  /*7c10*/  FSETP.NEU.FTZ.AND P1, PT, R121.reuse, -INF , PT ;  /* 0xff8000007900780b */ /* 0x040fe40003f3d000 */
[----:B------:R-:W-:-:S01]  /*7c20*/  FFMA.FTZ R134, R121, R134, -8 ;  /* 0xc100000079867423 */ /* 0x000fc20000010086 */
[----:B0-----:R-:W-:-:S02]  /*7c30*/  FSEL R170, R170, -INF , P2 ;  /* 0xff800000aaaa7808 */ /* 0x001fc40001000000 */
[----:B------:R-:W-:Y:S02]  /*7c40*/  ISETP.GT.AND P2, PT, R159, 0x28, PT ;  /* 0x000000289f00780c */ /* 0x000fe40003f44270 */
[----:B------:R-:W-:Y:S01]  /*7c50*/  FSEL R134, R134, RZ, P1 ;  /* 0x000000ff86867208 */ /* 0x000fe20000800000 */
[----:B------:R-:W0:Y:S01]  /*7c60*/  MUFU.TANH R175, R175 ;  /* 0x000000af00af7308 */ /* 0x000e220000002400 */
[----:B--2---:R-:W-:Y:S02]  /*7c70*/  FSEL R171, R171, -INF , P3 ;  /* 0xff800000abab7808 */ /* 0x004fe40001800000 */
[----:B------:R-:W-:Y:S01]  /*7c80*/  ISETP.GT.AND P3, PT, R159, 0x29, PT ;  /* 0x000000299f00780c */ /* 0x000fe20003f64270 */
[----:B------:R-:W-:-:S01]  /*7c90*/  FFMA.FTZ R193, R184, UR6, -R134 ;  /* 0x00000006b8c17c23 */ /* 0x000fc20008010886 */
[----:B------:R-:W-:Y:S01]  /*7ca0*/  FMNMX.FTZ R184, R8, R5, !PT ;  /* 0x0000000508b87209 */ /* 0x000fe20007810000 */
[----:B------:R-:W-:-:S01]  /*7cb0*/  FFMA.FTZ R192, R163, UR6, -R134 ;  /* 0x00000006a3c07c23 */ /* 0x000fc20008010886 */
[--C-:B------:R-:W-:Y:S01]  /*7cc0*/  FFMA.FTZ R194, R185, UR6, -R134.reuse ;  /* 0x00000006b9c27c23 */ /* 0x100fe20008010886 */
[----:B------:R-:W2:Y:S01]  /*7cd0*/  MUFU.TANH R177, R177 ;  /* 0x000000b100b17308 */ /* 0x000ea20000002400 */
[----:B------:R-:W-:Y:S01]  /*7ce0*/  FMNMX.FTZ R163, R9, R184, !PT ;  /* 0x000000b809a37209 */ /* 0x000fe20007810000 */
[--C-:B------:R-:W-:Y:S01]  /*7cf0*/  FFMA.FTZ R195, R189, UR6, -R134.reuse ;  /* 0x00000006bdc37c23 */ /* 0x100fe20008010886 */
[----:B-1----:R-:W-:Y:S01]  /*7d00*/  FSEL R174, R174, -INF , P2 ;  /* 0xff800000aeae7808 */ /* 0x002fe20001000000 */
[--C-:B------:R-:W-:Y:S01]  /*7d10*/  FFMA.FTZ R7, R7, UR6, -R134.reuse ;  /* 0x0000000607077c23 */ /* 0x100fe20008010886 */
[----:B------:R-:W-:Y:S01]  /*7d20*/  FMNMX.FTZ R184, R156, R163, !PT ;  /* 0x000000a39cb87209 */ /* 0x000fe20007810000 */
[--C-:B------:R-:W-:Y:S01]  /*7d30*/  FFMA.FTZ R10, R10, UR6, -R134.reuse ;  /* 0x000000060a0a7c23 */ /* 0x100fe20008010886 */
[----:B------:R-:W-:Y:S01]  /*7d40*/  ISETP.GT.AND P2, PT, R159, 0x30, PT ;  /* 0x000000309f00780c */ /* 0x000fe20003f44270 */
[----:B------:R-:W1:Y:S01]  /*7d50*/  MUFU.TANH R178, R178 ;  /* 0x000000b200b27308 */ /* 0x000e620000002400 */
[----:B------:R-:W-:Y:S01]  /*7d60*/  FMNMX.FTZ R185, R13, R184, !PT ;  /* 0x000000b80db97209 */ /* 0x000fe20007810000 */
[--C-:B------:R-:W-:Y:S01]  /*7d70*/  FFMA.FTZ R11, R11, UR6, -R134.reuse ;  /* 0x000000060b0b7c23 */ /* 0x100fe20008010886 */
[----:B0-----:R-:W-:Y:S01]  /*7d80*/  FSEL R175, R175, -INF , P3 ;  /* 0xff800000afaf7808 */ /* 0x001fe20001800000 */
[--C-:B------:R-:W-:Y:S01]  /*7d90*/  FFMA.FTZ R14, R14, UR6, -R134.reuse ;  /* 0x000000060e0e7c23 */ /* 0x100fe20008010886 */
[----:B------:R-:W-:Y:S01]  /*7da0*/  FMNMX.FTZ R184, R20, R185, !PT ;  /* 0x000000b914b87209 */ /* 0x000fe20007810000 */
[--C-:B------:R-:W-:Y:S01]  /*7db0*/  FFMA.FTZ R15, R15, UR6, -R134.reuse ;  /* 0x000000060f0f7c23 */ /* 0x100fe20008010886 */
[----:B------:R-:W-:Y:S01]  /*7dc0*/  ISETP.GT.AND P3, PT, R159, 0x31, PT ;  /* 0x000000319f00780c */ /* 0x000fe20003f64270 */
[----:B------:R-:W0:Y:S01]  /*7dd0*/  MUFU.TANH R181, R181 ;  /* 0x000000b500b57308 */ /* 0x000e220000002400 */
[----:B------:R-:W-:Y:S01]  /*7de0*/  FMNMX.FTZ R185, R21, R184, !PT ;  /* 0x000000b815b97209 */ /* 0x000fe20007810000 */
[--C-:B------:R-:W-:Y:S01]  /*7df0*/  FFMA.FTZ R168, R168, UR6, -R134.reuse ;  /* 0x00000006a8a87c23 */ /* 0x100fe20008010886 */
[----:B--2---:R-:W-:Y:S01]  /*7e00*/  FSEL R177, R177, -INF , P2 ;  /* 0xff800000b1b17808 */ /* 0x004fe20001000000 */
[--C-:B------:R-:W-:Y:S01]  /*7e10*/  FFMA.FTZ R169, R169, UR6, -R134.reuse ;  /* 0x00000006a9a97c23 */ /* 0x100fe20008010886 */
[----:B------:R-:W-:Y:S01]  /*7e20*/  FMNMX.FTZ R184, R186, R185, !PT ;  /* 0x000000b9bab87209 */ /* 0x000fe20007810000 */
[--C-:B------:R-:W-:Y:S01]  /*7e30*/  FFMA.FTZ R172, R172, UR6, -R134.reuse ;  /* 0x00000006acac7c23 */ /* 0x100fe20008010886 */
[----:B------:R-:W-:Y:S01]  /*7e40*/  ISETP.GT.AND P2, PT, R159, 0x38, PT ;  /* 0x000000389f00780c */ /* 0x000fe20003f44270 */
        /* <DEDUP_REMOVED lines=29> */
[----:B------:R-:W-:Y:S01]  /*8020*/  ISETP.GT.AND P2, PT, R159, 0x48, PT ;  /* 0x000000489f00780c */ /* 0x000fe20003f44270 */
[--C-:B------:R-:W-:Y:S01]  /*8030*/  FFMA.FTZ R128, R128, UR6, -R134.reuse ;  /* 0x0000000680807c23 */ /* 0x100fe20008010886 */
[----:B------:R-:W-:-:S01]  /*8040*/  FFMA.FTZ R129, R129, UR6, -R134 ;  /* 0x0000000681817c23 */ /* 0x000fc20008010886 */
[----:B------:R-:W1:Y:S01]  /*8050*/  MUFU.TANH R155, R155 ;  /* 0x0000009b009b7308 */ /* 0x000e620000002400 */
[----:B0-----:R-:W-:Y:S01]  /*8060*/  FSEL R153, R153, -INF , P3 ;  /* 0xff80000099997808 */ /* 0x001fe20001800000 */
[--C-:B------:R-:W-:Y:S01]  /*8070*/  FFMA.FTZ R132, R132, UR6, -R134.reuse ;  /* 0x0000000684847c23 */ /* 0x100fe20008010886 */
[----:B------:R-:W-:Y:S01]  /*8080*/  ISETP.GT.AND P3, PT, R159, 0x49, PT ;  /* 0x000000499f00780c */ /* 0x000fe20003f64270 */
[--C-:B------:R-:W-:Y:S01]  /*8090*/  FFMA.FTZ R133, R133, UR6, -R134.reuse ;  /* 0x0000000685857c23 */ /* 0x100fe20008010886 */
[----:B------:R-:W-:-:S01]  /*80a0*/  FFMA.FTZ R142, R142, UR6, -R134 ;  /* 0x000000068e8e7c23 */ /* 0x000fc20008010886 */
[--C-:B------:R-:W-:Y:S01]  /*80b0*/  FFMA.FTZ R162, R162, UR6, -R134.reuse ;  /* 0x00000006a2a27c23 */ /* 0x100fe20008010886 */
[----:B------:R-:W-:-:S01]  /*80c0*/  FFMA.FTZ R143, R143, UR6, -R134 ;  /* 0x000000068f8f7c23 */ /* 0x000fc20008010886 */
[----:B------:R0:W-:Y:S01]  /*80d0*/  MUFU.EX2 R12, R193 ;  /* 0x000000c1000c7308 */ /* 0x0001e20000000800 */
[----:B--2---:R-:W-:-:S02]  /*80e0*/  FSEL R179, R154, -INF , P2 ;  /* 0xff8000009ab37808 */ /* 0x004fc40001000000 */
[----:B------:R-:W-:-:S05]  /*80f0*/  ISETP.GT.AND P2, PT, R159, 0x50, PT ;  /* 0x000000509f00780c */ /* 0x000fca0003f44270 */
[----:B------:R-:W-:Y:S01]  /*8100*/  MUFU.TANH R157, R157 ;  /* 0x0000009d009d7308 */ /* 0x000fe20000002400 */
[----:B0-----:R-:W-:Y:S02]  /*8110*/  FMNMX.FTZ R193, R181, R184, !PT ;  /* 0x000000b8b5c17209 */ /* 0x001fe40007810000 */
[----:B-1----:R-:W-:Y:S02]  /*8120*/  FSEL R155, R155, -INF , P3 ;  /* 0xff8000009b9b7808 */ /* 0x002fe40001800000 */
[----:B------:R-:W-:Y:S02]  /*8130*/  FMNMX.FTZ R193, R182, R193, !PT ;  /* 0x000000c1b6c17209 */ /* 0x000fe40007810000 */
[----:B------:R-:W-:Y:S01]  /*8140*/  ISETP.GT.AND P3, PT, R159, 0x51, PT ;  /* 0x000000519f00780c */ /* 0x000fe20003f64270 */
[----:B------:R-:W0:Y:S01]  /*8150*/  MUFU.TANH R158, R158 ;  /* 0x0000009e009e7308 */ /* 0x000e220000002400 */
[----:B------:R-:W-:-:S04]  /*8160*/  FMNMX.FTZ R184, R152, R193, !PT ;  /* 0x000000c198b87209 */ /* 0x000fc80007810000 */
[----:B------:R-:W-:-:S03]  /*8170*/  FMNMX.FTZ R184, R153, R184, !PT ;  /* 0x000000b899b87209 */ /* 0x000fc60007810000 */
[----:B------:R-:W1:Y:S01]  /*8180*/  MUFU.TANH R160, R160 ;  /* 0x000000a000a07308 */ /* 0x000e620000002400 */
[----:B------:R-:W-:-:S04]  /*8190*/  FMNMX.FTZ R184, R179, R184, !PT ;  /* 0x000000b8b3b87209 */ /* 0x000fc80007810000 */
[----:B------:R-:W-:-:S03]  /*81a0*/  FMNMX.FTZ R193, R155, R184, !PT ;  /* 0x000000b89bc17209 */ /* 0x000fc60007810000 */
[----:B------:R-:W2:Y:S01]  /*81b0*/  MUFU.TANH R161, R161 ;  /* 0x000000a100a17308 */ /* 0x000ea20000002400 */
[----:B0-----:R-:W-:Y:S02]  /*81c0*/  FSEL R158, R158, -INF , P3 ;  /* 0xff8000009e9e7808 */ /* 0x001fe40001800000 */
[----:B------:R-:W-:-:S05]  /*81d0*/  ISETP.GT.AND P3, PT, R159, 0x59, PT ;  /* 0x000000599f00780c */ /* 0x000fca0003f64270 */
[----:B------:R0:W-:Y:S08]  /*81e0*/  MUFU.EX2 R163, R194 ;  /* 0x000000c200a37308 */ /* 0x0001f00000000800 */
[----:B------:R-:W3:Y:S01]  /*81f0*/  MUFU.TANH R6, R6 ;  /* 0x0000000600067308 */ /* 0x000ee20000002400 */
[----:B0-----:R-:W-:-:S01]  /*8200*/  FFMA.FTZ R194, R180, UR6, -R134 ;  /* 0x00000006b4c27c23 */ /* 0x001fc20008010886 */
[----:B------:R-:W-:-:S02]  /*8210*/  FSEL R180, R157, -INF , P2 ;  /* 0xff8000009db47808 */ /* 0x000fc40001000000 */
[C---:B------:R-:W-:Y:S02]  /*8220*/  ISETP.GT.AND P2, PT, R159.reuse, 0x58, PT ;  /* 0x000000589f00780c */ /* 0x040fe40003f44270 */
[----:B------:R-:W-:Y:S02]  /*8230*/  FMNMX.FTZ R193, R180, R193, !PT ;  /* 0x000000c1b4c17209 */ /* 0x000fe40007810000 */
[----:B------:R-:W0:Y:S01]  /*8240*/  MUFU.TANH R136, R136 ;  /* 0x0000008800887308 */ /* 0x000e220000002400 */
[----:B-1----:R-:W-:Y:S02]  /*8250*/  FSEL R184, R160, -INF , P2 ;  /* 0xff800000a0b87808 */ /* 0x002fe40001000000 */
[----:B------:R-:W-:Y:S02]  /*8260*/  FMNMX.FTZ R193, R158, R193, !PT ;  /* 0x000000c19ec17209 */ /* 0x000fe40007810000 */
[----:B------:R-:W-:Y:S02]  /*8270*/  ISETP.GT.AND P2, PT, R159, 0x60, PT ;  /* 0x000000609f00780c */ /* 0x000fe40003f44270 */
[----:B--2---:R-:W-:Y:S01]  /*8280*/  FSEL R161, R161, -INF , P3 ;  /* 0xff800000a1a17808 */ /* 0x004fe20001800000 */
[----:B------:R-:W1:Y:S01]  /*8290*/  MUFU.TANH R166, R166 ;  /* 0x000000a600a67308 */ /* 0x000e620000002400 */
[----:B------:R-:W-:-:S02]  /*82a0*/  ISETP.GT.AND P3, PT, R159, 0x61, PT ;  /* 0x000000619f00780c */ /* 0x000fc40003f64270 */
[----:B---3--:R-:W-:Y:S02]  /*82b0*/  FSEL R6, R6, -INF , P2 ;  /* 0xff80000006067808 */ /* 0x008fe40001000000 */
[----:B------:R-:W-:-:S03]  /*82c0*/  ISETP.GT.AND P2, PT, R159, 0x68, PT ;  /* 0x000000689f00780c */ /* 0x000fc60003f44270 */
[----:B------:R-:W2:Y:S01]  /*82d0*/  MUFU.TANH R190, R190 ;  /* 0x000000be00be7308 */ /* 0x000ea20000002400 */
[----:B0-----:R-:W-:Y:S02]  /*82e0*/  FSEL R136, R136, -INF , P3 ;  /* 0xff80000088887808 */ /* 0x001fe40001800000 */
[----:B------:R-:W-:-:S05]  /*82f0*/  ISETP.GT.AND P3, PT, R159, 0x69, PT ;  /* 0x000000699f00780c */ /* 0x000fca0003f64270 */
[----:B------:R0:W-:Y:S01]  /*8300*/  MUFU.EX2 R154, R188 ;  /* 0x000000bc009a7308 */ /* 0x0001e20000000800 */
[----:B-1----:R-:W-:Y:S02]  /*8310*/  FSEL R166, R166, -INF , P2 ;  /* 0xff800000a6a67808 */ /* 0x002fe40001000000 */
[----:B------:R-:W-:-:S05]  /*8320*/  ISETP.GT.AND P2, PT, R159, 0x70, PT ;  /* 0x000000709f00780c */ /* 0x000fca0003f44270 */
[----:B------:R-:W1:Y:S01]  /*8330*/  MUFU.TANH R146, R146 ;  /* 0x0000009200927308 */ /* 0x000e620000002400 */
[----:B0-----:R-:W-:Y:S01]  /*8340*/  FMNMX.FTZ R188, R184, R193, !PT ;  /* 0x000000c1b8bc7209 */ /* 0x001fe20007810000 */
[----:B------:R-:W-:Y:S01]  /*8350*/  FFMA.FTZ R193, R120, UR6, -R134 ;  /* 0x0000000678c17c23 */ /* 0x000fe20008010886 */
[----:B--2---:R-:W-:Y:S02]  /*8360*/  FSEL R190, R190, -INF , P3 ;  /* 0xff800000bebe7808 */ /* 0x004fe40001800000 */
[----:B------:R-:W-:Y:S02]  /*8370*/  FMNMX.FTZ R189, R161, R188, !PT ;  /* 0x000000bca1bd7209 */ /* 0x000fe40007810000 */
[----:B------:R-:W-:Y:S01]  /*8380*/  ISETP.GT.AND P3, PT, R159, 0x71, PT ;  /* 0x000000719f00780c */ /* 0x000fe20003f64270 */
[----:B------:R-:W0:Y:S01]  /*8390*/  MUFU.TANH R147, R147 ;  /* 0x0000009300937308 */ /* 0x000e220000002400 */
[----:B------:R-:W-:-:S04]  /*83a0*/  FMNMX.FTZ R189, R6, R189, !PT ;  /* 0x000000bd06bd7209 */ /* 0x000fc80007810000 */
[----:B------:R-:W-:-:S03]  /*83b0*/  FMNMX.FTZ R189, R136, R189, !PT ;  /* 0x000000bd88bd7209 */ /* 0x000fc60007810000 */
[----:B------:R-:W2:Y:S01]  /*83c0*/  MUFU.TANH R150, R150 ;  /* 0x0000009600967308 */ /* 0x000ea20000002400 */
[----:B------:R-:W-:Y:S02]  /*83d0*/  FMNMX.FTZ R189, R166, R189, !PT ;  /* 0x000000bda6bd7209 */ /* 0x000fe40007810000 */
[----:B-1----:R-:W-:Y:S02]  /*83e0*/  FSEL R146, R146, -INF , P2 ;  /* 0xff80000092927808 */ /* 0x002fe40001000000 */
[----:B------:R-:W-:Y:S02]  /*83f0*/  FMNMX.FTZ R189, R190, R189, !PT ;  /* 0x000000bdbebd7209 */ /* 0x000fe40007810000 */
[----:B------:R-:W-:Y:S01]  /*8400*/  ISETP.GT.AND P2, PT, R159, 0x78, PT ;  /* 0x000000789f00780c */ /* 0x000fe20003f44270 */
[----:B------:R-:W1:Y:S01]  /*8410*/  MUFU.TANH R151, R151 ;  /* 0x0000009700977308 */ /* 0x000e620000002400 */
[----:B0-----:R-:W-:Y:S02]  /*8420*/  FSEL R147, R147, -INF , P3 ;  /* 0xff80000093937808 */ /* 0x001fe40001800000 */
[----:B------:R-:W-:-:S02]  /*8430*/  FMNMX.FTZ R120, R146, R189, !PT ;  /* 0x000000bd92787209 */ /* 0x000fc40007810000 */
[----:B------:R-:W-:Y:S02]  /*8440*/  ISETP.GT.AND P3, PT, R159, 0x79, PT ;  /* 0x000000799f00780c */ /* 0x000fe40003f64270 */
[----:B------:R-:W-:Y:S01]  /*8450*/  FMNMX.FTZ R189, R147, R120, !PT ;  /* 0x0000007893bd7209 */ /* 0x000fe20007810000 */
[----:B------:R-:W0:Y:S01]  /*8460*/  MUFU.TANH R122, R122 ;  /* 0x0000007a007a7308 */ /* 0x000e220000002400 */
[----:B--2---:R-:W-:Y:S02]  /*8470*/  FSEL R188, R150, -INF , P2 ;  /* 0xff80000096bc7808 */ /* 0x004fe40001000000 */
[----:B------:R-:W-:Y:S02]  /*8480*/  ISETP.GT.AND P2, PT, R159, 0x80, PT ;  /* 0x000000809f00780c */ /* 0x000fe40003f44270 */
[----:B------:R-:W-:-:S03]  /*8490*/  FMNMX.FTZ R120, R188, R189, !PT ;  /* 0x000000bdbc787209 */ /* 0x000fc60007810000 */
[----:B------:R-:W2:Y:S01]  /*84a0*/  MUFU.TANH R123, R123 ;  /* 0x0000007b007b7308 */ /* 0x000ea20000002400 */
[----:B-1----:R-:W-:Y:S02]  /*84b0*/  FSEL R151, R151, -INF , P3 ;  /* 0xff80000097977808 */ /* 0x002fe40001800000 */
[----:B------:R-:W-:Y:S02]  /*84c0*/  ISETP.GT.AND P3, PT, R159, 0x81, PT ;  /* 0x000000819f00780c */ /* 0x000fe40003f64270 */
[----:B------:R-:W-:-:S03]  /*84d0*/  FMNMX.FTZ R189, R151, R120, !PT ;  /* 0x0000007897bd7209 */ /* 0x000fc60007810000 */
[----:B------:R-:W-:Y:S01]  /*84e0*/  MUFU.TANH R126, R126 ;  /* 0x0000007e007e7308 */ /* 0x000fe20000002400 */
[----:B0-----:R-:W-:Y:S02]  /*84f0*/  FSEL R122, R122, -INF , P2 ;  /* 0xff8000007a7a7808 */ /* 0x001fe40001000000 */
[----:B------:R-:W-:Y:S02]  /*8500*/  ISETP.GT.AND P2, PT, R159, 0x88, PT ;  /* 0x000000889f00780c */ /* 0x000fe40003f44270 */
[----:B------:R-:W-:-:S03]  /*8510*/  FMNMX.FTZ R120, R122, R189, !PT ;  /* 0x000000bd7a787209 */ /* 0x000fc60007810000 */
[----:B------:R-:W0:Y:S01]  /*8520*/  MUFU.TANH R127, R127 ;  /* 0x0000007f007f7308 */ /* 0x000e220000002400 */
[----:B--2---:R-:W-:Y:S02]  /*8530*/  FSEL R123, R123, -INF , P3 ;  /* 0xff8000007b7b7808 */ /* 0x004fe40001800000 */
[----:B------:R-:W-:Y:S02]  /*8540*/  ISETP.GT.AND P3, PT, R159, 0x89, PT ;  /* 0x000000899f00780c */ /* 0x000fe40003f64270 */
[----:B------:R-:W-:-:S03]  /*8550*/  FMNMX.FTZ R189, R123, R120, !PT ;  /* 0x000000787bbd7209 */ /* 0x000fc60007810000 */
[----:B------:R-:W1:Y:S08]  /*8560*/  MUFU.TANH R130, R130 ;  /* 0x0000008200827308 */ /* 0x000e700000002400 */
[----:B------:R-:W2:Y:S01]  /*8570*/  MUFU.TANH R131, R131 ;  /* 0x0000008300837308 */ /* 0x000ea20000002400 */
[----:B0-----:R-:W-:Y:S02]  /*8580*/  FSEL R127, R127, -INF , P3 ;  /* 0xff8000007f7f7808 */ /* 0x001fe40001800000 */
[----:B------:R-:W-:-:S05]  /*8590*/  ISETP.GT.AND P3, PT, R159, 0x91, PT ;  /* 0x000000919f00780c */ /* 0x000fca0003f64270 */
[----:B------:R0:W-:Y:S08]  /*85a0*/  MUFU.EX2 R150, R193 ;  /* 0x000000c100967308 */ /* 0x0001f00000000800 */
[----:B------:R-:W3:Y:S01]  /*85b0*/  MUFU.TANH R191, R191 ;  /* 0x000000bf00bf7308 */ /* 0x000ee20000002400 */
[----:B0-----:R-:W-:-:S01]  /*85c0*/  FFMA.FTZ R193, R140, UR6, -R134 ;  /* 0x000000068cc17c23 */ /* 0x001fc20008010886 */
[----:B------:R-:W-:-:S02]  /*85d0*/  FSEL R140, R126, -INF , P2 ;  /* 0xff8000007e8c7808 */ /* 0x000fc40001000000 */
[----:B------:R-:W-:Y:S02]  /*85e0*/  ISETP.GT.AND P2, PT, R159, 0x90, PT ;  /* 0x000000909f00780c */ /* 0x000fe40003f44270 */
[----:B------:R-:W-:Y:S02]  /*85f0*/  FMNMX.FTZ R120, R140, R189, !PT ;  /* 0x000000bd8c787209 */ /* 0x000fe40007810000 */
[----:B------:R-:W0:Y:S01]  /*8600*/  MUFU.TANH R135, R135 ;  /* 0x0000008700877308 */ /* 0x000e220000002400 */
[----:B-1----:R-:W-:Y:S02]  /*8610*/  FSEL R130, R130, -INF , P2 ;  /* 0xff80000082827808 */ /* 0x002fe40001000000 */
[----:B------:R-:W-:Y:S02]  /*8620*/  FMNMX.FTZ R189, R127, R120, !PT ;  /* 0x000000787fbd7209 */ /* 0x000fe40007810000 */
[----:B------:R-:W-:Y:S02]  /*8630*/  ISETP.GT.AND P2, PT, R159, 0x98, PT ;  /* 0x000000989f00780c */ /* 0x000fe40003f44270 */
[----:B--2---:R-:W-:Y:S01]  /*8640*/  FSEL R131, R131, -INF , P3 ;  /* 0xff80000083837808 */ /* 0x004fe20001800000 */
[----:B------:R-:W-:Y:S01]  /*8650*/  MUFU.EX2 R192, R192 ;  /* 0x000000c000c07308 */ /* 0x000fe20000000800 */
[----:B------:R-:W-:-:S02]  /*8660*/  FMNMX.FTZ R120, R130, R189, !PT ;  /* 0x000000bd82787209 */ /* 0x000fc40007810000 */
[----:B------:R-:W-:Y:S01]  /*8670*/  ISETP.GT.AND P3, PT, R159, 0x99, PT ;  /* 0x000000999f00780c */ /* 0x000fe20003f64270 */
[----:B------:R-:W-:-:S01]  /*8680*/  FFMA.FTZ R159, R144, UR6, -R134 ;  /* 0x00000006909f7c23 */ /* 0x000fc20008010886 */
[----:B---3--:R-:W-:Y:S01]  /*8690*/  FSEL R191, R191, -INF , P2 ;  /* 0xff800000bfbf7808 */ /* 0x008fe20001000000 */
[----:B------:R-:W-:-:S01]  /*86a0*/  FFMA.FTZ R144, R145, UR6, -R134 ;  /* 0x0000000691907c23 */ /* 0x000fc20008010886 */
[----:B------:R-:W-:Y:S01]  /*86b0*/  FMNMX.FTZ R120, R131, R120, !PT ;  /* 0x0000007883787209 */ /* 0x000fe20007810000 */
[----:B------:R-:W-:-:S01]  /*86c0*/  FFMA.FTZ R145, R148, UR6, -R134 ;  /* 0x0000000694917c23 */ /* 0x000fc20008010886 */
[----:B0-----:R-:W-:Y:S01]  /*86d0*/  FSEL R135, R135, -INF , P3 ;  /* 0xff80000087877808 */ /* 0x001fe20001800000 */
[----:B------:R-:W-:-:S01]  /*86e0*/  FFMA.FTZ R148, R149, UR6, -R134 ;  /* 0x0000000695947c23 */ /* 0x000fc20008010886 */
[----:B------:R-:W-:Y:S01]  /*86f0*/  FMNMX.FTZ R120, R191, R120, !PT ;  /* 0x00000078bf787209 */ /* 0x000fe20007810000 */
[----:B------:R-:W-:-:S01]  /*8700*/  FFMA.FTZ R149, R164, UR6, -R134 ;  /* 0x00000006a4957c23 */ /* 0x000fc20008010886 */
[--C-:B------:R-:W-:Y:S01]  /*8710*/  FFMA.FTZ R164, R165, UR6, -R134.reuse ;  /* 0x00000006a5a47c23 */ /* 0x100fe20008010886 */
[----:B------:R-:W-:-:S01]  /*8720*/  FFMA.FTZ R165, R167, UR6, -R134 ;  /* 0x00000006a7a57c23 */ /* 0x000fc20008010886 */
[----:B------:R-:W-:Y:S01]  /*8730*/  FMNMX.FTZ R120, R135, R120, !PT ;  /* 0x0000007887787209 */ /* 0x000fe20007810000 */
[----:B------:R-:W-:Y:S01]  /*8740*/  IMAD.U32 R167, RZ, RZ, UR6 ;  /* 0x00000006ffa77e24 */ /* 0x000fe2000f8e00ff */
[----:B------:R-:W-:Y:S03]  /*8750*/  MUFU.EX2 R7, R7 ;  /* 0x0000000700077308 */ /* 0x000fe60000000800 */
[----:B------:R-:W0:Y:S05]  /*8760*/  SHFL.BFLY PT, R189, R120, 0x2, 0x1f ;  /* 0x0c401f0078bd7f89 */ /* 0x000e2a00000e0000 */
[----:B------:R-:W-:Y:S08]  /*8770*/  MUFU.EX2 R10, R10 ;  /* 0x0000000a000a7308 */ /* 0x000ff00000000800 */
[----:B------:R-:W-:Y:S08]  /*8780*/  MUFU.EX2 R11, R11 ;  /* 0x0000000b000b7308 */ /* 0x000ff00000000800 */
[----:B------:R-:W-:Y:S01]  /*8790*/  MUFU.EX2 R14, R14 ;  /* 0x0000000e000e7308 */ /* 0x000fe20000000800 */
[----:B0-----:R-:W-:-:S05]  /*87a0*/  FMNMX.FTZ R189, R120, R189, !PT ;  /* 0x000000bd78bd7209 */ /* 0x001fca0007810000 */
[----:B------:R-:W0:Y:S02]  /*87b0*/  SHFL.BFLY PT, R120, R189, 0x1, 0x1f ;  /* 0x0c201f00bd787f89 */ /* 0x000e2400000e0000 */
[----:B------:R-:W-:Y:S08]  /*87c0*/  MUFU.EX2 R15, R15 ;  /* 0x0000000f000f7308 */ /* 0x000ff00000000800 */
[----:B------:R-:W-:Y:S08]  /*87d0*/  MUFU.EX2 R168, R168 ;  /* 0x000000a800a87308 */ /* 0x000ff00000000800 */
[----:B------:R-:W-:Y:S01]  /*87e0*/  MUFU.EX2 R169, R169 ;  /* 0x000000a900a97308 */ /* 0x000fe20000000800 */
[----:B0-----:R-:W-:-:S07]  /*87f0*/  FMNMX.FTZ R120, R189, R120, !PT ;  /* 0x00000078bd787209 */ /* 0x001fce0007810000 */
[----:B------:R-:W-:Y:S01]  /*8800*/  MUFU.EX2 R126, R193 ;  /* 0x000000c1007e7308 */ /* 0x000fe20000000800 */
[C---:B------:R-:W-:Y:S01]  /*8810*/  FSETP.NEU.FTZ.AND P2, PT, R120.reuse, -INF , PT ;  /* 0xff8000007800780b */ /* 0x040fe20003f5d000 */
[----:B------:R-:W-:-:S06]  /*8820*/  FFMA.FTZ R167, R120, R167, -8 ;  /* 0xc100000078a77423 */ /* 0x000fcc00000100a7 */
[----:B------:R-:W-:Y:S01]  /*8830*/  MUFU.EX2 R172, R172 ;  /* 0x000000ac00ac7308 */ /* 0x000fe20000000800 */
[----:B------:R-:W-:-:S05]  /*8840*/  FSEL R167, R167, RZ, P2 ;  /* 0x000000ffa7a77208 */ /* 0x000fca0001000000 */
        /* <DEDUP_REMOVED lines=9> */
[----:B------:R-:W-:Y:S01]  /*88e0*/  MUFU.EX2 R189, R189 ;  /* 0x000000bd00bd7308 */ /* 0x000fe20000000800 */
[----:B------:R-:W-:Y:S01]  /*88f0*/  FSEL R187, R121, RZ, P1 ;  /* 0x000000ff79bb7208 */ /* 0x000fe20000800000 */
[--C-:B------:R-:W-:Y:S01]  /*8900*/  FFMA.FTZ R170, R170, UR6, -R167.reuse ;  /* 0x00000006aaaa7c23 */ /* 0x100fe200080108a7 */
[----:B------:R-:W-:-:S01]  /*8910*/  FFMA.FTZ R171, R171, UR6, -R167 ;  /* 0x00000006abab7c23 */ /* 0x000fc200080108a7 */
[----:B------:R-:W-:Y:S01]  /*8920*/  FADD.FTZ R186, -R186, R5 ;  /* 0x00000005baba7221 */ /* 0x000fe20000010100 */
[----:B------:R-:W-:-:S01]  /*8930*/  FFMA.FTZ R174, R174, UR6, -R167 ;  /* 0x00000006aeae7c23 */ /* 0x000fc200080108a7 */
[----:B------:R-:W-:Y:S01]  /*8940*/  FADD.FTZ R187, -R187, R4 ;  /* 0x00000004bbbb7221 */ /* 0x000fe20000010100 */
[----:B------:R-:W-:-:S01]  /*8950*/  FFMA.FTZ R4, R179, UR6, -R167 ;  /* 0x00000006b3047c23 */ /* 0x000fc200080108a7 */
[----:B------:R-:W-:Y:S01]  /*8960*/  FMUL.FTZ R186, R186, UR6 ;  /* 0x00000006baba7c20 */ /* 0x000fe20008410000 */
[----:B------:R-:W-:Y:S01]  /*8970*/  MUFU.EX2 R8, R8 ;  /* 0x0000000800087308 */ /* 0x000fe20000000800 */
[----:B------:R-:W-:Y:S01]  /*8980*/  FMUL.FTZ R187, R187, UR6 ;  /* 0x00000006bbbb7c20 */ /* 0x000fe20008410000 */
        /* <DEDUP_REMOVED lines=26> */
[----:B------:R-:W-:Y:S01]  /*8b30*/  FFMA.FTZ R135, R135, UR6, -R167 ;  /* 0x0000000687877c23 */ /* 0x000fe200080108a7 */
[----:B------:R-:W-:-:S03]  /*8b40*/  FADD.FTZ R187, R7, R184 ;  /* 0x000000b807bb7221 */ /* 0x000fc60000010000 */
[----:B------:R-:W0:Y:S01]  /*8b50*/  MUFU.EX2 R134, R134 ;  /* 0x0000008600867308 */ /* 0x000e220000000800 */
[----:B-1----:R-:W-:-:S01]  /*8b60*/  FFMA.FTZ R3, R186, R2, R189 ;  /* 0x00000002ba037223 */ /* 0x002fc200000100bd */
[----:B------:R-:W-:-:S03]  /*8b70*/  FADD.FTZ R184, R10, R187 ;  /* 0x000000bb0ab87221 */ /* 0x000fc60000010000 */
[----:B------:R-:W-:Y:S01]  /*8b80*/  FADD.FTZ R2, R8, R3 ;  /* 0x0000000308027221 */ /* 0x000fe20000010000 */
[----:B------:R-:W-:-:S02]  /*8b90*/  FADD.FTZ R187, R11, R184 ;  /* 0x000000b80bbb7221 */ /* 0x000fc40000010000 */
[----:B------:R-:W1:Y:S01]  /*8ba0*/  MUFU.EX2 R13, R13 ;  /* 0x0000000d000d7308 */ /* 0x000e620000000800 */
[----:B--2---:R-:W-:-:S01]  /*8bb0*/  FADD.FTZ R3, R9, R2 ;  /* 0x0000000209037221 */ /* 0x004fc20000010000 */
[----:B------:R-:W-:Y:S01]  /*8bc0*/  FADD.FTZ R184, R14, R187 ;  /* 0x000000bb0eb87221 */ /* 0x000fe20000010000 */
[----:B------:R-:W-:-:S03]  /*8bd0*/  FFMA.FTZ R187, R136, UR6, -R167 ;  /* 0x0000000688bb7c23 */ /* 0x000fc600080108a7 */
[----:B------:R-:W-:Y:S02]  /*8be0*/  FADD.FTZ R193, R15, R184 ;  /* 0x000000b80fc17221 */ /* 0x000fe40000010000 */
[----:B------:R-:W2:Y:S01]  /*8bf0*/  MUFU.EX2 R20, R20 ;  /* 0x0000001400147308 */ /* 0x000ea20000000800 */
[----:B0-----:R-:W-:-:S01]  /*8c00*/  FADD.FTZ R2, R134, R3 ;  /* 0x0000000386027221 */ /* 0x001fc20000010000 */
[----:B------:R-:W-:-:S04]  /*8c10*/  FADD.FTZ R136, R12, R193 ;  /* 0x000000c10c887221 */ /* 0x000fc80000010000 */
[----:B------:R-:W-:Y:S01]  /*8c20*/  FADD.FTZ R193, R163, R136 ;  /* 0x00000088a3c17221 */ /* 0x000fe20000010000 */
[----:B------:R-:W-:-:S01]  /*8c30*/  FFMA.FTZ R136, R166, UR6, -R167 ;  /* 0x00000006a6887c23 */ /* 0x000fc200080108a7 */
[----:B------:R-:W0:Y:S01]  /*8c40*/  MUFU.EX2 R21, R21 ;  /* 0x0000001500157308 */ /* 0x000e220000000800 */
[----:B-1----:R-:W-:-:S07]  /*8c50*/  FADD.FTZ R3, R13, R2 ;  /* 0x000000020d037221 */ /* 0x002fce0000010000 */
[----:B------:R-:W1:Y:S01]  /*8c60*/  MUFU.EX2 R156, R156 ;  /* 0x0000009c009c7308 */ /* 0x000e620000000800 */
[----:B--2---:R-:W-:-:S07]  /*8c70*/  FADD.FTZ R2, R20, R3 ;  /* 0x0000000314027221 */ /* 0x004fce0000010000 */
[----:B------:R-:W2:Y:S01]  /*8c80*/  MUFU.EX2 R170, R170 ;  /* 0x000000aa00aa7308 */ /* 0x000ea20000000800 */
[----:B0-----:R-:W-:-:S01]  /*8c90*/  FADD.FTZ R3, R21, R2 ;  /* 0x0000000215037221 */ /* 0x001fc20000010000 */
[----:B------:R-:W-:Y:S01]  /*8ca0*/  FADD.FTZ R2, R168, R193 ;  /* 0x000000c1a8027221 */ /* 0x000fe20000010000 */
[----:B------:R-:W-:-:S05]  /*8cb0*/  FFMA.FTZ R193, R190, UR6, -R167 ;  /* 0x00000006bec17c23 */ /* 0x000fca00080108a7 */
[----:B------:R-:W-:Y:S01]  /*8cc0*/  MUFU.EX2 R171, R171 ;  /* 0x000000ab00ab7308 */ /* 0x000fe20000000800 */
[----:B-1----:R-:W-:-:S07]  /*8cd0*/  FADD.FTZ R3, R156, R3 ;  /* 0x000000039c037221 */ /* 0x002fce0000010000 */
[----:B------:R-:W-:Y:S01]  /*8ce0*/  MUFU.EX2 R174, R174 ;  /* 0x000000ae00ae7308 */ /* 0x000fe20000000800 */
[----:B--2---:R-:W-:-:S01]  /*8cf0*/  FADD.FTZ R166, R170, R3 ;  /* 0x00000003aaa67221 */ /* 0x004fc20000010000 */
[----:B------:R-:W-:-:S04]  /*8d00*/  FADD.FTZ R3, R169, R2 ;  /* 0x00000002a9037221 */ /* 0x000fc80000010000 */
[----:B------:R-:W-:Y:S02]  /*8d10*/  FADD.FTZ R2, R172, R3 ;  /* 0x00000003ac027221 */ /* 0x000fe40000010000 */
[----:B------:R-:W0:Y:S08]  /*8d20*/  MUFU.EX2 R173, R173 ;  /* 0x000000ad00ad7308 */ /* 0x000e300000000800 */
[----:B------:R-:W-:Y:S08]  /*8d30*/  MUFU.EX2 R175, R175 ;  /* 0x000000af00af7308 */ /* 0x000ff00000000800 */
[----:B------:R-:W1:Y:S01]  /*8d40*/  MUFU.EX2 R176, R176 ;  /* 0x000000b000b07308 */ /* 0x000e620000000800 */
[----:B0-----:R-:W-:-:S07]  /*8d50*/  FADD.FTZ R3, R173, R2 ;  /* 0x00000002ad037221 */ /* 0x001fce0000010000 */
[----:B------:R-:W-:Y:S08]  /*8d60*/  MUFU.EX2 R177, R177 ;  /* 0x000000b100b17308 */ /* 0x000ff00000000800 */
[----:B------:R-:W0:Y:S01]  /*8d70*/  MUFU.EX2 R185, R185 ;  /* 0x000000b900b97308 */ /* 0x000e220000000800 */
[----:B-1----:R-:W-:-:S07]  /*8d80*/  FADD.FTZ R2, R176, R3 ;  /* 0x00000003b0027221 */ /* 0x002fce0000010000 */
[----:B------:R1:W-:Y:S08]  /*8d90*/  MUFU.EX2 R160, R195 ;  /* 0x000000c300a07308 */ /* 0x0003f00000000800 */
[----:B------:R-:W2:Y:S01]  /*8da0*/  MUFU.EX2 R178, R178 ;  /* 0x000000b200b27308 */ /* 0x000ea20000000800 */
[----:B-1----:R-:W-:-:S04]  /*8db0*/  FADD.FTZ R195, R171, R166 ;  /* 0x000000a6abc37221 */ /* 0x002fc80000010000 */
[----:B------:R-:W-:Y:S01]  /*8dc0*/  FADD.FTZ R166, R174, R195 ;  /* 0x000000c3aea67221 */ /* 0x000fe20000010000 */
[----:B0-----:R-:W-:-:S02]  /*8dd0*/  FADD.FTZ R195, R185, R2 ;  /* 0x00000002b9c37221 */ /* 0x001fc40000010000 */
[----:B------:R-:W0:Y:S01]  /*8de0*/  MUFU.EX2 R181, R181 ;  /* 0x000000b500b57308 */ /* 0x000e220000000800 */
[----:B------:R-:W-:-:S04]  /*8df0*/  FADD.FTZ R166, R175, R166 ;  /* 0x000000a6afa67221 */ /* 0x000fc80000010000 */
[----:B------:R-:W-:Y:S01]  /*8e00*/  FADD.FTZ R3, R177, R166 ;  /* 0x000000a6b1037221 */ /* 0x000fe20000010000 */
[----:B------:R-:W-:-:S02]  /*8e10*/  FADD.FTZ R166, R154, R195 ;  /* 0x000000c39aa67221 */ /* 0x000fc40000010000 */
[----:B------:R-:W1:Y:S01]  /*8e20*/  MUFU.EX2 R157, R194 ;  /* 0x000000c2009d7308 */ /* 0x000e620000000800 */
[----:B--2---:R-:W-:-:S07]  /*8e30*/  FADD.FTZ R2, R178, R3 ;  /* 0x00000003b2027221 */ /* 0x004fce0000010000 */
[----:B------:R-:W2:Y:S01]  /*8e40*/  MUFU.EX2 R182, R182 ;  /* 0x000000b600b67308 */ /* 0x000ea20000000800 */
[----:B0-----:R-:W-:-:S07]  /*8e50*/  FADD.FTZ R3, R181, R2 ;  /* 0x00000002b5037221 */ /* 0x001fce0000010000 */
[----:B------:R-:W0:Y:S01]  /*8e60*/  MUFU.EX2 R152, R152 ;  /* 0x0000009800987308 */ /* 0x000e220000000800 */
[----:B-1----:R-:W-:-:S01]  /*8e70*/  FADD.FTZ R195, R157, R166 ;  /* 0x000000a69dc37221 */ /* 0x002fc20000010000 */
[----:B------:R-:W-:-:S03]  /*8e80*/  FFMA.FTZ R166, R188, UR6, -R167 ;  /* 0x00000006bca67c23 */ /* 0x000fc600080108a7 */
        /* <DEDUP_REMOVED lines=15> */
[----:B------:R-:W-:-:S03]  /*8f80*/  FADD.FTZ R184, R150, R195 ;  /* 0x000000c396b87221 */ /* 0x000fc60000010000 */
        /* <DEDUP_REMOVED lines=76> */
[----:B-1----:R-:W-:-:S03]  /*9450*/  FADD.FTZ R3, R143, R2 ;  /* 0x000000028f037221 */ /* 0x002fc60000010000 */
[----:B--2---:R-:W-:Y:S01]  /*9460*/  FADD.FTZ R2, R135, R167 ;  /* 0x000000a787027221 */ /* 0x004fe20000010000 */
[----:B------:R-:W-:Y:S06]  /*9470*/  @!P0 BRA `(.L_x_2198) ;  /* 0x0000000000048947 */ /* 0x000fec0003800000 */
[----:B------:R-:W-:Y:S01]  /*9480*/  BPT.TRAP 0x1 ;  /* 0x000000040000795c */ /* 0x000fe20000300000 */
.L_x_2198:
[----:B------:R-:W-:Y:S01]  /*9490*/  UISETP.GT.AND UP0, UPT, UR56, UR54, UPT ;  /* 0x000000363800728c */ /* 0x000fe2000bf04270 */
[----:B------:R-:W-:Y:S01]  /*94a0*/  F2FP.SATFINITE.E4M3.F32.PACK_AB_MERGE_C R4, R155, R4, RZ ;  /* 0x000000049b04723e */ /* 0x000fe200048070ff */
[----:B------:R-:W-:Y:S01]  /*94b0*/  ULEA UR7, UR55, UR41, 0x3 ;  /* 0x0000002937077291 */ /* 0x000fe2000f8e183f */
[----:B------:R-:W-:Y:S01]  /*94c0*/  F2FP.SATFINITE.E4M3.F32.PACK_AB_MERGE_C R10, R11, R10, RZ ;  /* 0x0000000a0b0a723e */ /* 0x000fe200048070ff */
[----:B------:R-:W-:Y:S01]  /*94d0*/  UIADD3 UR56, UR56, -0x1, URZ ;  /* 0xffffffff38387890 */ /* 0x000fe2000fffe03f */
[----:B------:R-:W-:Y:S01]  /*94e0*/  F2FP.SATFINITE.E4M3.F32.PACK_AB_MERGE_C R9, R134, R9, RZ ;  /* 0x000000098609723e */ /* 0x000fe200048070ff */
[----:B------:R-:W-:Y:S01]  /*94f0*/  UIADD3 UR7, UR7, 0x33460, URZ ;  /* 0x0003346007077890 */ /* 0x000fe2000fffe03f */
[----:B------:R-:W-:Y:S01]  /*9500*/  PLOP3.LUT P1, PT, PT, PT, UP0, 0x80, 0x0 ;  /* 0x000000000000781c */ /* 0x000fe20003f2f008 */
[----:B------:R-:W-:Y:S01]  /*9510*/  UMOV UR57, UR44 ;  /* 0x0000002c00397c82 */ /* 0x000fe20008000000 */
[----:B------:R-:W-:Y:S01]  /*9520*/  F2FP.SATFINITE.E4M3.F32.PACK_AB_MERGE_C R12, R163, R12, RZ ;  /* 0x0000000ca30c723e */ /* 0x000fe200048070ff */
[----:B------:R-:W-:Y:S01]  /*9530*/  UPRMT UR7, UR39, 0x654, UR7 ;  /* 0x0000065427077896 */ /* 0x000fe20008000007 */
[----:B------:R-:W-:Y:S01]  /*9540*/  F2FP.SATFINITE.E4M3.F32.PACK_AB_MERGE_C R21, R156, R21, RZ ;  /* 0x000000159c15723e */ /* 0x000fe200048070ff */
[----:B------:R-:W-:Y:S01]  /*9550*/  UMOV UR55, UR43 ;  /* 0x0000002b00377c82 */ /* 0x000fe20008000000 */
        /* <DEDUP_REMOVED lines=132> */
[----:B------:R-:W-:-:S02]  /*9da0*/  IMAD.MOV.U32 R5, RZ, RZ, R120 ;  /* 0x000000ffff057224 */ /* 0x000fc400078e0078 */
[----:B------:R-:W-:Y:S01]  /*9db0*/  IMAD.MOV.U32 R4, RZ, RZ, R121 ;  /* 0x000000ffff047224 */ /* 0x000fe200078e0079 */
[----:B------:R-:W-:Y:S06]  /*9dc0*/  @P1 BRA `(.L_x_2199) ;  /* 0xffffffb800f01947 */ /* 0x000fec000383ffff */
.L_x_2188:
[----:B------:R-:W-:-:S13]  /*9dd0*/  ISETP.LE.AND P1, PT, RZ, UR56, PT ;  /* 0x00000038ff007c0c */ /* 0x000fda000bf23270 */
[----:B------:R-:W-:Y:S05]  /*9de0*/  @!P1 BRA `(.L_x_2200) ;  /* 0x0000003800449947 */ /* 0x000fea0003800000 */
[----:B------:R-:W-:Y:S01]  /*9df0*/  IMAD.MOV.U32 R5, RZ, RZ, R120 ;  /* 0x000000ffff057224 */ /* 0x000fe200078e0078 */
[----:B------:R-:W-:Y:S01]  /*9e00*/  UMOV UR52, UR44 ;  /* 0x0000002c00347c82 */ /* 0x000fe20008000000 */
[----:B------:R-:W-:Y:S01]  /*9e10*/  IMAD.MOV.U32 R4, RZ, RZ, R121 ;  /* 0x000000ffff047224 */ /* 0x000fe200078e0079 */
[----:B------:R-:W-:Y:S01]  /*9e20*/  UMOV UR49, UR43 ;  /* 0x0000002b00317c82 */ /* 0x000fe20008000000 */
[----:B------:R-:W-:-:S05]  /*9e30*/  ULDC UR48, c[0x0][0x988] ;  /* 0x0002620000307ab9 */ /* 0x000fca0000000800 */
.L_x_2211:
[----:B------:R-:W-:Y:S01]  /*9e40*/  ISETP.NE.AND P2, PT, RZ, UR40, PT ;  /* 0x00000028ff007c0c */ /* 0x000fe2000bf45270 */
[----:B------:R-:W-:-:S04]  /*9e50*/  UISETP.NE.AND UP0, UPT, UR49, 0x1, UPT ;  /* 0x000000013100788c */ /* 0x000fc8000bf05270 */
[----:B------:R-:W-:-:S04]  /*9e60*/  USEL UR44, URZ, 0x1, UP0 ;  /* 0x000000013f2c7887 */ /* 0x000fc80008000000 */
[----:B------:R-:W-:-:S04]  /*9e70*/  ULOP3.LUT UR44, UR52, UR44, URZ, 0x3c, !UPT ;  /* 0x0000002c342c7292 */ /* 0x000fc8000f8e3c3f */
[----:B------:R-:W-:Y:S08]  /*9e80*/  @P2 BRA `(.L_x_2201) ;  /* 0x0000000000382947 */ /* 0x000ff00003800000 */
[----:B------:R-:W-:Y:S05]  /*9e90*/  @!P0 BRA `(.L_x_2202) ;  /* 0x0000000000048947 */ /* 0x000fea0003800000 */
[----:B------:R-:W-:Y:S01]  /*9ea0*/  BPT.TRAP 0x1 ;  /* 0x000000040000795c */ /* 0x000fe20000300000 */
.L_x_2202:
        /* <DEDUP_REMOVED lines=9> */
.L_x_2203:
[----:B-1----:R-:W-:Y:S05]  /*9f40*/  @P1 BRA `(.L_x_2201) ;  /* 0x0000000000081947 */ /* 0x002fea0003800000 */
[----:B------:R-:W1:Y:S02]  /*9f50*/  SYNCS.PHASECHK.TRANS64.TRYWAIT P1, [UR6+0x33430], R6 ;  /* 0x03343006ff0075a7 */ /* 0x000e640008020146 */
[----:B-1----:R-:W-:Y:S05]  /*9f60*/  @!P1 BRA `(.L_x_2204) ;  /* 0x000000c800609947 */ /* 0x002fea0003800000 */
.L_x_2201:
        /* <DEDUP_REMOVED lines=191> */
.L_x_2206:
[----:B------:R-:W-:Y:S01]  /*ab60*/  ULEA UR6, UR49, UR41, 0x3 ;  /* 0x0000002931067291 */ /* 0x000fe2000f8e183f */
[----:B------:R-:W-:-:S05]  /*ab70*/  IMAD.U32 R6, RZ, RZ, UR52 ;  /* 0x00000034ff067e24 */ /* 0x000fca000f8e00ff */
[----:B------:R-:W-:-:S04]  /*ab80*/  SHF.L.U32 R6, R6, 0x1f, RZ ;  /* 0x0000001f06067819 */ /* 0x000fc800000006ff */
[----:B------:R0:W1:Y:S01]  /*ab90*/  SYNCS.PHASECHK.TRANS64.TRYWAIT P1, [UR6+0x33450], R6 ;  /* 0x03345006ff0075a7 */ /* 0x0000620008020146 */
[----:B------:R-:W-:Y:S05]  /*aba0*/  @!P0 BRA `(.L_x_2207) ;  /* 0x0000000000048947 */ /* 0x000fea0003800000 */
[----:B------:R-:W-:Y:S01]  /*abb0*/  BPT.TRAP 0x1 ;  /* 0x000000040000795c */ /* 0x000fe20000300000 */
.L_x_2207:
[----:B-1----:R-:W-:Y:S05]  /*abc0*/  @P1 BRA `(.L_x_2205) ;  /* 0x0000000000081947 */ /* 0x002fea0003800000 */
[----:B------:R-:W1:Y:S02]  /*abd0*/  SYNCS.PHASECHK.TRANS64.TRYWAIT P1, [UR6+0x33450], R6 ;  /* 0x03345006ff0075a7 */ /* 0x000e640008020146 */
[----:B-1----:R-:W-:Y:S05]  /*abe0*/  @!P1 BRA `(.L_x_2208) ;  /* 0x000000bc00589947 */ /* 0x002fea0003800000 */
.L_x_2205:
        /* <DEDUP_REMOVED lines=36> */
.L_x_2209:
        /* <DEDUP_REMOVED lines=111> */
[----:B0-----:R-:W-:Y:S01]  /*b520*/  FMNMX.FTZ R120, R184, R189, !PT ;  /* 0x000000bdb8787209 */ /* 0x001fe20007810000 */
[----:B------:R-:W-:Y:S02]  /*b530*/  FMUL.FTZ R189, R0, R121 ;  /* 0x0000007900bd7220 */ /* 0x000fe40000410000 */
[----:B------:R-:W-:Y:S04]  /*b540*/  SYNCS.ARRIVE.TRANS64.RED.A1T0 RZ, [UR7], RZ ;  /* 0x000000ffffff79a7 */ /* 0x000fe80008100407 */
        /* <DEDUP_REMOVED lines=129> */
[----:B--2---:R-:W-:Y:S02]  /*bd60*/  FMNMX.FTZ R190, R134, R191, !PT ;  /* 0x000000bf86be7209 */ /* 0x004fe40007810000 */
[----:B0-----:R-:W-:-:S05]  /*bd70*/  FMNMX.FTZ R191, R133, R120, !PT ;  /* 0x0000007885bf7209 */ /* 0x001fca0007810000 */
[----:B------:R-:W0:Y:S01]  /*bd80*/  SHFL.BFLY PT, R120, R191, 0x2, 0x1f ;  /* 0x0c401f00bf787f89 */ /* 0x000e2200000e0000 */
[----:B-1----:R-:W-:-:S05]  /*bd90*/  FMNMX.FTZ R190, R135, R190, !PT ;  /* 0x000000be87be7209 */ /* 0x002fca0007810000 */
[----:B------:R-:W1:Y:S01]  /*bda0*/  SHFL.BFLY PT, R121, R190, 0x2, 0x1f ;  /* 0x0c401f00be797f89 */ /* 0x000e6200000e0000 */
[----:B0-----:R-:W-:Y:S01]  /*bdb0*/  FMNMX.FTZ R192, R191, R120, !PT ;  /* 0x00000078bfc07209 */ /* 0x001fe20007810000 */
[----:B------:R-:W-:Y:S01]  /*bdc0*/  IMAD.U32 R191, RZ, RZ, UR6 ;  /* 0x00000006ffbf7e24 */ /* 0x000fe2000f8e00ff */
        /* <DEDUP_REMOVED lines=47> */
[C---:B------:R-:W-:Y:S01]  /*c0c0*/  FADD.FTZ R5, -R120.reuse, R5 ;  /* 0x0000000578057221 */ /* 0x040fe20000010100 */
[----:B------:R-:W-:-:S01]  /*c0d0*/  FFMA.FTZ R190, R120, R191, -8 ;  /* 0xc100000078be7423 */ /* 0x000fc200000100bf */
        /* <DEDUP_REMOVED lines=50> */
[----:B0-----:R-:W-:-:S01]  /*c400*/  FADD.FTZ R3, R6, R3 ;  /* 0x0000000306037221 */ /* 0x001fc20000010000 */
[----:B------:R-:W-:-:S06]  /*c410*/  FFMA.FTZ R135, R135, UR6, -R190 ;  /* 0x0000000687877c23 */ /* 0x000fcc00080108be */
        /* <DEDUP_REMOVED lines=150> */
[----:B--2---:R-:W-:-:S03]  /*cd80*/  FADD.FTZ R3, R133, R2 ;  /* 0x0000000285037221 */ /* 0x004fc60000010000 */
[----:B-1----:R-:W-:Y:S01]  /*cd90*/  FADD.FTZ R2, R135, R191 ;  /* 0x000000bf87027221 */ /* 0x002fe20000010000 */
[----:B------:R-:W-:Y:S06]  /*cda0*/  @!P0 BRA `(.L_x_2210) ;  /* 0x0000000000048947 */ /* 0x000fec0003800000 */
[----:B------:R-:W-:Y:S01]  /*cdb0*/  BPT.TRAP 0x1 ;  /* 0x000000040000795c */ /* 0x000fe20000300000 */
.L_x_2210:
        /* <DEDUP_REMOVED lines=148> */
.L_x_2200:
[----:B------:R-:W-:Y:S06]  /*d700*/  BAR.ARV 0x8, 0x180 ;  /* 0x0206000000007b1d */ /* 0x000fec0000002000 */
[----:B------:R-:W-:Y:S05]  /*d710*/  @!P0 BRA `(.L_x_2212) ;  /* 0x0000000000048947 */ /* 0x000fea0003800000 */
[----:B------:R-:W-:Y:S01]  /*d720*/  BPT.TRAP 0x1 ;  /* 0x000000040000795c */ /* 0x000fe20000300000 */
.L_x_2212:
[----:B------:R-:W-:Y:S01]  /*d730*/  ULEA UR11, UR43, UR41, 0x3 ;  /* 0x000000292b0b7291 */ /* 0x000fe2000f8e183f */
[----:B------:R-:W-:-:S05]  /*d740*/  IMAD.U32 R0, RZ, RZ, UR44 ;  /* 0x0000002cff007e24 */ /* 0x000fca000f8e00ff */
[----:B------:R-:W-:-:S04]  /*d750*/  SHF.L.U32 R0, R0, 0x1f, RZ ;  /* 0x0000001f00007819 */ /* 0x000fc800000006ff */
[----:B------:R0:W1:Y:S01]  /*d760*/  SYNCS.PHASECHK.TRANS64.TRYWAIT P1, [UR11+0x33450], R0 ;  /* 0x03345000ff0075a7 */ /* 0x000062000802014b */
[----:B------:R-:W-:Y:S05]  /*d770*/  @!P0 BRA `(.L_x_2213) ;  /* 0x0000000000048947 */ /* 0x000fea0003800000 */
[----:B------:R-:W-:Y:S01]  /*d780*/  BPT.TRAP 0x1 ;  /* 0x000000040000795c */ /* 0x000fe20000300000 */
.L_x_2213:
[----:B-1----:R-:W-:Y:S05]  /*d790*/  @P1 BRA `(.L_x_2214) ;  /* 0x0000000000081947 */ /* 0x002fea0003800000 */
[----:B------:R-:W1:Y:S02]  /*d7a0*/  SYNCS.PHASECHK.TRANS64.TRYWAIT P1, [UR11+0x33450], R0 ;  /* 0x03345000ff0075a7 */ /* 0x000e64000802014b */
[----:B-1----:R-:W-:Y:S05]  /*d7b0*/  @!P1 BRA `(.L_x_2215) ;  /* 0x00000090007c9947 */ /* 0x002fea0003800000 */
.L_x_2214:
        /* <DEDUP_REMOVED lines=12> */
[----:B------:R-:W-:Y:S02]  /*d880*/  UIADD3 UR4, UR10, 0x180, URZ ;  /* 0x000001800a047890 */ /* 0x000fe4000fffe03f */
[----:B------:R-:W-:Y:S01]  /*d890*/  @UP0 USHF.R.S32.HI UR7, URZ, 0x1f, UR42 ;  /* 0x0000001f3f070899 */ /* 0x000fe2000801142a */
[----:B------:R-:W-:Y:S01]  /*d8a0*/  UMOV UR14, UR10 ;  /* 0x0000000a000e7c82 */ /* 0x000fe20008000000 */
[----:B------:R-:W-:Y:S02]  /*d8b0*/  @UP0 ULDC.64 UR12, c[0x0][0x9c8] ;  /* 0x00027200000c0ab9 */ /* 0x000fe40000000a00 */
[----:B------:R-:W-:Y:S01]  /*d8c0*/  QGMMA.64x192x32.F32.E4M3.E4M3 R24, R216, gdesc[UR12], R24, gsb0 ;  /* 0x02e0000cd8187df3 */ /* 0x000fe20008000818 */
[----:B------:R-:W-:Y:S01]  /*d8d0*/  UMOV UR14, UR4 ;  /* 0x00000004000e7c82 */ /* 0x000fe20008000000 */
[----:B------:R-:W-:Y:S01]  /*d8e0*/  UMOV UR15, 0xc0000010 ;  /* 0xc0000010000f7882 */ /* 0x000fe20000000000 */
[----:B------:R-:W-:Y:S02]  /*d8f0*/  UIADD3 UR4, UR10, 0x300, URZ ;  /* 0x000003000a047890 */ /* 0x000fe4000fffe03f */
[----:B------:R-:W-:-:S04]  /*d900*/  @UP0 UIMAD UR7, UR7, UR12, URZ ;  /* 0x0000000c070702a4 */ /* 0x000fc8000f8e023f */
[----:B------:R-:W-:Y:S01]  /*d910*/  @UP0 UIMAD UR7, UR42, UR13, UR7 ;  /* 0x0000000d2a0702a4 */ /* 0x000fe2000f8e0207 */
[----:B------:R-:W-:Y:S02]  /*d920*/  WARPGROUP.DEPBAR.LE gsb0, 0x0 ;  /* 0x00008000000079c5 */ /* 0x000fe40000010000 */
[----:B------:R-:W-:-:S08]  /*d930*/  WARPGROUP.ARRIVE ;  /* 0x00000000000079c5 */ /* 0x000fd00000000000 */
[----:B------:R-:W-:Y:S01]  /*d940*/  QGMMA.64x192x32.F32.E4M3.E4M3 R24, R212, gdesc[UR12], R24, gsb0 ;  /* 0x02e0000cd4187df3 */ /* 0x000fe20008000818 */
[----:B------:R-:W-:Y:S01]  /*d950*/  UMOV UR14, UR4 ;  /* 0x00000004000e7c82 */ /* 0x000fe20008000000 */
[----:B------:R-:W-:Y:S01]  /*d960*/  UMOV UR15, 0xc0000010 ;  /* 0xc0000010000f7882 */ /* 0x000fe20000000000 */
[----:B------:R-:W-:-:S03]  /*d970*/  @UP0 UIMAD.WIDE.U32 UR4, UR42, UR12, URZ ;  /* 0x0000000c2a0402a5 */ /* 0x000fc6000f8e003f */
[----:B------:R-:W-:Y:S01]  /*d980*/  @UP0 ULDC.64 UR12, c[0x0][0x9d0] ;  /* 0x00027400000c0ab9 */ /* 0x000fe20000000a00 */
[----:B------:R-:W-:-:S04]  /*d990*/  @UP0 UIADD3 UR5, UR5, UR7, URZ ;  /* 0x0000000705050290 */ /* 0x000fc8000fffe03f */
[----:B------:R-:W-:-:S04]  /*d9a0*/  @UP0 UIMAD.WIDE.U32 UR4, UR38, UR12, UR4 ;  /* 0x0000000c260402a5 */ /* 0x000fc8000f8e0004 */
[----:B------:R-:W-:-:S06]  /*d9b0*/  @UP0 ULEA UR8, UP1, UR4, UR8, 0x2 ;  /* 0x0000000804080291 */ /* 0x000fcc000f82103f */
[----:B------:R-:W-:Y:S01]  /*d9c0*/  IMAD.U32 R4, RZ, RZ, UR8 ;  /* 0x00000008ff047e24 */ /* 0x000fe2000f8e00ff */
[----:B------:R-:W-:Y:S02]  /*d9d0*/  WARPGROUP.DEPBAR.LE gsb0, 0x0 ;  /* 0x00008000000079c5 */ /* 0x000fe40000010000 */
[----:B------:R-:W-:-:S06]  /*d9e0*/  WARPGROUP.ARRIVE ;  /* 0x00000000000079c5 */ /* 0x000fcc0000000000 */
[----:B------:R-:W-:Y:S01]  /*d9f0*/  QGMMA.64x192x32.F32.E4M3.E4M3 R24, R208, gdesc[UR12], R24, gsb0 ;  /* 0x02e0000cd0187df3 */ /* 0x000fe20008000818 */
[----:B------:R-:W-:-:S04]  /*da00*/  @UP0 USHF.R.S32.HI UR14, URZ, 0x1f, UR38 ;  /* 0x0000001f3f0e0899 */ /* 0x000fc80008011426 */
[----:B------:R-:W-:-:S04]  /*da10*/  @UP0 UIMAD UR7, UR14, UR12, URZ ;  /* 0x0000000c0e0702a4 */ /* 0x000fc8000f8e023f */
[----:B------:R-:W-:-:S04]  /*da20*/  @UP0 UIMAD UR7, UR38, UR13, UR7 ;  /* 0x0000000d260702a4 */ /* 0x000fc8000f8e0207 */
[----:B------:R-:W-:-:S04]  /*da30*/  @UP0 UIADD3 UR5, UR5, UR7, URZ ;  /* 0x0000000705050290 */ /* 0x000fc8000fffe03f */
[----:B------:R-:W-:-:S06]  /*da40*/  @UP0 ULEA.HI.X UR9, UR4, UR9, UR5, 0x2, UP1 ;  /* 0x0000000904090291 */ /* 0x000fcc00088f1405 */
        /* <DEDUP_REMOVED lines=49> */
.L_x_2216:
        /* <DEDUP_REMOVED lines=106> */
.L_x_2180:
        /* <DEDUP_REMOVED lines=487> */
.L_x_2220:
[----:B------:R-:W-:Y:S05]  /*10270*/  BSYNC B1 ;  /* 0x0000000000017941 */ /* 0x000fea0003800000 */
.L_x_2219:
        /* <DEDUP_REMOVED lines=17> */
.L_x_2222:
[----:B------:R-:W-:Y:S05]  /*10390*/  BSYNC B1 ;  /* 0x0000000000017941 */ /* 0x000fea0003800000 */
.L_x_2221:
        /* <DEDUP_REMOVED lines=17> */
.L_x_2224:
[----:B------:R-:W-:Y:S05]  /*104b0*/  BSYNC B1 ;  /* 0x0000000000017941 */ /* 0x000fea0003800000 */
.L_x_2223:
        /* <DEDUP_REMOVED lines=20> */
.L_x_2218:
        /* <DEDUP_REMOVED lines=50> */
.L_x_2227:
[----:B------:R-:W-:Y:S05]  /*10920*/  BSYNC B1 ;  /* 0x0000000000017941 */ /* 0x000fea0003800000 */
.L_x_2226:
        /* <DEDUP_REMOVED lines=59> */
.L_x_2229:
[----:B------:R-:W-:Y:S05]  /*10ce0*/  BSYNC B1 ;  /* 0x0000000000017941 */ /* 0x000fea0003800000 */
.L_x_2228:
        /* <DEDUP_REMOVED lines=17> */
.L_x_2231:
[----:B------:R-:W-:Y:S05]  /*10e00*/  BSYNC B1 ;  /* 0x0000000000017941 */ /* 0x000fea0003800000 */
.L_x_2230:
        /* <DEDUP_REMOVED lines=17> */
.L_x_2233:
[----:B------:R-:W-:Y:S05]  /*10f20*/  BSYNC B1 ;  /* 0x0000000000017941 */ /* 0x000fea0003800000 */
.L_x_2232:
        /* <DEDUP_REMOVED lines=18> */
.L_x_2225:
[----:B------:R-:W-:Y:S05]  /*11050*/  BSYNC B0 ;  /* 0x0000000000007941 */ /* 0x000fea0003800000 */
.L_x_2217:
[----:B------:R-:W-:Y:S02]  /*11060*/  ULDC UR5, c[0x0][0xc38] ;  /* 0x00030e0000057ab9 */ /* 0x000fe40000000800 */
[----:B------:R-:W-:-:S06]  /*11070*/  UISETP.GE.AND UP0, UPT, UR4, UR5, UPT ;  /* 0x000000050400728c */ /* 0x000fcc000bf06270 */
[----:B------:R-:W-:-:S13]  /*11080*/  PLOP3.LUT P0, PT, PT, PT, UP0, 0x80, 0x0 ;  /* 0x000000000000781c */ /* 0x000fda0003f0f008 */
[----:B------:R-:W-:Y:S05]  /*11090*/  @!P0 BRA `(.L_x_2234) ;  /* 0xfffffefc001c8947 */ /* 0x000fea000383ffff */
[----:B------:R-:W-:Y:S05]  /*110a0*/  EXIT ;  /* 0x000000000000794d */ /* 0x000fea0003800000 */
.L_x_2176:
[----:B------:R-:W-:-:S08]  /*110b0*/  NOP ;  /* 0x0000000000007918 */ /* 0x000fd00000000000 */
[----:B------:R-:W0:-:S00]  /*110c0*/  USETMAXREG.DEALLOC.CTAPOOL 0x28 ;  /* 0x00000028000079c8 */ /* 0x000e0000080e0500 */
[----:B0-----:R-:W-:-:S06]  /*110d0*/  LOP3.LUT R0, R0, 0x3, RZ, 0xc0, !PT ;  /* 0x0000000300007812 */ /* 0x001fcc00078ec0ff */
[----:B------:R-:W0:Y:S01]  /*110e0*/  S2UR UR5, SR_CTAID.X ;  /* 0x00000000000579c3 */ /* 0x000e220000002500 */
[----:B------:R-:W-:Y:S01]  /*110f0*/  LOP3.LUT R16, R16, 0xffffdfff, RZ, 0xc0, !PT ;  /* 0xffffdfff10107812 */ /* 0x000fe200078ec0ff */
[----:B------:R-:W-:Y:S01]  /*11100*/  STL [R1+0x14], RZ ;  /* 0x000014ff01007387 */ /* 0x000fe20000100800 */
[----:B------:R-:W-:Y:S02]  /*11110*/  IMAD.MOV.U32 R31, RZ, RZ, 0x1 ;  /* 0x00000001ff1f7424 */ /* 0x000fe400078e00ff */
[----:B------:R-:W-:Y:S01]  /*11120*/  IMAD.MOV.U32 R28, RZ, RZ, RZ ;  /* 0x000000ffff1c7224 */ /* 0x000fe200078e00ff */
        /* <DEDUP_REMOVED lines=11> */
[----:B------:R-:W-:Y:S01]  /*111e0*/  ULDC.64 UR10, c[0x0][0x418] ;  /* 0x00010600000a7ab9 */ /* 0x000fe20000000a00 */
[----:B------:R-:W-:Y:S01]  /*111f0*/  ULDC UR4, c[0x0][0x424] ;  /* 0x0001090000047ab9 */ /* 0x000fe20000000800 */
[----:B------:R-:W-:Y:S01]  /*11200*/  UISETP.NE.U32.AND UP0, UPT, UR10, URZ, UPT ;  /* 0x0000003f0a00728c */ /* 0x000fe2000bf05070 */
[----:B------:R-:W-:Y:S01]  /*11210*/  IMAD.MOV.U32 R31, RZ, RZ, 0x1 ;  /* 0x00000001ff1f7424 */ /* 0x000fe200078e00ff */
[----:B------:R-:W-:Y:S01]  /*11220*/  ULDC UR39, c[0x0][0x288] ;  /* 0x0000a20000277ab9 */ /* 0x000fe20000000800 */
[----:B------:R-:W-:Y:S01]  /*11230*/  ULDC UR38, c[0x0][0x448] ;  /* 0x0001120000267ab9 */ /* 0x000fe20000000800 */
[----:B------:R-:W-:Y:S01]  /*11240*/  UISETP.NE.AND.EX UP0, UPT, UR11, URZ, UPT, UP0 ;  /* 0x0000003f0b00728c */ /* 0x000fe2000bf05300 */
[----:B------:R-:W-:Y:S01]  /*11250*/  IMAD.MOV.U32 R28, RZ, RZ, RZ ;  /* 0x000000ffff1c7224 */ /* 0x000fe200078e00ff */
[----:B------:R-:W-:-:S02]  /*11260*/  UIMAD UR38, UR38, UR39, URZ ;  /* 0x00000027262672a4 */ /* 0x000fc4000f8e023f */
[----:B------:R-:W-:Y:S01]  /*11270*/  USEL UR4, UR4, 0x1, UP0 ;  /* 0x0000000104047887 */ /* 0x000fe20008000000 */
[----:B------:R-:W-:Y:S01]  /*11280*/  ULDC UR45, c[0x0][0xc] ;  /* 0x00000300002d7ab9 */ /* 0x000fe20000000800 */
[----:B------:R-:W-:Y:S02]  /*11290*/  ULOP3.LUT UR46, UR36, 0x2, URZ, 0xfc, !UPT ;  /* 0x00000002242e7892 */ /* 0x000fe4000f8efc3f */
[----:B------:R-:W-:Y:S02]  /*112a0*/  UIMAD UR37, UR4, UR6, URZ ;  /* 0x00000006042572a4 */ /* 0x000fe4000f8e023f */
[----:B------:R-:W-:Y:S02]  /*112b0*/  ULOP3.LUT UR47, UR36, 0x1, URZ, 0xfc, !UPT ;  /* 0x00000001242f7892 */ /* 0x000fe4000f8efc3f */
[----:B------:R-:W-:Y:S02]  /*112c0*/  UIADD3 UR4, UR37, 0x9f, URZ ;  /* 0x0000009f25047890 */ /* 0x000fe4000fffe03f */
[----:B------:R-:W-:Y:S01]  /*112d0*/  UIADD3 UR39, UR37, 0xa0, -UR39 ;  /* 0x000000a025277890 */ /* 0x000fe2000fffe827 */
[C---:B0-----:R-:W-:Y:S01]  /*112e0*/  IMAD.SHL.U32 R6, R10.reuse, 0x10, RZ ;  /* 0x000000100a067824 */ /* 0x041fe200078e00ff */
[----:B------:R-:W-:Y:S01]  /*112f0*/  SHF.R.U32.HI R3, RZ, 0x1, R10 ;  /* 0x00000001ff037819 */ /* 0x000fe2000001160a */
[----:B------:R-:W-:-:S02]  /*11300*/  IMAD.SHL.U32 R8, R10, 0x2, RZ ;  /* 0x000000020a087824 */ /* 0x000fc400078e00ff */
[----:B------:R-:W-:Y:S01]  /*11310*/  IMAD.SHL.U32 R0, R10, 0x40, RZ ;  /* 0x000000400a007824 */ /* 0x000fe200078e00ff */
[----:B------:R-:W-:Y:S01]  /*11320*/  LOP3.LUT R5, R6, 0x1b0, RZ, 0xc0, !PT ;  /* 0x000001b006057812 */ /* 0x000fe200078ec0ff */
[----:B------:R-:W-:Y:S01]  /*11330*/  IMAD.SHL.U32 R4, R10, 0x20, RZ ;  /* 0x000000200a047824 */ /* 0x000fe200078e00ff */
[----:B------:R-:W-:Y:S02]  /*11340*/  LOP3.LUT R33, R6, 0x30, RZ, 0xc0, !PT ;  /* 0x0000003006217812 */ /* 0x000fe400078ec0ff */
[----:B------:R-:W-:Y:S02]  /*11350*/  LOP3.LUT R7, R5, 0x30, R8, 0x78, !PT ;  /* 0x0000003005077812 */ /* 0x000fe400078e7808 */
[----:B------:R-:W-:Y:S02]  /*11360*/  LOP3.LUT R8, R33, 0x40, RZ, 0xfc, !PT ;  /* 0x0000004021087812 */ /* 0x000fe400078efcff */
[----:B------:R-:W-:Y:S02]  /*11370*/  LOP3.LUT R2, R0, 0x180, RZ, 0xc0, !PT ;  /* 0x0000018000027812 */ /* 0x000fe400078ec0ff */
[----:B------:R-:W-:-:S02]  /*11380*/  ISETP.GE.AND P2, PT, R8, UR7, PT ;  /* 0x0000000708007c0c */ /* 0x000fc4000bf46270 */
[----:B------:R-:W-:Y:S01]  /*11390*/  LOP3.LUT R2, R2, 0x30, R3, 0xf8, !PT ;  /* 0x0000003002027812 */ /* 0x000fe200078ef803 */
[----:B------:R-:W-:Y:S01]  /*113a0*/  IMAD.SHL.U32 R3, R10, 0x8, RZ ;  /* 0x000000080a037824 */ /* 0x000fe200078e00ff */
[----:B------:R-:W-:Y:S02]  /*113b0*/  ISETP.GE.AND P1, PT, R8, UR7, PT ;  /* 0x0000000708007c0c */ /* 0x000fe4000bf26270 */
[----:B------:R-:W-:Y:S02]  /*113c0*/  LOP3.LUT R5, R4, 0x80, RZ, 0xc0, !PT ;  /* 0x0000008004057812 */ /* 0x000fe400078ec0ff */
[----:B------:R-:W-:Y:S01]  /*113d0*/  LOP3.LUT R3, R2, 0x30, R3, 0x78, !PT ;  /* 0x0000003002037812 */ /* 0x000fe200078e7803 */
[----:B------:R-:W-:Y:S01]  /*113e0*/  IMAD.SHL.U32 R2, R10, 0x4, RZ ;  /* 0x000000040a027824 */ /* 0x000fe200078e00ff */
[----:B------:R-:W-:Y:S02]  /*113f0*/  LOP3.LUT R5, R5, 0x10, R10, 0xf8, !PT ;  /* 0x0000001005057812 */ /* 0x000fe400078ef80a */
[----:B------:R-:W-:-:S02]  /*11400*/  ISETP.GE.AND P0, PT, R8, UR8, PT ;  /* 0x0000000808007c0c */ /* 0x000fc4000bf06270 */
[----:B------:R-:W-:Y:S02]  /*11410*/  @P2 LOP3.LUT R16, R16, 0x2, RZ, 0xfc, !PT ;  /* 0x0000000210102812 */ /* 0x000fe400078efcff */
[----:B------:R-:W-:Y:S02]  /*11420*/  LOP3.LUT R2, R5, 0x10, R2, 0x78, !PT ;  /* 0x0000001005027812 */ /* 0x000fe400078e7802 */
[----:B------:R-:W-:Y:S02]  /*11430*/  LOP3.LUT R16, R16, 0xfffffeff, RZ, 0xc0, !PT ;  /* 0xfffffeff10107812 */ /* 0x000fe400078ec0ff */
[----:B------:R-:W-:Y:S02]  /*11440*/  LOP3.LUT R9, R7, 0x640, R6, 0xf8, !PT ;  /* 0x0000064007097812 */ /* 0x000fe400078ef806 */
[----:B------:R-:W-:Y:S02]  /*11450*/  LOP3.LUT R5, R6, 0x600, RZ, 0xc0, !PT ;  /* 0x0000060006057812 */ /* 0x000fe400078ec0ff */
[----:B------:R-:W-:Y:S01]  /*11460*/  LOP3.LUT R6, R33, 0x80, RZ, 0xfc, !PT ;  /* 0x0000008021067812 */ /* 0x000fe200078efcff */
[----:B------:R-:W-:Y:S01]  /*11470*/  STL [R1], R9 ;  /* 0x0000000901007387 */ /* 0x000fe20000100800 */
[----:B------:R-:W-:-:S02]  /*11480*/  @P1 LOP3.LUT R16, R16, 0x100, RZ, 0xfc, !PT ;  /* 0x0000010010101812 */ /* 0x000fc400078efcff */
[----:B------:R-:W-:Y:S02]  /*11490*/  ISETP.GE.AND P2, PT, R6, UR7, PT ;  /* 0x0000000706007c0c */ /* 0x000fe4000bf46270 */
[----:B------:R-:W-:Y:S02]  /*114a0*/  LOP3.LUT R16, R16, 0xfffff7ff, RZ, 0xc0, !PT ;  /* 0xfffff7ff10107812 */ /* 0x000fe400078ec0ff */
[----:B------:R-:W-:Y:S02]  /*114b0*/  LOP3.LUT R5, R5, 0x60, R4, 0xf8, !PT ;  /* 0x0000006005057812 */ /* 0x000fe400078ef804 */
[----:B------:R-:W-:Y:S02]  /*114c0*/  @P0 LOP3.LUT R16, R16, 0x800, RZ, 0xfc, !PT ;  /* 0x0000080010100812 */ /* 0x000fe400078efcff */
[----:B------:R-:W-:Y:S02]  /*114d0*/  LOP3.LUT R0, R3, 0x640, R0, 0xf8, !PT ;  /* 0x0000064003007812 */ /* 0x000fe400078ef800 */
[----:B------:R-:W-:-:S02]  /*114e0*/  ISETP.GE.AND P1, PT, R6, UR7, PT ;  /* 0x0000000706007c0c */ /* 0x000fc4000bf26270 */
[----:B------:R-:W-:Y:S01]  /*114f0*/  LOP3.LUT R16, R16, 0xfffffffe, RZ, 0xc0, !PT ;  /* 0xfffffffe10107812 */ /* 0x000fe200078ec0ff */
[----:B------:R0:W-:Y:S01]  /*11500*/  STL [R1+0x8], R0 ;  /* 0x0000080001007387 */ /* 0x0001e20000100800 */
[----:B------:R-:W-:Y:S02]  /*11510*/  LOP3.LUT R5, R5, 0x100, R4, 0xf8, !PT ;  /* 0x0000010005057812 */ /* 0x000fe400078ef804 */
[----:B------:R-:W-:Y:S02]  /*11520*/  @P2 LOP3.LUT R16, R16, 0x1, RZ, 0xfc, !PT ;  /* 0x0000000110102812 */ /* 0x000fe400078efcff */
[----:B------:R-:W-:Y:S02]  /*11530*/  ISETP.GE.AND P0, PT, R6, UR8, PT ;  /* 0x0000000806007c0c */ /* 0x000fe4000bf06270 */
[----:B------:R-:W-:Y:S02]  /*11540*/  LOP3.LUT R16, R16, 0xffffff7f, RZ, 0xc0, !PT ;  /* 0xffffff7f10107812 */ /* 0x000fe400078ec0ff */
[----:B------:R-:W-:-:S02]  /*11550*/  ISETP.GE.AND P2, PT, R33, UR7, PT ;  /* 0x0000000721007c0c */ /* 0x000fc4000bf46270 */
[----:B0-----:R-:W-:Y:S01]  /*11560*/  LOP3.LUT R0, R5, R2, RZ, 0xfc, !PT ;  /* 0x0000000205007212 */ /* 0x001fe200078efcff */
[----:B------:R-:W-:Y:S01]  /*11570*/  IMAD.U32 R5, RZ, RZ, UR5 ;  /* 0x00000005ff057e24 */ /* 0x000fe2000f8e00ff */
[----:B------:R-:W-:Y:S01]  /*11580*/  @P1 LOP3.LUT R16, R16, 0x80, RZ, 0xfc, !PT ;  /* 0x0000008010101812 */ /* 0x000fe200078efcff */
[----:B------:R-:W-:Y:S01]  /*11590*/  UIMAD.WIDE UR4, UR4, 0x66666667, URZ ;  /* 0x66666667040478a5 */ /* 0x000fe2000f8e023f */
[C---:B------:R-:W-:Y:S01]  /*115a0*/  ISETP.GE.AND P1, PT, R33.reuse, UR7, PT ;  /* 0x0000000721007c0c */ /* 0x040fe2000bf26270 */
[----:B------:R0:W-:Y:S01]  /*115b0*/  STL [R1+0x4], R0 ;  /* 0x0000040001007387 */ /* 0x0001e20000100800 */
[----:B------:R-:W-:Y:S01]  /*115c0*/  LOP3.LUT R16, R16, 0xfffffbff, RZ, 0xc0, !PT ;  /* 0xfffffbff10107812 */ /* 0x000fe200078ec0ff */
[----:B------:R-:W-:Y:S01]  /*115d0*/  USHF.R.U32.HI UR40, URZ, 0x1f, UR5 ;  /* 0x0000001f3f287899 */ /* 0x000fe20008011605 */
[----:B------:R-:W-:Y:S01]  /*115e0*/  LOP3.LUT R3, R10, 0x7f, RZ, 0xc0, !PT ;  /* 0x0000007f0a037812 */ /* 0x000fe200078ec0ff */
[----:B------:R1:W-:Y:S01]  /*115f0*/  STL [R1+0x10], R5 ;  /* 0x0000100501007387 */ /* 0x0003e20000100800 */
[----:B------:R-:W-:Y:S01]  /*11600*/  @P0 LOP3.LUT R16, R16, 0x400, RZ, 0xfc, !PT ;  /* 0x0000040010100812 */ /* 0x000fe200078efcff */
[----:B------:R-:W-:Y:S01]  /*11610*/  ULEA.HI.SX32 UR40, UR5, UR40, 0x1a ;  /* 0x0000002805287291 */ /* 0x000fe2000f8fd23f */
[----:B------:R-:W-:Y:S01]  /*11620*/  ISETP.GE.AND P0, PT, R33, UR8, PT ;  /* 0x0000000821007c0c */ /* 0x000fe2000bf06270 */
[----:B------:R1:W-:Y:S01]  /*11630*/  STL [R1+0x14], RZ ;  /* 0x000014ff01007387 */ /* 0x0003e20000100800 */
[----:B------:R-:W-:-:S02]  /*11640*/  LOP3.LUT R16, R16, 0xfffffffb, RZ, 0xc0, !PT ;  /* 0xfffffffb10107812 */ /* 0x000fc400078ec0ff */
[----:B0-----:R-:W-:Y:S02]  /*11650*/  MOV R0, 0x400 ;  /* 0x0000040000007802 */ /* 0x001fe40000000f00 */
[----:B------:R-:W-:Y:S02]  /*11660*/  @P2 LOP3.LUT R16, R16, 0x4, RZ, 0xfc, !PT ;  /* 0x0000000410102812 */ /* 0x000fe400078efcff */
[----:B------:R-:W-:Y:S02]  /*11670*/  LEA R17, R37, R0, 0x18 ;  /* 0x0000000025117211 */ /* 0x000fe400078ec0ff */
[----:B------:R-:W-:Y:S02]  /*11680*/  LOP3.LUT R16, R16, 0xffffefff, RZ, 0xc0, !PT ;  /* 0xffffefff10107812 */ /* 0x000fe400078ec0ff */
[----:B------:R-:W-:Y:S01]  /*11690*/  SHF.R.U32.HI R2, RZ, 0x2, R3 ;  /* 0x00000002ff027819 */ /* 0x000fe20000011603 */
[----:B------:R-:W-:Y:S01]  /*116a0*/  IMAD.IADD R0, R17, 0x1, R9 ;  /* 0x0000000111007824 */ /* 0x000fe200078e0209 */
[----:B------:R-:W-:-:S02]  /*116b0*/  LOP3.LUT R16, R16, 0xfffffdff, RZ, 0xc0, !PT ;  /* 0xfffffdff10107812 */ /* 0x000fc400078ec0ff */
[----:B------:R-:W-:Y:S02]  /*116c0*/  LOP3.LUT R2, R2, 0x60, R4, 0xf8, !PT ;  /* 0x0000006002027812 */ /* 0x000fe400078ef804 */
[----:B------:R1:W-:Y:S01]  /*116d0*/  STL [R1+0xc], R0 ;  /* 0x00000c0001007387 */ /* 0x0003e20000100800 */
[----:B------:R-:W-:Y:S02]  /*116e0*/  @P1 LOP3.LUT R16, R16, 0x200, RZ, 0xfc, !PT ;  /* 0x0000020010101812 */ /* 0x000fe400078efcff */
[----:B------:R-:W-:Y:S02]  /*116f0*/  LOP3.LUT R2, R2, 0x80, RZ, 0xfc, !PT ;  /* 0x0000008002027812 */ /* 0x000fe400078efcff */
[----:B------:R-:W-:-:S07]  /*11700*/  @P0 LOP3.LUT R16, R16, 0x1000, RZ, 0xfc, !PT ;  /* 0x0000100010100812 */ /* 0x000fce00078efcff */
.L_x_2302:
[----:B-1----:R-:W2:Y:S01]  /*11710*/  LDL R0, [R1+0x10] ;  /* 0x0000100001007983 */ /* 0x002ea20000100800 */
        /* <DEDUP_REMOVED lines=13> */
[----:B0-----:R-:W-:Y:S05]  /*117f0*/  @P0 BRA `(.L_x_2236) ;  /* 0x0000000000200947 */ /* 0x001fea0003800000 */
        /* <DEDUP_REMOVED lines=8> */
.L_x_2236:
[----:B------:R-:W-:Y:S01]  /*11880*/  ULDC UR8, c[0x0][0xc54] ;  /* 0x0003150000087ab9 */ /* 0x000fe20000000800 */
[----:B------:R-:W-:Y:S01]  /*11890*/  UMOV UR6, UR7 ;  /* 0x0000000700067c82 */ /* 0x000fe20008000000 */
[----:B------:R-:W-:-:S11]  /*118a0*/  UISETP.NE.AND UP0, UPT, UR8, 0x1, UPT ;  /* 0x000000010800788c */ /* 0x000fd6000bf05270 */
[----:B------:R-:W-:Y:S02]  /*118b0*/  @UP0 ULDC.64 UR10, c[0x0][0xc58] ;  /* 0x00031600000a0ab9 */ /* 0x000fe40000000a00 */
[----:B------:R-:W-:-:S04]  /*118c0*/  UIMAD.WIDE.U32 UR4, UR7, UR10, URZ ;  /* 0x0000000a070472a5 */ /* 0x000fc8000f8e003f */
[----:B------:R-:W-:-:S04]  /*118d0*/  @UP0 USHF.R.U32.HI UR6, URZ, UR11, UR5 ;  /* 0x0000000b3f060299 */ /* 0x000fc80008011605 */
[----:B------:R-:W-:-:S12]  /*118e0*/  UIMAD UR4, UR6, UR8, URZ ;  /* 0x00000008060472a4 */ /* 0x000fd8000f8e023f */
.L_x_2237:
        /* <DEDUP_REMOVED lines=25> */
[----:B------:R-:W-:Y:S01]  /*11a80*/  UP2UR UR48, UPR, URZ, 0x4 ;  /* 0x000000043f307883 */ /* 0x000fe20008000000 */
[----:B------:R-:W-:Y:S01]  /*11a90*/  BSSY B7, `(.L_x_2238) ;  /* 0x0000474000077945 */ /* 0x000fe20003800000 */
[----:B------:R-:W-:-:S04]  /*11aa0*/  USHF.L.U32 UR6, UR43, 0x7, URZ ;  /* 0x000000072b067899 */ /* 0x000fc8000800063f */
[----:B------:R-:W-:Y:S01]  /*11ab0*/  UIADD3 UR6, UR6, 0x7f, URZ ;  /* 0x0000007f06067890 */ /* 0x000fe2000fffe03f */
[----:B------:R-:W-:Y:S01]  /*11ac0*/  @UP2 ULDC UR4, c[0x0][0x44c] ;  /* 0x0001130000042ab9 */ /* 0x000fe20000000800 */
[----:B------:R-:W-:Y:S02]  /*11ad0*/  @UP2 ULDC UR7, c[0x0][0x450] ;  /* 0x0001140000072ab9 */ /* 0x000fe40000000800 */
[----:B------:R-:W-:-:S04]  /*11ae0*/  UIMAD.WIDE.U32 UR4, UR6, UR4, URZ ;  /* 0x00000004060472a5 */ /* 0x000fc8000f8e003f */
[----:B------:R-:W-:-:S04]  /*11af0*/  @UP2 USHF.R.U32.HI UR6, URZ, UR7, UR5 ;  /* 0x000000073f062299 */ /* 0x000fc80008011605 */
[----:B------:R-:W-:-:S04]  /*11b00*/  UIADD3 UR4, UR39, UR6, URZ ;  /* 0x0000000627047290 */ /* 0x000fc8000fffe03f */
[----:B------:R-:W-:-:S04]  /*11b10*/  UIMAD.WIDE UR4, UR4, 0x66666667, URZ ;  /* 0x66666667040478a5 */ /* 0x000fc8000f8e023f */
[----:B------:R-:W-:-:S04]  /*11b20*/  USHF.R.U32.HI UR4, URZ, 0x1f, UR5 ;  /* 0x0000001f3f047899 */ /* 0x000fc80008011605 */
[----:B------:R-:W-:-:S04]  /*11b30*/  ULEA.HI.SX32 UR4, UR5, UR4, 0x1a ;  /* 0x0000000405047291 */ /* 0x000fc8000f8fd23f */
[----:B------:R-:W-:-:S04]  /*11b40*/  UISETP.LT.AND UP0, UPT, UR40, UR4, UPT ;  /* 0x000000042800728c */ /* 0x000fc8000bf01270 */
[----:B------:R-:W-:-:S06]  /*11b50*/  USEL UR44, UR40, UR4, UP0 ;  /* 0x00000004282c7287 */ /* 0x000fcc0008000000 */
[----:B------:R-:W-:-:S13]  /*11b60*/  ISETP.LT.AND P0, PT, RZ, UR44, PT ;  /* 0x0000002cff007c0c */ /* 0x000fda000bf01270 */
[----:B0-----:R-:W-:Y:S05]  /*11b70*/  @P0 BRA `(.L_x_2239) ;  /* 0x0000000000480947 */ /* 0x001fea0003800000 */
        /* <DEDUP_REMOVED lines=16> */
[----:B------:R2:W-:Y:S01]  /*11c80*/  STL [R1+0x10], R0 ;  /* 0x0000100001007387 */ /* 0x0005e20000100800 */
[----:B------:R-:W-:Y:S05]  /*11c90*/  BRA `(.L_x_2240) ;  /* 0x00000044004c7947 */ /* 0x000fea0003800000 */
.L_x_2239:
        /* <DEDUP_REMOVED lines=20> */
.L_x_2242:
[----:B------:R-:W-:Y:S05]  /*11de0*/  BSYNC B6 ;  /* 0x0000000000067941 */ /* 0x000fea0003800000 */
.L_x_2241:
        /* <DEDUP_REMOVED lines=22> */
.L_x_2244:
[----:B------:R-:W-:Y:S05]  /*11f50*/  BSYNC B6 ;  /* 0x0000000000067941 */ /* 0x000fea0003800000 */
.L_x_2243:
        /* <DEDUP_REMOVED lines=20> */
.L_x_2246:
[----:B------:R-:W-:Y:S05]  /*120a0*/  BSYNC B6 ;  /* 0x0000000000067941 */ /* 0x000fea0003800000 */
.L_x_2245:
        /* <DEDUP_REMOVED lines=19> */
.L_x_2248:
[----:B------:R-:W-:Y:S05]  /*121e0*/  BSYNC B6 ;  /* 0x0000000000067941 */ /* 0x000fea0003800000 */
.L_x_2247:
        /* <DEDUP_REMOVED lines=12> */
[----:B------:R-:W-:Y:S01]  /*122b0*/  UMOV UR5, 0xffffffff ;  /* 0xffffffff00057882 */ /* 0x000fe20000000000 */
[----:B------:R-:W-:Y:S02]  /*122c0*/  IMAD.U32 R18, RZ, RZ, UR4 ;  /* 0x00000004ff127e24 */ /* 0x000fe4000f8e00ff */
[----:B------:R-:W-:Y:S05]  /*122d0*/  BRA.DIV UR5, `(.L_x_2249) ;  /* 0x0000004605cc7947 */ /* 0x000fea000b800000 */
.L_x_2322:
[----:B------:R-:W2:Y:S01]  /*122e0*/  S2R R0, SR_TID.X ;  /* 0x0000000000007919 */ /* 0x000ea20000002100 */
[----:B------:R-:W-:Y:S01]  /*122f0*/  UMOV UR4, 0xa0 ;  /* 0x000000a000047882 */ /* 0x000fe20000000000 */
[----:B0-----:R-:W-:Y:S01]  /*12300*/  ISETP.NE.AND P2, PT, R19, 0x1, PT ;  /* 0x000000011300780c */ /* 0x001fe20003f45270 */
[----:B------:R-:W-:Y:S01]  /*12310*/  UIMAD UR4, UR44, UR4, -0xa0 ;  /* 0xffffff602c0474a4 */ /* 0x000fe2000f8e0204 */
[----:B------:R-:W0:Y:S01]  /*12320*/  S2R R8, SR_TID.X ;  /* 0x0000000000087919 */ /* 0x000e220000002100 */
[----:B-----5:R-:W-:Y:S02]  /*12330*/  SHF.R.S32.HI R34, RZ, 0x1f, R30 ;  /* 0x0000001fff227819 */ /* 0x020fe4000001141e */
[----:B------:R-:W-:-:S08]  /*12340*/  LOP3.LUT R16, R16, 0xffffffdf, RZ, 0xc0, !PT ;  /* 0xffffffdf10107812 */ /* 0x000fd000078ec0ff */
[----:B------:R-:W3:Y:S01]  /*12350*/  @P2 LDC R5, c[0x0][0x434] ;  /* 0x00010d00ff052b82 */ /* 0x000ee20000000800 */
[----:B------:R-:W-:-:S07]  /*12360*/  @P2 LOP3.LUT R16, R16, 0x20, RZ, 0xfc, !PT ;  /* 0x0000002010102812 */ /* 0x000fce00078efcff */
[----:B------:R-:W4:Y:S01]  /*12370*/  @P2 LDC R9, c[0x0][0x438] ;  /* 0x00010e00ff092b82 */ /* 0x000f220000000800 */
[----:B--2---:R-:W-:Y:S01]  /*12380*/  LOP3.LUT R0, R0, 0x7f, RZ, 0xc0, !PT ;  /* 0x0000007f00007812 */ /* 0x004fe200078ec0ff */
[----:B0-----:R-:W-:-:S03]  /*12390*/  IMAD.SHL.U32 R13, R8, 0x20, RZ ;  /* 0x00000020080d7824 */ /* 0x001fc600078e00ff */
[----:B------:R-:W-:Y:S01]  /*123a0*/  SHF.R.U32.HI R11, RZ, 0x2, R0 ;  /* 0x00000002ff0b7819 */ /* 0x000fe20000011600 */
[----:B------:R-:W-:-:S03]  /*123b0*/  IMAD.SHL.U32 R8, R8, 0x20, RZ ;  /* 0x0000002008087824 */ /* 0x000fc600078e00ff */
[C---:B------:R-:W-:Y:S02]  /*123c0*/  LOP3.LUT R13, R11.reuse, 0x60, R13, 0xf8, !PT ;  /* 0x000000600b0d7812 */ /* 0x040fe400078ef80d */
[----:B------:R-:W-:Y:S02]  /*123d0*/  LOP3.LUT R8, R11, 0x60, R8, 0xf8, !PT ;  /* 0x000000600b087812 */ /* 0x000fe400078ef808 */
[----:B------:R-:W-:-:S05]  /*123e0*/  LOP3.LUT R13, R13, 0x80, RZ, 0xfc, !PT ;  /* 0x000000800d0d7812 */ /* 0x000fca00078efcff */
[----:B-1----:R-:W-:-:S04]  /*123f0*/  VIADD R3, R13, UR4 ;  /* 0x000000040d037c36 */ /* 0x002fc80008000000 */
[C---:B------:R-:W-:Y:S01]  /*12400*/  IMAD.IADD R10, R3.reuse, 0x1, R36 ;  /* 0x00000001030a7824 */ /* 0x040fe200078e0224 */
[----:B------:R-:W-:-:S03]  /*12410*/  ISETP.GE.AND P0, PT, R3, UR37, PT ;  /* 0x0000002503007c0c */ /* 0x000fc6000bf06270 */
[----:B---3--:R-:W-:Y:S01]  /*12420*/  @P2 IMAD.HI.U32 R2, R10, R5, RZ ;  /* 0x000000050a022227 */ /* 0x008fe200078e00ff */
[----:B------:R-:W-:-:S03]  /*12430*/  ISETP.GT.U32.OR P0, PT, R13, 0x9f, P0 ;  /* 0x0000009f0d00780c */ /* 0x000fc60000704470 */
[----:B------:R-:W-:Y:S01]  /*12440*/  IMAD.MOV.U32 R0, RZ, RZ, R10 ;  /* 0x000000ffff007224 */ /* 0x000fe200078e000a */
[----:B----4-:R-:W-:-:S09]  /*12450*/  @P2 SHF.R.U32.HI R0, RZ, R9, R2 ;  /* 0x00000009ff002219 */ /* 0x010fd20000011602 */
        /* <DEDUP_REMOVED lines=8> */
[----:B-1----:R-:W-:-:S04]  /*124e0*/  @!P0 LEA R6, P1, R2, R4, 0x2 ;  /* 0x0000000402068211 */ /* 0x002fc800078210ff */
[----:B------:R-:W-:Y:S01]  /*124f0*/  @!P0 LEA.HI.X R7, R2, R5, R3, 0x2, P1 ;  /* 0x0000000502078211 */ /* 0x000fe200008f1403 */
[----:B------:R-:W-:Y:S01]  /*12500*/  VIADD R5, R8, UR4 ;  /* 0x0000000408057c36 */ /* 0x000fe20008000000 */
[----:B------:R-:W0:Y:S03]  /*12510*/  @P2 LDC R2, c[0x0][0x434] ;  /* 0x00010d00ff022b82 */ /* 0x000e260000000800 */
[C---:B------:R-:W-:Y:S01]  /*12520*/  IMAD.IADD R11, R5.reuse, 0x1, R36 ;  /* 0x00000001050b7824 */ /* 0x040fe200078e0224 */
[----:B------:R-:W-:-:S03]  /*12530*/  ISETP.GE.AND P1, PT, R5, UR37, PT ;  /* 0x0000002505007c0c */ /* 0x000fc6000bf26270 */
[----:B------:R-:W-:Y:S01]  /*12540*/  IMAD.MOV.U32 R12, RZ, RZ, R11 ;  /* 0x000000ffff0c7224 */ /* 0x000fe200078e000b */
[----:B------:R-:W1:Y:S09]  /*12550*/  @P2 LDC R3, c[0x0][0x438] ;  /* 0x00010e00ff032b82 */ /* 0x000e720000000800 */
[----:B------:R-:W2:Y:S01]  /*12560*/  @!P1 LDC.64 R4, c[0x0][0x428] ;  /* 0x00010a00ff049b82 */ /* 0x000ea20000000a00 */
[----:B0-----:R-:W-:-:S07]  /*12570*/  @P2 IMAD.HI.U32 R2, R11, R2, RZ ;  /* 0x000000020b022227 */ /* 0x001fce00078e00ff */
[----:B------:R-:W0:Y:S01]  /*12580*/  @!P1 LDC.64 R8, c[0x0][0x418] ;  /* 0x00010600ff089b82 */ /* 0x000e220000000a00 */
[----:B-1----:R-:W-:-:S04]  /*12590*/  @P2 SHF.R.U32.HI R12, RZ, R3, R2 ;  /* 0x00000003ff0c2219 */ /* 0x002fc80000011602 */
[----:B------:R-:W-:Y:S01]  /*125a0*/  @!P1 SHF.R.S32.HI R3, RZ, 0x1f, R12 ;  /* 0x0000001fff039819 */ /* 0x000fe2000001140c */
[----:B--2---:R-:W-:-:S04]  /*125b0*/  @!P1 IMAD R2, R34, R4, RZ ;  /* 0x0000000422029224 */ /* 0x004fc800078e02ff */
[----:B------:R-:W-:Y:S02]  /*125c0*/  @!P1 IMAD R5, R30, R5, R2 ;  /* 0x000000051e059224 */ /* 0x000fe400078e0202 */
[----:B------:R-:W-:-:S04]  /*125d0*/  @!P1 IMAD.MOV.U32 R2, RZ, RZ, R12 ;  /* 0x000000ffff029224 */ /* 0x000fc800078e000c */
[----:B------:R-:W-:-:S04]  /*125e0*/  @!P1 IMAD.WIDE.U32 R2, R30, R4, R2 ;  /* 0x000000041e029225 */ /* 0x000fc800078e0002 */
[----:B------:R-:W-:Y:S01]  /*125f0*/  @!P1 IMAD.IADD R3, R3, 0x1, R5 ;  /* 0x0000000103039824 */ /* 0x000fe200078e0205 */
[----:B0-----:R-:W-:Y:S01]  /*12600*/  @!P1 LEA R8, P2, R2, R8, 0x2 ;  /* 0x0000000802089211 */ /* 0x001fe200078410ff */
[----:B------:R-:W-:-:S03]  /*12610*/  IMAD.MOV.U32 R5, RZ, RZ, RZ ;  /* 0x000000ffff057224 */ /* 0x000fc600078e00ff */
[----:B------:R-:W-:Y:S01]  /*12620*/  @!P1 LEA.HI.X R9, R2, R9, R3, 0x2, P2 ;  /* 0x0000000902099211 */ /* 0x000fe200010f1403 */
[----:B------:R-:W-:Y:S02]  /*12630*/  IMAD.U32 R2, RZ, RZ, UR46 ;  /* 0x0000002eff027e24 */ /* 0x000fe4000f8e00ff */
[----:B------:R0:W5:Y:S03]  /*12640*/  @!P0 LDG.E R5, desc[UR50][R6.64] ;  /* 0x0000003206058981 */ /* 0x000166000c1e1900 */
[----:B------:R-:W-:Y:S01]  /*12650*/  ISETP.NE.AND P3, PT, R2, 0x3, PT ;  /* 0x000000030200780c */ /* 0x000fe20003f65270 */
[----:B------:R-:W-:Y:S01]  /*12660*/  IMAD.MOV R3, RZ, RZ, -R0 ;  /* 0x000000ffff037224 */ /* 0x000fe200078e0a00 */
[----:B------:R-:W-:Y:S02]  /*12670*/  ISETP.GT.U32.AND P0, PT, R13, 0x9f, PT ;  /* 0x0000009f0d00780c */ /* 0x000fe40003f04070 */
[----:B------:R-:W-:Y:S01]  /*12680*/  LOP3.LUT R16, R16, 0xffffffef, RZ, 0xc0, !PT ;  /* 0xffffffef10107812 */ /* 0x000fe200078ec0ff */
[----:B0-----:R-:W-:-:S02]  /*12690*/  IMAD.MOV.U32 R6, RZ, RZ, RZ ;  /* 0x000000ffff067224 */ /* 0x001fc400078e00ff */
[----:B------:R-:W-:Y:S02]  /*126a0*/  IMAD R7, R19, R3, R10 ;  /* 0x0000000313077224 */ /* 0x000fe400078e020a */
[----:B------:R-:W-:Y:S02]  /*126b0*/  IMAD.MOV R0, RZ, RZ, -R12 ;  /* 0x000000ffff007224 */ /* 0x000fe400078e0a0c */
[----:B------:R-:W-:Y:S02]  /*126c0*/  IMAD R3, RZ, RZ, -UR42 ;  /* 0x8000002aff037e24 */ /* 0x000fe4000f8e02ff */
[----:B------:R-:W-:Y:S01]  /*126d0*/  @P3 LOP3.LUT R16, R16, 0x10, RZ, 0xfc, !PT ;  /* 0x0000001010103812 */ /* 0x000fe200078efcff */
[----:B------:R0:W5:Y:S01]  /*126e0*/  @!P1 LDG.E R6, desc[UR50][R8.64] ;  /* 0x0000003208069981 */ /* 0x000162000c1e1900 */
[----:B------:R-:W-:Y:S02]  /*126f0*/  IMAD R18, R18, R3, UR41 ;  /* 0x0000002912127e24 */ /* 0x000fe4000f8e0203 */
[----:B------:R-:W-:-:S03]  /*12700*/  LOP3.LUT R16, R16, 0xfffffff7, RZ, 0xc0, !PT ;  /* 0xfffffff710107812 */ /* 0x000fc600078ec0ff */
[----:B------:R-:W-:Y:S02]  /*12710*/  SHF.R.S32.HI R32, RZ, 0x1f, R18 ;  /* 0x0000001fff207819 */ /* 0x000fe40000011412 */
[----:B------:R-:W-:Y:S01]  /*12720*/  @P0 LOP3.LUT R16, R16, 0x8, RZ, 0xfc, !PT ;  /* 0x0000000810100812 */ /* 0x000fe200078efcff */
[----:B0-----:R-:W-:Y:S02]  /*12730*/  IMAD R8, R19, R0, R11 ;  /* 0x0000000013087224 */ /* 0x001fe400078e020b */
[----:B------:R-:W-:-:S04]  /*12740*/  IMAD.U32 R0, RZ, RZ, UR44 ;  /* 0x0000002cff007e24 */ /* 0x000fc8000f8e00ff */
[----:B------:R-:W-:Y:S01]  /*12750*/  VIADD R0, R0, 0xffffffff ;  /* 0xffffffff00007836 */ /* 0x000fe20000000000 */
[----:B------:R-:W-:Y:S06]  /*12760*/  @!P3 BRA `(.L_x_2250) ;  /* 0x000000000004b947 */ /* 0x000fec0003800000 */
[----:B------:R-:W-:Y:S01]  /*12770*/  BPT.TRAP 0x1 ;  /* 0x000000040000795c */ /* 0x000fe20000300000 */
.L_x_2250:
[----:B------:R-:W-:Y:S01]  /*12780*/  IMAD R4, R28, 0x8, R17 ;  /* 0x000000081c047824 */ /* 0x000fe200078e0211 */
[----:B------:R-:W-:Y:S01]  /*12790*/  SHF.L.U32 R27, R31, 0x1f, RZ ;  /* 0x0000001f1f1b7819 */ /* 0x000fe200000006ff */
[----:B------:R-:W-:Y:S01]  /*127a0*/  BSSY B0, `(.L_x_2251) ;  /* 0x0000004000007945 */ /* 0x000fe20003800000 */
[----:B------:R-:W-:Y:S02]  /*127b0*/  SHF.R.S32.HI R23, RZ, 0x1f, R8 ;  /* 0x0000001fff177819 */ /* 0x000fe40000011408 */
[----:B------:R-:W0:Y:S02]  /*127c0*/  SYNCS.PHASECHK.TRANS64.TRYWAIT P0, [R4+URZ+0x33480], R27 ;  /* 0x0334801b040075a7 */ /* 0x000e24000800017f */
[----:B0-----:R-:W-:Y:S05]  /*127d0*/  @!P0 BRA `(.L_x_2252) ;  /* 0x0000004000b88947 */ /* 0x001fea0003800000 */
.L_x_2323:
[----:B------:R-:W-:Y:S05]  /*127e0*/  BSYNC B0 ;  /* 0x0000000000007941 */ /* 0x000fea0003800000 */
.L_x_2251:
[----:B------:R-:W2:Y:S01]  /*127f0*/  LDL R11, [R1] ;  /* 0x00000000010b7983 */ /* 0x000ea20000100800 */
[----:B------:R-:W-:Y:S01]  /*12800*/  ULDC.64 UR4, c[0x0][0x328] ;  /* 0x0000ca0000047ab9 */ /* 0x000fe20000000a00 */
[----:B-----5:R-:W-:Y:S01]  /*12810*/  SHF.R.S32.HI R24, RZ, 0x1f, R6 ;  /* 0x0000001fff187819 */ /* 0x020fe20000011406 */
[----:B------:R-:W-:Y:S01]  /*12820*/  IMAD R3, R23, UR4, RZ ;  /* 0x0000000417037c24 */ /* 0x000fe2000f8e02ff */
[----:B------:R-:W-:Y:S01]  /*12830*/  ULDC.64 UR6, c[0x0][0x338] ;  /* 0x0000ce0000067ab9 */ /* 0x000fe20000000a00 */
[----:B------:R-:W-:Y:S01]  /*12840*/  ULDC.64 UR8, c[0x0][0x330] ;  /* 0x0000cc0000087ab9 */ /* 0x000fe20000000a00 */
[----:B------:R-:W1:Y:S01]  /*12850*/  S2R R12, SR_TID.X ;  /* 0x00000000000c7919 */ /* 0x000e620000002100 */
[C---:B------:R-:W-:Y:S01]  /*12860*/  IMAD R9, R8.reuse, UR5, R3 ;  /* 0x0000000508097c24 */ /* 0x040fe2000f8e0203 */
[----:B------:R-:W-:Y:S01]  /*12870*/  SHF.R.S32.HI R25, RZ, 0x1f, R7 ;  /* 0x0000001fff197819 */ /* 0x000fe20000011407 */
[----:B------:R-:W-:Y:S01]  /*12880*/  IMAD.WIDE.U32 R2, R8, UR4, RZ ;  /* 0x0000000408027c25 */ /* 0x000fe2000f8e00ff */
[----:B------:R-:W-:Y:S01]  /*12890*/  ULDC.64 UR10, c[0x0][0x318] ;  /* 0x0000c600000a7ab9 */ /* 0x000fe20000000a00 */
[----:B------:R-:W-:-:S02]  /*128a0*/  SHF.R.S32.HI R26, RZ, 0x1f, R5 ;  /* 0x0000001fff1a7819 */ /* 0x000fc40000011405 */
[----:B------:R-:W-:Y:S01]  /*128b0*/  IMAD.IADD R3, R3, 0x1, R9 ;  /* 0x0000000103037824 */ /* 0x000fe200078e0209 */
[----:B------:R-:W-:Y:S01]  /*128c0*/  LOP3.LUT P1, RZ, R16, 0x80, RZ, 0xc0, !PT ;  /* 0x0000008010ff7812 */ /* 0x000fe2000782c0ff */
[----:B------:R-:W-:Y:S02]  /*128d0*/  IMAD R9, R24, UR6, RZ ;  /* 0x0000000618097c24 */ /* 0x000fe4000f8e02ff */
[----:B------:R-:W-:-:S04]  /*128e0*/  IMAD.WIDE.U32 R2, R6, UR6, R2 ;  /* 0x0000000606027c25 */ /* 0x000fc8000f8e0002 */
[----:B------:R-:W-:-:S04]  /*128f0*/  IMAD R9, R6, UR7, R9 ;  /* 0x0000000706097c24 */ /* 0x000fc8000f8e0209 */
[----:B------:R-:W-:Y:S02]  /*12900*/  IMAD.IADD R3, R3, 0x1, R9 ;  /* 0x0000000103037824 */ /* 0x000fe400078e0209 */
[----:B------:R-:W-:Y:S02]  /*12910*/  IMAD R9, R32, UR8, RZ ;  /* 0x0000000820097c24 */ /* 0x000fe4000f8e02ff */
[----:B------:R-:W-:-:S04]  /*12920*/  IMAD.WIDE.U32 R2, R18, UR8, R2 ;  /* 0x0000000812027c25 */ /* 0x000fc8000f8e0002 */
[----:B------:R-:W-:Y:S01]  /*12930*/  IMAD R20, R18, UR9, R9 ;  /* 0x0000000912147c24 */ /* 0x000fe2000f8e0209 */
[----:B------:R-:W-:Y:S01]  /*12940*/  IADD3 R19, P0, R2, UR10, RZ ;  /* 0x0000000a02137c10 */ /* 0x000fe2000ff1e0ff */
[----:B------:R-:W-:-:S03]  /*12950*/  IMAD R9, R25, UR4, RZ ;  /* 0x0000000419097c24 */ /* 0x000fc6000f8e02ff */
[----:B------:R-:W-:Y:S01]  /*12960*/  IADD3.X R10, R3, UR11, R20, P0, !PT ;  /* 0x0000000b030a7c10 */ /* 0x000fe200087fe414 */
[C---:B------:R-:W-:Y:S01]  /*12970*/  IMAD R9, R7.reuse, UR5, R9 ;  /* 0x0000000507097c24 */ /* 0x040fe2000f8e0209 */
[----:B-1----:R-:W-:Y:S01]  /*12980*/  LOP3.LUT R12, R12, 0x7f, RZ, 0xc0, !PT ;  /* 0x0000007f0c0c7812 */ /* 0x002fe200078ec0ff */
[----:B------:R-:W-:Y:S01]  /*12990*/  IMAD.WIDE.U32 R2, R7, UR4, RZ ;  /* 0x0000000407027c25 */ /* 0x000fe2000f8e00ff */
[----:B------:R-:W-:Y:S02]  /*129a0*/  UMOV UR4, 0xffffffff ;  /* 0xffffffff00047882 */ /* 0x000fe40000000000 */
[----:B------:R-:W-:Y:S01]  /*129b0*/  SHF.R.U32.HI R12, RZ, 0x2, R12 ;  /* 0x00000002ff0c7819 */ /* 0x000fe2000001160c */
[----:B------:R-:W-:Y:S02]  /*129c0*/  IMAD.IADD R3, R3, 0x1, R9 ;  /* 0x0000000103037824 */ /* 0x000fe400078e0209 */
[----:B------:R-:W-:Y:S02]  /*129d0*/  IMAD R9, R26, UR6, RZ ;  /* 0x000000061a097c24 */ /* 0x000fe4000f8e02ff */
[----:B------:R-:W-:-:S04]  /*129e0*/  IMAD.WIDE.U32 R2, R5, UR6, R2 ;  /* 0x0000000605027c25 */ /* 0x000fc8000f8e0002 */
[----:B------:R-:W-:-:S04]  /*129f0*/  IMAD R9, R5, UR7, R9 ;  /* 0x0000000705097c24 */ /* 0x000fc8000f8e0209 */
[----:B------:R-:W-:Y:S02]  /*12a00*/  IMAD.IADD R3, R3, 0x1, R9 ;  /* 0x0000000103037824 */ /* 0x000fe400078e0209 */
[----:B------:R-:W-:-:S03]  /*12a10*/  IMAD.WIDE.U32 R2, R18, UR8, R2 ;  /* 0x0000000812027c25 */ /* 0x000fc6000f8e0002 */
[----:B------:R-:W-:Y:S01]  /*12a20*/  IADD3 R22, P0, R2, UR10, RZ ;  /* 0x0000000a02167c10 */ /* 0x000fe2000ff1e0ff */
[----:B------:R-:W-:-:S03]  /*12a30*/  IMAD.MOV.U32 R2, RZ, RZ, -0xa0 ;  /* 0xffffff60ff027424 */ /* 0x000fc600078e00ff */
[----:B------:R-:W-:Y:S01]  /*12a40*/  IADD3.X R20, R20, UR11, R3, P0, !PT ;  /* 0x0000000b14147c10 */ /* 0x000fe200087fe403 */
[----:B------:R-:W-:-:S04]  /*12a50*/  IMAD R0, R0, R2, UR37 ;  /* 0x0000002500007e24 */ /* 0x000fc8000f8e0202 */
[----:B------:R-:W-:-:S05]  /*12a60*/  IMAD.IADD R9, R0, 0x1, -R12 ;  /* 0x0000000100097824 */ /* 0x000fca00078e0a0c */
[----:B------:R-:W-:Y:S01]  /*12a70*/  ISETP.GE.AND P5, PT, R9, 0x1, PT ;  /* 0x000000010900780c */ /* 0x000fe20003fa6270 */
[----:B--2---:R-:W-:Y:S01]  /*12a80*/  IMAD R21, R28, 0x7800, R11 ;  /* 0x000078001c157824 */ /* 0x004fe200078e020b */
[----:B------:R-:W-:Y:S11]  /*12a90*/  BRA.DIV UR4, `(.L_x_2253) ;  /* 0x00000042041c7947 */ /* 0x000ff6000b800000 */
[----:B------:R-:W1:Y:S01]  /*12aa0*/  SHFL.IDX PT, R2, R19, RZ, 0x1c1f ;  /* 0x001c1fff13027589 */ /* 0x000e6200000e0000 */
[C---:B------:R-:W-:Y:S02]  /*12ab0*/  LOP3.LUT P2, RZ, R16.reuse, 0x200, RZ, 0xc0, !PT ;  /* 0x0000020010ff7812 */ /* 0x040fe4000784c0ff */
[C---:B------:R-:W-:Y:S01]  /*12ac0*/  LOP3.LUT P6, RZ, R16.reuse, 0x100, RZ, 0xc0, !PT ;  /* 0x0000010010ff7812 */ /* 0x040fe200078cc0ff */
[----:B------:R-:W2:Y:S01]  /*12ad0*/  SHFL.IDX PT, R0, R10, RZ, 0x1c1f ;  /* 0x001c1fff0a007589 */ /* 0x000ea200000e0000 */
[----:B------:R-:W-:Y:S02]  /*12ae0*/  LOP3.LUT R16, R16, 0xffffffbf, RZ, 0xc0, !PT ;  /* 0xffffffbf10107812 */ /* 0x000fe400078ec0ff */
[C---:B------:R-:W-:Y:S01]  /*12af0*/  ISETP.GE.AND P4, PT, R9.reuse, 0x21, PT ;  /* 0x000000210900780c */ /* 0x040fe20003f86270 */
[----:B------:R-:W-:Y:S01]  /*12b00*/  SHFL.IDX PT, R20, R20, RZ, 0x1c1f ;  /* 0x001c1fff14147589 */ /* 0x000fe200000e0000 */
[----:B------:R-:W-:Y:S02]  /*12b10*/  ISETP.GE.AND P3, PT, R9, 0x41, PT ;  /* 0x000000410900780c */ /* 0x000fe40003f66270 */
        /* <DEDUP_REMOVED lines=21> */
[----:B------:R-:W-:Y:S01]  /*12c70*/  SHFL.IDX PT, R10, R10, 0x3, 0x1c1f ;  /* 0x007c1f000a0a7f89 */ /* 0x000fe200000e0000 */
        /* <DEDUP_REMOVED lines=8> */
[----:B-1----:R-:W1:Y:S02]  /*12d00*/  SHFL.IDX PT, R2, R19, 0x3, 0x1c1f ;  /* 0x007c1f0013027f89 */ /* 0x002e6400000e0000 */
[----:B-1----:R-:W-:-:S05]  /*12d10*/  IADD3 R2, P0, R33, R2, RZ ;  /* 0x0000000221027210 */ /* 0x002fca0007f1e0ff */
[----:B------:R-:W-:Y:S01]  /*12d20*/  IMAD.X R3, RZ, RZ, R10, P0 ;  /* 0x000000ffff037224 */ /* 0x000fe200000e060a */
[C---:B------:R-:W-:Y:S02]  /*12d30*/  ISETP.LT.OR P0, PT, R9.reuse, 0x61, P2 ;  /* 0x000000610900780c */ /* 0x040fe40001701670 */
[----:B------:R-:W-:-:S11]  /*12d40*/  ISETP.GE.AND P2, PT, R9, 0x61, PT ;  /* 0x000000610900780c */ /* 0x000fd60003f46270 */
[----:B------:R-:W-:Y:S01]  /*12d50*/  LDGSTS.E.BYPASS.LTC128B.128 [R0+0x10a00], desc[UR50][R2.64], !P0 ;  /* 0x10a0000002007fae */ /* 0x000fe2000c101d72 */
[----:B------:R-:W-:-:S13]  /*12d60*/  ISETP.LT.OR P0, PT, R9, 0x61, P6 ;  /* 0x000000610900780c */ /* 0x000fda0003701670 */
[----:B------:R-:W-:Y:S01]  /*12d70*/  LDGSTS.E.BYPASS.LTC128B.128 [R0+0x13200], desc[UR50][R2.64+0x40], !P0 ;  /* 0x1320004002007fae */ /* 0x000fe2000c101d72 */
[----:B------:R-:W-:-:S13]  /*12d80*/  ISETP.LT.OR P0, PT, R9, 0x61, P1 ;  /* 0x000000610900780c */ /* 0x000fda0000f01670 */
[----:B------:R1:W-:Y:S01]  /*12d90*/  LDGSTS.E.BYPASS.LTC128B.128 [R0+0x15a00], desc[UR50][R2.64+0x80], !P0 ;  /* 0x15a0008002007fae */ /* 0x0003e2000c101d72 */
[----:B------:R-:W-:-:S03]  /*12da0*/  ISETP.GE.AND P0, PT, R9, 0x81, PT ;  /* 0x000000810900780c */ /* 0x000fc60003f06270 */
[----:B-1----:R1:W2:Y:S10]  /*12db0*/  SHFL.IDX PT, R2, R22, RZ, 0x1c1f ;  /* 0x001c1fff16027589 */ /* 0x0022b400000e0000 */
[----:B------:R-:W-:-:S07]  /*12dc0*/  @P0 LOP3.LUT R16, R16, 0x40, RZ, 0xfc, !PT ;  /* 0x0000004010100812 */ /* 0x000fce00078efcff */
.L_x_2335:
[----:B--2---:R-:W-:Y:S02]  /*12dd0*/  IADD3 R2, P0, R33, R2, RZ ;  /* 0x0000000221027210 */ /* 0x004fe40007f1e0ff */
        /* <DEDUP_REMOVED lines=14> */
.L_x_2254:
        /* <DEDUP_REMOVED lines=11> */
.L_x_2255:
[----:B------:R2:W-:Y:S01]  /*12f70*/  SYNCS.ARRIVE.TRANS64.A1T0 RZ, [R4+URZ+0x33470], RZ ;  /* 0x033470ff04ff79a7 */ /* 0x0005e2000810003f */
[----:B------:R-:W-:Y:S05]  /*12f80*/  @!P6 BRA `(.L_x_2256) ;  /* 0x000000000004e947 */ /* 0x000fea0003800000 */
[----:B------:R-:W-:Y:S01]  /*12f90*/  BPT.TRAP 0x1 ;  /* 0x000000040000795c */ /* 0x000fe20000300000 */
.L_x_2256:
[----:B------:R-:W3:Y:S01]  /*12fa0*/  SYNCS.PHASECHK.TRANS64.TRYWAIT P0, [R4+URZ+0x33440], R27 ;  /* 0x0334401b040075a7 */ /* 0x000ee2000800017f */
[----:B------:R-:W-:Y:S04]  /*12fb0*/  BSSY B0, `(.L_x_2257) ;  /* 0x0000002000007945 */ /* 0x000fe80003800000 */
[----:B---3--:R-:W-:Y:S05]  /*12fc0*/  @!P0 BRA `(.L_x_2258) ;  /* 0x0000004000b88947 */ /* 0x008fea0003800000 */
.L_x_2336:
[----:B------:R-:W-:Y:S05]  /*12fd0*/  BSYNC B0 ;  /* 0x0000000000007941 */ /* 0x000fea0003800000 */
.L_x_2257:
        /* <DEDUP_REMOVED lines=30> */
[----:B------:R-:W4:Y:S01]  /*131c0*/  SHFL.IDX PT, R14, R6, RZ, 0x1c1f ;  /* 0x001c1fff060e7589 */ /* 0x000f2200000e0000 */
[C---:B------:R-:W-:Y:S02]  /*131d0*/  LOP3.LUT P6, RZ, R16.reuse, 0x2, RZ, 0xc0, !PT ;  /* 0x0000000210ff7812 */ /* 0x040fe400078cc0ff */
[----:B------:R-:W-:Y:S01]  /*131e0*/  LOP3.LUT P1, RZ, R16, 0x1, RZ, 0xc0, !PT ;  /* 0x0000000110ff7812 */ /* 0x000fe2000782c0ff */
[----:B------:R-:W5:Y:S04]  /*131f0*/  SHFL.IDX PT, R2, R8, RZ, 0x1c1f ;  /* 0x001c1fff08027589 */ /* 0x000f6800000e0000 */
[----:B------:R-:W-:Y:S04]  /*13200*/  SHFL.IDX PT, R7, R8, 0x1, 0x1c1f ;  /* 0x003c1f0008077f89 */ /* 0x000fe800000e0000 */
[----:B------:R-:W-:Y:S01]  /*13210*/  SHFL.IDX PT, R9, R9, RZ, 0x1c1f ;  /* 0x001c1fff09097589 */ /* 0x000fe200000e0000 */
[----:B----4-:R-:W-:-:S05]  /*13220*/  @P5 IADD3 R14, P0, R33, R14, RZ ;  /* 0x0000000e210e5210 */ /* 0x010fca0007f1e0ff */
[----:B-----5:R-:W-:Y:S01]  /*13230*/  @P5 IMAD.X R3, RZ, RZ, R2, P0 ;  /* 0x000000ffff035224 */ /* 0x020fe200000e0602 */
[C---:B------:R-:W-:Y:S01]  /*13240*/  LOP3.LUT P0, RZ, R16.reuse, 0x4, RZ, 0xc0, !PT ;  /* 0x0000000410ff7812 */ /* 0x040fe2000780c0ff */
[----:B------:R-:W-:Y:S02]  /*13250*/  @P5 IMAD.MOV.U32 R2, RZ, RZ, R14 ;  /* 0x000000ffff025224 */ /* 0x000fe400078e000e */
[----:B------:R-:W4:Y:S10]  /*13260*/  SHFL.IDX PT, R14, R6, 0x1, 0x1c1f ;  /* 0x003c1f00060e7f89 */ /* 0x000f3400000e0000 */
[----:B------:R-:W-:Y:S04]  /*13270*/  @P5 LDGSTS.E.BYPASS.LTC128B.128 [R0+0x24200], desc[UR50][R2.64], !P0 ;  /* 0x2420000002005fae */ /* 0x000fe8000c101d72 */
[----:B------:R-:W-:Y:S04]  /*13280*/  @P5 LDGSTS.E.BYPASS.LTC128B.128 [R0+0x26a00], desc[UR50][R2.64+0x40], !P6 ;  /* 0x26a0004002005fae */ /* 0x000fe8000f101d72 */
[----:B------:R5:W-:Y:S01]  /*13290*/  @P5 LDGSTS.E.BYPASS.LTC128B.128 [R0+0x29200], desc[UR50][R2.64+0x80], !P1 ;  /* 0x2920008002005fae */ /* 0x000be2000c901d72 */
[----:B------:R-:W-:-:S02]  /*132a0*/  LOP3.LUT P5, RZ, R16, 0x4, RZ, 0xc0, !PT ;  /* 0x0000000410ff7812 */ /* 0x000fc400078ac0ff */
[----:B----4-:R-:W-:-:S05]  /*132b0*/  @P4 IADD3 R14, P0, R33, R14, RZ ;  /* 0x0000000e210e4210 */ /* 0x010fca0007f1e0ff */
[----:B------:R-:W-:Y:S02]  /*132c0*/  @P4 IMAD.X R7, RZ, RZ, R7, P0 ;  /* 0x000000ffff074224 */ /* 0x000fe400000e0607 */
[----:B-----5:R-:W-:Y:S02]  /*132d0*/  @P4 IMAD.MOV.U32 R2, RZ, RZ, R14 ;  /* 0x000000ffff024224 */ /* 0x020fe400078e000e */
[----:B------:R-:W4:Y:S01]  /*132e0*/  SHFL.IDX PT, R14, R6, 0x2, 0x1c1f ;  /* 0x005c1f00060e7f89 */ /* 0x000f2200000e0000 */
[----:B------:R-:W-:-:S03]  /*132f0*/  @P4 IMAD.MOV.U32 R3, RZ, RZ, R7 ;  /* 0x000000ffff034224 */ /* 0x000fc600078e0007 */
[----:B------:R-:W5:Y:S04]  /*13300*/  SHFL.IDX PT, R7, R8, 0x2, 0x1c1f ;  /* 0x005c1f0008077f89 */ /* 0x000f6800000e0000 */
[----:B------:R-:W-:Y:S04]  /*13310*/  @P4 LDGSTS.E.BYPASS.LTC128B.128 [R0+0x24a00], desc[UR50][R2.64], !P5 ;  /* 0x24a0000002004fae */ /* 0x000fe8000e901d72 */
[----:B------:R-:W-:Y:S04]  /*13320*/  @P4 LDGSTS.E.BYPASS.LTC128B.128 [R0+0x27200], desc[UR50][R2.64+0x40], !P6 ;  /* 0x2720004002004fae */ /* 0x000fe8000f101d72 */
[----:B------:R0:W-:Y:S01]  /*13330*/  @P4 LDGSTS.E.BYPASS.LTC128B.128 [R0+0x29a00], desc[UR50][R2.64+0x80], !P1 ;  /* 0x29a0008002004fae */ /* 0x0001e2000c901d72 */
[----:B----4-:R-:W-:-:S05]  /*13340*/  @P3 IADD3 R14, P0, R33, R14, RZ ;  /* 0x0000000e210e3210 */ /* 0x010fca0007f1e0ff */
[----:B-----5:R-:W-:Y:S02]  /*13350*/  @P3 IMAD.X R7, RZ, RZ, R7, P0 ;  /* 0x000000ffff073224 */ /* 0x020fe400000e0607 */
[----:B0-----:R-:W-:Y:S02]  /*13360*/  @P3 IMAD.MOV.U32 R2, RZ, RZ, R14 ;  /* 0x000000ffff023224 */ /* 0x001fe400078e000e */
[----:B------:R-:W0:Y:S01]  /*13370*/  SHFL.IDX PT, R14, R6, 0x3, 0x1c1f ;  /* 0x007c1f00060e7f89 */ /* 0x000e2200000e0000 */
[----:B------:R-:W-:-:S03]  /*13380*/  @P3 IMAD.MOV.U32 R3, RZ, RZ, R7 ;  /* 0x000000ffff033224 */ /* 0x000fc600078e0007 */
[----:B------:R-:W4:Y:S04]  /*13390*/  SHFL.IDX PT, R7, R8, 0x3, 0x1c1f ;  /* 0x007c1f0008077f89 */ /* 0x000f2800000e0000 */
[----:B------:R-:W-:Y:S04]  /*133a0*/  @P3 LDGSTS.E.BYPASS.LTC128B.128 [R0+0x25200], desc[UR50][R2.64], !P5 ;  /* 0x2520000002003fae */ /* 0x000fe8000e901d72 */
[----:B------:R-:W-:Y:S04]  /*133b0*/  @P3 LDGSTS.E.BYPASS.LTC128B.128 [R0+0x27a00], desc[UR50][R2.64+0x40], !P6 ;  /* 0x27a0004002003fae */ /* 0x000fe8000f101d72 */
[----:B------:R5:W-:Y:S01]  /*133c0*/  @P3 LDGSTS.E.BYPASS.LTC128B.128 [R0+0x2a200], desc[UR50][R2.64+0x80], !P1 ;  /* 0x2a20008002003fae */ /* 0x000be2000c901d72 */
[----:B0-----:R-:W-:-:S05]  /*133d0*/  @P2 IADD3 R14, P0, R33, R14, RZ ;  /* 0x0000000e210e2210 */ /* 0x001fca0007f1e0ff */
[----:B----4-:R-:W-:Y:S02]  /*133e0*/  @P2 IMAD.X R7, RZ, RZ, R7, P0 ;  /* 0x000000ffff072224 */ /* 0x010fe400000e0607 */
[----:B-----5:R-:W-:Y:S02]  /*133f0*/  @P2 IMAD.MOV.U32 R2, RZ, RZ, R14 ;  /* 0x000000ffff022224 */ /* 0x020fe400078e000e */
[----:B------:R-:W-:Y:S01]  /*13400*/  @P2 IMAD.MOV.U32 R3, RZ, RZ, R7 ;  /* 0x000000ffff032224 */ /* 0x000fe200078e0007 */
[----:B------:R0:W4:Y:S04]  /*13410*/  SHFL.IDX PT, R14, R5, RZ, 0x1c1f ;  /* 0x001c1fff050e7589 */ /* 0x00012800000e0000 */
[----:B------:R0:W-:Y:S04]  /*13420*/  @P2 LDGSTS.E.BYPASS.LTC128B.128 [R0+0x25a00], desc[UR50][R2.64], !P5 ;  /* 0x25a0000002002fae */ /* 0x0001e8000e901d72 */
[----:B------:R0:W-:Y:S04]  /*13430*/  @P2 LDGSTS.E.BYPASS.LTC128B.128 [R0+0x28200], desc[UR50][R2.64+0x40], !P6 ;  /* 0x2820004002002fae */ /* 0x0001e8000f101d72 */
[----:B------:R0:W-:Y:S02]  /*13440*/  @P2 LDGSTS.E.BYPASS.LTC128B.128 [R0+0x2aa00], desc[UR50][R2.64+0x80], !P1 ;  /* 0x2aa0008002002fae */ /* 0x0001e4000c901d72 */
.L_x_2348:
[----:B------:R-:W-:Y:S01]  /*13450*/  LOP3.LUT P0, RZ, R16, 0x40, RZ, 0xc0, !PT ;  /* 0x0000004010ff7812 */ /* 0x000fe2000780c0ff */
[----:B------:R-:W-:-:S12]  /*13460*/  BSSY B0, `(.L_x_2260) ;  /* 0x000000d000007945 */ /* 0x000fd80003800000 */
[----:B------:R-:W-:Y:S05]  /*13470*/  @!P0 BRA `(.L_x_2261) ;  /* 0x00000000002c8947 */ /* 0x000fea0003800000 */
[C---:B------:R-:W-:Y:S02]  /*13480*/  LOP3.LUT P3, RZ, R16.reuse, 0x4, RZ, 0xc0, !PT ;  /* 0x0000000410ff7812 */ /* 0x040fe4000786c0ff */
[C---:B------:R-:W-:Y:S02]  /*13490*/  LOP3.LUT P2, RZ, R16.reuse, 0x2, RZ, 0xc0, !PT ;  /* 0x0000000210ff7812 */ /* 0x040fe4000784c0ff */
[----:B------:R-:W-:Y:S02]  /*134a0*/  LOP3.LUT P1, RZ, R16, 0x1, RZ, 0xc0, !PT ;  /* 0x0000000110ff7812 */ /* 0x000fe4000782c0ff */
[----:B0---4-:R-:W-:-:S05]  /*134b0*/  IADD3 R2, P0, R33, R14, RZ ;  /* 0x0000000e21027210 */ /* 0x011fca0007f1e0ff */
[----:B------:R-:W-:-:S05]  /*134c0*/  IMAD.X R3, RZ, RZ, R9, P0 ;  /* 0x000000ffff037224 */ /* 0x000fca00000e0609 */
[----:B------:R-:W-:Y:S01]  /*134d0*/  @!PT LDS RZ, [RZ] ;  /* 0x00000000fffff984 */ /* 0x000fe20000000800 */
[----:B------:R-:W-:Y:S01]  /*134e0*/  @!PT LDS RZ, [RZ] ;  /* 0x00000000fffff984 */ /* 0x000fe20000000800 */
[----:B------:R-:W-:Y:S01]  /*134f0*/  @!PT LDS RZ, [RZ] ;  /* 0x00000000fffff984 */ /* 0x000fe20000000800 */
[----:B------:R0:W-:Y:S04]  /*13500*/  LDGSTS.E.BYPASS.LTC128B.128 [R0+0x26200], desc[UR50][R2.64], !P3 ;  /* 0x2620000002007fae */ /* 0x0001e8000d901d72 */
[----:B------:R0:W-:Y:S04]  /*13510*/  LDGSTS.E.BYPASS.LTC128B.128 [R0+0x28a00], desc[UR50][R2.64+0x40], !P2 ;  /* 0x28a0004002007fae */ /* 0x0001e8000d101d72 */
[----:B------:R0:W-:Y:S02]  /*13520*/  LDGSTS.E.BYPASS.LTC128B.128 [R0+0x2b200], desc[UR50][R2.64+0x80], !P1 ;  /* 0x2b20008002007fae */ /* 0x0001e4000c901d72 */
.L_x_2261:
[----:B------:R-:W-:Y:S05]  /*13530*/  BSYNC B0 ;  /* 0x0000000000007941 */ /* 0x000fea0003800000 */
.L_x_2260:
[----:B------:R-:W-:Y:S01]  /*13540*/  NOP ;  /* 0x0000000000007918 */ /* 0x000fe20000000000 */
[----:B------:R-:W-:-:S13]  /*13550*/  PLOP3.LUT P0, PT, PT, PT, PT, 0x80, 0x0 ;  /* 0x000000000000781c */ /* 0x000fda0003f0f070 */
.L_x_2262:
        /* <DEDUP_REMOVED lines=11> */
.L_x_2263:
        /* <DEDUP_REMOVED lines=11> */
[----:B0-23--:R-:W-:Y:S02]  /*136c0*/  IMAD.U32 R4, RZ, RZ, UR6 ;  /* 0x00000006ff047e24 */ /* 0x00dfe4000f8e00ff */
        /* <DEDUP_REMOVED lines=10> */
[----:B01--4-:R-:W-:Y:S05]  /*13770*/  CALL.ABS.NOINC R2 ;  /* 0x0000000002007343 */ /* 0x013fea0003c00000 */
.L_x_2265:
[----:B------:R-:W-:Y:S05]  /*13780*/  BSYNC B6 ;  /* 0x0000000000067941 */ /* 0x000fea0003800000 */
.L_x_2264:
[----:B------:R1:W5:Y:S01]  /*13790*/  LDL R8, [R1+0xc] ;  /* 0x00000c0001087983 */ /* 0x0003620000100800 */
[----:B------:R-:W-:Y:S01]  /*137a0*/  UISETP.NE.AND UP0, UPT, UR48, URZ, UPT ;  /* 0x0000003f3000728c */ /* 0x000fe2000bf05270 */
[----:B0-23--:R-:W-:Y:S01]  /*137b0*/  IMAD.U32 R4, RZ, RZ, UR43 ;  /* 0x0000002bff047e24 */ /* 0x00dfe2000f8e00ff */
[----:B------:R-:W0:Y:S01]  /*137c0*/  S2R R2, SR_TID.X ;  /* 0x0000000000027919 */ /* 0x000e220000002100 */
[----:B------:R-:W-:Y:S01]  /*137d0*/  R2UR UR6, R32 ;  /* 0x00000000200672ca */ /* 0x000fe200000e0000 */
[----:B------:R-:W-:Y:S02]  /*137e0*/  ULDC.64 UR8, c[0x0][0x2d8] ;  /* 0x0000b60000087ab9 */ /* 0x000fe40000000a00 */
[----:B------:R-:W-:Y:S02]  /*137f0*/  PLOP3.LUT P0, PT, PT, PT, UP0, 0x80, 0x0 ;  /* 0x000000000000781c */ /* 0x000fe40003f0f008 */
[C---:B------:R-:W-:Y:S02]  /*13800*/  LOP3.LUT P3, RZ, R16.reuse, 0x1000, RZ, 0xc0, !PT ;  /* 0x0000100010ff7812 */ /* 0x040fe4000786c0ff */
[C---:B------:R-:W-:Y:S01]  /*13810*/  LOP3.LUT P4, RZ, R16.reuse, 0x800, RZ, 0xc0, !PT ;  /* 0x0000080010ff7812 */ /* 0x040fe2000788c0ff */
[----:B------:R-:W-:Y:S01]  /*13820*/  @UP0 ULDC UR4, c[0x0][0x44c] ;  /* 0x0001130000040ab9 */ /* 0x000fe20000000800 */
[----:B------:R-:W-:-:S02]  /*13830*/  LOP3.LUT P5, RZ, R16, 0x400, RZ, 0xc0, !PT ;  /* 0x0000040010ff7812 */ /* 0x000fc400078ac0ff */
[C---:B0-----:R-:W-:Y:S01]  /*13840*/  LOP3.LUT R19, R2.reuse, 0x7f, RZ, 0xc0, !PT ;  /* 0x0000007f02137812 */ /* 0x041fe200078ec0ff */
[----:B------:R-:W-:-:S03]  /*13850*/  IMAD.SHL.U32 R2, R2, 0x20, RZ ;  /* 0x0000002002027824 */ /* 0x000fc600078e00ff */
[----:B------:R-:W-:-:S04]  /*13860*/  SHF.R.U32.HI R19, RZ, 0x2, R19 ;  /* 0x00000002ff137819 */ /* 0x000fc80000011613 */
[----:B------:R-:W-:-:S05]  /*13870*/  LOP3.LUT R2, R19, 0x60, R2, 0xf8, !PT ;  /* 0x0000006013027812 */ /* 0x000fca00078ef802 */
[----:B------:R-:W-:-:S04]  /*13880*/  IMAD R4, R4, 0x80, R2 ;  /* 0x0000008004047824 */ /* 0x000fc800078e0202 */
[----:B------:R-:W-:Y:S01]  /*13890*/  @P0 IMAD.HI.U32 R2, R4, UR4, RZ ;  /* 0x0000000404020c27 */ /* 0x000fe2000f8e00ff */
[----:B------:R-:W-:Y:S01]  /*138a0*/  PLOP3.LUT P0, PT, PT, PT, UP0, 0x80, 0x0 ;  /* 0x000000000000781c */ /* 0x000fe20003f0f008 */
[----:B------:R-:W-:Y:S01]  /*138b0*/  @UP0 ULDC UR4, c[0x0][0x450] ;  /* 0x0001140000040ab9 */ /* 0x000fe20000000800 */
[----:B------:R-:W-:Y:S01]  /*138c0*/  R2UR UR7, R18 ;  /* 0x00000000120772ca */ /* 0x000fe200000e0000 */
[----:B------:R-:W-:Y:S01]  /*138d0*/  IMAD.MOV.U32 R0, RZ, RZ, R4 ;  /* 0x000000ffff007224 */ /* 0x000fe200078e0004 */
[----:B------:R-:W-:-:S09]  /*138e0*/  UIMAD UR6, UR6, UR8, URZ ;  /* 0x00000008060672a4 */ /* 0x000fd2000f8e023f */
[----:B------:R-:W-:Y:S02]  /*138f0*/  @P0 SHF.R.U32.HI R0, RZ, UR4, R2 ;  /* 0x00000004ff000c19 */ /* 0x000fe40008011602 */
[----:B------:R-:W-:Y:S01]  /*13900*/  R2UR UR4, R18 ;  /* 0x00000000120472ca */ /* 0x000fe200000e0000 */
[----:B------:R-:W-:Y:S02]  /*13910*/  UIMAD UR7, UR7, UR9, UR6 ;  /* 0x00000009070772a4 */ /* 0x000fe4000f8e0206 */
[----:B------:R-:W-:Y:S01]  /*13920*/  USHF.R.S32.HI UR6, URZ, 0x1f, UR42 ;  /* 0x0000001f3f067899 */ /* 0x000fe2000801142a */
[----:B------:R-:W-:-:S09]  /*13930*/  SHF.R.S32.HI R2, RZ, 0x1f, R0 ;  /* 0x0000001fff027819 */ /* 0x000fd20000011400 */
[----:B------:R-:W-:-:S03]  /*13940*/  UIMAD.WIDE.U32 UR4, UR4, UR8, URZ ;  /* 0x00000008040472a5 */ /* 0x000fc6000f8e003f */
[----:B------:R-:W-:Y:S01]  /*13950*/  ULDC.64 UR8, c[0x0][0x2e0] ;  /* 0x0000b80000087ab9 */ /* 0x000fe20000000a00 */
[----:B------:R-:W-:Y:S02]  /*13960*/  UIADD3 UR5, UR5, UR7, URZ ;  /* 0x0000000705057290 */ /* 0x000fe4000fffe03f */
[----:B------:R-:W-:Y:S01]  /*13970*/  UIMAD UR6, UR6, UR8, URZ ;  /* 0x00000008060672a4 */ /* 0x000fe2000f8e023f */
[----:B------:R-:W0:Y:S01]  /*13980*/  S2R R19, SR_TID.X ;  /* 0x0000000000137919 */ /* 0x000e220000002100 */
[----:B------:R-:W-:Y:S02]  /*13990*/  UIMAD.WIDE.U32 UR4, UR42, UR8, UR4 ;  /* 0x000000082a0472a5 */ /* 0x000fe4000f8e0004 */
[----:B------:R-:W-:-:S03]  /*139a0*/  UIMAD UR6, UR42, UR9, UR6 ;  /* 0x000000092a0672a4 */ /* 0x000fc6000f8e0206 */
[----:B------:R-:W-:Y:S01]  /*139b0*/  ULDC.64 UR8, c[0x0][0x2d0] ;  /* 0x0000b40000087ab9 */ /* 0x000fe20000000a00 */
[----:B------:R-:W-:Y:S01]  /*139c0*/  UIADD3 UR5, UR5, UR6, URZ ;  /* 0x0000000605057290 */ /* 0x000fe2000fffe03f */
[----:B------:R-:W-:Y:S02]  /*139d0*/  IMAD R3, R2, UR8, RZ ;  /* 0x0000000802037c24 */ /* 0x000fe4000f8e02ff */
[----:B------:R-:W-:Y:S02]  /*139e0*/  IMAD.U32 R9, RZ, RZ, UR8 ;  /* 0x00000008ff097e24 */ /* 0x000fe4000f8e00ff */
[C---:B------:R-:W-:Y:S02]  /*139f0*/  IMAD R7, R0.reuse, UR9, R3 ;  /* 0x0000000900077c24 */ /* 0x040fe4000f8e0203 */
[----:B------:R-:W-:Y:S02]  /*13a00*/  IMAD.MOV R5, RZ, RZ, -R0 ;  /* 0x000000ffff057224 */ /* 0x000fe400078e0a00 */
        /* <DEDUP_REMOVED lines=11> */
[----:B------:R-:W-:Y:S01]  /*13ac0*/  UMOV UR4, 0xffffffff ;  /* 0xffffffff00047882 */ /* 0x000fe20000000000 */
[----:B0-----:R-:W-:Y:S02]  /*13ad0*/  LOP3.LUT R19, R19, 0x7f, RZ, 0xc0, !PT ;  /* 0x0000007f13137812 */ /* 0x001fe400078ec0ff */
[----:B------:R-:W-:Y:S02]  /*13ae0*/  IADD3.X R4, R3, UR5, R5, P0, !PT ;  /* 0x0000000503047c10 */ /* 0x000fe400087fe405 */
[----:B------:R-:W-:Y:S01]  /*13af0*/  SHF.R.U32.HI R10, RZ, 0x2, R19 ;  /* 0x00000002ff0a7819 */ /* 0x000fe20000011613 */
[----:B-1----:R-:W-:Y:S06]  /*13b00*/  BRA.DIV UR4, `(.L_x_2266) ;  /* 0x0000003e04b07947 */ /* 0x002fec000b800000 */
[----:B----4-:R-:W0:Y:S01]  /*13b10*/  SHFL.IDX PT, R14, R0, RZ, 0x1c1f ;  /* 0x001c1fff000e7589 */ /* 0x010e2200000e0000 */
[----:B------:R-:W-:-:S03]  /*13b20*/  IMAD.U32 R5, RZ, RZ, UR43 ;  /* 0x0000002bff057e24 */ /* 0x000fc6000f8e00ff */
[----:B------:R-:W1:Y:S01]  /*13b30*/  SHFL.IDX PT, R2, R4, RZ, 0x1c1f ;  /* 0x001c1fff04027589 */ /* 0x000e6200000e0000 */
[----:B------:R-:W-:-:S03]  /*13b40*/  IMAD R5, R5, 0x80, R10 ;  /* 0x0000008005057824 */ /* 0x000fc600078e020a */
[----:B------:R-:W-:Y:S01]  /*13b50*/  SHFL.IDX PT, R6, R4, 0x1, 0x1c1f ;  /* 0x003c1f0004067f89 */ /* 0x000fe200000e0000 */
[C---:B------:R-:W-:Y:S01]  /*13b60*/  VIADD R7, R5.reuse, 0x20 ;  /* 0x0000002005077836 */ /* 0x040fe20000000000 */
[----:B------:R-:W-:-:S13]  /*13b70*/  ISETP.GE.AND P0, PT, R5, UR38, PT ;  /* 0x0000002605007c0c */ /* 0x000fda000bf06270 */
[----:B0-----:R-:W-:-:S05]  /*13b80*/  @!P0 IADD3 R14, P1, R33, R14, RZ ;  /* 0x0000000e210e8210 */ /* 0x001fca0007f3e0ff */
[----:B-1----:R-:W-:Y:S02]  /*13b90*/  @!P0 IMAD.X R3, RZ, RZ, R2, P1 ;  /* 0x000000ffff038224 */ /* 0x002fe400008e0602 */
[----:B------:R-:W-:Y:S02]  /*13ba0*/  @!P0 IMAD.MOV.U32 R2, RZ, RZ, R14 ;  /* 0x000000ffff028224 */ /* 0x000fe400078e000e */
[----:B------:R-:W0:Y:S04]  /*13bb0*/  SHFL.IDX PT, R14, R0, 0x1, 0x1c1f ;  /* 0x003c1f00000e7f89 */ /* 0x000e2800000e0000 */
[----:B-----5:R-:W-:Y:S04]  /*13bc0*/  @!P0 LDGSTS.E.BYPASS.LTC128B.128 [R8+0x1e200], desc[UR50][R2.64], !P3 ;  /* 0x1e20000002088fae */ /* 0x020fe8000d901d72 */
        /* <DEDUP_REMOVED lines=23> */
.L_x_2357:
        /* <DEDUP_REMOVED lines=12> */
.L_x_2267:
        /* <DEDUP_REMOVED lines=18> */
.L_x_2358:
[----:B------:R-:W-:Y:S05]  /*13f20*/  BSYNC B0 ;  /* 0x0000000000007941 */ /* 0x000fea0003800000 */
.L_x_2268:
[----:B------:R-:W-:-:S06]  /*13f30*/  UISETP.GE.AND UP0, UPT, UR44, 0x2, UPT ;  /* 0x000000022c00788c */ /* 0x000fcc000bf06270 */
[----:B------:R-:W-:-:S13]  /*13f40*/  PLOP3.LUT P0, PT, PT, PT, UP0, 0x40, 0x0 ;  /* 0x000000000000781c */ /* 0x000fda0003f0e808 */
[----:B------:R-:W-:Y:S05]  /*13f50*/  @P0 BRA `(.L_x_2270) ;  /* 0x0000001800280947 */ /* 0x000fea0003800000 */
[----:B------:R-:W-:Y:S01]  /*13f60*/  UIADD3 UR4, UR44, -0x2, URZ ;  /* 0xfffffffe2c047890 */ /* 0x000fe2000fffe03f */
[----:B------:R-:W-:Y:S02]  /*13f70*/  IMAD.MOV.U32 R21, RZ, RZ, R31 ;  /* 0x000000ffff157224 */ /* 0x000fe400078e001f */
[----:B------:R-:W-:-:S03]  /*13f80*/  IMAD.MOV.U32 R19, RZ, RZ, R28 ;  /* 0x000000ffff137224 */ /* 0x000fc600078e001c */
[----:B------:R-:W-:-:S07]  /*13f90*/  IMAD.U32 R29, RZ, RZ, UR4 ;  /* 0x00000004ff1d7e24 */ /* 0x000fce000f8e00ff */
.L_x_2290:
[----:B01----:R-:W1:Y:S01]  /*13fa0*/  LDC R3, c[0x0][0x430] ;  /* 0x00010c00ff037b82 */ /* 0x003e620000000800 */
[----:B0-----:R-:W0:Y:S01]  /*13fb0*/  S2R R0, SR_TID.X ;  /* 0x0000000000007919 */ /* 0x001e220000002100 */
[----:B------:R-:W-:Y:S01]  /*13fc0*/  IMAD R10, R29, 0xa0, R36 ;  /* 0x000000a01d0a7824 */ /* 0x000fe200078e0224 */
[----:B------:R-:W-:Y:S05]  /*13fd0*/  YIELD ;  /* 0x0000000000007946 */ /* 0x000fea0003800000 */
[----:B------:R-:W2:Y:S01]  /*13fe0*/  S2R R4, SR_TID.X ;  /* 0x0000000000047919 */ /* 0x000ea20000002100 */
[----:B------:R-:W-:Y:S01]  /*13ff0*/  ULDC.64 UR4, c[0x0][0x428] ;  /* 0x00010a0000047ab9 */ /* 0x000fe20000000a00 */
[----:B------:R-:W-:Y:S01]  /*14000*/  ULDC.64 UR6, c[0x0][0x418] ;  /* 0x0001060000067ab9 */ /* 0x000fe20000000a00 */
[----:B------:R-:W-:Y:S01]  /*14010*/  IMAD R7, R34, UR4, RZ ;  /* 0x0000000422077c24 */ /* 0x000fe2000f8e02ff */
[----:B------:R-:W3:Y:S01]  /*14020*/  S2R R8, SR_TID.X ;  /* 0x0000000000087919 */ /* 0x000ee20000002100 */
[----:B------:R-:W-:-:S02]  /*14030*/  VIADD R28, R19, 0x1 ;  /* 0x00000001131c7836 */ /* 0x000fc40000000000 */
[----:B------:R-:W-:Y:S01]  /*14040*/  IMAD R7, R30, UR5, R7 ;  /* 0x000000051e077c24 */ /* 0x000fe2000f8e0207 */
[----:B-1----:R-:W-:Y:S02]  /*14050*/  ISETP.NE.AND P2, PT, R3, 0x1, PT ;  /* 0x000000010300780c */ /* 0x002fe40003f45270 */
[C---:B0-----:R-:W-:Y:S01]  /*14060*/  LOP3.LUT R2, R0.reuse, 0x7f, RZ, 0xc0, !PT ;  /* 0x0000007f00027812 */ /* 0x041fe200078ec0ff */
[----:B------:R-:W-:-:S10]  /*14070*/  IMAD.SHL.U32 R0, R0, 0x20, RZ ;  /* 0x0000002000007824 */ /* 0x000fd400078e00ff */
[----:B------:R-:W0:Y:S01]  /*14080*/  @P2 LDC R3, c[0x0][0x434] ;  /* 0x00010d00ff032b82 */ /* 0x000e220000000800 */
[----:B------:R-:W-:Y:S02]  /*14090*/  SHF.R.U32.HI R2, RZ, 0x2, R2 ;  /* 0x00000002ff027819 */ /* 0x000fe40000011602 */
[----:B--2---:R-:W-:Y:S02]  /*140a0*/  LOP3.LUT R4, R4, 0x7f, RZ, 0xc0, !PT ;  /* 0x0000007f04047812 */ /* 0x004fe400078ec0ff */
[----:B------:R-:W-:Y:S02]  /*140b0*/  LOP3.LUT R0, R2, 0x60, R0, 0xf8, !PT ;  /* 0x0000006002007812 */ /* 0x000fe400078ef800 */
[----:B------:R-:W-:Y:S01]  /*140c0*/  SHF.R.U32.HI R9, RZ, 0x2, R4 ;  /* 0x00000002ff097819 */ /* 0x000fe20000011604 */
[----:B------:R-:W1:Y:S01]  /*140d0*/  @P2 LDC R5, c[0x0][0x438] ;  /* 0x00010e00ff052b82 */ /* 0x000e620000000800 */
[----:B---3--:R-:W-:Y:S02]  /*140e0*/  IMAD.SHL.U32 R8, R8, 0x20, RZ ;  /* 0x0000002008087824 */ /* 0x008fe400078e00ff */
[----:B------:R-:W-:-:S03]  /*140f0*/  IMAD.IADD R0, R0, 0x1, R10 ;  /* 0x0000000100007824 */ /* 0x000fc600078e020a */
[----:B------:R-:W-:Y:S01]  /*14100*/  LOP3.LUT R8, R9, 0x60, R8, 0xf8, !PT ;  /* 0x0000006009087812 */ /* 0x000fe200078ef808 */
[----:B------:R-:W-:Y:S01]  /*14110*/  IMAD.MOV.U32 R6, RZ, RZ, R0 ;  /* 0x000000ffff067224 */ /* 0x000fe200078e0000 */
[----:B------:R-:W2:Y:S02]  /*14120*/  @P2 LDC R9, c[0x0][0x438] ;  /* 0x00010e00ff092b82 */ /* 0x000ea40000000800 */
[----:B------:R-:W-:-:S04]  /*14130*/  LOP3.LUT R8, R8, 0x80, RZ, 0xfc, !PT ;  /* 0x0000008008087812 */ /* 0x000fc800078efcff */
[C---:B------:R-:W-:Y:S01]  /*14140*/  ISETP.GT.U32.AND P1, PT, R8.reuse, 0x9f, PT ;  /* 0x0000009f0800780c */ /* 0x040fe20003f24070 */
[----:B------:R-:W-:Y:S02]  /*14150*/  IMAD.IADD R10, R8, 0x1, R10 ;  /* 0x00000001080a7824 */ /* 0x000fe400078e020a */
[----:B0-----:R-:W-:-:S04]  /*14160*/  @P2 IMAD.HI.U32 R2, R0, R3, RZ ;  /* 0x0000000300022227 */ /* 0x001fc800078e00ff */
[----:B------:R-:W-:Y:S01]  /*14170*/  IMAD.MOV.U32 R11, RZ, RZ, R10 ;  /* 0x000000ffff0b7224 */ /* 0x000fe200078e000a */
[----:B-1----:R-:W-:-:S04]  /*14180*/  @P2 SHF.R.U32.HI R6, RZ, R5, R2 ;  /* 0x00000005ff062219 */ /* 0x002fc80000011602 */
[--C-:B------:R-:W-:Y:S01]  /*14190*/  SHF.R.S32.HI R3, RZ, 0x1f, R6.reuse ;  /* 0x0000001fff037819 */ /* 0x100fe20000011406 */
[----:B------:R-:W-:-:S04]  /*141a0*/  IMAD.MOV.U32 R2, RZ, RZ, R6 ;  /* 0x000000ffff027224 */ /* 0x000fc800078e0006 */
[----:B------:R-:W-:-:S04]  /*141b0*/  IMAD.WIDE.U32 R2, R30, UR4, R2 ;  /* 0x000000041e027c25 */ /* 0x000fc8000f8e0002 */
[----:B------:R-:W-:Y:S01]  /*141c0*/  IMAD.IADD R3, R7, 0x1, R3 ;  /* 0x0000000107037824 */ /* 0x000fe200078e0203 */
[----:B------:R-:W-:-:S04]  /*141d0*/  LEA R4, P0, R2, UR6, 0x2 ;  /* 0x0000000602047c11 */ /* 0x000fc8000f8010ff */
[----:B------:R-:W-:Y:S02]  /*141e0*/  LEA.HI.X R5, R2, UR7, R3, 0x2, P0 ;  /* 0x0000000702057c11 */ /* 0x000fe400080f1403 */
[----:B------:R-:W0:Y:S02]  /*141f0*/  @P2 LDC R3, c[0x0][0x434] ;  /* 0x00010d00ff032b82 */ /* 0x000e240000000800 */
        /* <DEDUP_REMOVED lines=26> */
[----:B------:R-:W-:Y:S10]  /*143a0*/  @!P1 BRA `(.L_x_2271) ;  /* 0x0000000000049947 */ /* 0x000ff40003800000 */
[----:B------:R-:W-:Y:S01]  /*143b0*/  BPT.TRAP 0x1 ;  /* 0x000000040000795c */ /* 0x000fe20000300000 */
.L_x_2271:
[----:B------:R-:W-:Y:S01]  /*143c0*/  IMAD R4, R28, 0x8, R17 ;  /* 0x000000081c047824 */ /* 0x000fe200078e0211 */
[----:B------:R-:W-:Y:S01]  /*143d0*/  SHF.L.U32 R27, R31, 0x1f, RZ ;  /* 0x0000001f1f1b7819 */ /* 0x000fe200000006ff */
[----:B------:R-:W-:Y:S01]  /*143e0*/  BSSY B0, `(.L_x_2272) ;  /* 0x0000004000007945 */ /* 0x000fe20003800000 */
[----:B------:R-:W-:Y:S02]  /*143f0*/  SHF.R.S32.HI R22, RZ, 0x1f, R8 ;  /* 0x0000001fff167819 */ /* 0x000fe40000011408 */
[----:B------:R-:W0:Y:S02]  /*14400*/  SYNCS.PHASECHK.TRANS64.TRYWAIT P0, [R4+URZ+0x33480], R27 ;  /* 0x0334801b040075a7 */ /* 0x000e24000800017f */
[----:B0-----:R-:W-:Y:S05]  /*14410*/  @!P0 BRA `(.L_x_2273) ;  /* 0x0000003800bc8947 */ /* 0x001fea0003800000 */
.L_x_2359:
[----:B------:R-:W-:Y:S05]  /*14420*/  BSYNC B0 ;  /* 0x0000000000007941 */ /* 0x000fea0003800000 */
.L_x_2272:
[----:B------:R-:W2:Y:S01]  /*14430*/  LDL R11, [R1] ;  /* 0x00000000010b7983 */ /* 0x000ea20000100800 */
[----:B------:R-:W-:Y:S01]  /*14440*/  ULDC.64 UR4, c[0x0][0x328] ;  /* 0x0000ca0000047ab9 */ /* 0x000fe20000000a00 */
[----:B------:R-:W-:Y:S01]  /*14450*/  ULDC.64 UR6, c[0x0][0x338] ;  /* 0x0000ce0000067ab9 */ /* 0x000fe20000000a00 */
[----:B------:R-:W-:Y:S01]  /*14460*/  IMAD R3, R22, UR4, RZ ;  /* 0x0000000416037c24 */ /* 0x000fe2000f8e02ff */
[----:B------:R-:W-:Y:S01]  /*14470*/  ULDC.64 UR8, c[0x0][0x330] ;  /* 0x0000cc0000087ab9 */ /* 0x000fe20000000a00 */
[----:B------:R-:W-:Y:S01]  /*14480*/  SHF.R.S32.HI R24, RZ, 0x1f, R6 ;  /* 0x0000001fff187819 */ /* 0x000fe20000011406 */
[----:B------:R-:W-:Y:S01]  /*14490*/  IMAD R23, R32, UR8, RZ ;  /* 0x0000000820177c24 */ /* 0x000fe2000f8e02ff */
[----:B------:R-:W-:Y:S01]  /*144a0*/  ULDC.64 UR10, c[0x0][0x318] ;  /* 0x0000c600000a7ab9 */ /* 0x000fe20000000a00 */
[C---:B------:R-:W-:Y:S01]  /*144b0*/  IMAD R0, R8.reuse, UR5, R3 ;  /* 0x0000000508007c24 */ /* 0x040fe2000f8e0203 */
[----:B-----5:R-:W-:Y:S01]  /*144c0*/  SHF.R.S32.HI R25, RZ, 0x1f, R5 ;  /* 0x0000001fff197819 */ /* 0x020fe20000011405 */
[----:B------:R-:W-:Y:S01]  /*144d0*/  IMAD.WIDE.U32 R2, R8, UR4, RZ ;  /* 0x0000000408027c25 */ /* 0x000fe2000f8e00ff */
[----:B------:R-:W-:-:S02]  /*144e0*/  LOP3.LUT P4, RZ, R16, 0x4, RZ, 0xc0, !PT ;  /* 0x0000000410ff7812 */ /* 0x000fc4000788c0ff */
[C---:B------:R-:W-:Y:S01]  /*144f0*/  LOP3.LUT P3, RZ, R16.reuse, 0x2, RZ, 0xc0, !PT ;  /* 0x0000000210ff7812 */ /* 0x040fe2000786c0ff */
[----:B------:R-:W-:Y:S01]  /*14500*/  IMAD.IADD R3, R3, 0x1, R0 ;  /* 0x0000000103037824 */ /* 0x000fe200078e0200 */
[----:B------:R-:W-:Y:S01]  /*14510*/  LOP3.LUT P1, RZ, R16, 0x1, RZ, 0xc0, !PT ;  /* 0x0000000110ff7812 */ /* 0x000fe2000782c0ff */
[----:B------:R-:W-:Y:S02]  /*14520*/  IMAD R0, R26, UR6, RZ ;  /* 0x000000061a007c24 */ /* 0x000fe4000f8e02ff */
        /* <DEDUP_REMOVED lines=52> */
.L_x_2371:
        /* <DEDUP_REMOVED lines=10> */
.L_x_2275:
        /* <DEDUP_REMOVED lines=11> */
.L_x_2276:
[----:B------:R2:W-:Y:S01]  /*149c0*/  SYNCS.ARRIVE.TRANS64.A1T0 RZ, [R4+URZ+0x33470], RZ ;  /* 0x033470ff04ff79a7 */ /* 0x0005e2000810003f */
[----:B------:R-:W-:Y:S05]  /*149d0*/  @!P3 BRA `(.L_x_2277) ;  /* 0x000000000004b947 */ /* 0x000fea0003800000 */
[----:B------:R-:W-:Y:S01]  /*149e0*/  BPT.TRAP 0x1 ;  /* 0x000000040000795c */ /* 0x000fe20000300000 */
.L_x_2277:
[----:B------:R-:W3:Y:S01]  /*149f0*/  SYNCS.PHASECHK.TRANS64.TRYWAIT P0, [R4+URZ+0x33440], R27 ;  /* 0x0334401b040075a7 */ /* 0x000ee2000800017f */
[----:B------:R-:W-:Y:S04]  /*14a00*/  BSSY B0, `(.L_x_2278) ;  /* 0x0000002000007945 */ /* 0x000fe80003800000 */
[----:B---3--:R-:W-:Y:S05]  /*14a10*/  @!P0 BRA `(.L_x_2279) ;  /* 0x0000003800d08947 */ /* 0x008fea0003800000 */
.L_x_2372:
[----:B------:R-:W-:Y:S05]  /*14a20*/  BSYNC B0 ;  /* 0x0000000000007941 */ /* 0x000fea0003800000 */
.L_x_2278:
        /* <DEDUP_REMOVED lines=8> */
[----:B------:R-:W-:Y:S01]  /*14ab0*/  LOP3.LUT P3, RZ, R16, 0x2, RZ, 0xc0, !PT ;  /* 0x0000000210ff7812 */ /* 0x000fe2000786c0ff */
        /* <DEDUP_REMOVED lines=30> */
[----:B----4-:R-:W-:-:S05]  /*14ca0*/  IMAD.X R3, RZ, RZ, R3, P0 ;  /* 0x000000ffff037224 */ /* 0x010fca00000e0603 */
[----:B------:R-:W-:Y:S04]  /*14cb0*/  LDGSTS.E.BYPASS.LTC128B.128 [R0+0x24200], desc[UR50][R2.64], !P4 ;  /* 0x2420000002007fae */ /* 0x000fe8000e101d72 */
[----:B------:R-:W-:Y:S04]  /*14cc0*/  LDGSTS.E.BYPASS.LTC128B.128 [R0+0x26a00], desc[UR50][R2.64+0x40], !P3 ;  /* 0x26a0004002007fae */ /* 0x000fe8000d901d72 */
[----:B------:R4:W-:Y:S01]  /*14cd0*/  LDGSTS.E.BYPASS.LTC128B.128 [R0+0x29200], desc[UR50][R2.64+0x80], !P1 ;  /* 0x2920008002007fae */ /* 0x0009e2000c901d72 */
[----:B-1----:R-:W-:-:S03]  /*14ce0*/  IADD3 R8, P0, R33, R14, RZ ;  /* 0x0000000e21087210 */ /* 0x002fc60007f1e0ff */
[----:B------:R-:W1:Y:S02]  /*14cf0*/  SHFL.IDX PT, R14, R10, 0x2, 0x1c1f ;  /* 0x005c1f000a0e7f89 */ /* 0x000e6400000e0000 */
[----:B------:R-:W-:Y:S02]  /*14d00*/  IMAD.X R9, RZ, RZ, R6, P0 ;  /* 0x000000ffff097224 */ /* 0x000fe400000e0606 */
[----:B----4-:R-:W4:Y:S04]  /*14d10*/  SHFL.IDX PT, R3, R20, 0x2, 0x1c1f ;  /* 0x005c1f0014037f89 */ /* 0x010f2800000e0000 */
[----:B------:R-:W5:Y:S04]  /*14d20*/  SHFL.IDX PT, R2, R10, 0x3, 0x1c1f ;  /* 0x007c1f000a027f89 */ /* 0x000f6800000e0000 */
[----:B------:R-:W0:Y:S04]  /*14d30*/  SHFL.IDX PT, R20, R20, 0x3, 0x1c1f ;  /* 0x007c1f0014147f89 */ /* 0x000e2800000e0000 */
[----:B------:R0:W-:Y:S04]  /*14d40*/  LDGSTS.E.BYPASS.LTC128B.128 [R0+0x24a00], desc[UR50][R8.64], !P4 ;  /* 0x24a0000008007fae */ /* 0x0001e8000e101d72 */
[----:B------:R0:W-:Y:S01]  /*14d50*/  LDGSTS.E.BYPASS.LTC128B.128 [R0+0x27200], desc[UR50][R8.64+0x40], !P3 ;  /* 0x2720004008007fae */ /* 0x0001e2000d901d72 */
[----:B-1----:R-:W-:-:S03]  /*14d60*/  IADD3 R6, P0, R33, R14, RZ ;  /* 0x0000000e21067210 */ /* 0x002fc60007f1e0ff */
[----:B------:R1:W-:Y:S02]  /*14d70*/  LDGSTS.E.BYPASS.LTC128B.128 [R0+0x29a00], desc[UR50][R8.64+0x80], !P1 ;  /* 0x29a0008008007fae */ /* 0x0003e4000c901d72 */
[----:B----4-:R-:W-:Y:S02]  /*14d80*/  IMAD.X R7, RZ, RZ, R3, P0 ;  /* 0x000000ffff077224 */ /* 0x010fe400000e0603 */
[----:B------:R1:W4:Y:S01]  /*14d90*/  SHFL.IDX PT, R14, R5, RZ, 0x1c1f ;  /* 0x001c1fff050e7589 */ /* 0x00032200000e0000 */
[----:B-----5:R-:W-:-:S03]  /*14da0*/  IADD3 R2, P0, R33, R2, RZ ;  /* 0x0000000221027210 */ /* 0x020fc60007f1e0ff */
[----:B------:R1:W-:Y:S02]  /*14db0*/  LDGSTS.E.BYPASS.LTC128B.128 [R0+0x25200], desc[UR50][R6.64], !P4 ;  /* 0x2520000006007fae */ /* 0x0003e4000e101d72 */
[----:B0-----:R-:W-:Y:S02]  /*14dc0*/  IMAD.X R3, RZ, RZ, R20, P0 ;  /* 0x000000ffff037224 */ /* 0x001fe400000e0614 */
[----:B------:R1:W-:Y:S04]  /*14dd0*/  LDGSTS.E.BYPASS.LTC128B.128 [R0+0x27a00], desc[UR50][R6.64+0x40], !P3 ;  /* 0x27a0004006007fae */ /* 0x0003e8000d901d72 */
[----:B------:R1:W-:Y:S04]  /*14de0*/  LDGSTS.E.BYPASS.LTC128B.128 [R0+0x2a200], desc[UR50][R6.64+0x80], !P1 ;  /* 0x2a20008006007fae */ /* 0x0003e8000c901d72 */
[----:B------:R1:W-:Y:S04]  /*14df0*/  LDGSTS.E.BYPASS.LTC128B.128 [R0+0x25a00], desc[UR50][R2.64], !P4 ;  /* 0x25a0000002007fae */ /* 0x0003e8000e101d72 */
[----:B------:R1:W-:Y:S04]  /*14e00*/  LDGSTS.E.BYPASS.LTC128B.128 [R0+0x28200], desc[UR50][R2.64+0x40], !P3 ;  /* 0x2820004002007fae */ /* 0x0003e8000d901d72 */
[----:B----4-:R1:W-:Y:S02]  /*14e10*/  LDGSTS.E.BYPASS.LTC128B.128 [R0+0x2aa00], desc[UR50][R2.64+0x80], !P1 ;  /* 0x2aa0008002007fae */ /* 0x0103e4000c901d72 */
.L_x_2384:
        /* <DEDUP_REMOVED lines=10> */
.L_x_2281:
        /* <DEDUP_REMOVED lines=11> */
.L_x_2282:
[----:B------:R-:W-:Y:S01]  /*14f70*/  IMAD.U32 R0, RZ, RZ, UR47 ;  /* 0x0000002fff007e24 */ /* 0x000fe2000f8e00ff */
[----:B------:R0:W-:Y:S04]  /*14f80*/  SYNCS.ARRIVE.TRANS64.A1T0 RZ, [R4+URZ+0x33430], RZ ;  /* 0x033430ff04ff79a7 */ /* 0x0001e8000810003f */
[----:B------:R-:W-:-:S13]  /*14f90*/  ISETP.NE.AND P0, PT, R0, 0x3, PT ;  /* 0x000000030000780c */ /* 0x000fda0003f05270 */
[----:B0-----:R-:W-:Y:S05]  /*14fa0*/  @!P0 BRA `(.L_x_2283) ;  /* 0x0000000000048947 */ /* 0x001fea0003800000 */
[----:B------:R-:W-:Y:S01]  /*14fb0*/  BPT.TRAP 0x1 ;  /* 0x000000040000795c */ /* 0x000fe20000300000 */
.L_x_2283:
[----:B------:R-:W-:Y:S01]  /*14fc0*/  LOP3.LUT R3, R21, 0x1, RZ, 0x3c, !PT ;  /* 0x0000000115037812 */ /* 0x000fe200078e3cff */
[----:B------:R-:W-:Y:S01]  /*14fd0*/  IMAD R0, R19, 0x8, R17 ;  /* 0x0000000813007824 */ /* 0x000fe200078e0211 */
[----:B------:R-:W-:Y:S02]  /*14fe0*/  BSSY B0, `(.L_x_2284) ;  /* 0x0000004000007945 */ /* 0x000fe40003800000 */
[----:B------:R-:W-:-:S04]  /*14ff0*/  SHF.L.U32 R3, R3, 0x1f, RZ ;  /* 0x0000001f03037819 */ /* 0x000fc800000006ff */
[----:B------:R-:W0:Y:S02]  /*15000*/  SYNCS.PHASECHK.TRANS64.TRYWAIT P1, [R0+URZ+0x33470], R3 ;  /* 0x03347003000075a7 */ /* 0x000e24000802017f */
[----:B0-----:R-:W-:Y:S05]  /*15010*/  @!P1 BRA `(.L_x_2285) ;  /* 0x0000003800d09947 */ /* 0x001fea0003800000 */
.L_x_2385:
[----:B------:R-:W-:Y:S05]  /*15020*/  BSYNC B0 ;  /* 0x0000000000007941 */ /* 0x000fea0003800000 */
.L_x_2284:
[----:B------:R-:W-:-:S05]  /*15030*/  IMAD.U32 R2, RZ, RZ, UR46 ;  /* 0x0000002eff027e24 */ /* 0x000fca000f8e00ff */
[----:B------:R-:W-:-:S13]  /*15040*/  ISETP.NE.AND P1, PT, R2, 0x3, PT ;  /* 0x000000030200780c */ /* 0x000fda0003f25270 */
[----:B------:R-:W-:Y:S05]  /*15050*/  @!P1 BRA `(.L_x_2286) ;  /* 0x0000000000049947 */ /* 0x000fea0003800000 */
[----:B------:R-:W-:Y:S01]  /*15060*/  BPT.TRAP 0x1 ;  /* 0x000000040000795c */ /* 0x000fe20000300000 */
.L_x_2286:
[----:B------:R-:W-:Y:S01]  /*15070*/  SHF.L.U32 R5, R21, 0x1f, RZ ;  /* 0x0000001f15057819 */ /* 0x000fe200000006ff */
[----:B0-----:R-:W-:-:S03]  /*15080*/  IMAD R3, R19, 0x7800, RZ ;  /* 0x0000780013037824 */ /* 0x001fc600078e02ff */
[----:B------:R-:W0:Y:S02]  /*15090*/  SYNCS.PHASECHK.TRANS64.TRYWAIT P1, [R0+URZ+0x33460], R5 ;  /* 0x03346005000075a7 */ /* 0x000e24000802017f */
[----:B0-----:R-:W-:Y:S05]  /*150a0*/  @!P1 BRA `(.L_x_2287) ;  /* 0x0000003800c09947 */ /* 0x001fea0003800000 */
.L_x_2386:
[----:B------:R-:W4:Y:S04]  /*150b0*/  LDL R2, [R1+0x8] ;  /* 0x0000080001027983 */ /* 0x000f280000100800 */
[----:B------:R-:W5:Y:S01]  /*150c0*/  LDL R8, [R1+0x4] ;  /* 0x0000040001087983 */ /* 0x000f620000100800 */
[----:B------:R-:W-:Y:S05]  /*150d0*/  WARPSYNC.ALL ;  /* 0x0000000000007948 */ /* 0x000fea0003800000 */
[----:B------:R-:W-:-:S05]  /*150e0*/  IMAD.U32 R19, RZ, RZ, UR46 ;  /* 0x0000002eff137e24 */ /* 0x000fca000f8e00ff */
[----:B------:R-:W-:Y:S02]  /*150f0*/  ISETP.NE.AND P1, PT, R19, 0x3, PT ;  /* 0x000000031300780c */ /* 0x000fe40003f25270 */
[----:B----4-:R-:W-:-:S05]  /*15100*/  LOP3.LUT R2, R3, R2, RZ, 0xfc, !PT ;  /* 0x0000000203027212 */ /* 0x010fca00078efcff */
[----:B------:R-:W-:-:S05]  /*15110*/  IMAD.IADD R2, R17, 0x1, R2 ;  /* 0x0000000111027824 */ /* 0x000fca00078e0202 */
[----:B0-23--:R-:W0:Y:S02]  /*15120*/  LDSM.16.MT88.4 R4, [R2+0xf200] ;  /* 0x00f200000204783b */ /* 0x00de240000004200 */
[C-C-:B0-----:R-:W-:Y:S02]  /*15130*/  PRMT R12, R4.reuse, 0x6420, R5.reuse ;  /* 0x00006420040c7816 */ /* 0x141fe40000000005 */
[----:B------:R-:W-:Y:S02]  /*15140*/  PRMT R13, R4, 0x7531, R5 ;  /* 0x00007531040d7816 */ /* 0x000fe40000000005 */
[----:B-----5:R-:W-:Y:S02]  /*15150*/  LOP3.LUT R4, R3, R8, RZ, 0xfc, !PT ;  /* 0x0000000803047212 */ /* 0x020fe400078efcff */
        /* <DEDUP_REMOVED lines=96> */
.L_x_2288:
[----:B-1----:R1:W-:Y:S01]  /*15760*/  SYNCS.ARRIVE.TRANS64.A1T0 RZ, [R0+URZ+0x33450], RZ ;  /* 0x033450ff00ff79a7 */ /* 0x0023e2000810003f */
[----:B------:R-:W-:Y:S06]  /*15770*/  BAR.SYNC.DEFER_BLOCKING 0x2, 0x80 ;  /* 0x0082000000007b1d */ /* 0x000fec0000010000 */
[----:B------:R-:W-:Y:S05]  /*15780*/  @!P0 BRA `(.L_x_2289) ;  /* 0x0000000000048947 */ /* 0x000fea0003800000 */
[----:B------:R-:W-:Y:S01]  /*15790*/  BPT.TRAP 0x1 ;  /* 0x000000040000795c */ /* 0x000fe20000300000 */
.L_x_2289:
[----:B-1----:R-:W-:Y:S02]  /*157a0*/  VIADD R0, R0, 0x33480 ;  /* 0x0003348000007836 */ /* 0x002fe40000000000 */
[----:B------:R-:W-:Y:S02]  /*157b0*/  IMAD.MOV.U32 R21, RZ, RZ, R31 ;  /* 0x000000ffff157224 */ /* 0x000fe400078e001f */
[----:B------:R-:W-:Y:S01]  /*157c0*/  IMAD.MOV.U32 R19, RZ, RZ, R28 ;  /* 0x000000ffff137224 */ /* 0x000fe200078e001c */
[----:B------:R-:W-:-:S04]  /*157d0*/  PRMT R0, R37, 0x654, R0 ;  /* 0x0000065425007816 */ /* 0x000fc80000000000 */
[----:B------:R1:W-:Y:S01]  /*157e0*/  SYNCS.ARRIVE.TRANS64.RED.A1T0 RZ, [R0+URZ], RZ ;  /* 0x000000ff00ff79a7 */ /* 0x0003e2000810043f */
[----:B------:R-:W-:Y:S05]  /*157f0*/  @P2 BRA `(.L_x_2290) ;  /* 0xffffffe400e82947 */ /* 0x000fea000383ffff */
.L_x_2270:
[----:B01----:R-:W0:Y:S01]  /*15800*/  S2R R0, SR_TID.X ;  /* 0x0000000000007919 */ /* 0x003e220000002100 */
[----:B------:R-:W-:Y:S01]  /*15810*/  BSSY B0, `(.L_x_2291) ;  /* 0x0000012000007945 */ /* 0x000fe20003800000 */
[----:B------:R-:W-:Y:S01]  /*15820*/  IMAD.U32 R6, RZ, RZ, UR47 ;  /* 0x0000002fff067e24 */ /* 0x000fe2000f8e00ff */
        /* <DEDUP_REMOVED lines=15> */
[----:B------:R0:W-:Y:S02]  /*15920*/  STL [R1+0x10], R0 ;  /* 0x0000100001007387 */ /* 0x0001e40000100800 */
.L_x_2292:
[----:B------:R-:W-:Y:S05]  /*15930*/  BSYNC B0 ;  /* 0x0000000000007941 */ /* 0x000fea0003800000 */
.L_x_2291:
[----:B------:R-:W-:-:S13]  /*15940*/  ISETP.NE.AND P1, PT, R6, 0x3, PT ;  /* 0x000000030600780c */ /* 0x000fda0003f25270 */
[----:B------:R-:W-:Y:S05]  /*15950*/  @!P1 BRA `(.L_x_2293) ;  /* 0x0000000000049947 */ /* 0x000fea0003800000 */
[----:B------:R-:W-:Y:S01]  /*15960*/  BPT.TRAP 0x1 ;  /* 0x000000040000795c */ /* 0x000fe20000300000 */
.L_x_2293:
[----:B------:R-:W-:Y:S01]  /*15970*/  LOP3.LUT R3, R31, 0x1, RZ, 0x3c, !PT ;  /* 0x000000011f037812 */ /* 0x000fe200078e3cff */
[----:B------:R-:W-:Y:S01]  /*15980*/  IMAD R2, R28, 0x8, R17 ;  /* 0x000000081c027824 */ /* 0x000fe200078e0211 */
[----:B------:R-:W-:Y:S02]  /*15990*/  BSSY B0, `(.L_x_2294) ;  /* 0x0000004000007945 */ /* 0x000fe40003800000 */
[----:B------:R-:W-:-:S04]  /*159a0*/  SHF.L.U32 R3, R3, 0x1f, RZ ;  /* 0x0000001f03037819 */ /* 0x000fc800000006ff */
[----:B------:R-:W1:Y:S02]  /*159b0*/  SYNCS.PHASECHK.TRANS64.TRYWAIT P2, [R2+URZ+0x33470], R3 ;  /* 0x03347003020075a7 */ /* 0x000e64000804017f */
[----:B-1----:R-:W-:Y:S05]  /*159c0*/  @!P2 BRA `(.L_x_2295) ;  /* 0x00000030008ca947 */ /* 0x002fea0003800000 */
.L_x_2387:
[----:B------:R-:W-:Y:S05]  /*159d0*/  BSYNC B0 ;  /* 0x0000000000007941 */ /* 0x000fea0003800000 */
.L_x_2294:
[----:B0-----:R-:W-:-:S05]  /*159e0*/  IMAD.U32 R0, RZ, RZ, UR46 ;  /* 0x0000002eff007e24 */ /* 0x001fca000f8e00ff */
[----:B------:R-:W-:-:S13]  /*159f0*/  ISETP.NE.AND P2, PT, R0, 0x3, PT ;  /* 0x000000030000780c */ /* 0x000fda0003f45270 */
[----:B------:R-:W-:Y:S05]  /*15a00*/  @!P2 BRA `(.L_x_2296) ;  /* 0x000000000004a947 */ /* 0x000fea0003800000 */
[----:B------:R-:W-:Y:S01]  /*15a10*/  BPT.TRAP 0x1 ;  /* 0x000000040000795c */ /* 0x000fe20000300000 */
.L_x_2296:
[----:B------:R-:W2:Y:S01]  /*15a20*/  LDL R0, [R1+0x8] ;  /* 0x0000080001007983 */ /* 0x000ea20000100800 */
[----:B------:R-:W-:Y:S01]  /*15a30*/  SHF.L.U32 R5, R31, 0x1f, RZ ;  /* 0x0000001f1f057819 */ /* 0x000fe200000006ff */
[----:B-1----:R-:W-:-:S03]  /*15a40*/  IMAD R3, R28, 0x7800, RZ ;  /* 0x000078001c037824 */ /* 0x002fc600078e02ff */
[----:B------:R-:W0:Y:S02]  /*15a50*/  SYNCS.PHASECHK.TRANS64.TRYWAIT P2, [R2+URZ+0x33460], R5 ;  /* 0x03346005020075a7 */ /* 0x000e24000804017f */
[----:B--2---:R-:W-:Y:S01]  /*15a60*/  LOP3.LUT R0, R3, R0, RZ, 0xfc, !PT ;  /* 0x0000000003007212 */ /* 0x004fe200078efcff */
[----:B0-----:R-:W-:Y:S06]  /*15a70*/  @!P2 BRA `(.L_x_2297) ;  /* 0x000000300074a947 */ /* 0x001fec0003800000 */
.L_x_2388:
[----:B------:R-:W2:Y:S01]  /*15a80*/  LDL R10, [R1+0x4] ;  /* 0x00000400010a7983 */ /* 0x000ea20000100800 */
[----:B------:R-:W-:Y:S01]  /*15a90*/  IMAD.IADD R0, R17, 0x1, R0 ;  /* 0x0000000111007824 */ /* 0x000fe200078e0200 */
[----:B------:R-:W-:Y:S05]  /*15aa0*/  WARPSYNC.ALL ;  /* 0x0000000000007948 */ /* 0x000fea0003800000 */
[----:B0-----:R-:W0:Y:S01]  /*15ab0*/  LDSM.16.MT88.4 R4, [R0+0xf200] ;  /* 0x00f200000004783b */ /* 0x001e220000004200 */
[----:B------:R-:W-:-:S05]  /*15ac0*/  IMAD.U32 R12, RZ, RZ, UR46 ;  /* 0x0000002eff0c7e24 */ /* 0x000fca000f8e00ff */
[----:B------:R-:W-:Y:S02]  /*15ad0*/  ISETP.NE.AND P2, PT, R12, 0x3, PT ;  /* 0x000000030c00780c */ /* 0x000fe40003f45270 */
[C-C-:B0-----:R-:W-:Y:S02]  /*15ae0*/  PRMT R8, R4.reuse, 0x6420, R5.reuse ;  /* 0x0000642004087816 */ /* 0x141fe40000000005 */
[----:B------:R-:W-:Y:S02]  /*15af0*/  PRMT R9, R4, 0x7531, R5 ;  /* 0x0000753104097816 */ /* 0x000fe40000000005 */
[C-C-:B------:R-:W-:Y:S02]  /*15b00*/  PRMT R11, R6.reuse, 0x7531, R7.reuse ;  /* 0x00007531060b7816 */ /* 0x140fe40000000007 */
[----:B--2---:R-:W-:Y:S02]  /*15b10*/  LOP3.LUT R4, R3, R10, RZ, 0xfc, !PT ;  /* 0x0000000a03047212 */ /* 0x004fe400078efcff */
[----:B------:R-:W-:-:S03]  /*15b20*/  PRMT R10, R6, 0x6420, R7 ;  /* 0x00006420060a7816 */ /* 0x000fc60000000007 */
        /* <DEDUP_REMOVED lines=94> */
.L_x_2298:
[----:B-1----:R1:W-:Y:S01]  /*16110*/  SYNCS.ARRIVE.TRANS64.A1T0 RZ, [R2+URZ+0x33450], RZ ;  /* 0x033450ff02ff79a7 */ /* 0x0023e2000810003f */
[----:B------:R-:W-:Y:S06]  /*16120*/  BAR.SYNC.DEFER_BLOCKING 0x2, 0x80 ;  /* 0x0082000000007b1d */ /* 0x000fec0000010000 */
[----:B------:R-:W-:Y:S05]  /*16130*/  @!P1 BRA `(.L_x_2299) ;  /* 0x0000000000049947 */ /* 0x000fea0003800000 */
[----:B------:R-:W-:Y:S01]  /*16140*/  BPT.TRAP 0x1 ;  /* 0x000000040000795c */ /* 0x000fe20000300000 */
.L_x_2299:
[----:B-1----:R-:W-:Y:S02]  /*16150*/  VIADD R2, R2, 0x33480 ;  /* 0x0003348002027836 */ /* 0x002fe40000000000 */
[----:B------:R-:W-:-:S03]  /*16160*/  VIADD R28, R28, 0x1 ;  /* 0x000000011c1c7836 */ /* 0x000fc60000000000 */
[----:B------:R-:W-:Y:S02]  /*16170*/  PRMT R2, R37, 0x654, R2 ;  /* 0x0000065425027816 */ /* 0x000fe40000000002 */
[C---:B------:R-:W-:Y:S02]  /*16180*/  ISETP.NE.AND P1, PT, R28.reuse, 0x2, PT ;  /* 0x000000021c00780c */ /* 0x040fe40003f25270 */
[----:B------:R1:W-:Y:S02]  /*16190*/  SYNCS.ARRIVE.TRANS64.RED.A1T0 RZ, [R2+URZ], RZ ;  /* 0x000000ff02ff79a7 */ /* 0x0003e4000810043f */
[----:B------:R-:W-:Y:S02]  /*161a0*/  SEL R0, RZ, 0x1, P1 ;  /* 0x00000001ff007807 */ /* 0x000fe40000800000 */
[----:B------:R-:W-:Y:S02]  /*161b0*/  SEL R28, R28, RZ, P1 ;  /* 0x000000ff1c1c7207 */ /* 0x000fe40000800000 */
[----:B------:R-:W-:-:S07]  /*161c0*/  LOP3.LUT R31, R31, R0, RZ, 0x3c, !PT ;  /* 0x000000001f1f7212 */ /* 0x000fce00078e3cff */
.L_x_2240:
[----:B------:R-:W-:Y:S05]  /*161d0*/  BSYNC B7 ;  /* 0x0000000000077941 */ /* 0x000fea0003800000 */
.L_x_2238:
[----:B-1----:R1:W5:Y:S01]  /*161e0*/  LDL R2, [R1+0x10] ;  /* 0x0000100001027983 */ /* 0x0023620000100800 */
[----:B------:R-:W-:-:S13]  /*161f0*/  LOP3.LUT P1, RZ, R16, 0x2000, RZ, 0xc0, !PT ;  /* 0x0000200010ff7812 */ /* 0x000fda000782c0ff */
[----:B-1----:R-:W-:Y:S05]  /*16200*/  @!P1 BRA `(.L_x_2300) ;  /* 0x0000000000249947 */ /* 0x002fea0003800000 */
[----:B------:R-:W1:Y:S08]  /*16210*/  S2UR UR4, SR_CgaCtaId ;  /* 0x00000000000479c3 */ /* 0x000e700000008800 */
[----:B------:R-:W-:Y:S01]  /*16220*/  BAR.SYNC.DEFER_BLOCKING 0x5, 0x180 ;  /* 0x0146000000007b1d */ /* 0x000fe20000010000 */
[----:B--2---:R-:W-:Y:S01]  /*16230*/  MOV R0, 0x400 ;  /* 0x0000040000007802 */ /* 0x004fe20000000f00 */
[----:B-1----:R-:W-:-:S05]  /*16240*/  IMAD.U32 R37, RZ, RZ, UR4 ;  /* 0x00000004ff257e24 */ /* 0x002fca000f8e00ff */
[----:B------:R-:W-:-:S05]  /*16250*/  LEA R17, R37, R0, 0x18 ;  /* 0x0000000025117211 */ /* 0x000fca00078ec0ff */
[----:B-----5:R-:W1:Y:S04]  /*16260*/  LDS R2, [R17+0x334d0] ;  /* 0x0334d00011027984 */ /* 0x020e680000000800 */
[----:B-1----:R1:W-:Y:S01]  /*16270*/  STL [R1+0x10], R2 ;  /* 0x0000100201007387 */ /* 0x0023e20000100800 */
[----:B------:R-:W-:Y:S06]  /*16280*/  BAR.ARV 0x4, 0x180 ;  /* 0x0106000000007b1d */ /* 0x000fec0000002000 */
[----:B------:R-:W-:Y:S05]  /*16290*/  BRA `(.L_x_2301) ;  /* 0x0000000000207947 */ /* 0x000fea0003800000 */
.L_x_2300:
[----:B------:R-:W1:Y:S01]  /*162a0*/  @!P0 S2R R37, SR_CgaCtaId ;  /* 0x0000000000258919 */ /* 0x000e620000008800 */
[----:B--2---:R-:W-:Y:S01]  /*162b0*/  @!P0 MOV R0, 0x400 ;  /* 0x0000040000008802 */ /* 0x004fe20000000f00 */
[----:B------:R-:W-:Y:S03]  /*162c0*/  BAR.SYNC.DEFER_BLOCKING 0x4, 0x180 ;  /* 0x0106000000007b1d */ /* 0x000fe60000010000 */
[----:B-1----:R-:W-:-:S03]  /*162d0*/  @!P0 LEA R17, R37, R0, 0x18 ;  /* 0x0000000025118211 */ /* 0x002fc600078ec0ff */
[----:B-----5:R-:W1:Y:S04]  /*162e0*/  SHFL.IDX PT, R0, R2, RZ, 0x1f ;  /* 0x00001fff02007589 */ /* 0x020e6800000e0000 */
[----:B------:R2:W-:Y:S04]  /*162f0*/  @!P0 STS [R17+0x334d0], R2 ;  /* 0x0334d00211008388 */ /* 0x0005e80000000800 */
[----:B-1----:R2:W-:Y:S01]  /*16300*/  STL [R1+0x10], R0 ;  /* 0x0000100001007387 */ /* 0x0025e20000100800 */
[----:B------:R-:W-:Y:S06]  /*16310*/  BAR.ARV 0x5, 0x180 ;  /* 0x0146000000007b1d */ /* 0x000fec0000002000 */
.L_x_2301:
[----:B--2---:R-:W2:Y:S01]  /*16320*/  LDL R0, [R1+0x10] ;  /* 0x0000100001007983 */ /* 0x004ea20000100800 */
[----:B------:R-:W-:Y:S02]  /*16330*/  ULDC UR4, c[0x0][0xc38] ;  /* 0x00030e0000047ab9 */ /* 0x000fe40000000800 */
[----:B--2---:R-:W-:-:S13]  /*16340*/  ISETP.GE.AND P0, PT, R0, UR4, PT ;  /* 0x0000000400007c0c */ /* 0x004fda000bf06270 */
[----:B------:R-:W-:Y:S05]  /*16350*/  @!P0 BRA `(.L_x_2302) ;  /* 0xffffffb000ec8947 */ /* 0x000fea000383ffff */
.L_x_2235:
[----:B------:R-:W2:Y:S01]  /*16360*/  LDL.LU R0, [R1+0x14] ;  /* 0x0000140001007983 */ /* 0x000ea20000300800 */
[----:B------:R-:W-:Y:S01]  /*16370*/  BSSY B0, `(.L_x_2303) ;  /* 0x000000b000007945 */ /* 0x000fe20003800000 */
[----:B------:R-:W3:Y:S01]  /*16380*/  S2R R5, SR_CgaCtaId ;  /* 0x0000000000057919 */ /* 0x000ee20000008800 */
[----:B--2---:R-:W-:-:S05]  /*16390*/  VIADD R0, R0, 0x1 ;  /* 0x0000000100007836 */ /* 0x004fca0000000000 */
[----:B-1----:R-:W-:-:S04]  /*163a0*/  LEA.HI R2, R0, R0, RZ, 0x1 ;  /* 0x0000000000027211 */ /* 0x002fc800078f08ff */
[----:B0-----:R-:W-:Y:S02]  /*163b0*/  LOP3.LUT R3, R2, 0xfffffffe, RZ, 0xc0, !PT ;  /* 0xfffffffe02037812 */ /* 0x001fe400078ec0ff */
[----:B------:R-:W-:-:S03]  /*163c0*/  MOV R2, 0x400 ;  /* 0x0000040000027802 */ /* 0x000fc60000000f00 */
[----:B------:R-:W-:Y:S01]  /*163d0*/  IMAD.IADD R0, R0, 0x1, -R3 ;  /* 0x0000000100007824 */ /* 0x000fe200078e0a03 */
[----:B---3--:R-:W-:-:S04]  /*163e0*/  LEA R5, R5, R2, 0x18 ;  /* 0x0000000205057211 */ /* 0x008fc800078ec0ff */
[----:B------:R-:W-:-:S04]  /*163f0*/  SHF.L.U32 R0, R0, 0x1f, RZ ;  /* 0x0000001f00007819 */ /* 0x000fc800000006ff */
[----:B------:R-:W0:Y:S02]  /*16400*/  SYNCS.PHASECHK.TRANS64.TRYWAIT P0, [R5+URZ+0x33420], R0 ;  /* 0x03342000050075a7 */ /* 0x000e24000800017f */
[----:B0-----:R-:W-:Y:S05]  /*16410*/  @!P0 BRA `(.L_x_2304) ;  /* 0x0000002800208947 */ /* 0x001fea0003800000 */
.L_x_2389:
[----:B------:R-:W-:Y:S05]  /*16420*/  BSYNC B0 ;  /* 0x0000000000007941 */ /* 0x000fea0003800000 */
.L_x_2303:
[----:B------:R-:W-:-:S03]  /*16430*/  UMOV UR4, 0xffffffff ;  /* 0xffffffff00047882 */ /* 0x000fc60000000000 */
[----:B------:R-:W-:Y:S05]  /*16440*/  BRA.DIV UR4, `(.L_x_2305) ;  /* 0x0000002a04287947 */ /* 0x000fea000b800000 */
[----:B0-----:R-:W0:Y:S02]  /*16450*/  S2R R0, SR_TID.X ;  /* 0x0000000000007919 */ /* 0x001e240000002100 */
[----:B0-----:R-:W-:-:S04]  /*16460*/  SHF.R.U32.HI R0, RZ, 0x5, R0 ;  /* 0x00000005ff007819 */ /* 0x001fc80000011600 */
[----:B------:R-:W-:-:S05]  /*16470*/  LOP3.LUT R0, R0, 0x3, RZ, 0xc0, !PT ;  /* 0x0000000300007812 */ /* 0x000fca00078ec0ff */
[----:B------:R0:W1:Y:S02]  /*16480*/  SHFL.IDX PT, R14, R0, RZ, 0x1f ;  /* 0x00001fff000e7589 */ /* 0x00006400000e0000 */
.L_x_2392:
[----:B-1----:R-:W-:Y:S01]  /*16490*/  ISETP.NE.AND P0, PT, R14, RZ, PT ;  /* 0x000000ff0e00720c */ /* 0x002fe20003f05270 */
[----:B------:R-:W-:-:S12]  /*164a0*/  BSSY B0, `(.L_x_2306) ;  /* 0x000002c000007945 */ /* 0x000fd80003800000 */
[----:B------:R-:W-:Y:S05]  /*164b0*/  @P0 BRA `(.L_x_2307) ;  /* 0x0000000000a80947 */ /* 0x000fea0003800000 */
[----:B------:R-:W-:-:S03]  /*164c0*/  UMOV UR4, 0xffffffff ;  /* 0xffffffff00047882 */ /* 0x000fc60000000000 */
[----:B------:R-:W-:Y:S05]  /*164d0*/  BRA.DIV UR4, `(.L_x_2308) ;  /* 0x0000002a04387947 */ /* 0x000fea000b800000 */
[----:B------:R-:W-:-:S13]  /*164e0*/  ELECT P6, URZ, PT ;  /* 0x00000000003f782f */ /* 0x000fda00038c0000 */
.L_x_2395:
[----:B------:R-:W-:Y:S05]  /*164f0*/  @!P6 BRA `(.L_x_2307) ;  /* 0x000000000098e947 */ /* 0x000fea0003800000 */
[----:B------:R-:W-:-:S06]  /*16500*/  ULOP3.LUT UR4, UR36, 0x2, URZ, 0xfc, !UPT ;  /* 0x0000000224047892 */ /* 0x000fcc000f8efc3f */
[----:B0-----:R-:W-:-:S05]  /*16510*/  IMAD.U32 R0, RZ, RZ, UR4 ;  /* 0x00000004ff007e24 */ /* 0x001fca000f8e00ff */
[----:B------:R-:W-:-:S13]  /*16520*/  ISETP.NE.AND P0, PT, R0, 0x3, PT ;  /* 0x000000030000780c */ /* 0x000fda0003f05270 */
[----:B------:R-:W-:Y:S05]  /*16530*/  @!P0 BRA `(.L_x_2309) ;  /* 0x0000000000048947 */ /* 0x000fea0003800000 */
[----:B------:R-:W-:Y:S01]  /*16540*/  BPT.TRAP 0x1 ;  /* 0x000000040000795c */ /* 0x000fe20000300000 */
.L_x_2309:
[C---:B------:R-:W-:Y:S01]  /*16550*/  IMAD R3, R28.reuse, 0x8, R5 ;  /* 0x000000081c037824 */ /* 0x040fe200078e0205 */
[----:B------:R-:W-:Y:S01]  /*16560*/  SHF.L.U32 R2, R31, 0x1f, RZ ;  /* 0x0000001f1f027819 */ /* 0x000fe200000006ff */
[----:B------:R-:W-:-:S03]  /*16570*/  VIADD R28, R28, 0x1 ;  /* 0x000000011c1c7836 */ /* 0x000fc60000000000 */
[----:B------:R-:W0:Y:S02]  /*16580*/  SYNCS.PHASECHK.TRANS64.TRYWAIT P1, [R3+URZ+0x33440], R2 ;  /* 0x03344002030075a7 */ /* 0x000e24000802017f */
[----:B------:R-:W-:-:S04]  /*16590*/  ISETP.NE.AND P2, PT, R28, 0x2, PT ;  /* 0x000000021c00780c */ /* 0x000fc80003f45270 */
[----:B------:R-:W-:Y:S01]  /*165a0*/  SEL R0, RZ, 0x1, P2 ;  /* 0x00000001ff007807 */ /* 0x000fe20001000000 */
[----:B0-----:R-:W-:Y:S08]  /*165b0*/  @!P1 BRA `(.L_x_2310) ;  /* 0x0000002800209947 */ /* 0x001ff00003800000 */
.L_x_2396:
[----:B------:R-:W-:Y:S02]  /*165c0*/  SEL R28, R28, RZ, P2 ;  /* 0x000000ff1c1c7207 */ /* 0x000fe40001000000 */
[----:B------:R-:W-:Y:S01]  /*165d0*/  LOP3.LUT R0, R31, R0, RZ, 0x3c, !PT ;  /* 0x000000001f007212 */ /* 0x000fe200078e3cff */
[----:B------:R-:W-:Y:S06]  /*165e0*/  @!P0 BRA `(.L_x_2311) ;  /* 0x0000000000048947 */ /* 0x000fec0003800000 */
[----:B------:R-:W-:Y:S01]  /*165f0*/  BPT.TRAP 0x1 ;  /* 0x000000040000795c */ /* 0x000fe20000300000 */
.L_x_2311:
[----:B------:R-:W-:Y:S01]  /*16600*/  IMAD R5, R28, 0x8, R5 ;  /* 0x000000081c057824 */ /* 0x000fe200078e0205 */
[----:B------:R-:W-:-:S04]  /*16610*/  SHF.L.U32 R0, R0, 0x1f, RZ ;  /* 0x0000001f00007819 */ /* 0x000fc800000006ff */
[----:B------:R-:W1:Y:S02]  /*16620*/  SYNCS.PHASECHK.TRANS64.TRYWAIT P1, [R5+URZ+0x33440], R0 ;  /* 0x03344000050075a7 */ /* 0x000e64000802017f */
[----:B-1----:R-:W-:Y:S05]  /*16630*/  @!P1 BRA `(.L_x_2312) ;  /* 0x0000002800149947 */ /* 0x002fea0003800000 */
.L_x_2397:
[----:B------:R-:W-:Y:S05]  /*16640*/  @!P0 BRA `(.L_x_2313) ;  /* 0x0000000000048947 */ /* 0x000fea0003800000 */
[----:B------:R-:W-:Y:S01]  /*16650*/  BPT.TRAP 0x1 ;  /* 0x000000040000795c */ /* 0x000fe20000300000 */
.L_x_2313:
[----:B------:R-:W2:Y:S02]  /*16660*/  SYNCS.PHASECHK.TRANS64.TRYWAIT P1, [R3+URZ+0x33460], R2 ;  /* 0x03346002030075a7 */ /* 0x000ea4000802017f */
[----:B--2---:R-:W-:Y:S05]  /*16670*/  @!P1 BRA `(.L_x_2314) ;  /* 0x0000002800189947 */ /* 0x004fea0003800000 */
.L_x_2398:
[----:B------:R-:W-:Y:S05]  /*16680*/  @!P0 BRA `(.L_x_2315) ;  /* 0x0000000000048947 */ /* 0x000fea0003800000 */
[----:B------:R-:W-:Y:S01]  /*16690*/  BPT.TRAP 0x1 ;  /* 0x000000040000795c */ /* 0x000fe20000300000 */
.L_x_2315:
[----:B------:R-:W3:Y:S02]  /*166a0*/  SYNCS.PHASECHK.TRANS64.TRYWAIT P1, [R5+URZ+0x33460], R0 ;  /* 0x03346000050075a7 */ /* 0x000ee4000802017f */
[----:B---3--:R-:W-:Y:S05]  /*166b0*/  @!P1 BRA `(.L_x_2316) ;  /* 0x00000028001c9947 */ /* 0x008fea0003800000 */
.L_x_2399:
[----:B------:R-:W-:Y:S05]  /*166c0*/  @!P0 BRA `(.L_x_2317) ;  /* 0x0000000000048947 */ /* 0x000fea0003800000 */
[----:B------:R-:W-:Y:S01]  /*166d0*/  BPT.TRAP 0x1 ;  /* 0x000000040000795c */ /* 0x000fe20000300000 */
.L_x_2317:
[----:B------:R-:W4:Y:S02]  /*166e0*/  SYNCS.PHASECHK.TRANS64.TRYWAIT P1, [R3+URZ+0x33480], R2 ;  /* 0x03348002030075a7 */ /* 0x000f24000802017f */
[----:B----4-:R-:W-:Y:S05]  /*166f0*/  @!P1 BRA `(.L_x_2318) ;  /* 0x0000002800209947 */ /* 0x010fea0003800000 */
.L_x_2400:
[----:B------:R-:W-:Y:S05]  /*16700*/  @!P0 BRA `(.L_x_2319) ;  /* 0x0000000000048947 */ /* 0x000fea0003800000 */
[----:B------:R-:W-:Y:S01]  /*16710*/  BPT.TRAP 0x1 ;  /* 0x000000040000795c */ /* 0x000fe20000300000 */
.L_x_2319:
[----:B------:R0:W0:Y:S02]  /*16720*/  SYNCS.PHASECHK.TRANS64.TRYWAIT P0, [R5+URZ+0x33480], R0 ;  /* 0x03348000050075a7 */ /* 0x000024000800017f */
[----:B0-----:R-:W-:Y:S05]  /*16730*/  @!P0 NANOSLEEP.SYNCS 0x989680 ;  /* 0x009896800000895d */ /* 0x001fea0003900000 */
[----:B------:R-:W0:Y:S02]  /*16740*/  @!P0 SYNCS.PHASECHK.TRANS64 P0, [R5+URZ+0x33480], R0 ;  /* 0x03348000050085a7 */ /* 0x000e24000800007f */
[----:B0-----:R-:W-:Y:S05]  /*16750*/  @!P0 BRA `(.L_x_2319) ;  /* 0xfffffffc00f08947 */ /* 0x001fea000383ffff */
.L_x_2307:
[----:B------:R-:W-:Y:S05]  /*16760*/  BSYNC B0 ;  /* 0x0000000000007941 */ /* 0x000fea0003800000 */
.L_x_2306:
[----:B------:R-:W-:Y:S05]  /*16770*/  EXIT ;  /* 0x000000000000794d */ /* 0x000fea0003800000 */
.L_x_2182:
[----:B0-----:R-:W-:-:S04]  /*16780*/  IMAD.U32 R3, RZ, RZ, UR41 ;  /* 0x00000029ff037e24 */ /* 0x001fc8000f8e00ff */
[----:B------:R0:W1:Y:S03]  /*16790*/  SYNCS.PHASECHK.TRANS64.TRYWAIT P1, [R3+URZ+0x33400], R6 ;  /* 0x03340006030075a7 */ /* 0x000066000802017f */
[----:B-1----:R-:W-:Y:S05]  /*167a0*/  @!P1 NANOSLEEP.SYNCS 0x989680 ;  /* 0x009896800000995d */ /* 0x002fea0003900000 */
[----:B------:R-:W1:Y:S02]  /*167b0*/  @!P1 SYNCS.PHASECHK.TRANS64 P1, [R3+URZ+0x33400], R6 ;  /* 0x03340006030095a7 */ /* 0x000e64000802007f */
[----:B-1----:R-:W-:Y:S05]  /*167c0*/  @!P1 BRA `(.L_x_2182) ;  /* 0xfffffffc00ec9947 */ /* 0x002fea000383ffff */
[----:B------:R-:W-:Y:S05]  /*167d0*/  BRA `(.L_x_2320) ;  /* 0xfffffeb000a47947 */ /* 0x000fea000383ffff */
.L_x_2186:
[----:B-1----:R1:W2:Y:S02]  /*167e0*/  SYNCS.PHASECHK.TRANS64.TRYWAIT P1, [R2+URZ+0x33430], R3 ;  /* 0x03343003020075a7 */ /* 0x0022a4000802017f */
[----:B--2---:R-:W-:Y:S05]  /*167f0*/  @!P1 NANOSLEEP.SYNCS 0x989680 ;  /* 0x009896800000995d */ /* 0x004fea0003900000 */
[----:B------:R-:W2:Y:S02]  /*16800*/  @!P1 SYNCS.PHASECHK.TRANS64 P1, [R2+URZ+0x33430], R3 ;  /* 0x03343003020095a7 */ /* 0x000ea4000802007f */
[----:B--2---:R-:W-:Y:S05]  /*16810*/  @!P1 BRA `(.L_x_2186) ;  /* 0xfffffffc00f09947 */ /* 0x004fea000383ffff */
[----:B------:R-:W-:Y:S05]  /*16820*/  BRA `(.L_x_2185) ;  /* 0xfffffeb000c07947 */ /* 0x000fea000383ffff */
.L_x_2192:
[----:B-1----:R-:W-:-:S04]  /*16830*/  IMAD.U32 R7, RZ, RZ, UR6 ;  /* 0x00000006ff077e24 */ /* 0x002fc8000f8e00ff */
[----:B------:R1:W2:Y:S03]  /*16840*/  SYNCS.PHASECHK.TRANS64.TRYWAIT P1, [R7+URZ+0x33430], R6 ;  /* 0x03343006070075a7 */ /* 0x0002a6000802017f */
[----:B--2---:R-:W-:Y:S05]  /*16850*/  @!P1 NANOSLEEP.SYNCS 0x989680 ;  /* 0x009896800000995d */ /* 0x004fea0003900000 */
[----:B------:R-:W2:Y:S02]  /*16860*/  @!P1 SYNCS.PHASECHK.TRANS64 P1, [R7+URZ+0x33430], R6 ;  /* 0x03343006070095a7 */ /* 0x000ea4000802007f */
[----:B--2---:R-:W-:Y:S05]  /*16870*/  @!P1 BRA `(.L_x_2192) ;  /* 0xfffffffc00ec9947 */ /* 0x004fea000383ffff */
[----:B------:R-:W-:Y:S05]  /*16880*/  BRA `(.L_x_2189) ;  /* 0xfffffef0008c7947 */ /* 0x000fea000383ffff */
.L_x_2196:
[----:B-1----:R-:W-:-:S04]  /*16890*/  IMAD.U32 R7, RZ, RZ, UR6 ;  /* 0x00000006ff077e24 */ /* 0x002fc8000f8e00ff */
[----:B------:R1:W2:Y:S03]  /*168a0*/  SYNCS.PHASECHK.TRANS64.TRYWAIT P1, [R7+URZ+0x33450], R6 ;  /* 0x03345006070075a7 */ /* 0x0002a6000802017f */
[----:B--2---:R-:W-:Y:S05]  /*168b0*/  @!P1 NANOSLEEP.SYNCS 0x989680 ;  /* 0x009896800000995d */ /* 0x004fea0003900000 */
[----:B------:R-:W2:Y:S02]  /*168c0*/  @!P1 SYNCS.PHASECHK.TRANS64 P1, [R7+URZ+0x33450], R6 ;  /* 0x03345006070095a7 */ /* 0x000ea4000802007f */
[----:B--2---:R-:W-:Y:S05]  /*168d0*/  @!P1 BRA `(.L_x_2196) ;  /* 0xfffffffc00ec9947 */ /* 0x004fea000383ffff */
[----:B------:R-:W-:Y:S05]  /*168e0*/  BRA `(.L_x_2193) ;  /* 0xfffffefc00947947 */ /* 0x000fea000383ffff */
.L_x_2204:
[----:B-1----:R-:W-:-:S04]  /*168f0*/  IMAD.U32 R7, RZ, RZ, UR6 ;  /* 0x00000006ff077e24 */ /* 0x002fc8000f8e00ff */
[----:B------:R1:W2:Y:S03]  /*16900*/  SYNCS.PHASECHK.TRANS64.TRYWAIT P1, [R7+URZ+0x33430], R6 ;  /* 0x03343006070075a7 */ /* 0x0002a6000802017f */
[----:B--2---:R-:W-:Y:S05]  /*16910*/  @!P1 NANOSLEEP.SYNCS 0x989680 ;  /* 0x009896800000995d */ /* 0x004fea0003900000 */
[----:B------:R-:W2:Y:S02]  /*16920*/  @!P1 SYNCS.PHASECHK.TRANS64 P1, [R7+URZ+0x33430], R6 ;  /* 0x03343006070095a7 */ /* 0x000ea4000802007f */
[----:B--2---:R-:W-:Y:S05]  /*16930*/  @!P1 BRA `(.L_x_2204) ;  /* 0xfffffffc00ec9947 */ /* 0x004fea000383ffff */
[----:B------:R-:W-:Y:S05]  /*16940*/  BRA `(.L_x_2201) ;  /* 0xffffff3400887947 */ /* 0x000fea000383ffff */
.L_x_2208:
[----:B-1----:R-:W-:-:S04]  /*16950*/  IMAD.U32 R7, RZ, RZ, UR6 ;  /* 0x00000006ff077e24 */ /* 0x002fc8000f8e00ff */
[----:B------:R1:W2:Y:S03]  /*16960*/  SYNCS.PHASECHK.TRANS64.TRYWAIT P1, [R7+URZ+0x33450], R6 ;  /* 0x03345006070075a7 */ /* 0x0002a6000802017f */
[----:B--2---:R-:W-:Y:S05]  /*16970*/  @!P1 NANOSLEEP.SYNCS 0x989680 ;  /* 0x009896800000995d */ /* 0x004fea0003900000 */
[----:B------:R-:W2:Y:S02]  /*16980*/  @!P1 SYNCS.PHASECHK.TRANS64 P1, [R7+URZ+0x33450], R6 ;  /* 0x03345006070095a7 */ /* 0x000ea4000802007f */
[----:B--2---:R-:W-:Y:S05]  /*16990*/  @!P1 BRA `(.L_x_2208) ;  /* 0xfffffffc00ec9947 */ /* 0x004fea000383ffff */
[----:B------:R-:W-:Y:S05]  /*169a0*/  BRA `(.L_x_2205) ;  /* 0xffffff4000907947 */ /* 0x000fea000383ffff */
.L_x_2215:
[----:B-1----:R-:W-:-:S04]  /*169b0*/  IMAD.U32 R5, RZ, RZ, UR11 ;  /* 0x0000000bff057e24 */ /* 0x002fc8000f8e00ff */
[----:B------:R1:W2:Y:S03]  /*169c0*/  SYNCS.PHASECHK.TRANS64.TRYWAIT P1, [R5+URZ+0x33450], R0 ;  /* 0x03345000050075a7 */ /* 0x0002a6000802017f */
[----:B--2---:R-:W-:Y:S05]  /*169d0*/  @!P1 NANOSLEEP.SYNCS 0x989680 ;  /* 0x009896800000995d */ /* 0x004fea0003900000 */
[----:B------:R-:W2:Y:S02]  /*169e0*/  @!P1 SYNCS.PHASECHK.TRANS64 P1, [R5+URZ+0x33450], R0 ;  /* 0x03345000050095a7 */ /* 0x000ea4000802007f */
[----:B--2---:R-:W-:Y:S05]  /*169f0*/  @!P1 BRA `(.L_x_2215) ;  /* 0xfffffffc00ec9947 */ /* 0x004fea000383ffff */
[----:B------:R-:W-:Y:S05]  /*16a00*/  BRA `(.L_x_2214) ;  /* 0xffffff6c006c7947 */ /* 0x000fea000383ffff */
.L_x_2249:
        /* <DEDUP_REMOVED lines=10> */
.L_x_2321:
[----:B------:R-:W-:Y:S05]  /*16ab0*/  BRA `(.L_x_2322) ;  /* 0xffffffb800087947 */ /* 0x000fea000383ffff */
.L_x_2252:
[----:B0-----:R0:W1:Y:S02]  /*16ac0*/  SYNCS.PHASECHK.TRANS64.TRYWAIT P0, [R4+URZ+0x33480], R27 ;  /* 0x0334801b040075a7 */ /* 0x001064000800017f */
[----:B-1----:R-:W-:Y:S05]  /*16ad0*/  @!P0 NANOSLEEP.SYNCS 0x989680 ;  /* 0x009896800000895d */ /* 0x002fea0003900000 */
[----:B------:R-:W1:Y:S02]  /*16ae0*/  @!P0 SYNCS.PHASECHK.TRANS64 P0, [R4+URZ+0x33480], R27 ;  /* 0x0334801b040085a7 */ /* 0x000e64000800007f */
[----:B-1----:R-:W-:Y:S05]  /*16af0*/  @!P0 BRA `(.L_x_2252) ;  /* 0xfffffffc00f08947 */ /* 0x002fea000383ffff */
[----:B------:R-:W-:Y:S05]  /*16b00*/  BRA `(.L_x_2323) ;  /* 0xffffffbc00347947 */ /* 0x000fea000383ffff */
.L_x_2253:
        /* <DEDUP_REMOVED lines=8> */
.L_x_2325:
[----:B------:R-:W-:Y:S05]  /*16b90*/  BSYNC B0 ;  /* 0x0000000000007941 */ /* 0x000fea0003800000 */
.L_x_2324:
[----:B------:R-:W-:Y:S01]  /*16ba0*/  IMAD.MOV.U32 R13, RZ, RZ, R19 ;  /* 0x000000ffff0d7224 */ /* 0x000fe200078e0013 */
[C---:B------:R-:W-:Y:S01]  /*16bb0*/  LOP3.LUT P3, RZ, R16.reuse, 0x200, RZ, 0xc0, !PT ;  /* 0x0000020010ff7812 */ /* 0x040fe2000786c0ff */
[----:B------:R-:W-:Y:S01]  /*16bc0*/  IMAD.MOV.U32 R12, RZ, RZ, RZ ;  /* 0x000000ffff0c7224 */ /* 0x000fe200078e00ff */
[C---:B------:R-:W-:Y:S01]  /*16bd0*/  LOP3.LUT P2, RZ, R16.reuse, 0x100, RZ, 0xc0, !PT ;  /* 0x0000010010ff7812 */ /* 0x040fe2000784c0ff */
[----:B------:R-:W-:Y:S01]  /*16be0*/  IMAD.MOV.U32 R11, RZ, RZ, 0x1c1f ;  /* 0x00001c1fff0b7424 */ /* 0x000fe200078e00ff */
[----:B------:R-:W-:Y:S01]  /*16bf0*/  LOP3.LUT R16, R16, 0xffffffbf, RZ, 0xc0, !PT ;  /* 0xffffffbf10107812 */ /* 0x000fe200078ec0ff */
[----:B------:R-:W-:Y:S01]  /*16c00*/  IMAD.MOV.U32 R15, RZ, RZ, -0x1 ;  /* 0xffffffffff0f7424 */ /* 0x000fe200078e00ff */
[----:B------:R-:W-:Y:S01]  /*16c10*/  ISETP.GE.AND P4, PT, R9, 0x21, PT ;  /* 0x000000210900780c */ /* 0x000fe20003f86270 */
[----:B------:R-:W-:-:S12]  /*16c20*/  IMAD.MOV.U32 R0, RZ, RZ, R14 ;  /* 0x000000ffff007224 */ /* 0x000fd800078e000e */
[----:B------:R-:W-:Y:S05]  /*16c30*/  WARPSYNC.COLLECTIVE R15, `(.L_x_2326) ;  /* 0x000000000f087348 */ /* 0x000fea0003c00000 */
[----:B------:R0:W1:Y:S02]  /*16c40*/  SHFL.IDX P6, R14, R13, R12, R11 ;  /* 0x0000000c0d0e7389 */ /* 0x00006400000c000b */
[----:B01----:R-:W-:Y:S01]  /*16c50*/  ENDCOLLECTIVE ;  /* 0x000000000000791b */ /* 0x003fe20003800000 */
.L_x_2326:
[----:B------:R-:W-:Y:S02]  /*16c60*/  IMAD.MOV.U32 R13, RZ, RZ, R10 ;  /* 0x000000ffff0d7224 */ /* 0x000fe400078e000a */
[----:B------:R-:W-:Y:S02]  /*16c70*/  IMAD.MOV.U32 R12, RZ, RZ, 0x1 ;  /* 0x00000001ff0c7424 */ /* 0x000fe400078e00ff */
[----:B------:R-:W-:-:S07]  /*16c80*/  IMAD.MOV.U32 R2, RZ, RZ, R14 ;  /* 0x000000ffff027224 */ /* 0x000fce00078e000e */
[----:B------:R-:W-:Y:S05]  /*16c90*/  WARPSYNC.COLLECTIVE R15, `(.L_x_2327) ;  /* 0x000000000f087348 */ /* 0x000fea0003c00000 */
[----:B------:R0:W1:Y:S02]  /*16ca0*/  SHFL.IDX P6, R14, R13, R12, R11 ;  /* 0x0000000c0d0e7389 */ /* 0x00006400000c000b */
[----:B01----:R-:W-:Y:S01]  /*16cb0*/  ENDCOLLECTIVE ;  /* 0x000000000000791b */ /* 0x003fe20003800000 */
.L_x_2327:
        /* <DEDUP_REMOVED lines=17> */
.L_x_2328:
[----:B------:R-:W-:Y:S02]  /*16dd0*/  IMAD.MOV.U32 R13, RZ, RZ, R10 ;  /* 0x000000ffff0d7224 */ /* 0x000fe400078e000a */
[----:B------:R-:W-:Y:S02]  /*16de0*/  IMAD.MOV.U32 R12, RZ, RZ, 0x2 ;  /* 0x00000002ff0c7424 */ /* 0x000fe400078e00ff */
[----:B------:R-:W-:-:S07]  /*16df0*/  IMAD.MOV.U32 R2, RZ, RZ, R14 ;  /* 0x000000ffff027224 */ /* 0x000fce00078e000e */
[----:B------:R-:W-:Y:S05]  /*16e00*/  WARPSYNC.COLLECTIVE R15, `(.L_x_2329) ;  /* 0x000000000f087348 */ /* 0x000fea0003c00000 */
[----:B------:R0:W1:Y:S02]  /*16e10*/  SHFL.IDX P6, R14, R13, R12, R11 ;  /* 0x0000000c0d0e7389 */ /* 0x00006400000c000b */
[----:B01----:R-:W-:Y:S01]  /*16e20*/  ENDCOLLECTIVE ;  /* 0x000000000000791b */ /* 0x003fe20003800000 */
.L_x_2329:
        /* <DEDUP_REMOVED lines=16> */
.L_x_2330:
[----:B------:R-:W-:Y:S02]  /*16f30*/  IMAD.MOV.U32 R13, RZ, RZ, R10 ;  /* 0x000000ffff0d7224 */ /* 0x000fe400078e000a */
[----:B------:R-:W-:Y:S02]  /*16f40*/  IMAD.MOV.U32 R12, RZ, RZ, 0x3 ;  /* 0x00000003ff0c7424 */ /* 0x000fe400078e00ff */
[----:B------:R-:W-:-:S07]  /*16f50*/  IMAD.MOV.U32 R2, RZ, RZ, R14 ;  /* 0x000000ffff027224 */ /* 0x000fce00078e000e */
[----:B------:R-:W-:Y:S05]  /*16f60*/  WARPSYNC.COLLECTIVE R15, `(.L_x_2331) ;  /* 0x000000000f087348 */ /* 0x000fea0003c00000 */
[----:B------:R0:W1:Y:S02]  /*16f70*/  SHFL.IDX P6, R14, R13, R12, R11 ;  /* 0x0000000c0d0e7389 */ /* 0x00006400000c000b */
[----:B01----:R-:W-:Y:S01]  /*16f80*/  ENDCOLLECTIVE ;  /* 0x000000000000791b */ /* 0x003fe20003800000 */
.L_x_2331:
        /* <DEDUP_REMOVED lines=13> */
.L_x_2332:
        /* <DEDUP_REMOVED lines=8> */
[----:B0-----:R-:W-:-:S07]  /*170e0*/  IMAD.MOV.U32 R2, RZ, RZ, R14 ;  /* 0x000000ffff027224 */ /* 0x001fce00078e000e */
[----:B------:R-:W-:Y:S05]  /*170f0*/  WARPSYNC.COLLECTIVE R15, `(.L_x_2333) ;  /* 0x000000000f087348 */ /* 0x000fea0003c00000 */
[----:B------:R0:W1:Y:S02]  /*17100*/  SHFL.IDX P6, R14, R13, R12, R11 ;  /* 0x0000000c0d0e7389 */ /* 0x00006400000c000b */
[----:B01----:R-:W-:Y:S01]  /*17110*/  ENDCOLLECTIVE ;  /* 0x000000000000791b */ /* 0x003fe20003800000 */
.L_x_2333:
        /* <DEDUP_REMOVED lines=15> */
.L_x_2334:
[----:B------:R-:W-:Y:S01]  /*17210*/  @!PT LDS RZ, [RZ] ;  /* 0x00000000fffff984 */ /* 0x000fe20000000800 */
[----:B------:R-:W-:Y:S01]  /*17220*/  @!PT LDS RZ, [RZ] ;  /* 0x00000000fffff984 */ /* 0x000fe20000000800 */
[----:B------:R-:W-:Y:S01]  /*17230*/  @!PT LDS RZ, [RZ] ;  /* 0x00000000fffff984 */ /* 0x000fe20000000800 */
[----:B------:R-:W-:Y:S01]  /*17240*/  LDGSTS.E.BYPASS.LTC128B.128 [R0+0x13200], desc[UR50][R2.64+0x40], !P0 ;  /* 0x1320004002007fae */ /* 0x000fe2000c101d72 */
[----:B------:R-:W-:-:S13]  /*17250*/  ISETP.LT.OR P0, PT, R9, 0x61, P1 ;  /* 0x000000610900780c */ /* 0x000fda0000f01670 */
[----:B------:R0:W-:Y:S01]  /*17260*/  LDGSTS.E.BYPASS.LTC128B.128 [R0+0x15a00], desc[UR50][R2.64+0x80], !P0 ;  /* 0x15a0008002007fae */ /* 0x0001e2000c101d72 */
[----:B------:R-:W-:Y:S01]  /*17270*/  ISETP.GE.AND P0, PT, R9, 0x81, PT ;  /* 0x000000810900780c */ /* 0x000fe20003f06270 */
[----:B0-----:R-:W-:-:S12]  /*17280*/  IMAD.MOV.U32 R2, RZ, RZ, R14 ;  /* 0x000000ffff027224 */ /* 0x001fd800078e000e */
[----:B------:R-:W-:Y:S01]  /*17290*/  @P0 LOP3.LUT R16, R16, 0x40, RZ, 0xfc, !PT ;  /* 0x0000004010100812 */ /* 0x000fe200078efcff */
[----:B------:R-:W-:Y:S06]  /*172a0*/  BRA `(.L_x_2335) ;  /* 0xffffffb800c87947 */ /* 0x000fec000383ffff */
.L_x_2258:
[----:B---3--:R3:W4:Y:S02]  /*172b0*/  SYNCS.PHASECHK.TRANS64.TRYWAIT P0, [R4+URZ+0x33440], R27 ;  /* 0x0334401b040075a7 */ /* 0x008724000800017f */
[----:B----4-:R-:W-:Y:S05]  /*172c0*/  @!P0 NANOSLEEP.SYNCS 0x989680 ;  /* 0x009896800000895d */ /* 0x010fea0003900000 */
[----:B------:R-:W4:Y:S02]  /*172d0*/  @!P0 SYNCS.PHASECHK.TRANS64 P0, [R4+URZ+0x33440], R27 ;  /* 0x0334401b040085a7 */ /* 0x000f24000800007f */
[----:B----4-:R-:W-:Y:S05]  /*172e0*/  @!P0 BRA `(.L_x_2258) ;  /* 0xfffffffc00f08947 */ /* 0x010fea000383ffff */
[----:B------:R-:W-:Y:S05]  /*172f0*/  BRA `(.L_x_2336) ;  /* 0xffffffbc00347947 */ /* 0x000fea000383ffff */
.L_x_2259:
        /* <DEDUP_REMOVED lines=8> */
.L_x_2338:
[----:B------:R-:W-:Y:S05]  /*17380*/  BSYNC B0 ;  /* 0x0000000000007941 */ /* 0x000fea0003800000 */
.L_x_2337:
[----:B------:R-:W-:Y:S01]  /*17390*/  IMAD.MOV.U32 R13, RZ, RZ, R6 ;  /* 0x000000ffff0d7224 */ /* 0x000fe200078e0006 */
[----:B------:R-:W-:Y:S01]  /*173a0*/  LOP3.LUT P1, RZ, R16, 0x1, RZ, 0xc0, !PT ;  /* 0x0000000110ff7812 */ /* 0x000fe2000782c0ff */
[----:B------:R-:W-:Y:S02]  /*173b0*/  IMAD.MOV.U32 R12, RZ, RZ, RZ ;  /* 0x000000ffff0c7224 */ /* 0x000fe400078e00ff */
[----:B------:R-:W-:Y:S02]  /*173c0*/  IMAD.MOV.U32 R11, RZ, RZ, 0x1c1f ;  /* 0x00001c1fff0b7424 */ /* 0x000fe400078e00ff */
[----:B------:R-:W-:Y:S02]  /*173d0*/  IMAD.MOV.U32 R15, RZ, RZ, -0x1 ;  /* 0xffffffffff0f7424 */ /* 0x000fe400078e00ff */
[----:B------:R-:W-:-:S07]  /*173e0*/  IMAD.MOV.U32 R2, RZ, RZ, R14 ;  /* 0x000000ffff027224 */ /* 0x000fce00078e000e */
[----:B------:R-:W-:Y:S05]  /*173f0*/  WARPSYNC.COLLECTIVE R15, `(.L_x_2339) ;  /* 0x000000000f087348 */ /* 0x000fea0003c00000 */
[----:B------:R0:W1:Y:S02]  /*17400*/  SHFL.IDX P6, R14, R13, R12, R11 ;  /* 0x0000000c0d0e7389 */ /* 0x00006400000c000b */
[----:B01----:R-:W-:Y:S01]  /*17410*/  ENDCOLLECTIVE ;  /* 0x000000000000791b */ /* 0x003fe20003800000 */
.L_x_2339:
[----:B------:R-:W-:Y:S02]  /*17420*/  IMAD.MOV.U32 R13, RZ, RZ, R8 ;  /* 0x000000ffff0d7224 */ /* 0x000fe400078e0008 */
[----:B------:R-:W-:Y:S01]  /*17430*/  IMAD.MOV.U32 R12, RZ, RZ, 0x1 ;  /* 0x00000001ff0c7424 */ /* 0x000fe200078e00ff */
[----:B------:R-:W-:Y:S02]  /*17440*/  @P5 IADD3 R14, P0, R33, R14, RZ ;  /* 0x0000000e210e5210 */ /* 0x000fe40007f1e0ff */
[----:B------:R-:W-:-:S03]  /*17450*/  LOP3.LUT P6, RZ, R16, 0x2, RZ, 0xc0, !PT ;  /* 0x0000000210ff7812 */ /* 0x000fc600078cc0ff */
[----:B------:R-:W-:Y:S01]  /*17460*/  @P5 IMAD.X R3, RZ, RZ, R2, P0 ;  /* 0x000000ffff035224 */ /* 0x000fe200000e0602 */
[----:B------:R-:W-:Y:S01]  /*17470*/  LOP3.LUT P0, RZ, R16, 0x4, RZ, 0xc0, !PT ;  /* 0x0000000410ff7812 */ /* 0x000fe2000780c0ff */
[----:B------:R-:W-:-:S12]  /*17480*/  @P5 IMAD.MOV.U32 R2, RZ, RZ, R14 ;  /* 0x000000ffff025224 */ /* 0x000fd800078e000e */
[----:B------:R-:W-:Y:S01]  /*17490*/  @!PT LDS RZ, [RZ] ;  /* 0x00000000fffff984 */ /* 0x000fe20000000800 */
[----:B------:R-:W-:Y:S01]  /*174a0*/  @!PT LDS RZ, [RZ] ;  /* 0x00000000fffff984 */ /* 0x000fe20000000800 */
[----:B------:R-:W-:Y:S01]  /*174b0*/  @!PT LDS RZ, [RZ] ;  /* 0x00000000fffff984 */ /* 0x000fe20000000800 */
[----:B------:R0:W-:Y:S04]  /*174c0*/  @P5 LDGSTS.E.BYPASS.LTC128B.128 [R0+0x24200], desc[UR50][R2.64], !P0 ;  /* 0x2420000002005fae */ /* 0x0001e8000c101d72 */
[----:B------:R0:W-:Y:S02]  /*174d0*/  @P5 LDGSTS.E.BYPASS.LTC128B.128 [R0+0x26a00], desc[UR50][R2.64+0x40], !P6 ;  /* 0x26a0004002005fae */ /* 0x0001e4000f101d72 */
[----:B0-----:R-:W-:Y:S05]  /*174e0*/  WARPSYNC.COLLECTIVE R15, `(.L_x_2340) ;  /* 0x000000000f087348 */ /* 0x001fea0003c00000 */
[----:B------:R1:W2:Y:S02]  /*174f0*/  SHFL.IDX P6, R14, R13, R12, R11 ;  /* 0x0000000c0d0e7389 */ /* 0x0002a400000c000b */
[----:B012---:R-:W-:Y:S01]  /*17500*/  ENDCOLLECTIVE ;  /* 0x000000000000791b */ /* 0x007fe20003800000 */
.L_x_2340:
[----:B------:R-:W-:Y:S01]  /*17510*/  @!PT LDS RZ, [RZ] ;  /* 0x00000000fffff984 */ /* 0x000fe20000000800 */
[----:B------:R-:W-:Y:S01]  /*17520*/  @!PT LDS RZ, [RZ] ;  /* 0x00000000fffff984 */ /* 0x000fe20000000800 */
[----:B------:R-:W-:Y:S01]  /*17530*/  @!PT LDS RZ, [RZ] ;  /* 0x00000000fffff984 */ /* 0x000fe20000000800 */
[----:B------:R0:W-:Y:S01]  /*17540*/  @P5 LDGSTS.E.BYPASS.LTC128B.128 [R0+0x29200], desc[UR50][R2.64+0x80], !P1 ;  /* 0x2920008002005fae */ /* 0x0001e2000c901d72 */
[----:B------:R-:W-:Y:S01]  /*17550*/  LOP3.LUT P5, RZ, R16, 0x2, RZ, 0xc0, !PT ;  /* 0x0000000210ff7812 */ /* 0x000fe200078ac0ff */
[----:B------:R-:W-:Y:S02]  /*17560*/  IMAD.MOV.U32 R13, RZ, RZ, R6 ;  /* 0x000000ffff0d7224 */ /* 0x000fe400078e0006 */
[----:B------:R-:W-:-:S10]  /*17570*/  IMAD.MOV.U32 R7, RZ, RZ, R14 ;  /* 0x000000ffff077224 */ /* 0x000fd400078e000e */
[----:B0-----:R-:W-:Y:S05]  /*17580*/  WARPSYNC.COLLECTIVE R15, `(.L_x_2341) ;  /* 0x000000000f087348 */ /* 0x001fea0003c00000 */
[----:B------:R1:W2:Y:S02]  /*17590*/  SHFL.IDX P6, R14, R13, R12, R11 ;  /* 0x0000000c0d0e7389 */ /* 0x0002a400000c000b */
[----:B012---:R-:W-:Y:S01]  /*175a0*/  ENDCOLLECTIVE ;  /* 0x000000000000791b */ /* 0x007fe20003800000 */
.L_x_2341:
[----:B------:R-:W-:Y:S02]  /*175b0*/  IMAD.MOV.U32 R13, RZ, RZ, R8 ;  /* 0x000000ffff0d7224 */ /* 0x000fe400078e0008 */
[----:B------:R-:W-:Y:S01]  /*175c0*/  IMAD.MOV.U32 R12, RZ, RZ, 0x2 ;  /* 0x00000002ff0c7424 */ /* 0x000fe200078e00ff */
[----:B------:R-:W-:Y:S02]  /*175d0*/  @P4 IADD3 R14, P0, R33, R14, RZ ;  /* 0x0000000e210e4210 */ /* 0x000fe40007f1e0ff */
[----:B------:R-:W-:-:S03]  /*175e0*/  LOP3.LUT P6, RZ, R16, 0x4, RZ, 0xc0, !PT ;  /* 0x0000000410ff7812 */ /* 0x000fc600078cc0ff */
[----:B------:R-:W-:Y:S02]  /*175f0*/  @P4 IMAD.X R7, RZ, RZ, R7, P0 ;  /* 0x000000ffff074224 */ /* 0x000fe400000e0607 */
[----:B------:R-:W-:Y:S02]  /*17600*/  @P4 IMAD.MOV.U32 R2, RZ, RZ, R14 ;  /* 0x000000ffff024224 */ /* 0x000fe400078e000e */
[----:B------:R-:W-:-:S06]  /*17610*/  @P4 IMAD.MOV.U32 R3, RZ, RZ, R7 ;  /* 0x000000ffff034224 */ /* 0x000fcc00078e0007 */
[----:B------:R-:W-:Y:S01]  /*17620*/  @!PT LDS RZ, [RZ] ;  /* 0x00000000fffff984 */ /* 0x000fe20000000800 */
[----:B------:R-:W-:Y:S01]  /*17630*/  @!PT LDS RZ, [RZ] ;  /* 0x00000000fffff984 */ /* 0x000fe20000000800 */
[----:B------:R-:W-:Y:S01]  /*17640*/  @!PT LDS RZ, [RZ] ;  /* 0x00000000fffff984 */ /* 0x000fe20000000800 */
[----:B------:R0:W-:Y:S02]  /*17650*/  @P4 LDGSTS.E.BYPASS.LTC128B.128 [R0+0x24a00], desc[UR50][R2.64], !P6 ;  /* 0x24a0000002004fae */ /* 0x0001e4000f101d72 */
[----:B0-----:R-:W-:Y:S05]  /*17660*/  WARPSYNC.COLLECTIVE R15, `(.L_x_2342) ;  /* 0x000000000f087348 */ /* 0x001fea0003c00000 */
[----:B------:R1:W2:Y:S02]  /*17670*/  SHFL.IDX P6, R14, R13, R12, R11 ;  /* 0x0000000c0d0e7389 */ /* 0x0002a400000c000b */
[----:B012---:R-:W-:Y:S01]  /*17680*/  ENDCOLLECTIVE ;  /* 0x000000000000791b */ /* 0x007fe20003800000 */
.L_x_2342:
        /* <DEDUP_REMOVED lines=11> */
.L_x_2343:
[----:B------:R-:W-:Y:S02]  /*17740*/  IMAD.MOV.U32 R13, RZ, RZ, R8 ;  /* 0x000000ffff0d7224 */ /* 0x000fe400078e0008 */
[----:B------:R-:W-:Y:S01]  /*17750*/  IMAD.MOV.U32 R12, RZ, RZ, 0x3 ;  /* 0x00000003ff0c7424 */ /* 0x000fe200078e00ff */
[----:B------:R-:W-:-:S05]  /*17760*/  @P3 IADD3 R14, P0, R33, R14, RZ ;  /* 0x0000000e210e3210 */ /* 0x000fca0007f1e0ff */
[----:B------:R-:W-:-:S08]  /*17770*/  @P3 IMAD.MOV.U32 R2, RZ, RZ, R14 ;  /* 0x000000ffff023224 */ /* 0x000fd000078e000e */
[----:B------:R-:W-:Y:S05]  /*17780*/  WARPSYNC.COLLECTIVE R15, `(.L_x_2344) ;  /* 0x000000000f087348 */ /* 0x000fea0003c00000 */
[----:B------:R0:W1:Y:S02]  /*17790*/  SHFL.IDX P6, R14, R13, R12, R11 ;  /* 0x0000000c0d0e7389 */ /* 0x00006400000c000b */
[----:B01----:R-:W-:Y:S01]  /*177a0*/  ENDCOLLECTIVE ;  /* 0x000000000000791b */ /* 0x003fe20003800000 */
.L_x_2344:
        /* <DEDUP_REMOVED lines=13> */
.L_x_2345:
[----:B------:R-:W-:Y:S02]  /*17880*/  IMAD.MOV.U32 R13, RZ, RZ, R9 ;  /* 0x000000ffff0d7224 */ /* 0x000fe400078e0009 */
[----:B------:R-:W-:Y:S01]  /*17890*/  IMAD.MOV.U32 R12, RZ, RZ, RZ ;  /* 0x000000ffff0c7224 */ /* 0x000fe200078e00ff */
[----:B------:R-:W-:-:S05]  /*178a0*/  @P2 IADD3 R14, P0, R33, R14, RZ ;  /* 0x0000000e210e2210 */ /* 0x000fca0007f1e0ff */
[----:B------:R-:W-:-:S08]  /*178b0*/  @P2 IMAD.MOV.U32 R2, RZ, RZ, R14 ;  /* 0x000000ffff022224 */ /* 0x000fd000078e000e */
[----:B------:R-:W-:Y:S05]  /*178c0*/  WARPSYNC.COLLECTIVE R15, `(.L_x_2346) ;  /* 0x000000000f087348 */ /* 0x000fea0003c00000 */
[----:B------:R0:W1:Y:S02]  /*178d0*/  SHFL.IDX P6, R14, R13, R12, R11 ;  /* 0x0000000c0d0e7389 */ /* 0x00006400000c000b */
[----:B01----:R-:W-:Y:S01]  /*178e0*/  ENDCOLLECTIVE ;  /* 0x000000000000791b */ /* 0x003fe20003800000 */
.L_x_2346:
        /* <DEDUP_REMOVED lines=13> */
.L_x_2347:
[----:B------:R-:W-:Y:S05]  /*179c0*/  BRA `(.L_x_2348) ;  /* 0xffffffb800a07947 */ /* 0x000fea000383ffff */
.L_x_2266:
[----:B------:R-:W-:Y:S02]  /*179d0*/  IMAD.MOV.U32 R13, RZ, RZ, R4 ;  /* 0x000000ffff0d7224 */ /* 0x000fe400078e0004 */
[----:B------:R-:W-:Y:S02]  /*179e0*/  IMAD.MOV.U32 R12, RZ, RZ, RZ ;  /* 0x000000ffff0c7224 */ /* 0x000fe400078e00ff */
[----:B------:R-:W-:Y:S02]  /*179f0*/  IMAD.MOV.U32 R11, RZ, RZ, 0x1c1f ;  /* 0x00001c1fff0b7424 */ /* 0x000fe400078e00ff */
[----:B------:R-:W-:Y:S02]  /*17a00*/  IMAD.MOV.U32 R15, RZ, RZ, -0x1 ;  /* 0xffffffffff0f7424 */ /* 0x000fe400078e00ff */
[----:B------:R-:W-:-:S07]  /*17a10*/  IMAD.U32 R5, RZ, RZ, UR43 ;  /* 0x0000002bff057e24 */ /* 0x000fce000f8e00ff */
[----:B----45:R-:W-:Y:S05]  /*17a20*/  WARPSYNC.COLLECTIVE R15, `(.L_x_2349) ;  /* 0x000000000f087348 */ /* 0x030fea0003c00000 */
[----:B----4-:R0:W1:Y:S02]  /*17a30*/  SHFL.IDX P6, R14, R13, R12, R11 ;  /* 0x0000000c0d0e7389 */ /* 0x01006400000c000b */
[----:B01---5:R-:W-:Y:S01]  /*17a40*/  ENDCOLLECTIVE ;  /* 0x000000000000791b */ /* 0x023fe20003800000 */
.L_x_2349:
[----:B------:R-:W-:-:S04]  /*17a50*/  IMAD R5, R5, 0x80, R10 ;  /* 0x0000008005057824 */ /* 0x000fc800078e020a */
[C---:B------:R-:W-:Y:S01]  /*17a60*/  VIADD R6, R5.reuse, 0x20 ;  /* 0x0000002005067836 */ /* 0x040fe20000000000 */
[----:B------:R-:W-:Y:S01]  /*17a70*/  ISETP.GE.AND P0, PT, R5, UR38, PT ;  /* 0x0000002605007c0c */ /* 0x000fe2000bf06270 */
[----:B------:R-:W-:Y:S02]  /*17a80*/  IMAD.MOV.U32 R13, RZ, RZ, R0 ;  /* 0x000000ffff0d7224 */ /* 0x000fe400078e0000 */
[----:B------:R-:W-:-:S10]  /*17a90*/  IMAD.MOV.U32 R2, RZ, RZ, R14 ;  /* 0x000000ffff027224 */ /* 0x000fd400078e000e */
[----:B------:R-:W-:Y:S05]  /*17aa0*/  WARPSYNC.COLLECTIVE R15, `(.L_x_2350) ;  /* 0x000000000f087348 */ /* 0x000fea0003c00000 */
[----:B------:R0:W1:Y:S02]  /*17ab0*/  SHFL.IDX P6, R14, R13, R12, R11 ;  /* 0x0000000c0d0e7389 */ /* 0x00006400000c000b */
[----:B01----:R-:W-:Y:S01]  /*17ac0*/  ENDCOLLECTIVE ;  /* 0x000000000000791b */ /* 0x003fe20003800000 */
.L_x_2350:
        /* <DEDUP_REMOVED lines=8> */
.L_x_2351:
        /* <DEDUP_REMOVED lines=12> */
.L_x_2352:
[----:B------:R-:W-:Y:S02]  /*17c10*/  IMAD.MOV.U32 R13, RZ, RZ, R4 ;  /* 0x000000ffff0d7224 */ /* 0x000fe400078e0004 */
[----:B------:R-:W-:Y:S01]  /*17c20*/  IMAD.MOV.U32 R12, RZ, RZ, 0x2 ;  /* 0x00000002ff0c7424 */ /* 0x000fe200078e00ff */
[----:B------:R-:W-:-:S05]  /*17c30*/  @!P0 IADD3 R14, P1, R33, R14, RZ ;  /* 0x0000000e210e8210 */ /* 0x000fca0007f3e0ff */
[----:B------:R-:W-:-:S08]  /*17c40*/  @!P0 IMAD.MOV.U32 R2, RZ, RZ, R14 ;  /* 0x000000ffff028224 */ /* 0x000fd000078e000e */
[----:B------:R-:W-:Y:S05]  /*17c50*/  WARPSYNC.COLLECTIVE R15, `(.L_x_2353) ;  /* 0x000000000f087348 */ /* 0x000fea0003c00000 */
[----:B------:R0:W1:Y:S02]  /*17c60*/  SHFL.IDX P6, R14, R13, R12, R11 ;  /* 0x0000000c0d0e7389 */ /* 0x00006400000c000b */
[----:B01----:R-:W-:Y:S01]  /*17c70*/  ENDCOLLECTIVE ;  /* 0x000000000000791b */ /* 0x003fe20003800000 */
.L_x_2353:
        /* <DEDUP_REMOVED lines=15> */
.L_x_2354:
[----:B------:R-:W-:Y:S02]  /*17d70*/  IMAD.MOV.U32 R13, RZ, RZ, R4 ;  /* 0x000000ffff0d7224 */ /* 0x000fe400078e0004 */
[----:B------:R-:W-:Y:S01]  /*17d80*/  IMAD.MOV.U32 R12, RZ, RZ, 0x3 ;  /* 0x00000003ff0c7424 */ /* 0x000fe200078e00ff */
[----:B------:R-:W-:-:S05]  /*17d90*/  @!P0 IADD3 R14, P1, R33, R14, RZ ;  /* 0x0000000e210e8210 */ /* 0x000fca0007f3e0ff */
[----:B------:R-:W-:-:S08]  /*17da0*/  @!P0 IMAD.MOV.U32 R2, RZ, RZ, R14 ;  /* 0x000000ffff028224 */ /* 0x000fd000078e000e */
[----:B------:R-:W-:Y:S05]  /*17db0*/  WARPSYNC.COLLECTIVE R15, `(.L_x_2355) ;  /* 0x000000000f087348 */ /* 0x000fea0003c00000 */
[----:B------:R0:W1:Y:S02]  /*17dc0*/  SHFL.IDX P6, R14, R13, R12, R11 ;  /* 0x0000000c0d0e7389 */ /* 0x00006400000c000b */
[----:B01----:R-:W-:Y:S01]  /*17dd0*/  ENDCOLLECTIVE ;  /* 0x000000000000791b */ /* 0x003fe20003800000 */
.L_x_2355:
        /* <DEDUP_REMOVED lines=13> */
.L_x_2356:
[----:B------:R-:W-:Y:S05]  /*17eb0*/  BRA `(.L_x_2357) ;  /* 0xffffffbc00a07947 */ /* 0x000fea000383ffff */
.L_x_2269:
[----:B0-----:R0:W1:Y:S02]  /*17ec0*/  SYNCS.PHASECHK.TRANS64.TRYWAIT P0, [R17+URZ+0x33420], R0 ;  /* 0x03342000110075a7 */ /* 0x001064000800017f */
[----:B-1----:R-:W-:Y:S05]  /*17ed0*/  @!P0 NANOSLEEP.SYNCS 0x989680 ;  /* 0x009896800000895d */ /* 0x002fea0003900000 */
[----:B------:R-:W1:Y:S02]  /*17ee0*/  @!P0 SYNCS.PHASECHK.TRANS64 P0, [R17+URZ+0x33420], R0 ;  /* 0x03342000110085a7 */ /* 0x000e64000800007f */
[----:B-1----:R-:W-:Y:S05]  /*17ef0*/  @!P0 BRA `(.L_x_2269) ;  /* 0xfffffffc00f08947 */ /* 0x002fea000383ffff */
[----:B------:R-:W-:Y:S05]  /*17f00*/  BRA `(.L_x_2358) ;  /* 0xffffffc000047947 */ /* 0x000fea000383ffff */
.L_x_2273:
[----:B0-----:R0:W1:Y:S02]  /*17f10*/  SYNCS.PHASECHK.TRANS64.TRYWAIT P0, [R4+URZ+0x33480], R27 ;  /* 0x0334801b040075a7 */ /* 0x001064000800017f */
[----:B-1----:R-:W-:Y:S05]  /*17f20*/  @!P0 NANOSLEEP.SYNCS 0x989680 ;  /* 0x009896800000895d */ /* 0x002fea0003900000 */
[----:B------:R-:W1:Y:S02]  /*17f30*/  @!P0 SYNCS.PHASECHK.TRANS64 P0, [R4+URZ+0x33480], R27 ;  /* 0x0334801b040085a7 */ /* 0x000e64000800007f */
[----:B-1----:R-:W-:Y:S05]  /*17f40*/  @!P0 BRA `(.L_x_2273) ;  /* 0xfffffffc00f08947 */ /* 0x002fea000383ffff */
[----:B------:R-:W-:Y:S05]  /*17f50*/  BRA `(.L_x_2359) ;  /* 0xffffffc400307947 */ /* 0x000fea000383ffff */
.L_x_2274:
        /* <DEDUP_REMOVED lines=8> */
.L_x_2361:
[----:B------:R-:W-:Y:S05]  /*17fe0*/  BSYNC B0 ;  /* 0x0000000000007941 */ /* 0x000fea0003800000 */
.L_x_2360:
        /* <DEDUP_REMOVED lines=8> */
.L_x_2362:
[----:B------:R-:W-:Y:S02]  /*18070*/  IMAD.MOV.U32 R13, RZ, RZ, R10 ;  /* 0x000000ffff0d7224 */ /* 0x000fe400078e000a */
[----:B------:R-:W-:Y:S02]  /*18080*/  IMAD.MOV.U32 R12, RZ, RZ, 0x1 ;  /* 0x00000001ff0c7424 */ /* 0x000fe400078e00ff */
[----:B------:R-:W-:-:S07]  /*18090*/  IMAD.MOV.U32 R2, RZ, RZ, R14 ;  /* 0x000000ffff027224 */ /* 0x000fce00078e000e */
[----:B------:R-:W-:Y:S05]  /*180a0*/  WARPSYNC.COLLECTIVE R15, `(.L_x_2363) ;  /* 0x000000000f087348 */ /* 0x000fea0003c00000 */
[----:B------:R0:W1:Y:S02]  /*180b0*/  SHFL.IDX P6, R14, R13, R12, R11 ;  /* 0x0000000c0d0e7389 */ /* 0x00006400000c000b */
[----:B01----:R-:W-:Y:S01]  /*180c0*/  ENDCOLLECTIVE ;  /* 0x000000000000791b */ /* 0x003fe20003800000 */
.L_x_2363:
        /* <DEDUP_REMOVED lines=14> */
.L_x_2364:
[----:B------:R-:W-:Y:S02]  /*181b0*/  IMAD.MOV.U32 R13, RZ, RZ, R10 ;  /* 0x000000ffff0d7224 */ /* 0x000fe400078e000a */
[----:B------:R-:W-:Y:S02]  /*181c0*/  IMAD.MOV.U32 R12, RZ, RZ, 0x2 ;  /* 0x00000002ff0c7424 */ /* 0x000fe400078e00ff */
[----:B------:R-:W-:-:S07]  /*181d0*/  IMAD.MOV.U32 R2, RZ, RZ, R14 ;  /* 0x000000ffff027224 */ /* 0x000fce00078e000e */
[----:B------:R-:W-:Y:S05]  /*181e0*/  WARPSYNC.COLLECTIVE R15, `(.L_x_2365) ;  /* 0x000000000f087348 */ /* 0x000fea0003c00000 */
[----:B------:R0:W1:Y:S02]  /*181f0*/  SHFL.IDX P6, R14, R13, R12, R11 ;  /* 0x0000000c0d0e7389 */ /* 0x00006400000c000b */
[----:B01----:R-:W-:Y:S01]  /*18200*/  ENDCOLLECTIVE ;  /* 0x000000000000791b */ /* 0x003fe20003800000 */
.L_x_2365:
        /* <DEDUP_REMOVED lines=13> */
.L_x_2366:
[----:B------:R-:W-:Y:S02]  /*182e0*/  IMAD.MOV.U32 R13, RZ, RZ, R10 ;  /* 0x000000ffff0d7224 */ /* 0x000fe400078e000a */
[----:B------:R-:W-:Y:S02]  /*182f0*/  IMAD.MOV.U32 R12, RZ, RZ, 0x3 ;  /* 0x00000003ff0c7424 */ /* 0x000fe400078e00ff */
[----:B------:R-:W-:-:S07]  /*18300*/  IMAD.MOV.U32 R2, RZ, RZ, R14 ;  /* 0x000000ffff027224 */ /* 0x000fce00078e000e */
[----:B------:R-:W-:Y:S05]  /*18310*/  WARPSYNC.COLLECTIVE R15, `(.L_x_2367) ;  /* 0x000000000f087348 */ /* 0x000fea0003c00000 */
[----:B------:R0:W1:Y:S02]  /*18320*/  SHFL.IDX P6, R14, R13, R12, R11 ;  /* 0x0000000c0d0e7389 */ /* 0x00006400000c000b */
[----:B01----:R-:W-:Y:S01]  /*18330*/  ENDCOLLECTIVE ;  /* 0x000000000000791b */ /* 0x003fe20003800000 */
.L_x_2367:
        /* <DEDUP_REMOVED lines=13> */
.L_x_2368:
[----:B------:R-:W-:Y:S02]  /*18410*/  IMAD.MOV.U32 R13, RZ, RZ, R23 ;  /* 0x000000ffff0d7224 */ /* 0x000fe400078e0017 */
[----:B------:R-:W-:Y:S02]  /*18420*/  IMAD.MOV.U32 R12, RZ, RZ, RZ ;  /* 0x000000ffff0c7224 */ /* 0x000fe400078e00ff */
[----:B------:R-:W-:-:S07]  /*18430*/  IMAD.MOV.U32 R2, RZ, RZ, R14 ;  /* 0x000000ffff027224 */ /* 0x000fce00078e000e */
[----:B------:R-:W-:Y:S05]  /*18440*/  WARPSYNC.COLLECTIVE R15, `(.L_x_2369) ;  /* 0x000000000f087348 */ /* 0x000fea0003c00000 */
[----:B------:R0:W1:Y:S02]  /*18450*/  SHFL.IDX P6, R14, R13, R12, R11 ;  /* 0x0000000c0d0e7389 */ /* 0x00006400000c000b */
[----:B01----:R-:W-:Y:S01]  /*18460*/  ENDCOLLECTIVE ;  /* 0x000000000000791b */ /* 0x003fe20003800000 */
.L_x_2369:
        /* <DEDUP_REMOVED lines=13> */
.L_x_2370:
[----:B------:R-:W-:Y:S01]  /*18540*/  IMAD.MOV.U32 R2, RZ, RZ, R14 ;  /* 0x000000ffff027224 */ /* 0x000fe200078e000e */
[----:B------:R-:W-:Y:S06]  /*18550*/  BRA `(.L_x_2371) ;  /* 0xffffffc000c47947 */ /* 0x000fec000383ffff */
.L_x_2279:
[----:B---3--:R3:W4:Y:S02]  /*18560*/  SYNCS.PHASECHK.TRANS64.TRYWAIT P0, [R4+URZ+0x33440], R27 ;  /* 0x0334401b040075a7 */ /* 0x008724000800017f */
[----:B----4-:R-:W-:Y:S05]  /*18570*/  @!P0 NANOSLEEP.SYNCS 0x989680 ;  /* 0x009896800000895d */ /* 0x010fea0003900000 */
[----:B------:R-:W4:Y:S02]  /*18580*/  @!P0 SYNCS.PHASECHK.TRANS64 P0, [R4+URZ+0x33440], R27 ;  /* 0x0334401b040085a7 */ /* 0x000f24000800007f */
[----:B----4-:R-:W-:Y:S05]  /*18590*/  @!P0 BRA `(.L_x_2279) ;  /* 0xfffffffc00f08947 */ /* 0x010fea000383ffff */
[----:B------:R-:W-:Y:S05]  /*185a0*/  BRA `(.L_x_2372) ;  /* 0xffffffc4001c7947 */ /* 0x000fea000383ffff */
.L_x_2280:
        /* <DEDUP_REMOVED lines=8> */
.L_x_2374:
[----:B------:R-:W-:Y:S05]  /*18630*/  BSYNC B0 ;  /* 0x0000000000007941 */ /* 0x000fea0003800000 */
.L_x_2373:
        /* <DEDUP_REMOVED lines=8> */
.L_x_2375:
[----:B------:R-:W-:Y:S02]  /*186c0*/  IMAD.MOV.U32 R13, RZ, RZ, R20 ;  /* 0x000000ffff0d7224 */ /* 0x000fe400078e0014 */
[----:B------:R-:W-:Y:S01]  /*186d0*/  IMAD.MOV.U32 R12, RZ, RZ, 0x1 ;  /* 0x00000001ff0c7424 */ /* 0x000fe200078e00ff */
[----:B------:R-:W-:-:S13]  /*186e0*/  IADD3 R2, P0, R33, R14, RZ ;  /* 0x0000000e21027210 */ /* 0x000fda0007f1e0ff */
[----:B------:R-:W-:Y:S05]  /*186f0*/  WARPSYNC.COLLECTIVE R15, `(.L_x_2376) ;  /* 0x000000000f087348 */ /* 0x000fea0003c00000 */
[----:B------:R0:W1:Y:S02]  /*18700*/  SHFL.IDX P6, R14, R13, R12, R11 ;  /* 0x0000000c0d0e7389 */ /* 0x00006400000c000b */
[----:B01----:R-:W-:Y:S01]  /*18710*/  ENDCOLLECTIVE ;  /* 0x000000000000791b */ /* 0x003fe20003800000 */
.L_x_2376:
        /* <DEDUP_REMOVED lines=12> */
.L_x_2377:
[----:B------:R-:W-:Y:S02]  /*187e0*/  IMAD.MOV.U32 R13, RZ, RZ, R20 ;  /* 0x000000ffff0d7224 */ /* 0x000fe400078e0014 */
[----:B------:R-:W-:Y:S01]  /*187f0*/  IMAD.MOV.U32 R12, RZ, RZ, 0x2 ;  /* 0x00000002ff0c7424 */ /* 0x000fe200078e00ff */
[----:B------:R-:W-:-:S13]  /*18800*/  IADD3 R2, P0, R33, R14, RZ ;  /* 0x0000000e21027210 */ /* 0x000fda0007f1e0ff */
[----:B------:R-:W-:Y:S05]  /*18810*/  WARPSYNC.COLLECTIVE R15, `(.L_x_2378) ;  /* 0x000000000f087348 */ /* 0x000fea0003c00000 */
[----:B------:R0:W1:Y:S02]  /*18820*/  SHFL.IDX P6, R14, R13, R12, R11 ;  /* 0x0000000c0d0e7389 */ /* 0x00006400000c000b */
[----:B01----:R-:W-:Y:S01]  /*18830*/  ENDCOLLECTIVE ;  /* 0x000000000000791b */ /* 0x003fe20003800000 */
.L_x_2378:
        /* <DEDUP_REMOVED lines=12> */
.L_x_2379:
[----:B------:R-:W-:Y:S02]  /*18900*/  IMAD.MOV.U32 R13, RZ, RZ, R20 ;  /* 0x000000ffff0d7224 */ /* 0x000fe400078e0014 */
[----:B------:R-:W-:Y:S01]  /*18910*/  IMAD.MOV.U32 R12, RZ, RZ, 0x3 ;  /* 0x00000003ff0c7424 */ /* 0x000fe200078e00ff */
[----:B------:R-:W-:-:S13]  /*18920*/  IADD3 R2, P0, R33, R14, RZ ;  /* 0x0000000e21027210 */ /* 0x000fda0007f1e0ff */
[----:B------:R-:W-:Y:S05]  /*18930*/  WARPSYNC.COLLECTIVE R15, `(.L_x_2380) ;  /* 0x000000000f087348 */ /* 0x000fea0003c00000 */
[----:B------:R0:W1:Y:S02]  /*18940*/  SHFL.IDX P6, R14, R13, R12, R11 ;  /* 0x0000000c0d0e7389 */ /* 0x00006400000c000b */
[----:B01----:R-:W-:Y:S01]  /*18950*/  ENDCOLLECTIVE ;  /* 0x000000000000791b */ /* 0x003fe20003800000 */
.L_x_2380:
        /* <DEDUP_REMOVED lines=12> */
.L_x_2381:
[----:B------:R-:W-:Y:S02]  /*18a20*/  IMAD.MOV.U32 R13, RZ, RZ, R22 ;  /* 0x000000ffff0d7224 */ /* 0x000fe400078e0016 */
[----:B------:R-:W-:Y:S02]  /*18a30*/  IMAD.MOV.U32 R12, RZ, RZ, RZ ;  /* 0x000000ffff0c7224 */ /* 0x000fe400078e00ff */
[----:B------:R-:W-:-:S07]  /*18a40*/  IMAD.MOV.U32 R2, RZ, RZ, R14 ;  /* 0x000000ffff027224 */ /* 0x000fce00078e000e */
[----:B------:R-:W-:Y:S05]  /*18a50*/  WARPSYNC.COLLECTIVE R15, `(.L_x_2382) ;  /* 0x000000000f087348 */ /* 0x000fea0003c00000 */
[----:B------:R0:W1:Y:S02]  /*18a60*/  SHFL.IDX P6, R14, R13, R12, R11 ;  /* 0x0000000c0d0e7389 */ /* 0x00006400000c000b */
[----:B01----:R-:W-:Y:S01]  /*18a70*/  ENDCOLLECTIVE ;  /* 0x000000000000791b */ /* 0x003fe20003800000 */
.L_x_2382:
        /* <DEDUP_REMOVED lines=13> */
.L_x_2383:
[----:B------:R-:W-:Y:S05]  /*18b50*/  BRA `(.L_x_2384) ;  /* 0xffffffc000b07947 */ /* 0x000fea000383ffff */
.L_x_2285:
[----:B0-----:R0:W1:Y:S02]  /*18b60*/  SYNCS.PHASECHK.TRANS64.TRYWAIT P1, [R0+URZ+0x33470], R3 ;  /* 0x03347003000075a7 */ /* 0x001064000802017f */
[----:B-1----:R-:W-:Y:S05]  /*18b70*/  @!P1 NANOSLEEP.SYNCS 0x989680 ;  /* 0x009896800000995d */ /* 0x002fea0003900000 */
[----:B------:R-:W1:Y:S02]  /*18b80*/  @!P1 SYNCS.PHASECHK.TRANS64 P1, [R0+URZ+0x33470], R3 ;  /* 0x03347003000095a7 */ /* 0x000e64000802007f */
[----:B-1----:R-:W-:Y:S05]  /*18b90*/  @!P1 BRA `(.L_x_2285) ;  /* 0xfffffffc00f09947 */ /* 0x002fea000383ffff */
[----:B------:R-:W-:Y:S05]  /*18ba0*/  BRA `(.L_x_2385) ;  /* 0xffffffc4001c7947 */ /* 0x000fea000383ffff */
.L_x_2287:
[----:B0-----:R0:W1:Y:S02]  /*18bb0*/  SYNCS.PHASECHK.TRANS64.TRYWAIT P1, [R0+URZ+0x33460], R5 ;  /* 0x03346005000075a7 */ /* 0x001064000802017f */
[----:B-1----:R-:W-:Y:S05]  /*18bc0*/  @!P1 NANOSLEEP.SYNCS 0x989680 ;  /* 0x009896800000995d */ /* 0x002fea0003900000 */
[----:B------:R-:W1:Y:S02]  /*18bd0*/  @!P1 SYNCS.PHASECHK.TRANS64 P1, [R0+URZ+0x33460], R5 ;  /* 0x03346005000095a7 */ /* 0x000e64000802007f */
[----:B-1----:R-:W-:Y:S05]  /*18be0*/  @!P1 BRA `(.L_x_2287) ;  /* 0xfffffffc00f09947 */ /* 0x002fea000383ffff */
[----:B------:R-:W-:Y:S05]  /*18bf0*/  BRA `(.L_x_2386) ;  /* 0xffffffc4002c7947 */ /* 0x000fea000383ffff */
.L_x_2295:
[----:B-1----:R1:W2:Y:S02]  /*18c00*/  SYNCS.PHASECHK.TRANS64.TRYWAIT P2, [R2+URZ+0x33470], R3 ;  /* 0x03347003020075a7 */ /* 0x0022a4000804017f */
[----:B--2---:R-:W-:Y:S05]  /*18c10*/  @!P2 NANOSLEEP.SYNCS 0x989680 ;  /* 0x009896800000a95d */ /* 0x004fea0003900000 */
[----:B------:R-:W2:Y:S02]  /*18c20*/  @!P2 SYNCS.PHASECHK.TRANS64 P2, [R2+URZ+0x33470], R3 ;  /* 0x033470030200a5a7 */ /* 0x000ea4000804007f */
[----:B--2---:R-:W-:Y:S05]  /*18c30*/  @!P2 BRA `(.L_x_2295) ;  /* 0xfffffffc00f0a947 */ /* 0x004fea000383ffff */
[----:B------:R-:W-:Y:S05]  /*18c40*/  BRA `(.L_x_2387) ;  /* 0xffffffcc00607947 */ /* 0x000fea000383ffff */
.L_x_2297:
[----:B0-----:R0:W1:Y:S02]  /*18c50*/  SYNCS.PHASECHK.TRANS64.TRYWAIT P2, [R2+URZ+0x33460], R5 ;  /* 0x03346005020075a7 */ /* 0x001064000804017f */
[----:B-1----:R-:W-:Y:S05]  /*18c60*/  @!P2 NANOSLEEP.SYNCS 0x989680 ;  /* 0x009896800000a95d */ /* 0x002fea0003900000 */
[----:B------:R-:W1:Y:S02]  /*18c70*/  @!P2 SYNCS.PHASECHK.TRANS64 P2, [R2+URZ+0x33460], R5 ;  /* 0x033460050200a5a7 */ /* 0x000e64000804007f */
[----:B-1----:R-:W-:Y:S05]  /*18c80*/  @!P2 BRA `(.L_x_2297) ;  /* 0xfffffffc00f0a947 */ /* 0x002fea000383ffff */
[----:B------:R-:W-:Y:S05]  /*18c90*/  BRA `(.L_x_2388) ;  /* 0xffffffcc00787947 */ /* 0x000fea000383ffff */
.L_x_2304:
[----:B0-----:R0:W1:Y:S02]  /*18ca0*/  SYNCS.PHASECHK.TRANS64.TRYWAIT P0, [R5+URZ+0x33420], R0 ;  /* 0x03342000050075a7 */ /* 0x001064000800017f */
[----:B-1----:R-:W-:Y:S05]  /*18cb0*/  @!P0 NANOSLEEP.SYNCS 0x989680 ;  /* 0x009896800000895d */ /* 0x002fea0003900000 */
[----:B------:R-:W1:Y:S02]  /*18cc0*/  @!P0 SYNCS.PHASECHK.TRANS64 P0, [R5+URZ+0x33420], R0 ;  /* 0x03342000050085a7 */ /* 0x000e64000800007f */
[----:B-1----:R-:W-:Y:S05]  /*18cd0*/  @!P0 BRA `(.L_x_2304) ;  /* 0xfffffffc00f08947 */ /* 0x002fea000383ffff */
[----:B------:R-:W-:Y:S05]  /*18ce0*/  BRA `(.L_x_2389) ;  /* 0xffffffd400cc7947 */ /* 0x000fea000383ffff */
.L_x_2305:
[----:B------:R-:W1:Y:S01]  /*18cf0*/  S2R R2, SR_TID.X ;  /* 0x0000000000027919 */ /* 0x000e620000002100 */
[----:B------:R-:W-:Y:S01]  /*18d00*/  BSSY B0, `(.L_x_2390) ;  /* 0x000000a000007945 */ /* 0x000fe20003800000 */
[----:B------:R-:W-:Y:S02]  /*18d10*/  IMAD.MOV.U32 R12, RZ, RZ, RZ ;  /* 0x000000ffff0c7224 */ /* 0x000fe400078e00ff */
[----:B------:R-:W-:Y:S02]  /*18d20*/  IMAD.MOV.U32 R11, RZ, RZ, 0x1f ;  /* 0x0000001fff0b7424 */ /* 0x000fe400078e00ff */
[----:B------:R-:W-:Y:S01]  /*18d30*/  IMAD.MOV.U32 R15, RZ, RZ, -0x1 ;  /* 0xffffffffff0f7424 */ /* 0x000fe200078e00ff */
[----:B-1----:R-:W-:-:S04]  /*18d40*/  SHF.R.U32.HI R2, RZ, 0x5, R2 ;  /* 0x00000005ff027819 */ /* 0x002fc80000011602 */
[----:B------:R-:W-:-:S05]  /*18d50*/  LOP3.LUT R2, R2, 0x3, RZ, 0xc0, !PT ;  /* 0x0000000302027812 */ /* 0x000fca00078ec0ff */
[----:B------:R-:W-:-:S07]  /*18d60*/  IMAD.MOV.U32 R13, RZ, RZ, R2 ;  /* 0x000000ffff0d7224 */ /* 0x000fce00078e0002 */
[----:B0-----:R-:W-:Y:S05]  /*18d70*/  WARPSYNC.COLLECTIVE R15, `(.L_x_2391) ;  /* 0x000000000f087348 */ /* 0x001fea0003c00000 */
[----:B------:R1:W2:Y:S02]  /*18d80*/  SHFL.IDX P6, R14, R13, R12, R11 ;  /* 0x0000000c0d0e7389 */ /* 0x0002a400000c000b */
[----:B012---:R-:W-:Y:S01]  /*18d90*/  ENDCOLLECTIVE ;  /* 0x000000000000791b */ /* 0x007fe20003800000 */
.L_x_2391:
[----:B------:R-:W-:Y:S05]  /*18da0*/  BSYNC B0 ;  /* 0x0000000000007941 */ /* 0x000fea0003800000 */
.L_x_2390:
[----:B------:R-:W-:Y:S05]  /*18db0*/  BRA `(.L_x_2392) ;  /* 0xffffffd400b47947 */ /* 0x000fea000383ffff */
.L_x_2308:
[----:B------:R-:W-:Y:S01]  /*18dc0*/  BSSY B1, `(.L_x_2393) ;  /* 0x0000006000017945 */ /* 0x000fe20003800000 */
[----:B------:R-:W-:-:S07]  /*18dd0*/  IMAD.MOV.U32 R15, RZ, RZ, -0x1 ;  /* 0xffffffffff0f7424 */ /* 0x000fce00078e00ff */
[----:B0-----:R-:W-:Y:S05]  /*18de0*/  WARPSYNC.COLLECTIVE R15, `(.L_x_2394) ;  /* 0x000000000f0c7348 */ /* 0x001fea0003c00000 */
[----:B------:R-:W-:Y:S02]  /*18df0*/  ELECT P6, UR62, PT ;  /* 0x00000000003e782f */ /* 0x000fe400038c0000 */
[----:B------:R-:W-:Y:S01]  /*18e00*/  MOV R14, UR62 ;  /* 0x0000003e000e7c02 */ /* 0x000fe20008000f00 */
[----:B0-----:R-:W-:Y:S10]  /*18e10*/  ENDCOLLECTIVE ;  /* 0x000000000000791b */ /* 0x001ff40003800000 */
.L_x_2394:
[----:B------:R-:W-:Y:S05]  /*18e20*/  BSYNC B1 ;  /* 0x0000000000017941 */ /* 0x000fea0003800000 */
.L_x_2393:
[----:B------:R-:W-:Y:S05]  /*18e30*/  BRA `(.L_x_2395) ;  /* 0xffffffd400ac7947 */ /* 0x000fea000383ffff */
.L_x_2310:
[----:B0-----:R0:W1:Y:S02]  /*18e40*/  SYNCS.PHASECHK.TRANS64.TRYWAIT P1, [R3+URZ+0x33440], R2 ;  /* 0x03344002030075a7 */ /* 0x001064000802017f */
[----:B-1----:R-:W-:Y:S05]  /*18e50*/  @!P1 NANOSLEEP.SYNCS 0x989680 ;  /* 0x009896800000995d */ /* 0x002fea0003900000 */
[----:B------:R-:W1:Y:S02]  /*18e60*/  @!P1 SYNCS.PHASECHK.TRANS64 P1, [R3+URZ+0x33440], R2 ;  /* 0x03344002030095a7 */ /* 0x000e64000802007f */
[----:B-1----:R-:W-:Y:S05]  /*18e70*/  @!P1 BRA `(.L_x_2310) ;  /* 0xfffffffc00f09947 */ /* 0x002fea000383ffff */
[----:B------:R-:W-:Y:S05]  /*18e80*/  BRA `(.L_x_2396) ;  /* 0xffffffd400cc7947 */ /* 0x000fea000383ffff */
.L_x_2312:
[----:B-1----:R1:W2:Y:S02]  /*18e90*/  SYNCS.PHASECHK.TRANS64.TRYWAIT P1, [R5+URZ+0x33440], R0 ;  /* 0x03344000050075a7 */ /* 0x0022a4000802017f */
[----:B--2---:R-:W-:Y:S05]  /*18ea0*/  @!P1 NANOSLEEP.SYNCS 0x989680 ;  /* 0x009896800000995d */ /* 0x004fea0003900000 */
[----:B------:R-:W2:Y:S02]  /*18eb0*/  @!P1 SYNCS.PHASECHK.TRANS64 P1, [R5+URZ+0x33440], R0 ;  /* 0x03344000050095a7 */ /* 0x000ea4000802007f */
[----:B--2---:R-:W-:Y:S05]  /*18ec0*/  @!P1 BRA `(.L_x_2312) ;  /* 0xfffffffc00f09947 */ /* 0x004fea000383ffff */
[----:B------:R-:W-:Y:S05]  /*18ed0*/  BRA `(.L_x_2397) ;  /* 0xffffffd400d87947 */ /* 0x000fea000383ffff */
.L_x_2314:
[----:B--2---:R2:W3:Y:S02]  /*18ee0*/  SYNCS.PHASECHK.TRANS64.TRYWAIT P1, [R3+URZ+0x33460], R2 ;  /* 0x03346002030075a7 */ /* 0x0044e4000802017f */
[----:B---3--:R-:W-:Y:S05]  /*18ef0*/  @!P1 NANOSLEEP.SYNCS 0x989680 ;  /* 0x009896800000995d */ /* 0x008fea0003900000 */
[----:B------:R-:W3:Y:S02]  /*18f00*/  @!P1 SYNCS.PHASECHK.TRANS64 P1, [R3+URZ+0x33460], R2 ;  /* 0x03346002030095a7 */ /* 0x000ee4000802007f */
[----:B---3--:R-:W-:Y:S05]  /*18f10*/  @!P1 BRA `(.L_x_2314) ;  /* 0xfffffffc00f09947 */ /* 0x008fea000383ffff */
[----:B------:R-:W-:Y:S05]  /*18f20*/  BRA `(.L_x_2398) ;  /* 0xffffffd400d47947 */ /* 0x000fea000383ffff */
.L_x_2316:
[----:B---3--:R3:W4:Y:S02]  /*18f30*/  SYNCS.PHASECHK.TRANS64.TRYWAIT P1, [R5+URZ+0x33460], R0 ;  /* 0x03346000050075a7 */ /* 0x008724000802017f */
[----:B----4-:R-:W-:Y:S05]  /*18f40*/  @!P1 NANOSLEEP.SYNCS 0x989680 ;  /* 0x009896800000995d */ /* 0x010fea0003900000 */
[----:B------:R-:W4:Y:S02]  /*18f50*/  @!P1 SYNCS.PHASECHK.TRANS64 P1, [R5+URZ+0x33460], R0 ;  /* 0x03346000050095a7 */ /* 0x000f24000802007f */
[----:B----4-:R-:W-:Y:S05]  /*18f60*/  @!P1 BRA `(.L_x_2316) ;  /* 0xfffffffc00f09947 */ /* 0x010fea000383ffff */
[----:B------:R-:W-:Y:S05]  /*18f70*/  BRA `(.L_x_2399) ;  /* 0xffffffd400d07947 */ /* 0x000fea000383ffff */
.L_x_2318:
[----:B----4-:R4:W0:Y:S02]  /*18f80*/  SYNCS.PHASECHK.TRANS64.TRYWAIT P1, [R3+URZ+0x33480], R2 ;  /* 0x03348002030075a7 */ /* 0x010824000802017f */
[----:B0-----:R-:W-:Y:S05]  /*18f90*/  @!P1 NANOSLEEP.SYNCS 0x989680 ;  /* 0x009896800000995d */ /* 0x001fea0003900000 */
[----:B------:R-:W0:Y:S02]  /*18fa0*/  @!P1 SYNCS.PHASECHK.TRANS64 P1, [R3+URZ+0x33480], R2 ;  /* 0x03348002030095a7 */ /* 0x000e24000802007f */
[----:B0-----:R-:W-:Y:S05]  /*18fb0*/  @!P1 BRA `(.L_x_2318) ;  /* 0xfffffffc00f09947 */ /* 0x001fea000383ffff */
[----:B------:R-:W-:Y:S05]  /*18fc0*/  BRA `(.L_x_2400) ;  /* 0xffffffd400cc7947 */ /* 0x000fea000383ffff */
.L_x_2401:
        /* <DEDUP_REMOVED lines=11> */
.L_x_3252:


//--------------------- .text._ZN7cutlass13device_kernelIN5flash11enable_sm90INS1_16FlashAttnFwdSm90INS1_25CollectiveMainloopFwdSm90ILi2EN4cute5tupleIJNS5_1CILi1EEES8_S8_EEENS6_IJNS7_ILi128EEENS7_ILi160EEENS7_ILi192EEEEEELi192ENS_12float_e4m3_tEfNS_4arch4Sm90ELb1ELb0ELb1ELb1ELb1ELb0ELb0ELb1ELb1ELb1ELb0ELb0EEENS1_21CollectiveEpilogueFwdINS6_IJSA_SC_SB_EEES9_NS_10bfloat16_tESG_Li256ELb1ELb1ELb0ELb1EEENS1_36VarlenDynamicPersistentTileSchedulerILi128ELi160ELi256ELi128ELb0ELb1ELb1ELb1ELb1ELb1EEEEEEEEEvNT_6ParamsE --------------------------
	.section	.text._ZN7cutlass13device_kernelIN5flash11enable_sm90INS1_16FlashAttnFwdSm90INS1_25CollectiveMainloopFwdSm90ILi2EN4cute5tupleIJNS5_1CILi1EEES8_S8_EEENS6_IJNS7_ILi128EEENS7_ILi160EEENS7_ILi192EEEEEELi192ENS_12float_e4m3_tEfNS_4arch4Sm90ELb1ELb0ELb1ELb1ELb1ELb0ELb0ELb1ELb1ELb1ELb0ELb0EEENS1_21CollectiveEpilogueFwdINS6_IJSA_SC_SB_EEES9_NS_10bfloat16_tESG_Li256ELb1ELb1ELb0ELb1EEENS1_36VarlenDynamicPersistentTileSchedulerILi128ELi160ELi256ELi128ELb0ELb1ELb1ELb1ELb1ELb1EEEEEEEEEvNT_6ParamsE,"ax",@progbits
	.align	128
.text._ZN7cutlass13device_kernelIN5flash11enable_sm90INS1_16FlashAttnFwdSm90INS1_25CollectiveMainloopFwdSm90ILi2EN4cute5tupleIJNS5_1CILi1EEES8_S8_EEENS6_IJNS7_ILi128EEENS7_ILi160EEENS7_ILi192EEEEEELi192ENS_12float_e4m3_tEfNS_4arch4Sm90ELb1ELb0ELb1ELb1ELb1ELb0ELb0ELb1ELb1ELb1ELb0ELb0EEENS1_21CollectiveEpilogueFwdINS6_IJSA_SC_SB_EEES9_NS_10bfloat16_tESG_Li256ELb1ELb1ELb0ELb1EEENS1_36VarlenDynamicPersistentTileSchedulerILi128ELi160ELi256ELi128ELb0ELb1ELb1ELb1ELb1ELb1EEEEEEEEEvNT_6ParamsE:
        .type           _ZN7cutlass13device_kernelIN5flash11enable_sm90INS1_16FlashAttnFwdSm90INS1_25CollectiveMainloopFwdSm90ILi2EN4cute5tupleIJNS5_1CILi1EEES8_S8_EEENS6_IJNS7_ILi128EEENS7_ILi160EEENS7_ILi192EEEEEELi192ENS_12float_e4m3_tEfNS_4arch4Sm90ELb1ELb0ELb1ELb1ELb1ELb0ELb0ELb1ELb1ELb1ELb0ELb0EEENS1_21CollectiveEpilogueFwdINS6_IJSA_SC_SB_EEES9_NS_10bfloat16_tESG_Li256ELb1ELb1ELb0ELb1EEENS1_36VarlenDynamicPersistentTileSchedulerILi128ELi160ELi256ELi128ELb0ELb1ELb1ELb1ELb1ELb1EEEEEEEEEvNT_6ParamsE,@function
        .size           _ZN7cutlass13device_kernelIN5flash11enable_sm90INS1_16FlashAttnFwdSm90INS1_25CollectiveMainloopFwdSm90ILi2EN4cute5tupleIJNS5_1CILi1EEES8_S8_EEENS6_IJNS7_ILi128EEENS7_ILi160EEENS7_ILi192EEEEEELi192ENS_12float_e4m3_tEfNS_4arch4Sm90ELb1ELb0ELb1ELb1ELb1ELb0ELb0ELb1ELb1ELb1ELb0ELb0EEENS1_21CollectiveEpilogueFwdINS6_IJSA_SC_SB_EEES9_NS_10bfloat16_tESG_Li256ELb1ELb1ELb0ELb1EEENS1_36VarlenDynamicPersistentTileSchedulerILi128ELi160ELi256ELi128ELb0ELb1ELb1ELb1ELb1ELb1EEEEEEEEEvNT_6ParamsE,(.L_x_3253 - _ZN7cutlass13device_kernelIN5flash11enable_sm90INS1_16FlashAttnFwdSm90INS1_25CollectiveMainloopFwdSm90ILi2EN4cute5tupleIJNS5_1CILi1EEES8_S8_EEENS6_IJNS7_ILi128EEENS7_ILi160EEENS7_ILi192EEEEEELi192ENS_12float_e4m3_tEfNS_4arch4Sm90ELb1ELb0ELb1ELb1ELb1ELb0ELb0ELb1ELb1ELb1ELb0ELb0EEENS1_21CollectiveEpilogueFwdINS6_IJSA_SC_SB_EEES9_NS_10bfloat16_tESG_Li256ELb1ELb1ELb0ELb1EEENS1_36VarlenDynamicPersistentTileSchedulerILi128ELi160ELi256ELi128ELb0ELb1ELb1ELb1ELb1ELb1EEEEEEEEEvNT_6ParamsE)
        .other          _ZN7cutlass13device_kernelIN5flash11enable_sm90INS1_16FlashAttnFwdSm90INS1_25CollectiveMainloopFwdSm90ILi2EN4cute5tupleIJNS5_1CILi1EEES8_S8_EEENS6_IJNS7_ILi128EEENS7_ILi160EEENS7_ILi192EEEEEELi192ENS_12float_e4m3_tEfNS_4arch4Sm90ELb1ELb0ELb1ELb1ELb1ELb0ELb0ELb1ELb1ELb1ELb0ELb0EEENS1_21CollectiveEpilogueFwdINS6_IJSA_SC_SB_EEES9_NS_10bfloat16_tESG_Li256ELb1ELb1ELb0ELb1EEENS1_36VarlenDynamicPersistentTileSchedulerILi128ELi160ELi256ELi128ELb0ELb1ELb1ELb1ELb1ELb1EEEEEEEEEvNT_6ParamsE,@"STO_CUDA_ENTRY STV_DEFAULT"
_ZN7cutlass13device_kernelIN5flash11enable_sm90INS1_16FlashAttnFwdSm90INS1_25CollectiveMainloopFwdSm90ILi2EN4cute5tupleIJNS5_1CILi1EEES8_S8_EEENS6_IJNS7_ILi128EEENS7_ILi160EEENS7_ILi192EEEEEELi192ENS_12float_e4m3_tEfNS_4arch4Sm90ELb1ELb0ELb1ELb1ELb1ELb0ELb0ELb1ELb1ELb1ELb0ELb0EEENS1_21CollectiveEpilogueFwdINS6_IJSA_SC_SB_EEES9_NS_10bfloat16_tESG_Li256ELb1ELb1ELb0ELb1EEENS1_36VarlenDynamicPersistentTileSchedulerILi128ELi160ELi256ELi128ELb0ELb1ELb1ELb1ELb1ELb1EEEEEEEEEvNT_6ParamsE:
        /* <DEDUP_REMOVED lines=45> */
.L_x_2402:
        /* <DEDUP_REMOVED lines=22> */
.L_x_2403:
        /* <DEDUP_REMOVED lines=18> */
.L_x_2404:
        /* <DEDUP_REMOVED lines=22> */
.L_x_2405:
        /* <DEDUP_REMOVED lines=24> */
.L_x_2406:
        /* <DEDUP_REMOVED lines=8> */
.L_x_2408:
        /* <DEDUP_REMOVED lines=25> */
[----:B------:R-:W-:Y:S02]  /*0a40*/  UMOV UR44, URZ ;  /* 0x0000003f002c7c82 */ /* 0x000fe40008000000 */
        /* <DEDUP_REMOVED lines=49> */
.L_x_2468:
[----:B012---:R-:W0:Y:S01]  /*0d60*/  LDC.64 R2, c[0x0][0xc88] ;  /* 0x00032200ff027b82 */ /* 0x007e220000000a00 */
        /* <DEDUP_REMOVED lines=13> */
[----:B------:R-:W-:-:S04]  /*0e40*/  @UP0 ULEA UR6, UP2, UR36, UR6, 0x2 ;  /* 0x0000000624060291 */ /* 0x000fc8000f84103f */
[----:B------:R-:W-:Y:S02]  /*0e50*/  @UP0 ULEA.HI.X UR7, UR36, UR7, UR37, 0x2, UP2 ;  /* 0x0000000724070291 */ /* 0x000fe400090f1425 */
[----:B------:R-:W-:Y:S01]  /*0e60*/  @UP1 ULEA UR8, UP0, UR36, UR8, 0x2 ;  /* 0x0000000824081291 */ /* 0x000fe2000f80103f */
[----:B------:R-:W-:-:S03]  /*0e70*/  IMAD.U32 R2, RZ, RZ, UR6 ;  /* 0x00000006ff027e24 */ /* 0x000fc6000f8e00ff */
[----:B------:R-:W-:Y:S01]  /*0e80*/  @UP1 ULEA.HI.X UR9, UR36, UR9, UR37, 0x2, UP0 ;  /* 0x0000000924091291 */ /* 0x000fe200080f1425 */
[----:B------:R-:W-:Y:S01]  /*0e90*/  IMAD.U32 R3, RZ, RZ, UR7 ;  /* 0x00000007ff037e24 */ /* 0x000fe2000f8e00ff */
[----:B------:R-:W-:Y:S01]  /*0ea0*/  ULDC.64 UR6, c[0x0][0x418] ;  /* 0x0001060000067ab9 */ /* 0x000fe20000000a00 */
[----:B------:R-:W-:-:S03]  /*0eb0*/  IMAD.U32 R4, RZ, RZ, UR8 ;  /* 0x00000008ff047e24 */ /* 0x000fc6000f8e00ff */
[----:B------:R-:W-:Y:S01]  /*0ec0*/  IMAD.U32 R5, RZ, RZ, UR9 ;  /* 0x00000009ff057e24 */ /* 0x000fe2000f8e00ff */
[----:B------:R-:W2:Y:S01]  /*0ed0*/  @P0 LDG.E R2, desc[UR54][R2.64] ;  /* 0x0000003602020981 */ /* 0x000ea2000c1e1900 */
[----:B------:R-:W-:Y:S01]  /*0ee0*/  UISETP.NE.U32.AND UP0, UPT, UR6, URZ, UPT ;  /* 0x0000003f0600728c */ /* 0x000fe2000bf05070 */
[----:B------:R-:W-:Y:S02]  /*0ef0*/  ULDC.64 UR8, c[0x0][0xa20] ;  /* 0x0002880000087ab9 */ /* 0x000fe40000000a00 */
[----:B---3--:R-:W3:Y:S01]  /*0f00*/  @P2 LDG.E R4, desc[UR54][R4.64] ;  /* 0x0000003604042981 */ /* 0x008ee2000c1e1900 */
[----:B------:R-:W-:Y:S01]  /*0f10*/  UISETP.NE.AND.EX UP0, UPT, UR7, URZ, UPT, UP0 ;  /* 0x0000003f0700728c */ /* 0x000fe2000bf05300 */
[----:B------:R-:W-:Y:S01]  /*0f20*/  ISETP.NE.U32.AND P1, PT, RZ, UR8, PT ;  /* 0x00000008ff007c0c */ /* 0x000fe2000bf25070 */
[----:B------:R-:W-:Y:S01]  /*0f30*/  ULDC UR6, c[0x0][0x2f0] ;  /* 0x0000bc0000067ab9 */ /* 0x000fe20000000800 */
[----:B------:R-:W-:Y:S01]  /*0f40*/  UMOV UR50, URZ ;  /* 0x0000003f00327c82 */ /* 0x000fe20008000000 */
[----:B------:R-:W-:Y:S01]  /*0f50*/  USEL UR4, UR4, 0x1, UP0 ;  /* 0x0000000104047887 */ /* 0x000fe20008000000 */
[----:B------:R-:W-:-:S03]  /*0f60*/  ISETP.NE.AND.EX P1, PT, RZ, UR9, PT, P1 ;  /* 0x00000009ff007c0c */ /* 0x000fc6000bf25310 */
[----:B------:R-:W-:Y:S01]  /*0f70*/  UIMAD UR4, UR4, UR6, URZ ;  /* 0x00000006040472a4 */ /* 0x000fe2000f8e023f */
        /* <DEDUP_REMOVED lines=17> */
.L_x_2409:
[----:B------:R-:W-:Y:S01]  /*1090*/  UMOV UR38, UR48 ;  /* 0x0000003000267c82 */ /* 0x000fe20008000000 */
[----:B------:R-:W-:Y:S05]  /*10a0*/  @!P1 BRA `(.L_x_2410) ;  /* 0x00000000001c9947 */ /* 0x000fea0003800000 */
[----:B------:R-:W-:-:S04]  /*10b0*/  ULEA UR4, UP0, UR36, UR8, 0x2 ;  /* 0x0000000824047291 */ /* 0x000fc8000f80103f */
[----:B------:R-:W-:Y:S02]  /*10c0*/  ULEA.HI.X UR6, UR36, UR9, UR37, 0x2, UP0 ;  /* 0x0000000924067291 */ /* 0x000fe400080f1425 */
[----:B------:R-:W-:-:S04]  /*10d0*/  IMAD.U32 R2, RZ, RZ, UR4 ;  /* 0x00000004ff027e24 */ /* 0x000fc8000f8e00ff */
[----:B------:R-:W-:-:S05]  /*10e0*/  IMAD.U32 R3, RZ, RZ, UR6 ;  /* 0x00000006ff037e24 */ /* 0x000fca000f8e00ff */
[----:B------:R-:W2:Y:S02]  /*10f0*/  LDG.E R2, desc[UR54][R2.64] ;  /* 0x0000003602027981 */ /* 0x000ea4000c1e1900 */
[----:B--2---:R-:W-:Y:S01]  /*1100*/  R2UR UR4, R2 ;  /* 0x00000000020472ca */ /* 0x004fe200000e0000 */
[----:B------:R-:W-:-:S14]  /*1110*/  BRA `(.L_x_2411) ;  /* 0x0000000000347947 */ /* 0x000fdc0003800000 */
.L_x_2410:
        /* <DEDUP_REMOVED lines=13> */
.L_x_2411:
[----:B------:R-:W-:Y:S01]  /*11f0*/  UIADD3 UR50, -UR50, UR4, URZ ;  /* 0x0000000432327290 */ /* 0x000fe2000fffe13f */
[----:B------:R-:W-:Y:S01]  /*1200*/  PLOP3.LUT P0, PT, PT, PT, PT, 0x80, 0x0 ;  /* 0x000000000000781c */ /* 0x000fe20003f0f070 */
[----:B------:R-:W-:Y:S01]  /*1210*/  USHF.L.U32 UR39, UR5, 0x7, URZ ;  /* 0x0000000705277899 */ /* 0x000fe2000800063f */
[----:B------:R-:W-:Y:S01]  /*1220*/  IMAD.MOV.U32 R2, RZ, RZ, RZ ;  /* 0x000000ffff027224 */ /* 0x000fe200078e00ff */
[----:B------:R-:W-:Y:S01]  /*1230*/  ULDC UR4, c[0x0][0x448] ;  /* 0x0001120000047ab9 */ /* 0x000fe20000000800 */
[----:B------:R-:W-:Y:S01]  /*1240*/  UIADD3 UR7, UR50, 0xa0, -UR51 ;  /* 0x000000a032077890 */ /* 0x000fe2000fffe833 */
[----:B------:R-:W-:Y:S01]  /*1250*/  IMAD.MOV.U32 R0, RZ, RZ, RZ ;  /* 0x000000ffff007224 */ /* 0x000fe200078e00ff */
[----:B------:R-:W-:Y:S01]  /*1260*/  UISETP.NE.AND UP0, UPT, UR4, 0x1, UPT ;  /* 0x000000010400788c */ /* 0x000fe2000bf05270 */
[----:B------:R-:W-:Y:S01]  /*1270*/  CS2R R118, SRZ ;  /* 0x0000000000767805 */ /* 0x000fe2000001ff00 */
[----:B------:R-:W-:Y:S01]  /*1280*/  UIADD3 UR6, UR39, 0x7f, URZ ;  /* 0x0000007f27067890 */ /* 0x000fe2000fffe03f */
[----:B------:R-:W-:Y:S01]  /*1290*/  CS2R R6, SRZ ;  /* 0x0000000000067805 */ /* 0x000fe2000001ff00 */
[----:B------:R-:W-:Y:S01]  /*12a0*/  UP2UR UR52, UPR, URZ, 0x1 ;  /* 0x000000013f347883 */ /* 0x000fe20008000000 */
[----:B------:R-:W-:-:S02]  /*12b0*/  CS2R R116, SRZ ;  /* 0x0000000000747805 */ /* 0x000fc4000001ff00 */
[----:B------:R-:W-:Y:S02]  /*12c0*/  CS2R R8, SRZ ;  /* 0x0000000000087805 */ /* 0x000fe4000001ff00 */
[----:B------:R-:W-:Y:S02]  /*12d0*/  CS2R R110, SRZ ;  /* 0x00000000006e7805 */ /* 0x000fe4000001ff00 */
[----:B------:R-:W-:Y:S02]  /*12e0*/  CS2R R10, SRZ ;  /* 0x00000000000a7805 */ /* 0x000fe4000001ff00 */
[----:B------:R-:W-:Y:S02]  /*12f0*/  CS2R R108, SRZ ;  /* 0x00000000006c7805 */ /* 0x000fe4000001ff00 */
[----:B------:R-:W-:Y:S01]  /*1300*/  CS2R R12, SRZ ;  /* 0x00000000000c7805 */ /* 0x000fe2000001ff00 */
[----:B------:R-:W-:Y:S01]  /*1310*/  @UP0 ULDC UR4, c[0x0][0x44c] ;  /* 0x0001130000040ab9 */ /* 0x000fe20000000800 */
[----:B------:R-:W-:Y:S01]  /*1320*/  @UP0 ULDC UR8, c[0x0][0x450] ;  /* 0x0001140000080ab9 */ /* 0x000fe20000000800 */
[----:B------:R-:W-:Y:S01]  /*1330*/  UIMAD.WIDE.U32 UR4, UR6, UR4, URZ ;  /* 0x00000004060472a5 */ /* 0x000fe2000f8e003f */
[----:B------:R-:W-:Y:S01]  /*1340*/  CS2R R102, SRZ ;  /* 0x0000000000667805 */ /* 0x000fe2000001ff00 */
[----:B------:R-:W-:Y:S01]  /*1350*/  UIADD3 UR4, UR50, 0x9f, URZ ;  /* 0x0000009f32047890 */ /* 0x000fe2000fffe03f */
[----:B------:R-:W-:Y:S01]  /*1360*/  CS2R R14, SRZ ;  /* 0x00000000000e7805 */ /* 0x000fe2000001ff00 */
[----:B------:R-:W-:Y:S01]  /*1370*/  @UP0 USHF.R.U32.HI UR6, URZ, UR8, UR5 ;  /* 0x000000083f060299 */ /* 0x000fe20008011605 */
[----:B------:R-:W-:Y:S01]  /*1380*/  CS2R R100, SRZ ;  /* 0x0000000000647805 */ /* 0x000fe2000001ff00 */
[----:B------:R-:W-:Y:S01]  /*1390*/  UIMAD.WIDE UR4, UR4, 0x66666667, URZ ;  /* 0x66666667040478a5 */ /* 0x000fe2000f8e023f */
[----:B------:R-:W-:Y:S01]  /*13a0*/  CS2R R20, SRZ ;  /* 0x0000000000147805 */ /* 0x000fe2000001ff00 */
[----:B------:R-:W-:Y:S01]  /*13b0*/  UIADD3 UR6, UR7, UR6, URZ ;  /* 0x0000000607067290 */ /* 0x000fe2000fffe03f */
[----:B------:R-:W-:Y:S01]  /*13c0*/  CS2R R94, SRZ ;  /* 0x00000000005e7805 */ /* 0x000fe2000001ff00 */
[----:B------:R-:W-:Y:S01]  /*13d0*/  USHF.R.U32.HI UR4, URZ, 0x1f, UR5 ;  /* 0x0000001f3f047899 */ /* 0x000fe20008011605 */
[----:B------:R-:W-:Y:S01]  /*13e0*/  CS2R R24, SRZ ;  /* 0x0000000000187805 */ /* 0x000fe2000001ff00 */
[----:B------:R-:W-:Y:S01]  /*13f0*/  UIMAD.WIDE UR6, UR6, 0x66666667, URZ ;  /* 0x66666667060678a5 */ /* 0x000fe2000f8e023f */
[----:B------:R-:W-:Y:S01]  /*1400*/  CS2R R92, SRZ ;  /* 0x00000000005c7805 */ /* 0x000fe2000001ff00 */
[----:B------:R-:W-:Y:S01]  /*1410*/  ULEA.HI.SX32 UR4, UR5, UR4, 0x1a ;  /* 0x0000000405047291 */ /* 0x000fe2000f8fd23f */
[----:B------:R-:W-:Y:S01]  /*1420*/  CS2R R28, SRZ ;  /* 0x00000000001c7805 */ /* 0x000fe2000001ff00 */
[----:B------:R-:W-:Y:S01]  /*1430*/  USHF.R.U32.HI UR6, URZ, 0x1f, UR7 ;  /* 0x0000001f3f067899 */ /* 0x000fe20008011607 */
[----:B------:R-:W-:-:S02]  /*1440*/  CS2R R86, SRZ ;  /* 0x0000000000567805 */ /* 0x000fc4000001ff00 */
[----:B------:R-:W-:Y:S02]  /*1450*/  CS2R R26, SRZ ;  /* 0x00000000001a7805 */ /* 0x000fe4000001ff00 */
[----:B------:R-:W-:Y:S01]  /*1460*/  CS2R R84, SRZ ;  /* 0x0000000000547805 */ /* 0x000fe2000001ff00 */
[----:B------:R-:W-:Y:S01]  /*1470*/  ULEA.HI.SX32 UR6, UR7, UR6, 0x1a ;  /* 0x0000000607067291 */ /* 0x000fe2000f8fd23f */
[----:B------:R-:W-:Y:S02]  /*1480*/  CS2R R32, SRZ ;  /* 0x0000000000207805 */ /* 0x000fe4000001ff00 */
[----:B------:R-:W-:Y:S02]  /*1490*/  CS2R R78, SRZ ;  /* 0x00000000004e7805 */ /* 0x000fe4000001ff00 */
[----:B------:R-:W-:Y:S01]  /*14a0*/  CS2R R30, SRZ ;  /* 0x00000000001e7805 */ /* 0x000fe2000001ff00 */
[----:B------:R-:W-:Y:S01]  /*14b0*/  UISETP.LT.AND UP0, UPT, UR4, UR6, UPT ;  /* 0x000000060400728c */ /* 0x000fe2000bf01270 */
[----:B------:R-:W-:-:S02]  /*14c0*/  CS2R R76, SRZ ;  /* 0x00000000004c7805 */ /* 0x000fc4000001ff00 */
[----:B------:R-:W-:Y:S02]  /*14d0*/  CS2R R36, SRZ ;  /* 0x0000000000247805 */ /* 0x000fe4000001ff00 */
[----:B------:R-:W-:Y:S01]  /*14e0*/  CS2R R70, SRZ ;  /* 0x0000000000467805 */ /* 0x000fe2000001ff00 */
[----:B------:R-:W-:Y:S01]  /*14f0*/  USEL UR53, UR4, UR6, UP0 ;  /* 0x0000000604357287 */ /* 0x000fe20008000000 */
[----:B------:R-:W-:Y:S02]  /*1500*/  CS2R R34, SRZ ;  /* 0x0000000000227805 */ /* 0x000fe4000001ff00 */
[----:B------:R-:W-:Y:S02]  /*1510*/  CS2R R68, SRZ ;  /* 0x0000000000447805 */ /* 0x000fe4000001ff00 */
[----:B------:R-:W-:Y:S01]  /*1520*/  CS2R R40, SRZ ;  /* 0x0000000000287805 */ /* 0x000fe2000001ff00 */
[----:B------:R-:W-:Y:S01]  /*1530*/  UISETP.GE.AND UP0, UPT, UR53, 0x1, UPT ;  /* 0x000000013500788c */ /* 0x000fe2000bf06270 */
[----:B------:R-:W-:-:S02]  /*1540*/  CS2R R38, SRZ ;  /* 0x0000000000267805 */ /* 0x000fc4000001ff00 */
[----:B------:R-:W-:Y:S02]  /*1550*/  CS2R R58, SRZ ;  /* 0x00000000003a7805 */ /* 0x000fe4000001ff00 */
[----:B------:R-:W-:Y:S02]  /*1560*/  CS2R R44, SRZ ;  /* 0x00000000002c7805 */ /* 0x000fe4000001ff00 */
[----:B------:R-:W-:Y:S02]  /*1570*/  CS2R R56, SRZ ;  /* 0x0000000000387805 */ /* 0x000fe4000001ff00 */
[----:B------:R-:W-:Y:S02]  /*1580*/  CS2R R54, SRZ ;  /* 0x0000000000367805 */ /* 0x000fe4000001ff00 */
[----:B------:R-:W-:Y:S02]  /*1590*/  PLOP3.LUT P1, PT, PT, PT, UP0, 0x80, 0x0 ;  /* 0x000000000000781c */ /* 0x000fe40003f2f008 */
        /* <DEDUP_REMOVED lines=48> */
.L_x_2413:
        /* <DEDUP_REMOVED lines=17> */
[----:B------:R-:W-:Y:S02]  /*19b0*/  @UP1 UIMAD UR18, UR36, UR11, UR9 ;  /* 0x0000000b241212a4 */ /* 0x000fe4000f8e0209 */
[----:B------:R-:W-:Y:S02]  /*19c0*/  @UP1 USHF.R.S32.HI UR19, URZ, 0x1f, UR48 ;  /* 0x0000001f3f131899 */ /* 0x000fe40008011430 */
[----:B------:R-:W-:Y:S01]  /*19d0*/  @UP1 UIMAD.WIDE.U32 UR12, UR36, UR10, URZ ;  /* 0x0000000a240c12a5 */ /* 0x000fe2000f8e003f */
[----:B------:R-:W-:Y:S02]  /*19e0*/  @UP0 ULDC.64 UR8, c[0x0][0x9b0] ;  /* 0x00026c0000080ab9 */ /* 0x000fe40000000a00 */
        /* <DEDUP_REMOVED lines=33> */
.L_x_2572:
[----:B------:R-:W-:Y:S05]  /*1c00*/  @!P0 BRA `(.L_x_2415) ;  /* 0x0000000000048947 */ /* 0x000fea0003800000 */
[----:B------:R-:W-:Y:S01]  /*1c10*/  BPT.TRAP 0x1 ;  /* 0x000000040000795c */ /* 0x000fe20000300000 */
.L_x_2415:
[----:B------:R-:W-:Y:S02]  /*1c20*/  IMAD.U32 R2, RZ, RZ, UR44 ;  /* 0x0000002cff027e24 */ /* 0x000fe4000f8e00ff */
[----:B0-----:R-:W-:-:S03]  /*1c30*/  IMAD.U32 R3, RZ, RZ, UR45 ;  /* 0x0000002dff037e24 */ /* 0x001fc6000f8e00ff */
[----:B------:R-:W-:Y:S02]  /*1c40*/  LEA R2, R2, UR41, 0x3 ;  /* 0x0000002902027c11 */ /* 0x000fe4000f8e18ff */
[----:B------:R-:W-:-:S04]  /*1c50*/  SHF.L.U32 R3, R3, 0x1f, RZ ;  /* 0x0000001f03037819 */ /* 0x000fc800000006ff */
[----:B------:R0:W1:Y:S01]  /*1c60*/  SYNCS.PHASECHK.TRANS64.TRYWAIT P1, [R2+URZ+0x33430], R3 ;  /* 0x03343003020075a7 */ /* 0x000062000802017f */
[----:B------:R-:W-:Y:S05]  /*1c70*/  @!P0 BRA `(.L_x_2416) ;  /* 0x0000000000048947 */ /* 0x000fea0003800000 */
[----:B------:R-:W-:Y:S01]  /*1c80*/  BPT.TRAP 0x1 ;  /* 0x000000040000795c */ /* 0x000fe20000300000 */
.L_x_2416:
[----:B-1----:R-:W-:Y:S05]  /*1c90*/  @P1 BRA `(.L_x_2417) ;  /* 0x0000000000081947 */ /* 0x002fea0003800000 */
[----:B------:R-:W1:Y:S02]  /*1ca0*/  SYNCS.PHASECHK.TRANS64.TRYWAIT P1, [R2+URZ+0x33430], R3 ;  /* 0x03343003020075a7 */ /* 0x000e64000802017f */
[----:B-1----:R-:W-:Y:S05]  /*1cb0*/  @!P1 BRA `(.L_x_2418) ;  /* 0x0000016400e09947 */ /* 0x002fea0003800000 */
.L_x_2417:
        /* <DEDUP_REMOVED lines=204> */
.L_x_2419:
        /* <DEDUP_REMOVED lines=9> */
[----:B------:R-:W-:Y:S01]  /*2a10*/  UMOV UR7, 0xffffff60 ;  /* 0xffffff6000077882 */ /* 0x000fe20000000000 */
[C---:B------:R-:W-:Y:S01]  /*2a20*/  FMUL.FTZ R75, R0.reuse, R75 ;  /* 0x0000004b004b7220 */ /* 0x040fe20000410000 */
[----:B------:R-:W-:Y:S01]  /*2a30*/  @UP0 ULDC UR6, c[0x0][0x44c] ;  /* 0x0001130000060ab9 */ /* 0x000fe20000000800 */
[----:B------:R-:W-:Y:S01]  /*2a40*/  UIMAD UR7, UR53, UR7, 0xa1 ;  /* 0x000000a1350774a4 */ /* 0x000fe2000f8e0207 */
        /* <DEDUP_REMOVED lines=12> */
[----:B------:R-:W-:Y:S01]  /*2b10*/  UIMAD UR6, UR53, -0xa0, UR50 ;  /* 0xffffff60350678a4 */ /* 0x000fe2000f8e0232 */
[C---:B------:R-:W-:Y:S01]  /*2b20*/  FMUL.FTZ R14, R0.reuse, R77 ;  /* 0x0000004d000e7220 */ /* 0x040fe20000410000 */
[C---:B------:R-:W-:Y:S01]  /*2b30*/  FMUL.FTZ R20, R0.reuse, R81 ;  /* 0x0000005100147220 */ /* 0x040fe20000410000 */
[C---:B------:R-:W-:Y:S01]  /*2b40*/  FMUL.FTZ R95, R0.reuse, R95 ;  /* 0x0000005f005f7220 */ /* 0x040fe20000410000 */
[----:B-1----:R-:W1:Y:S01]  /*2b50*/  SHFL.IDX PT, R63, R76, 0x1, 0x1c1f ;  /* 0x003c1f004c3f7f89 */ /* 0x002e6200000e0000 */
[C---:B0-----:R-:W-:Y:S01]  /*2b60*/  FMUL.FTZ R75, R0.reuse, R59 ;  /* 0x0000003b004b7220 */ /* 0x041fe20000410000 */
[C---:B------:R-:W-:Y:S01]  /*2b70*/  FMUL.FTZ R59, R0.reuse, R64 ;  /* 0x00000040003b7220 */ /* 0x040fe20000410000 */
[----:B------:R-:W-:Y:S01]  /*2b80*/  UIADD3 UR6, UR6, 0xa0, URZ ;  /* 0x000000a006067890 */ /* 0x000fe2000fffe03f */
[----:B------:R-:W-:Y:S01]  /*2b90*/  IMAD.U32 R64, RZ, RZ, UR7 ;  /* 0x00000007ff407e24 */ /* 0x000fe2000f8e00ff */
[----:B------:R0:W-:Y:S01]  /*2ba0*/  MUFU.TANH R77, R78 ;  /* 0x0000004e004d7308 */ /* 0x0001e20000002400 */
[C---:B------:R-:W-:Y:S01]  /*2bb0*/  FMUL.FTZ R98, R0.reuse, R98 ;  /* 0x0000006200627220 */ /* 0x040fe20000410000 */
[----:B------:R-:W-:Y:S01]  /*2bc0*/  FMUL.FTZ R15, R0, R80 ;  /* 0x00000050000f7220 */ /* 0x000fe20000410000 */
[----:B------:R-:W-:-:S02]  /*2bd0*/  IMAD R81, R17, -0x2, R64 ;  /* 0xfffffffe11517824 */ /* 0x000fc400078e0240 */
[C---:B------:R-:W-:Y:S01]  /*2be0*/  FMUL.FTZ R8, R0.reuse, R97 ;  /* 0x0000006100087220 */ /* 0x040fe20000410000 */
[----:B------:R-:W-:Y:S02]  /*2bf0*/  IMAD.U32 R64, RZ, RZ, UR51 ;  /* 0x00000033ff407e24 */ /* 0x000fe4000f8e00ff */
[C---:B------:R-:W-:Y:S01]  /*2c00*/  FMUL.FTZ R99, R0.reuse, R99 ;  /* 0x0000006300637220 */ /* 0x040fe20000410000 */
[----:B------:R-:W-:Y:S01]  /*2c10*/  FMUL.FTZ R103, R0, R103 ;  /* 0x0000006700677220 */ /* 0x000fe20000410000 */
[----:B------:R-:W-:Y:S01]  /*2c20*/  MUFU.TANH R90, R90 ;  /* 0x0000005a005a7308 */ /* 0x000fe20000002400 */
[----:B0-----:R-:W-:Y:S01]  /*2c30*/  IMAD.U32 R78, RZ, RZ, UR6 ;  /* 0x00000006ff4e7e24 */ /* 0x001fe2000f8e00ff */
[----:B------:R-:W-:Y:S01]  /*2c40*/  IADD3 R81, -R64, UR50, R81 ;  /* 0x0000003240517c10 */ /* 0x000fe2000fffe151 */
[C---:B------:R-:W-:Y:S01]  /*2c50*/  FMUL.FTZ R102, R0.reuse, R102 ;  /* 0x0000006600667220 */ /* 0x040fe20000410000 */
[----:B------:R-:W-:Y:S01]  /*2c60*/  FMUL.FTZ R4, R0, R89 ;  /* 0x0000005900047220 */ /* 0x000fe20000410000 */
[----:B------:R-:W-:-:S02]  /*2c70*/  IMAD R78, R17, -0x2, R78 ;  /* 0xfffffffe114e7824 */ /* 0x000fc400078e024e */
[C---:B------:R-:W-:Y:S01]  /*2c80*/  FMUL.FTZ R6, R0.reuse, R93 ;  /* 0x0000005d00067220 */ /* 0x040fe20000410000 */
[C---:B------:R-:W-:Y:S01]  /*2c90*/  FMUL.FTZ R9, R0.reuse, R101 ;  /* 0x0000006500097220 */ /* 0x040fe20000410000 */
[----:B------:R-:W0:Y:S01]  /*2ca0*/  MUFU.TANH R91, R91 ;  /* 0x0000005b005b7308 */ /* 0x000e220000002400 */
[C---:B------:R-:W-:Y:S01]  /*2cb0*/  FMUL.FTZ R79, R0.reuse, R79 ;  /* 0x0000004f004f7220 */ /* 0x040fe20000410000 */
[C---:B------:R-:W-:Y:S01]  /*2cc0*/  FMUL.FTZ R82, R0.reuse, R82 ;  /* 0x0000005200527220 */ /* 0x040fe20000410000 */
[----:B-1----:R-:W-:Y:S01]  /*2cd0*/  VIADDMNMX R80, R63, R81, R78, PT ;  /* 0x000000513f507246 */ /* 0x002fe2000380014e */
[C---:B------:R-:W-:Y:S01]  /*2ce0*/  FMUL.FTZ R87, R0.reuse, R87 ;  /* 0x0000005700577220 */ /* 0x040fe20000410000 */
[C---:B------:R-:W-:Y:S01]  /*2cf0*/  FMUL.FTZ R11, R0.reuse, R72 ;  /* 0x00000048000b7220 */ /* 0x040fe20000410000 */
[----:B------:R-:W-:Y:S01]  /*2d00*/  FMUL.FTZ R72, R0, R84 ;  /* 0x0000005400487220 */ /* 0x000fe20000410000 */
[C---:B------:R-:W-:Y:S01]  /*2d10*/  ISETP.GT.AND P1, PT, R80.reuse, RZ, PT ;  /* 0x000000ff5000720c */ /* 0x040fe20003f24270 */
[----:B------:R-:W1:Y:S01]  /*2d20*/  MUFU.TANH R94, R94 ;  /* 0x0000005e005e7308 */ /* 0x000e620000002400 */
        /* <DEDUP_REMOVED lines=33> */
[C---:B------:R-:W-:Y:S01]  /*2f40*/  FMUL.FTZ R26, R0.reuse, R26 ;  /* 0x0000001a001a7220 */ /* 0x040fe20000410000 */
[----:B0-----:R-:W-:Y:S01]  /*2f50*/  FSEL R97, R97, -INF , P2 ;  /* 0xff80000061617808 */ /* 0x001fe20001000000 */
[----:B------:R-:W-:Y:S01]  /*2f60*/  FMUL.FTZ R55, R0, R55 ;  /* 0x0000003700377220 */ /* 0x000fe20000410000 */
[----:B------:R-:W-:Y:S01]  /*2f70*/  ISETP.GT.AND P2, PT, R80, 0x18, PT ;  /* 0x000000185000780c */ /* 0x000fe20003f44270 */
[C---:B------:R-:W-:Y:S01]  /*2f80*/  FMUL.FTZ R54, R0.reuse, R54 ;  /* 0x0000003600367220 */ /* 0x040fe20000410000 */
[----:B------:R-:W-:Y:S01]  /*2f90*/  FMUL.FTZ R34, R0, R34 ;  /* 0x0000002200227220 */ /* 0x000fe20000410000 */
[----:B------:R-:W0:Y:S01]  /*2fa0*/  MUFU.TANH R102, R102 ;  /* 0x0000006600667308 */ /* 0x000e220000002400 */
[----:B---3--:R-:W-:Y:S01]  /*2fb0*/  FSEL R103, R90, -INF , P1 ;  /* 0xff8000005a677808 */ /* 0x008fe20000800000 */
[----:B------:R-:W-:Y:S01]  /*2fc0*/  FMUL.FTZ R35, R0, R35 ;  /* 0x0000002300237220 */ /* 0x000fe20000410000 */
[----:B------:R-:W-:Y:S01]  /*2fd0*/  ISETP.GT.AND P1, PT, R80, 0x9, PT ;  /* 0x000000095000780c */ /* 0x000fe20003f24270 */
[C---:B------:R-:W-:Y:S01]  /*2fe0*/  FMUL.FTZ R38, R0.reuse, R38 ;  /* 0x0000002600267220 */ /* 0x040fe20000410000 */
[----:B------:R-:W-:Y:S01]  /*2ff0*/  FMNMX.FTZ R64, R103, R101, !PT ;  /* 0x0000006567407209 */ /* 0x000fe20007810000 */
[----:B------:R-:W-:Y:S01]  /*3000*/  FMUL.FTZ R45, R0, R45 ;  /* 0x0000002d002d7220 */ /* 0x000fe20000410000 */
[----:B------:R-:W-:Y:S01]  /*3010*/  FSEL R95, R95, -INF , P1 ;  /* 0xff8000005f5f7808 */ /* 0x000fe20000800000 */
[----:B------:R-:W1:Y:S01]  /*3020*/  MUFU.TANH R79, R79 ;  /* 0x0000004f004f7308 */ /* 0x000e620000002400 */
[----:B------:R-:W-:Y:S01]  /*3030*/  FMNMX.FTZ R64, R99, R64, !PT ;  /* 0x0000004063407209 */ /* 0x000fe20007810000 */
[----:B------:R-:W-:Y:S01]  /*3040*/  SHFL.IDX PT, R76, R76, RZ, 0x1c1f ;  /* 0x001c1fff4c4c7589 */ /* 0x000fe200000e0000 */
[----:B------:R-:W-:Y:S01]  /*3050*/  ISETP.GT.AND P1, PT, R80, 0x11, PT ;  /* 0x000000115000780c */ /* 0x000fe20003f24270 */
[C---:B------:R-:W-:Y:S01]  /*3060*/  FMUL.FTZ R25, R0.reuse, R25 ;  /* 0x0000001900197220 */ /* 0x040fe20000410000 */
[----:B------:R-:W-:Y:S01]  /*3070*/  FMNMX.FTZ R64, R95, R64, !PT ;  /* 0x000000405f407209 */ /* 0x000fe20007810000 */
[----:B------:R-:W-:Y:S01]  /*3080*/  ULDC UR6, c[0x0][0x988] ;  /* 0x0002620000067ab9 */ /* 0x000fe20000000800 */
[----:B--2---:R-:W-:Y:S01]  /*3090*/  FSEL R93, R93, -INF , P1 ;  /* 0xff8000005d5d7808 */ /* 0x004fe20000800000 */
[----:B------:R-:W2:Y:S01]  /*30a0*/  MUFU.TANH R82, R82 ;  /* 0x0000005200527308 */ /* 0x000ea20000002400 */
[----:B------:R-:W-:Y:S01]  /*30b0*/  FMNMX.FTZ R64, R97, R64, !PT ;  /* 0x0000004061407209 */ /* 0x000fe20007810000 */
[----:B------:R-:W-:Y:S01]  /*30c0*/  FMUL.FTZ R24, R0, R24 ;  /* 0x0000001800187220 */ /* 0x000fe20000410000 */
[----:B------:R-:W-:Y:S01]  /*30d0*/  ISETP.GT.AND P1, PT, R80, 0x19, PT ;  /* 0x000000195000780c */ /* 0x000fe20003f24270 */
[----:B------:R-:W-:Y:S01]  /*30e0*/  FMUL.FTZ R48, R0, R48 ;  /* 0x0000003000307220 */ /* 0x000fe20000410000 */
[----:B0-----:R-:W-:Y:S01]  /*30f0*/  FSEL R91, R102, -INF , P2 ;  /* 0xff800000665b7808 */ /* 0x001fe20001000000 */
[----:B------:R-:W-:Y:S01]  /*3100*/  FMUL.FTZ R49, R0, R49 ;  /* 0x0000003100317220 */ /* 0x000fe20000410000 */
[----:B------:R-:W-:Y:S01]  /*3110*/  FMNMX.FTZ R64, R93, R64, !PT ;  /* 0x000000405d407209 */ /* 0x000fe20007810000 */
[----:B------:R0:W-:Y:S01]  /*3120*/  MUFU.TANH R84, R87 ;  /* 0x0000005700547308 */ /* 0x0001e20000002400 */
[----:B------:R-:W-:Y:S01]  /*3130*/  ISETP.GT.AND P2, PT, R80, 0x20, PT ;  /* 0x000000205000780c */ /* 0x000fe20003f44270 */
[C---:B------:R-:W-:Y:S01]  /*3140*/  FMUL.FTZ R52, R0.reuse, R52 ;  /* 0x0000003400347220 */ /* 0x040fe20000410000 */
[----:B------:R-:W-:Y:S01]  /*3150*/  FSEL R89, R89, -INF , P1 ;  /* 0xff80000059597808 */ /* 0x000fe20000800000 */
[C---:B------:R-:W-:Y:S01]  /*3160*/  FMUL.FTZ R53, R0.reuse, R53 ;  /* 0x0000003500357220 */ /* 0x040fe20000410000 */
[----:B------:R-:W-:Y:S01]  /*3170*/  FMNMX.FTZ R64, R91, R64, !PT ;  /* 0x000000405b407209 */ /* 0x000fe20007810000 */
[----:B------:R-:W-:Y:S01]  /*3180*/  FMUL.FTZ R28, R0, R28 ;  /* 0x0000001c001c7220 */ /* 0x000fe20000410000 */
[----:B------:R-:W-:Y:S01]  /*3190*/  ISETP.GT.AND P1, PT, R80, 0x21, PT ;  /* 0x000000215000780c */ /* 0x000fe20003f24270 */
[----:B------:R3:W4:Y:S01]  /*31a0*/  MUFU.TANH R96, R83 ;  /* 0x0000005300607308 */ /* 0x0007220000002400 */
[----:B0-----:R-:W-:Y:S01]  /*31b0*/  FSEL R87, R88, -INF , P2 ;  /* 0xff80000058577808 */ /* 0x001fe20001000000 */
[----:B------:R-:W-:Y:S01]  /*31c0*/  @UP0 ULDC UR10, c[0x0][0x44c] ;  /* 0x00011300000a0ab9 */ /* 0x000fe20000000800 */
[----:B------:R-:W-:Y:S01]  /*31d0*/  FMNMX.FTZ R64, R89, R64, !PT ;  /* 0x0000004059407209 */ /* 0x000fe20007810000 */
[----:B------:R-:W-:Y:S01]  /*31e0*/  UIMAD.WIDE.U32 UR10, UR39, UR10, URZ ;  /* 0x0000000a270a72a5 */ /* 0x000fe2000f8e003f */
[----:B------:R-:W-:Y:S01]  /*31f0*/  ISETP.GT.AND P2, PT, R80, 0x28, PT ;  /* 0x000000285000780c */ /* 0x000fe20003f44270 */
[----:B------:R-:W-:Y:S01]  /*3200*/  @UP0 ULDC UR15, c[0x0][0x450] ;  /* 0x00011400000f0ab9 */ /* 0x000fe20000000800 */
[----:B------:R-:W-:Y:S01]  /*3210*/  FSEL R85, R92, -INF , P1 ;  /* 0xff8000005c557808 */ /* 0x000fe20000800000 */
[----:B------:R-:W0:Y:S01]  /*3220*/  MUFU.TANH R86, R86 ;  /* 0x0000005600567308 */ /* 0x000e220000002400 */
[----:B------:R-:W-:Y:S01]  /*3230*/  FMNMX.FTZ R64, R87, R64, !PT ;  /* 0x0000004057407209 */ /* 0x000fe20007810000 */
[----:B------:R-:W-:Y:S01]  /*3240*/  UMOV UR7, UR39 ;  /* 0x0000002700077c82 */ /* 0x000fe20008000000 */
[C---:B------:R-:W-:Y:S01]  /*3250*/  ISETP.GT.AND P1, PT, R80.reuse, 0x29, PT ;  /* 0x000000295000780c */ /* 0x040fe20003f24270 */
[----:B------:R-:W-:Y:S01]  /*3260*/  @UP0 USHF.R.U32.HI UR7, URZ, UR15, UR11 ;  /* 0x0000000f3f070299 */ /* 0x000fe2000801160b */
[----:B---3--:R-:W-:Y:S01]  /*3270*/  FSEL R83, R77, -INF , P2 ;  /* 0xff8000004d537808 */ /* 0x008fe20001000000 */
[----:B------:R-:W-:Y:S01]  /*3280*/  UIADD3 UR58, UR53, -0x2, URZ ;  /* 0xfffffffe353a7890 */ /* 0x000fe2000fffe03f */
[----:B------:R-:W-:Y:S01]  /*3290*/  FMNMX.FTZ R64, R85, R64, !PT ;  /* 0x0000004055407209 */ /* 0x000fe20007810000 */
[----:B------:R-:W-:Y:S01]  /*32a0*/  MUFU.TANH R98, R74 ;  /* 0x0000004a00627308 */ /* 0x000fe20000002400 */
[----:B------:R-:W-:Y:S01]  /*32b0*/  ISETP.GT.AND P2, PT, R80, 0x30, PT ;  /* 0x000000305000780c */ /* 0x000fe20003f44270 */
[----:B------:R-:W-:Y:S01]  /*32c0*/  UIADD3 UR10, UR7, UR50, -UR51 ;  /* 0x00000032070a7290 */ /* 0x000fe2000fffe833 */
[----:B-1----:R-:W-:-:S02]  /*32d0*/  FSEL R79, R79, -INF , P1 ;  /* 0xff8000004f4f7808 */ /* 0x002fc40000800000 */
[----:B------:R-:W-:Y:S02]  /*32e0*/  CS2R R118, SRZ ;  /* 0x0000000000767805 */ /* 0x000fe4000001ff00 */
[----:B------:R-:W-:Y:S01]  /*32f0*/  FMNMX.FTZ R64, R83, R64, !PT ;  /* 0x0000004053407209 */ /* 0x000fe20007810000 */
[----:B------:R-:W-:Y:S01]  /*3300*/  UIMAD.WIDE UR10, UR10, 0x66666667, URZ ;  /* 0x666666670a0a78a5 */ /* 0x000fe2000f8e023f */
[----:B------:R-:W-:Y:S01]  /*3310*/  ISETP.GT.AND P1, PT, R80, 0x31, PT ;  /* 0x000000315000780c */ /* 0x000fe20003f24270 */
[----:B------:R4:W1:Y:S01]  /*3320*/  MUFU.TANH R100, R75 ;  /* 0x0000004b00647308 */ /* 0x0008620000002400 */
[----:B--2---:R-:W-:Y:S01]  /*3330*/  FSEL R77, R82, -INF , P2 ;  /* 0xff800000524d7808 */ /* 0x004fe20001000000 */
[----:B------:R-:W-:Y:S01]  /*3340*/  USHF.R.U32.HI UR7, URZ, 0x1f, UR11 ;  /* 0x0000001f3f077899 */ /* 0x000fe2000801160b */
[----:B------:R-:W-:Y:S02]  /*3350*/  FMNMX.FTZ R64, R79, R64, !PT ;  /* 0x000000404f407209 */ /* 0x000fe40007810000 */
[----:B------:R-:W-:-:S02]  /*3360*/  CS2R R116, SRZ ;  /* 0x0000000000747805 */ /* 0x000fc4000001ff00 */
[----:B------:R-:W-:Y:S01]  /*3370*/  ISETP.GT.AND P2, PT, R80, 0x38, PT ;  /* 0x000000385000780c */ /* 0x000fe20003f44270 */
[----:B------:R-:W-:Y:S01]  /*3380*/  ULEA.HI.SX32 UR11, UR11, UR7, 0x1a ;  /* 0x000000070b0b7291 */ /* 0x000fe2000f8fd23f */
[----:B------:R-:W-:Y:S01]  /*3390*/  FMNMX.FTZ R64, R77, R64, !PT ;  /* 0x000000404d407209 */ /* 0x000fe20007810000 */
[----:B------:R2:W3:Y:S01]  /*33a0*/  MUFU.TANH R104, R62 ;  /* 0x0000003e00687308 */ /* 0x0004e20000002400 */
[----:B----4-:R-:W-:Y:S01]  /*33b0*/  FSEL R75, R96, -INF , P1 ;  /* 0xff800000604b7808 */ /* 0x010fe20000800000 */
[----:B------:R-:W-:Y:S01]  /*33c0*/  UISETP.LT.AND UP0, UPT, URZ, UR11, UPT ;  /* 0x0000000b3f00728c */ /* 0x000fe2000bf01270 */
[----:B------:R-:W-:Y:S02]  /*33d0*/  ISETP.GT.AND P1, PT, R80, 0x39, PT ;  /* 0x000000395000780c */ /* 0x000fe40003f24270 */
[----:B------:R-:W-:Y:S02]  /*33e0*/  CS2R R114, SRZ ;  /* 0x0000000000727805 */ /* 0x000fe4000001ff00 */
[----:B0-----:R-:W-:Y:S01]  /*33f0*/  FSEL R74, R86, -INF , P2 ;  /* 0xff800000564a7808 */ /* 0x001fe20001000000 */
[----:B------:R-:W-:Y:S01]  /*3400*/  USEL UR56, URZ, UR11, !UP0 ;  /* 0x0000000b3f387287 */ /* 0x000fe2000c000000 */
[----:B------:R-:W-:Y:S01]  /*3410*/  FMNMX.FTZ R41, R75, R64, !PT ;  /* 0x000000404b297209 */ /* 0x000fe20007810000 */
[----:B------:R0:W-:Y:S01]  /*3420*/  MUFU.TANH R106, R71 ;  /* 0x00000047006a7308 */ /* 0x0001e20000002400 */
[----:B------:R-:W-:Y:S01]  /*3430*/  ISETP.GT.AND P2, PT, R80, 0x40, PT ;  /* 0x000000405000780c */ /* 0x000fe20003f44270 */
[----:B--2---:R-:W-:Y:S01]  /*3440*/  FMUL.FTZ R62, R0, R68 ;  /* 0x00000044003e7220 */ /* 0x004fe20000410000 */
[----:B------:R-:W-:Y:S01]  /*3450*/  R2UR UR14, R2 ;  /* 0x00000000020e72ca */ /* 0x000fe200000e0000 */
[----:B------:R-:W-:Y:S01]  /*3460*/  UISETP.GE.AND UP0, UPT, UR58, UR56, UPT ;  /* 0x000000383a00728c */ /* 0x000fe2000bf06270 */
[----:B------:R-:W-:-:S02]  /*3470*/  CS2R R112, SRZ ;  /* 0x0000000000707805 */ /* 0x000fc4000001ff00 */
[----:B------:R-:W-:Y:S01]  /*3480*/  CS2R R110, SRZ ;  /* 0x00000000006e7805 */ /* 0x000fe2000001ff00 */
[----:B------:R2:W-:Y:S01]  /*3490*/  MUFU.TANH R90, R42 ;  /* 0x0000002a005a7308 */ /* 0x0005e20000002400 */
[----:B0-----:R-:W-:Y:S02]  /*34a0*/  FSEL R71, R84, -INF , P1 ;  /* 0xff80000054477808 */ /* 0x001fe40000800000 */
[----:B------:R-:W-:-:S04]  /*34b0*/  ISETP.GT.AND P1, PT, R80, 0x41, PT ;  /* 0x000000415000780c */ /* 0x000fc80003f24270 */
[----:B-1----:R-:W-:Y:S01]  /*34c0*/  FSEL R69, R100, -INF , P1 ;  /* 0xff80000064457808 */ /* 0x002fe20000800000 */
[----:B------:R-:W0:Y:S01]  /*34d0*/  MUFU.TANH R66, R66 ;  /* 0x0000004200427308 */ /* 0x000e220000002400 */
[----:B--2---:R-:W-:Y:S01]  /*34e0*/  FMNMX.FTZ R42, R74, R41, !PT ;  /* 0x000000294a2a7209 */ /* 0x004fe20007810000 */
[----:B------:R-:W-:Y:S01]  /*34f0*/  UIADD3 UR7, UR14, 0x33440, URZ ;  /* 0x000334400e077890 */ /* 0x000fe2000fffe03f */
[----:B------:R-:W-:Y:S02]  /*3500*/  ISETP.GT.AND P1, PT, R80, 0x49, PT ;  /* 0x000000495000780c */ /* 0x000fe40003f24270 */
[----:B------:R-:W-:Y:S01]  /*3510*/  FMNMX.FTZ R41, R71, R42, !PT ;  /* 0x0000002a47297209 */ /* 0x000fe20007810000 */
[----:B------:R-:W-:Y:S02]  /*3520*/  UPRMT UR7, UR40, 0x654, UR7 ;  /* 0x0000065428077896 */ /* 0x000fe40008000007 */
[----:B------:R1:W-:Y:S07]  /*3530*/  MUFU.TANH R65, R70 ;  /* 0x0000004600417308 */ /* 0x0003ee0000002400 */
[----:B------:R-:W-:Y:S01]  /*3540*/  SYNCS.ARRIVE.TRANS64.RED.A1T0 RZ, [UR7], RZ ;  /* 0x000000ffffff79a7 */ /* 0x000fe20008100407 */
[----:B------:R-:W2:Y:S01]  /*3550*/  MUFU.TANH R67, R67 ;  /* 0x0000004300437308 */ /* 0x000ea20000002400 */
[----:B-1----:R-:W-:-:S02]  /*3560*/  FSEL R70, R98, -INF , P2 ;  /* 0xff80000062467808 */ /* 0x002fc40001000000 */
[----:B------:R-:W-:Y:S02]  /*3570*/  ISETP.GT.AND P2, PT, R80, 0x48, PT ;  /* 0x000000485000780c */ /* 0x000fe40003f44270 */
[----:B------:R-:W-:Y:S02]  /*3580*/  FMNMX.FTZ R42, R70, R41, !PT ;  /* 0x00000029462a7209 */ /* 0x000fe40007810000 */
[----:B---3--:R-:W-:Y:S01]  /*3590*/  FSEL R68, R104, -INF , P2 ;  /* 0xff80000068447808 */ /* 0x008fe20001000000 */
[----:B------:R1:W-:Y:S01]  /*35a0*/  MUFU.TANH R64, R51 ;  /* 0x0000003300407308 */ /* 0x0003e20000002400 */
[----:B------:R-:W-:Y:S02]  /*35b0*/  FMNMX.FTZ R41, R69, R42, !PT ;  /* 0x0000002a45297209 */ /* 0x000fe40007810000 */
[----:B------:R-:W-:Y:S02]  /*35c0*/  ISETP.GT.AND P2, PT, R80, 0x50, PT ;  /* 0x000000505000780c */ /* 0x000fe40003f44270 */
[----:B------:R-:W-:-:S03]  /*35d0*/  FMNMX.FTZ R42, R68, R41, !PT ;  /* 0x00000029442a7209 */ /* 0x000fc60007810000 */
[----:B------:R0:W-:Y:S01]  /*35e0*/  MUFU.TANH R92, R47 ;  /* 0x0000002f005c7308 */ /* 0x0001e20000002400 */
[----:B-1----:R-:W-:Y:S02]  /*35f0*/  FSEL R51, R105, -INF , P1 ;  /* 0xff80000069337808 */ /* 0x002fe40000800000 */
[----:B------:R-:W-:Y:S02]  /*3600*/  ISETP.GT.AND P1, PT, R80, 0x51, PT ;  /* 0x000000515000780c */ /* 0x000fe40003f24270 */
[----:B------:R-:W-:-:S03]  /*3610*/  FMNMX.FTZ R42, R51, R42, !PT ;  /* 0x0000002a332a7209 */ /* 0x000fc60007810000 */
[----:B------:R2:W1:Y:S01]  /*3620*/  MUFU.TANH R94, R43 ;  /* 0x0000002b005e7308 */ /* 0x0004620000002400 */
[----:B0-----:R-:W-:Y:S02]  /*3630*/  FSEL R47, R66, -INF , P2 ;  /* 0xff800000422f7808 */ /* 0x001fe40001000000 */
[----:B------:R-:W-:-:S05]  /*3640*/  ISETP.GT.AND P2, PT, R80, 0x58, PT ;  /* 0x000000585000780c */ /* 0x000fca0003f44270 */
[----:B------:R0:W-:Y:S01]  /*3650*/  MUFU.TANH R82, R50 ;  /* 0x0000003200527308 */ /* 0x0001e20000002400 */
[----:B--2---:R-:W-:Y:S02]  /*3660*/  FSEL R43, R67, -INF , P1 ;  /* 0xff800000432b7808 */ /* 0x004fe40000800000 */
[----:B------:R-:W-:-:S04]  /*3670*/  ISETP.GT.AND P1, PT, R80, 0x59, PT ;  /* 0x000000595000780c */ /* 0x000fc80003f24270 */
[----:B------:R-:W-:Y:S01]  /*3680*/  FSEL R41, R106, -INF , P1 ;  /* 0xff8000006a297808 */ /* 0x000fe20000800000 */
[----:B------:R2:W3:Y:S01]  /*3690*/  MUFU.TANH R88, R46 ;  /* 0x0000002e00587308 */ /* 0x0004e20000002400 */
[----:B0-----:R-:W-:Y:S02]  /*36a0*/  FMNMX.FTZ R50, R47, R42, !PT ;  /* 0x0000002a2f327209 */ /* 0x001fe40007810000 */
[----:B------:R-:W-:Y:S02]  /*36b0*/  FSEL R42, R65, -INF , P2 ;  /* 0xff800000412a7808 */ /* 0x000fe40001000000 */
[C---:B------:R-:W-:Y:S02]  /*36c0*/  ISETP.GT.AND P2, PT, R80.reuse, 0x60, PT ;  /* 0x000000605000780c */ /* 0x040fe40003f44270 */
[----:B------:R-:W-:Y:S01]  /*36d0*/  ISETP.GT.AND P1, PT, R80, 0x61, PT ;  /* 0x000000615000780c */ /* 0x000fe20003f24270 */
[----:B------:R0:W-:Y:S01]  /*36e0*/  MUFU.TANH R96, R26 ;  /* 0x0000001a00607308 */ /* 0x0001e20000002400 */
[----:B--2---:R-:W-:Y:S01]  /*36f0*/  FMUL.FTZ R46, R0, R27 ;  /* 0x0000001b002e7220 */ /* 0x004fe20000410000 */
[----:B------:R-:W-:-:S04]  /*3700*/  FMNMX.FTZ R27, R43, R50, !PT ;  /* 0x000000322b1b7209 */ /* 0x000fc80007810000 */
[----:B------:R-:W-:Y:S02]  /*3710*/  FMNMX.FTZ R50, R42, R27, !PT ;  /* 0x0000001b2a327209 */ /* 0x000fe40007810000 */
[----:B------:R-:W-:Y:S01]  /*3720*/  FSEL R27, R90, -INF , P2 ;  /* 0xff8000005a1b7808 */ /* 0x000fe20001000000 */
[----:B0-----:R-:W-:Y:S01]  /*3730*/  FMUL.FTZ R26, R0, R30 ;  /* 0x0000001e001a7220 */ /* 0x001fe20000410000 */
[----:B------:R-:W-:Y:S01]  /*3740*/  FMNMX.FTZ R50, R41, R50, !PT ;  /* 0x0000003229327209 */ /* 0x000fe20007810000 */
[----:B------:R0:W-:Y:S01]  /*3750*/  MUFU.TANH R86, R55 ;  /* 0x0000003700567308 */ /* 0x0001e20000002400 */
[----:B------:R-:W-:Y:S02]  /*3760*/  ISETP.GT.AND P2, PT, R80, 0x68, PT ;  /* 0x000000685000780c */ /* 0x000fe40003f44270 */
[----:B-1----:R-:W-:Y:S01]  /*3770*/  FSEL R30, R94, -INF , P1 ;  /* 0xff8000005e1e7808 */ /* 0x002fe20000800000 */
[----:B------:R-:W-:Y:S01]  /*3780*/  FMUL.FTZ R94, R0, R36 ;  /* 0x00000024005e7220 */ /* 0x000fe20000410000 */
[----:B------:R-:W-:-:S02]  /*3790*/  FMNMX.FTZ R65, R27, R50, !PT ;  /* 0x000000321b417209 */ /* 0x000fc40007810000 */
[----:B------:R-:W-:Y:S01]  /*37a0*/  ISETP.GT.AND P1, PT, R80, 0x69, PT ;  /* 0x000000695000780c */ /* 0x000fe20003f24270 */
[----:B------:R-:W1:Y:S01]  /*37b0*/  MUFU.TANH R84, R54 ;  /* 0x0000003600547308 */ /* 0x000e620000002400 */
[----:B0-----:R-:W-:Y:S01]  /*37c0*/  FMUL.FTZ R55, R0, R31 ;  /* 0x0000001f00377220 */ /* 0x001fe20000410000 */
[----:B---3--:R-:W-:Y:S02]  /*37d0*/  FSEL R31, R88, -INF , P2 ;  /* 0xff800000581f7808 */ /* 0x008fe40001000000 */
[----:B------:R-:W-:Y:S02]  /*37e0*/  FMNMX.FTZ R50, R30, R65, !PT ;  /* 0x000000411e327209 */ /* 0x000fe40007810000 */
[----:B------:R-:W-:Y:S02]  /*37f0*/  ISETP.GT.AND P2, PT, R80, 0x70, PT ;  /* 0x000000705000780c */ /* 0x000fe40003f44270 */
[----:B------:R0:W2:Y:S01]  /*3800*/  MUFU.TANH R98, R46 ;  /* 0x0000002e00627308 */ /* 0x0000a20000002400 */
[----:B------:R-:W-:-:S02]  /*3810*/  FMNMX.FTZ R65, R31, R50, !PT ;  /* 0x000000321f417209 */ /* 0x000fc40007810000 */
[----:B------:R-:W-:Y:S02]  /*3820*/  FSEL R50, R82, -INF , P2 ;  /* 0xff80000052327808 */ /* 0x000fe40001000000 */
[----:B------:R-:W-:-:S03]  /*3830*/  ISETP.GT.AND P2, PT, R80, 0x78, PT ;  /* 0x000000785000780c */ /* 0x000fc60003f44270 */
[----:B------:R-:W3:Y:S01]  /*3840*/  MUFU.TANH R90, R26 ;  /* 0x0000001a005a7308 */ /* 0x000ee20000002400 */
[----:B0-----:R-:W-:Y:S01]  /*3850*/  FSEL R46, R92, -INF , P1 ;  /* 0xff8000005c2e7808 */ /* 0x001fe20000800000 */
[----:B------:R-:W-:Y:S01]  /*3860*/  FMUL.FTZ R92, R0, R32 ;  /* 0x00000020005c7220 */ /* 0x000fe20000410000 */
[----:B------:R-:W-:Y:S02]  /*3870*/  ISETP.GT.AND P1, PT, R80, 0x71, PT ;  /* 0x000000715000780c */ /* 0x000fe40003f24270 */
[----:B------:R-:W-:Y:S02]  /*3880*/  FMNMX.FTZ R65, R46, R65, !PT ;  /* 0x000000412e417209 */ /* 0x000fe40007810000 */
[----:B------:R-:W-:Y:S01]  /*3890*/  FSEL R54, R64, -INF , P1 ;  /* 0xff80000040367808 */ /* 0x000fe20000800000 */
[----:B------:R0:W4:Y:S01]  /*38a0*/  MUFU.TANH R88, R55 ;  /* 0x0000003700587308 */ /* 0x0001220000002400 */
[----:B------:R-:W-:Y:S02]  /*38b0*/  FMNMX.FTZ R65, R50, R65, !PT ;  /* 0x0000004132417209 */ /* 0x000fe40007810000 */
[----:B------:R-:W-:-:S02]  /*38c0*/  ISETP.GT.AND P1, PT, R80, 0x79, PT ;  /* 0x000000795000780c */ /* 0x000fc40003f24270 */
[----:B-1----:R-:W-:Y:S02]  /*38d0*/  FSEL R66, R84, -INF , P2 ;  /* 0xff80000054427808 */ /* 0x002fe40001000000 */
[----:B------:R-:W-:Y:S01]  /*38e0*/  FMNMX.FTZ R65, R54, R65, !PT ;  /* 0x0000004136417209 */ /* 0x000fe20007810000 */
[----:B------:R1:W5:Y:S01]  /*38f0*/  MUFU.TANH R82, R34 ;  /* 0x0000002200527308 */ /* 0x0003620000002400 */
[----:B------:R-:W-:Y:S02]  /*3900*/  ISETP.GT.AND P2, PT, R80, 0x80, PT ;  /* 0x000000805000780c */ /* 0x000fe40003f44270 */
[----:B0-----:R-:W-:Y:S02]  /*3910*/  FSEL R55, R86, -INF , P1 ;  /* 0xff80000056377808 */ /* 0x001fe40000800000 */
[----:B------:R-:W-:Y:S02]  /*3920*/  FMNMX.FTZ R26, R66, R65, !PT ;  /* 0x00000041421a7209 */ /* 0x000fe40007810000 */
[----:B------:R-:W-:Y:S01]  /*3930*/  ISETP.GT.AND P1, PT, R80, 0x81, PT ;  /* 0x000000815000780c */ /* 0x000fe20003f24270 */
[----:B------:R0:W5:Y:S01]  /*3940*/  MUFU.TANH R84, R35 ;  /* 0x0000002300547308 */ /* 0x0001620000002400 */
[----:B------:R-:W-:Y:S01]  /*3950*/  FSEL R67, R96, -INF , P2 ;  /* 0xff80000060437808 */ /* 0x000fe20001000000 */
[----:B------:R-:W-:Y:S01]  /*3960*/  FMUL.FTZ R96, R0, R44 ;  /* 0x0000002c00607220 */ /* 0x000fe20000410000 */
[----:B------:R-:W-:-:S02]  /*3970*/  FMNMX.FTZ R26, R55, R26, !PT ;  /* 0x0000001a371a7209 */ /* 0x000fc40007810000 */
[----:B------:R-:W-:Y:S02]  /*3980*/  ISETP.GT.AND P2, PT, R80, 0x88, PT ;  /* 0x000000885000780c */ /* 0x000fe40003f44270 */
[----:B--2---:R-:W-:Y:S01]  /*3990*/  FSEL R65, R98, -INF , P1 ;  /* 0xff80000062417808 */ /* 0x004fe20000800000 */
[----:B------:R2:W2:Y:S01]  /*39a0*/  MUFU.TANH R86, R38 ;  /* 0x0000002600567308 */ /* 0x0004a20000002400 */
[----:B-1----:R-:W-:Y:S01]  /*39b0*/  FMNMX.FTZ R34, R67, R26, !PT ;  /* 0x0000001a43227209 */ /* 0x002fe20007810000 */
[----:B------:R-:W-:Y:S01]  /*39c0*/  FMUL.FTZ R26, R0, R39 ;  /* 0x00000027001a7220 */ /* 0x000fe20000410000 */
[----:B------:R-:W-:Y:S01]  /*39d0*/  ISETP.GT.AND P1, PT, R80, 0x89, PT ;  /* 0x000000895000780c */ /* 0x000fe20003f24270 */
[----:B------:R-:W-:Y:S01]  /*39e0*/  FMUL.FTZ R98, R0, R29 ;  /* 0x0000001d00627220 */ /* 0x000fe20000410000 */
[----:B---3--:R-:W-:Y:S02]  /*39f0*/  FSEL R64, R90, -INF , P2 ;  /* 0xff8000005a407808 */ /* 0x008fe40001000000 */
[----:B0-----:R-:W-:Y:S01]  /*3a00*/  FMNMX.FTZ R35, R65, R34, !PT ;  /* 0x0000002241237209 */ /* 0x001fe20007810000 */
[----:B------:R-:W0:Y:S01]  /*3a10*/  MUFU.TANH R26, R26 ;  /* 0x0000001a001a7308 */ /* 0x000e220000002400 */
[----:B------:R-:W-:-:S02]  /*3a20*/  ISETP.GT.AND P2, PT, R80, 0x90, PT ;  /* 0x000000905000780c */ /* 0x000fc40003f44270 */
[----:B----4-:R-:W-:Y:S02]  /*3a30*/  FSEL R39, R88, -INF , P1 ;  /* 0xff80000058277808 */ /* 0x010fe40000800000 */
[----:B------:R-:W-:Y:S02]  /*3a40*/  FMNMX.FTZ R34, R64, R35, !PT ;  /* 0x0000002340227209 */ /* 0x000fe40007810000 */
[----:B------:R-:W-:Y:S01]  /*3a50*/  ISETP.GT.AND P1, PT, R80, 0x91, PT ;  /* 0x000000915000780c */ /* 0x000fe20003f24270 */
[----:B------:R1:W-:Y:S01]  /*3a60*/  MUFU.TANH R100, R45 ;  /* 0x0000002d00647308 */ /* 0x0003e20000002400 */
[----:B-----5:R-:W-:Y:S02]  /*3a70*/  FSEL R35, R82, -INF , P2 ;  /* 0xff80000052237808 */ /* 0x020fe40001000000 */
[----:B--2---:R-:W-:Y:S02]  /*3a80*/  FMNMX.FTZ R38, R39, R34, !PT ;  /* 0x0000002227267209 */ /* 0x004fe40007810000 */
[----:B------:R-:W-:-:S02]  /*3a90*/  ISETP.GT.AND P2, PT, R80, 0x98, PT ;  /* 0x000000985000780c */ /* 0x000fc40003f44270 */
[----:B------:R-:W-:Y:S01]  /*3aa0*/  FSEL R34, R84, -INF , P1 ;  /* 0xff80000054227808 */ /* 0x000fe20000800000 */
[----:B------:R-:W-:Y:S01]  /*3ab0*/  MUFU.TANH R108, R24 ;  /* 0x00000018006c7308 */ /* 0x000fe20000002400 */
[----:B------:R-:W-:Y:S01]  /*3ac0*/  FMNMX.FTZ R105, R35, R38, !PT ;  /* 0x0000002623697209 */ /* 0x000fe20007810000 */
[----:B------:R-:W-:Y:S01]  /*3ad0*/  FMUL.FTZ R84, R0, R33 ;  /* 0x0000002100547220 */ /* 0x000fe20000410000 */
[----:B------:R-:W-:Y:S02]  /*3ae0*/  ISETP.GT.AND P1, PT, R80, 0x99, PT ;  /* 0x000000995000780c */ /* 0x000fe40003f24270 */
[----:B------:R-:W-:Y:S01]  /*3af0*/  FSEL R38, R86, -INF , P2 ;  /* 0xff80000056267808 */ /* 0x000fe20001000000 */
[----:B------:R-:W-:Y:S01]  /*3b00*/  FMUL.FTZ R86, R0, R37 ;  /* 0x0000002500567220 */ /* 0x000fe20000410000 */
[----:B------:R-:W-:Y:S01]  /*3b10*/  FMNMX.FTZ R105, R34, R105, !PT ;  /* 0x0000006922697209 */ /* 0x000fe20007810000 */
[----:B------:R-:W2:Y:S01]  /*3b20*/  MUFU.TANH R3, R3 ;  /* 0x0000000300037308 */ /* 0x000ea20000002400 */
[----:B0-----:R-:W-:-:S02]  /*3b30*/  FSEL R26, R26, -INF , P1 ;  /* 0xff8000001a1a7808 */ /* 0x001fc40000800000 */
[----:B------:R-:W-:-:S04]  /*3b40*/  FMNMX.FTZ R105, R38, R105, !PT ;  /* 0x0000006926697209 */ /* 0x000fc80007810000 */
[----:B------:R-:W-:Y:S01]  /*3b50*/  FMNMX.FTZ R105, R26, R105, !PT ;  /* 0x000000691a697209 */ /* 0x000fe20007810000 */
[----:B------:R-:W0:Y:S04]  /*3b60*/  MUFU.TANH R4, R4 ;  /* 0x0000000400047308 */ /* 0x000e280000002400 */
[----:B------:R-:W3:Y:S04]  /*3b70*/  SHFL.BFLY PT, R44, R105, 0x2, 0x1f ;  /* 0x0c401f00692c7f89 */ /* 0x000ee800000e0000 */
[----:B------:R-:W4:Y:S08]  /*3b80*/  MUFU.TANH R5, R5 ;  /* 0x0000000500057308 */ /* 0x000f300000002400 */
[----:B------:R-:W5:Y:S08]  /*3b90*/  MUFU.TANH R6, R6 ;  /* 0x0000000600067308 */ /* 0x000f700000002400 */
[----:B------:R-:W5:Y:S01]  /*3ba0*/  MUFU.TANH R7, R7 ;  /* 0x0000000700077308 */ /* 0x000f620000002400 */
[----:B---3--:R-:W-:-:S07]  /*3bb0*/  FMNMX.FTZ R44, R105, R44, !PT ;  /* 0x0000002c692c7209 */ /* 0x008fce0007810000 */
[----:B------:R3:W-:Y:S01]  /*3bc0*/  MUFU.TANH R105, R25 ;  /* 0x0000001900697308 */ /* 0x0007e20000002400 */
[----:B-1----:R-:W1:Y:S07]  /*3bd0*/  SHFL.BFLY PT, R45, R44, 0x1, 0x1f ;  /* 0x0c201f002c2d7f89 */ /* 0x002e6e00000e0000 */
[----:B------:R-:W5:Y:S01]  /*3be0*/  MUFU.TANH R8, R8 ;  /* 0x0000000800087308 */ /* 0x000f620000002400 */
[----:B---3--:R-:W-:-:S07]  /*3bf0*/  IMAD.U32 R25, RZ, RZ, UR6 ;  /* 0x00000006ff197e24 */ /* 0x008fce000f8e00ff */
[----:B------:R-:W3:Y:S08]  /*3c00*/  MUFU.TANH R10, R10 ;  /* 0x0000000a000a7308 */ /* 0x000ef00000002400 */
[----:B------:R5:W-:Y:S01]  /*3c10*/  MUFU.TANH R102, R48 ;  /* 0x0000003000667308 */ /* 0x000be20000002400 */
[----:B-1----:R-:W-:-:S04]  /*3c20*/  FMNMX.FTZ R120, R44, R45, !PT ;  /* 0x0000002d2c787209 */ /* 0x002fc80007810000 */
[C---:B------:R-:W-:Y:S01]  /*3c30*/  FSETP.NEU.FTZ.AND P1, PT, R120.reuse, -INF , PT ;  /* 0xff8000007800780b */ /* 0x040fe20003f3d000 */
[----:B------:R-:W-:-:S02]  /*3c40*/  FFMA.FTZ R24, R120, R25, -8 ;  /* 0xc100000078187423 */ /* 0x000fc40000010019 */
[----:B------:R-:W-:Y:S03]  /*3c50*/  MUFU.TANH R9, R9 ;  /* 0x0000000900097308 */ /* 0x000fe60000002400 */
[----:B------:R-:W-:-:S05]  /*3c60*/  FSEL R24, R24, RZ, P1 ;  /* 0x000000ff18187208 */ /* 0x000fca0000800000 */
[----:B------:R-:W-:Y:S01]  /*3c70*/  FFMA.FTZ R32, R95, UR6, -R24 ;  /* 0x000000065f207c23 */ /* 0x000fe20008010818 */
[----:B------:R-:W-:Y:S01]  /*3c80*/  VIADDMNMX R95, R76, R81, R78, PT ;  /* 0x000000514c5f7246 */ /* 0x000fe2000380014e */
[----:B------:R-:W1:Y:S01]  /*3c90*/  MUFU.TANH R11, R11 ;  /* 0x0000000b000b7308 */ /* 0x000e620000002400 */
[----:B------:R-:W-:-:S01]  /*3ca0*/  FFMA.FTZ R87, R87, UR6, -R24 ;  /* 0x0000000657577c23 */ /* 0x000fc20008010818 */
[--C-:B------:R-:W-:Y:S01]  /*3cb0*/  FFMA.FTZ R69, R69, UR6, -R24.reuse ;  /* 0x0000000645457c23 */ /* 0x100fe20008010818 */
[----:B------:R-:W-:Y:S01]  /*3cc0*/  ISETP.GT.AND P1, PT, R95, RZ, PT ;  /* 0x000000ff5f00720c */ /* 0x000fe20003f24270 */
[--C-:B------:R-:W-:Y:S01]  /*3cd0*/  FFMA.FTZ R75, R75, UR6, -R24.reuse ;  /* 0x000000064b4b7c23 */ /* 0x100fe20008010818 */
[----:B------:R-:W-:Y:S01]  /*3ce0*/  ISETP.GT.AND P2, PT, R95, 0x1, PT ;  /* 0x000000015f00780c */ /* 0x000fe20003f44270 */
[--C-:B------:R-:W-:Y:S01]  /*3cf0*/  FFMA.FTZ R71, R71, UR6, -R24.reuse ;  /* 0x0000000647477c23 */ /* 0x100fe20008010818 */
[----:B------:R-:W-:Y:S01]  /*3d00*/  ISETP.GT.AND P3, PT, R95, 0x8, PT ;  /* 0x000000085f00780c */ /* 0x000fe20003f64270 */
[----:B------:R3:W-:Y:S01]  /*3d10*/  MUFU.TANH R104, R49 ;  /* 0x0000003100687308 */ /* 0x0007e20000002400 */
[----:B--2---:R-:W-:Y:S01]  /*3d20*/  FSEL R44, R3, -INF , P1 ;  /* 0xff800000032c7808 */ /* 0x004fe20000800000 */
[--C-:B------:R-:W-:Y:S01]  /*3d30*/  FFMA.FTZ R3, R91, UR6, -R24.reuse ;  /* 0x000000065b037c23 */ /* 0x100fe20008010818 */
[----:B0-----:R-:W-:Y:S01]  /*3d40*/  FSEL R45, R4, -INF , P2 ;  /* 0xff800000042d7808 */ /* 0x001fe20001000000 */
[--C-:B------:R-:W-:Y:S01]  /*3d50*/  FFMA.FTZ R93, R93, UR6, -R24.reuse ;  /* 0x000000065d5d7c23 */ /* 0x100fe20008010818 */
[----:B------:R-:W-:Y:S01]  /*3d60*/  ISETP.GT.AND P1, PT, R95, 0x9, PT ;  /* 0x000000095f00780c */ /* 0x000fe20003f24270 */
[--C-:B------:R-:W-:Y:S01]  /*3d70*/  FFMA.FTZ R25, R103, UR6, -R24.reuse ;  /* 0x0000000667197c23 */ /* 0x100fe20008010818 */
[----:B----4-:R-:W-:Y:S01]  /*3d80*/  FSEL R37, R5, -INF , P3 ;  /* 0xff80000005257808 */ /* 0x010fe20001800000 */
[----:B------:R-:W-:Y:S01]  /*3d90*/  MUFU.TANH R12, R12 ;  /* 0x0000000c000c7308 */ /* 0x000fe20000002400 */
[----:B-----5:R-:W-:Y:S01]  /*3da0*/  FMNMX.FTZ R48, R44, R45, !PT ;  /* 0x0000002d2c307209 */ /* 0x020fe20007810000 */
[--C-:B------:R-:W-:Y:S01]  /*3db0*/  FFMA.FTZ R29, R99, UR6, -R24.reuse ;  /* 0x00000006631d7c23 */ /* 0x100fe20008010818 */
[----:B------:R-:W-:Y:S01]  /*3dc0*/  ISETP.GT.AND P2, PT, R95, 0x10, PT ;  /* 0x000000105f00780c */ /* 0x000fe20003f44270 */
[--C-:B------:R-:W-:Y:S01]  /*3dd0*/  FFMA.FTZ R33, R97, UR6, -R24.reuse ;  /* 0x0000000661217c23 */ /* 0x100fe20008010818 */
[----:B------:R-:W-:Y:S01]  /*3de0*/  FSEL R36, R6, -INF , P1 ;  /* 0xff80000006247808 */ /* 0x000fe20000800000 */
[--C-:B------:R-:W-:Y:S01]  /*3df0*/  FFMA.FTZ R6, R89, UR6, -R24.reuse ;  /* 0x0000000659067c23 */ /* 0x100fe20008010818 */
[----:B------:R-:W-:Y:S01]  /*3e00*/  FMNMX.FTZ R5, R37, R48, !PT ;  /* 0x0000003025057209 */ /* 0x000fe20007810000 */
[----:B------:R-:W0:Y:S01]  /*3e10*/  MUFU.TANH R13, R13 ;  /* 0x0000000d000d7308 */ /* 0x000e220000002400 */
[----:B------:R-:W-:Y:S01]  /*3e20*/  ISETP.GT.AND P1, PT, R95, 0x11, PT ;  /* 0x000000115f00780c */ /* 0x000fe20003f24270 */
[--C-:B------:R-:W-:Y:S01]  /*3e30*/  FFMA.FTZ R42, R42, UR6, -R24.reuse ;  /* 0x000000062a2a7c23 */ /* 0x100fe20008010818 */
[----:B------:R-:W-:Y:S01]  /*3e40*/  FSEL R48, R7, -INF , P2 ;  /* 0xff80000007307808 */ /* 0x000fe20001000000 */
[--C-:B------:R-:W-:Y:S01]  /*3e50*/  FFMA.FTZ R41, R41, UR6, -R24.reuse ;  /* 0x0000000629297c23 */ /* 0x100fe20008010818 */
[----:B------:R-:W-:Y:S01]  /*3e60*/  FMNMX.FTZ R5, R36, R5, !PT ;  /* 0x0000000524057209 */ /* 0x000fe20007810000 */
[--C-:B------:R-:W-:Y:S01]  /*3e70*/  FFMA.FTZ R27, R27, UR6, -R24.reuse ;  /* 0x000000061b1b7c23 */ /* 0x100fe20008010818 */
[----:B---3--:R-:W-:Y:S01]  /*3e80*/  FSEL R49, R8, -INF , P1 ;  /* 0xff80000008317808 */ /* 0x008fe20000800000 */
[----:B------:R2:W-:Y:S01]  /*3e90*/  MUFU.TANH R106, R52 ;  /* 0x00000034006a7308 */ /* 0x0005e20000002400 */
[----:B------:R-:W-:Y:S01]  /*3ea0*/  ISETP.GT.AND P2, PT, R95, 0x18, PT ;  /* 0x000000185f00780c */ /* 0x000fe20003f44270 */
[--C-:B------:R-:W-:Y:S01]  /*3eb0*/  FFMA.FTZ R30, R30, UR6, -R24.reuse ;  /* 0x000000061e1e7c23 */ /* 0x100fe20008010818 */
[----:B------:R-:W-:Y:S01]  /*3ec0*/  FMNMX.FTZ R8, R48, R5, !PT ;  /* 0x0000000530087209 */ /* 0x000fe20007810000 */
[--C-:B------:R-:W-:Y:S01]  /*3ed0*/  FFMA.FTZ R31, R31, UR6, -R24.reuse ;  /* 0x000000061f1f7c23 */ /* 0x100fe20008010818 */
[----:B------:R-:W-:Y:S01]  /*3ee0*/  ISETP.GT.AND P1, PT, R95, 0x19, PT ;  /* 0x000000195f00780c */ /* 0x000fe20003f24270 */
[--C-:B------:R-:W-:Y:S01]  /*3ef0*/  FFMA.FTZ R55, R55, UR6, -R24.reuse ;  /* 0x0000000637377c23 */ /* 0x100fe20008010818 */
[----:B------:R-:W-:Y:S01]  /*3f00*/  FMNMX.FTZ R5, R49, R8, !PT ;  /* 0x0000000831057209 */ /* 0x000fe20007810000 */
[----:B------:R-:W3:Y:S01]  /*3f10*/  MUFU.TANH R14, R14 ;  /* 0x0000000e000e7308 */ /* 0x000ee20000002400 */
[----:B--2---:R-:W-:Y:S01]  /*3f20*/  FSEL R52, R10, -INF , P2 ;  /* 0xff8000000a347808 */ /* 0x004fe20001000000 */
[--C-:B------:R-:W-:Y:S01]  /*3f30*/  FFMA.FTZ R65, R65, UR6, -R24.reuse ;  /* 0x0000000641417c23 */ /* 0x100fe20008010818 */
[----:B------:R-:W-:Y:S01]  /*3f40*/  ISETP.GT.AND P2, PT, R95, 0x20, PT ;  /* 0x000000205f00780c */ /* 0x000fe20003f44270 */
[--C-:B------:R-:W-:Y:S01]  /*3f50*/  FFMA.FTZ R64, R64, UR6, -R24.reuse ;  /* 0x0000000640407c23 */ /* 0x100fe20008010818 */
[----:B------:R-:W-:Y:S01]  /*3f60*/  FMNMX.FTZ R8, R52, R5, !PT ;  /* 0x0000000534087209 */ /* 0x000fe20007810000 */
[--C-:B------:R-:W-:Y:S01]  /*3f70*/  FFMA.FTZ R39, R39, UR6, -R24.reuse ;  /* 0x0000000627277c23 */ /* 0x100fe20008010818 */
[----:B-1----:R-:W-:Y:S01]  /*3f80*/  FSEL R76, R11, -INF , P2 ;  /* 0xff8000000b4c7808 */ /* 0x002fe20001000000 */
[----:B------:R1:W-:Y:S01]  /*3f90*/  MUFU.TANH R107, R53 ;  /* 0x00000035006b7308 */ /* 0x0003e20000002400 */
[----:B------:R-:W-:Y:S01]  /*3fa0*/  ISETP.GT.AND P2, PT, R95, 0x28, PT ;  /* 0x000000285f00780c */ /* 0x000fe20003f44270 */
[--C-:B------:R-:W-:Y:S01]  /*3fb0*/  FFMA.FTZ R11, R83, UR6, -R24.reuse ;  /* 0x00000006530b7c23 */ /* 0x100fe20008010818 */
[----:B------:R-:W-:-:S01]  /*3fc0*/  FFMA.FTZ R35, R35, UR6, -R24 ;  /* 0x0000000623237c23 */ /* 0x000fc20008010818 */
[--C-:B------:R-:W-:Y:S01]  /*3fd0*/  FFMA.FTZ R34, R34, UR6, -R24.reuse ;  /* 0x0000000622227c23 */ /* 0x100fe20008010818 */
[----:B0-----:R-:W-:Y:S01]  /*3fe0*/  FSEL R80, R13, -INF , P2 ;  /* 0xff8000000d507808 */ /* 0x001fe20001000000 */
[----:B------:R-:W-:Y:S01]  /*3ff0*/  FFMA.FTZ R38, R38, UR6, -R24 ;  /* 0x0000000626267c23 */ /* 0x000fe20008010818 */
[----:B------:R-:W-:Y:S01]  /*4000*/  ISETP.GT.AND P2, PT, R95, 0x30, PT ;  /* 0x000000305f00780c */ /* 0x000fe20003f44270 */
[----:B------:R-:W0:Y:S01]  /*4010*/  MUFU.TANH R15, R15 ;  /* 0x0000000f000f7308 */ /* 0x000e220000002400 */
[----:B-1----:R-:W-:-:S02]  /*4020*/  FSEL R53, R9, -INF , P1 ;  /* 0xff80000009357808 */ /* 0x002fc40000800000 */
[----:B------:R-:W-:Y:S02]  /*4030*/  ISETP.GT.AND P1, PT, R95, 0x21, PT ;  /* 0x000000215f00780c */ /* 0x000fe40003f24270 */
[----:B------:R-:W-:Y:S01]  /*4040*/  FMNMX.FTZ R7, R53, R8, !PT ;  /* 0x0000000835077209 */ /* 0x000fe20007810000 */
[--C-:B------:R-:W-:Y:S01]  /*4050*/  FFMA.FTZ R8, R85, UR6, -R24.reuse ;  /* 0x0000000655087c23 */ /* 0x100fe20008010818 */
[----:B------:R-:W-:Y:S01]  /*4060*/  FSEL R78, R12, -INF , P1 ;  /* 0xff8000000c4e7808 */ /* 0x000fe20000800000 */
[----:B------:R-:W1:Y:S01]  /*4070*/  MUFU.TANH R20, R20 ;  /* 0x0000001400147308 */ /* 0x000e620000002400 */
[----:B------:R-:W-:Y:S01]  /*4080*/  FMNMX.FTZ R7, R76, R7, !PT ;  /* 0x000000074c077209 */ /* 0x000fe20007810000 */
[----:B------:R-:W-:Y:S01]  /*4090*/  FFMA.FTZ R85, R43, UR6, -R24 ;  /* 0x000000062b557c23 */ /* 0x000fe20008010818 */
[----:B------:R-:W-:Y:S02]  /*40a0*/  ISETP.GT.AND P1, PT, R95, 0x29, PT ;  /* 0x000000295f00780c */ /* 0x000fe40003f24270 */
[----:B------:R-:W-:-:S02]  /*40b0*/  FMNMX.FTZ R7, R78, R7, !PT ;  /* 0x000000074e077209 */ /* 0x000fc40007810000 */
[----:B---3--:R-:W-:Y:S01]  /*40c0*/  FSEL R81, R14, -INF , P1 ;  /* 0xff8000000e517808 */ /* 0x008fe20000800000 */
[----:B------:R-:W2:Y:S01]  /*40d0*/  MUFU.TANH R72, R72 ;  /* 0x0000004800487308 */ /* 0x000ea20000002400 */
[----:B------:R-:W-:Y:S02]  /*40e0*/  FMNMX.FTZ R10, R80, R7, !PT ;  /* 0x00000007500a7209 */ /* 0x000fe40007810000 */
[----:B------:R-:W-:Y:S02]  /*40f0*/  ISETP.GT.AND P1, PT, R95, 0x31, PT ;  /* 0x000000315f00780c */ /* 0x000fe40003f24270 */
[----:B0-----:R-:W-:Y:S02]  /*4100*/  FSEL R82, R15, -INF , P2 ;  /* 0xff8000000f527808 */ /* 0x001fe40001000000 */
[----:B------:R-:W-:Y:S01]  /*4110*/  FMNMX.FTZ R9, R81, R10, !PT ;  /* 0x0000000a51097209 */ /* 0x000fe20007810000 */
[----:B------:R-:W0:Y:S01]  /*4120*/  MUFU.TANH R21, R21 ;  /* 0x0000001500157308 */ /* 0x000e220000002400 */
[----:B------:R-:W-:Y:S01]  /*4130*/  ISETP.GT.AND P2, PT, R95, 0x38, PT ;  /* 0x000000385f00780c */ /* 0x000fe20003f44270 */
[----:B------:R-:W-:Y:S01]  /*4140*/  FFMA.FTZ R10, R79, UR6, -R24 ;  /* 0x000000064f0a7c23 */ /* 0x000fe20008010818 */
[----:B-1----:R-:W-:-:S02]  /*4150*/  FSEL R83, R20, -INF , P1 ;  /* 0xff80000014537808 */ /* 0x002fc40000800000 */
[----:B------:R-:W-:Y:S02]  /*4160*/  FMNMX.FTZ R12, R82, R9, !PT ;  /* 0x00000009520c7209 */ /* 0x000fe40007810000 */
[----:B------:R-:W-:Y:S01]  /*4170*/  ISETP.GT.AND P1, PT, R95, 0x39, PT ;  /* 0x000000395f00780c */ /* 0x000fe20003f24270 */
[----:B------:R-:W1:Y:S01]  /*4180*/  MUFU.TANH R73, R73 ;  /* 0x0000004900497308 */ /* 0x000e620000002400 */
[----:B--2---:R-:W-:Y:S02]  /*4190*/  FSEL R72, R72, -INF , P2 ;  /* 0xff80000048487808 */ /* 0x004fe40001000000 */
[----:B------:R-:W-:Y:S02]  /*41a0*/  FMNMX.FTZ R9, R83, R12, !PT ;  /* 0x0000000c53097209 */ /* 0x000fe40007810000 */
[----:B------:R-:W-:Y:S02]  /*41b0*/  ISETP.GT.AND P2, PT, R95, 0x40, PT ;  /* 0x000000405f00780c */ /* 0x000fe40003f44270 */
[----:B------:R-:W-:Y:S01]  /*41c0*/  FMNMX.FTZ R12, R72, R9, !PT ;  /* 0x00000009480c7209 */ /* 0x000fe20007810000 */
[----:B------:R-:W-:Y:S01]  /*41d0*/  MUFU.TANH R56, R56 ;  /* 0x0000003800387308 */ /* 0x000fe20000002400 */
[----:B0-----:R-:W-:Y:S01]  /*41e0*/  FSEL R79, R21, -INF , P1 ;  /* 0xff800000154f7808 */ /* 0x001fe20000800000 */
[----:B------:R-:W-:Y:S01]  /*41f0*/  FFMA.FTZ R21, R68, UR6, -R24 ;  /* 0x0000000644157c23 */ /* 0x000fe20008010818 */
[----:B------:R-:W-:-:S02]  /*4200*/  ISETP.GT.AND P1, PT, R95, 0x41, PT ;  /* 0x000000415f00780c */ /* 0x000fc40003f24270 */
[----:B------:R-:W-:-:S03]  /*4210*/  FMNMX.FTZ R12, R79, R12, !PT ;  /* 0x0000000c4f0c7209 */ /* 0x000fc60007810000 */
[----:B------:R-:W0:Y:S01]  /*4220*/  MUFU.TANH R57, R57 ;  /* 0x0000003900397308 */ /* 0x000e220000002400 */
[----:B-1----:R-:W-:Y:S02]  /*4230*/  FSEL R73, R73, -INF , P2 ;  /* 0xff80000049497808 */ /* 0x002fe40001000000 */
[----:B------:R-:W-:Y:S02]  /*4240*/  ISETP.GT.AND P2, PT, R95, 0x48, PT ;  /* 0x000000485f00780c */ /* 0x000fe40003f44270 */
[----:B------:R-:W-:-:S03]  /*4250*/  FMNMX.FTZ R14, R73, R12, !PT ;  /* 0x0000000c490e7209 */ /* 0x000fc60007810000 */
[----:B------:R-:W1:Y:S08]  /*4260*/  MUFU.TANH R58, R58 ;  /* 0x0000003a003a7308 */ /* 0x000e700000002400 */
[----:B------:R-:W2:Y:S01]  /*4270*/  MUFU.TANH R59, R59 ;  /* 0x0000003b003b7308 */ /* 0x000ea20000002400 */
[----:B0-----:R-:W-:Y:S02]  /*4280*/  FSEL R57, R57, -INF , P2 ;  /* 0xff80000039397808 */ /* 0x001fe40001000000 */
[----:B------:R-:W-:-:S05]  /*4290*/  ISETP.GT.AND P2, PT, R95, 0x50, PT ;  /* 0x000000505f00780c */ /* 0x000fca0003f44270 */
[----:B------:R0:W-:Y:S08]  /*42a0*/  MUFU.EX2 R7, R11 ;  /* 0x0000000b00077308 */ /* 0x0001f00000000800 */
[----:B------:R-:W-:Y:S01]  /*42b0*/  MUFU.TANH R60, R60 ;  /* 0x0000003c003c7308 */ /* 0x000fe20000002400 */
[----:B0-----:R-:W-:-:S01]  /*42c0*/  FFMA.FTZ R11, R77, UR6, -R24 ;  /* 0x000000064d0b7c23 */ /* 0x001fc20008010818 */
[----:B------:R-:W-:Y:S01]  /*42d0*/  FSEL R77, R56, -INF , P1 ;  /* 0xff800000384d7808 */ /* 0x000fe20000800000 */
[----:B------:R-:W-:-:S01]  /*42e0*/  FFMA.FTZ R56, R51, UR6, -R24 ;  /* 0x0000000633387c23 */ /* 0x000fc20008010818 */
[----:B------:R-:W-:-:S02]  /*42f0*/  ISETP.GT.AND P1, PT, R95, 0x49, PT ;  /* 0x000000495f00780c */ /* 0x000fc40003f24270 */
[----:B------:R-:W-:Y:S02]  /*4300*/  FMNMX.FTZ R14, R77, R14, !PT ;  /* 0x0000000e4d0e7209 */ /* 0x000fe40007810000 */
[----:B------:R-:W0:Y:S01]  /*4310*/  MUFU.TANH R62, R62 ;  /* 0x0000003e003e7308 */ /* 0x000e220000002400 */
[----:B-1----:R-:W-:Y:S02]  /*4320*/  FSEL R58, R58, -INF , P1 ;  /* 0xff8000003a3a7808 */ /* 0x002fe40000800000 */
[----:B------:R-:W-:Y:S02]  /*4330*/  FMNMX.FTZ R13, R57, R14, !PT ;  /* 0x0000000e390d7209 */ /* 0x000fe40007810000 */
[----:B------:R-:W-:Y:S02]  /*4340*/  ISETP.GT.AND P1, PT, R95, 0x51, PT ;  /* 0x000000515f00780c */ /* 0x000fe40003f24270 */
[----:B--2---:R-:W-:Y:S01]  /*4350*/  FSEL R59, R59, -INF , P2 ;  /* 0xff8000003b3b7808 */ /* 0x004fe20001000000 */
[----:B------:R-:W-:Y:S01]  /*4360*/  MUFU.TANH R61, R61 ;  /* 0x0000003d003d7308 */ /* 0x000fe20000002400 */
[----:B------:R-:W-:Y:S01]  /*4370*/  FMNMX.FTZ R14, R58, R13, !PT ;  /* 0x0000000d3a0e7209 */ /* 0x000fe20007810000 */
[----:B------:R-:W-:Y:S01]  /*4380*/  FFMA.FTZ R13, R70, UR6, -R24 ;  /* 0x00000006460d7c23 */ /* 0x000fe20008010818 */
[----:B------:R-:W-:-:S02]  /*4390*/  ISETP.GT.AND P2, PT, R95, 0x58, PT ;  /* 0x000000585f00780c */ /* 0x000fc40003f44270 */
[----:B------:R-:W-:-:S03]  /*43a0*/  FMNMX.FTZ R20, R59, R14, !PT ;  /* 0x0000000e3b147209 */ /* 0x000fc60007810000 */
[----:B------:R-:W1:Y:S01]  /*43b0*/  MUFU.TANH R63, R63 ;  /* 0x0000003f003f7308 */ /* 0x000e620000002400 */
[----:B0-----:R-:W-:Y:S02]  /*43c0*/  FSEL R89, R62, -INF , P2 ;  /* 0xff8000003e597808 */ /* 0x001fe40001000000 */
[----:B------:R-:W-:-:S05]  /*43d0*/  ISETP.GT.AND P2, PT, R95, 0x60, PT ;  /* 0x000000605f00780c */ /* 0x000fca0003f44270 */
[----:B------:R-:W0:Y:S08]  /*43e0*/  MUFU.TANH R40, R40 ;  /* 0x0000002800287308 */ /* 0x000e300000002400 */
[----:B------:R2:W-:Y:S01]  /*43f0*/  MUFU.EX2 R5, R87 ;  /* 0x0000005700057308 */ /* 0x0005e20000000800 */
[----:B-1----:R-:W-:Y:S02]  /*4400*/  FSEL R91, R63, -INF , P2 ;  /* 0xff8000003f5b7808 */ /* 0x002fe40001000000 */
[----:B------:R-:W-:-:S05]  /*4410*/  ISETP.GT.AND P2, PT, R95, 0x68, PT ;  /* 0x000000685f00780c */ /* 0x000fca0003f44270 */
[----:B------:R-:W1:Y:S01]  /*4420*/  MUFU.TANH R96, R96 ;  /* 0x0000006000607308 */ /* 0x000e620000002400 */
[----:B--2---:R-:W-:Y:S02]  /*4430*/  FSEL R87, R60, -INF , P1 ;  /* 0xff8000003c577808 */ /* 0x004fe40000800000 */
[----:B------:R-:W-:Y:S02]  /*4440*/  ISETP.GT.AND P1, PT, R95, 0x59, PT ;  /* 0x000000595f00780c */ /* 0x000fe40003f24270 */
[----:B------:R-:W-:Y:S02]  /*4450*/  FMNMX.FTZ R20, R87, R20, !PT ;  /* 0x0000001457147209 */ /* 0x000fe40007810000 */
[----:B------:R-:W-:Y:S01]  /*4460*/  FSEL R90, R61, -INF , P1 ;  /* 0xff8000003d5a7808 */ /* 0x000fe20000800000 */
[----:B------:R2:W3:Y:S01]  /*4470*/  MUFU.TANH R109, R28 ;  /* 0x0000001c006d7308 */ /* 0x0004e20000002400 */
[----:B------:R-:W-:Y:S02]  /*4480*/  FMNMX.FTZ R15, R89, R20, !PT ;  /* 0x00000014590f7209 */ /* 0x000fe40007810000 */
[----:B------:R-:W-:-:S02]  /*4490*/  ISETP.GT.AND P1, PT, R95, 0x61, PT ;  /* 0x000000615f00780c */ /* 0x000fc40003f24270 */
[----:B------:R-:W-:Y:S02]  /*44a0*/  FMNMX.FTZ R20, R90, R15, !PT ;  /* 0x0000000f5a147209 */ /* 0x000fe40007810000 */
[----:B0-----:R-:W-:Y:S01]  /*44b0*/  FSEL R88, R40, -INF , P1 ;  /* 0xff80000028587808 */ /* 0x001fe20000800000 */
[----:B------:R-:W0:Y:S01]  /*44c0*/  MUFU.TANH R98, R98 ;  /* 0x0000006200627308 */ /* 0x000e220000002400 */
[----:B------:R-:W-:Y:S01]  /*44d0*/  FMNMX.FTZ R15, R91, R20, !PT ;  /* 0x000000145b0f7209 */ /* 0x000fe20007810000 */
[----:B--2---:R-:W-:Y:S01]  /*44e0*/  FFMA.FTZ R28, R101, UR6, -R24 ;  /* 0x00000006651c7c23 */ /* 0x004fe20008010818 */
[C---:B------:R-:W-:Y:S02]  /*44f0*/  ISETP.GT.AND P1, PT, R95.reuse, 0x69, PT ;  /* 0x000000695f00780c */ /* 0x040fe40003f24270 */
[----:B-1----:R-:W-:Y:S02]  /*4500*/  FSEL R62, R96, -INF , P2 ;  /* 0xff800000603e7808 */ /* 0x002fe40001000000 */
[----:B------:R-:W-:Y:S01]  /*4510*/  FMNMX.FTZ R15, R88, R15, !PT ;  /* 0x0000000f580f7209 */ /* 0x000fe20007810000 */
[----:B------:R-:W-:Y:S01]  /*4520*/  MUFU.TANH R92, R92 ;  /* 0x0000005c005c7308 */ /* 0x000fe20000002400 */
[----:B------:R-:W-:-:S02]  /*4530*/  ISETP.GT.AND P2, PT, R95, 0x70, PT ;  /* 0x000000705f00780c */ /* 0x000fc40003f44270 */
[----:B------:R-:W-:Y:S02]  /*4540*/  FSEL R60, R100, -INF , P1 ;  /* 0xff800000643c7808 */ /* 0x000fe40000800000 */
[----:B------:R-:W-:Y:S02]  /*4550*/  CS2R R100, SRZ ;  /* 0x0000000000647805 */ /* 0x000fe4000001ff00 */
[----:B------:R-:W-:Y:S02]  /*4560*/  FMNMX.FTZ R15, R62, R15, !PT ;  /* 0x0000000f3e0f7209 */ /* 0x000fe40007810000 */
[----:B------:R-:W-:Y:S01]  /*4570*/  ISETP.GT.AND P1, PT, R95, 0x71, PT ;  /* 0x000000715f00780c */ /* 0x000fe20003f24270 */
[----:B------:R1:W-:Y:S01]  /*4580*/  MUFU.EX2 R20, R69 ;  /* 0x0000004500147308 */ /* 0x0003e20000000800 */
[----:B------:R-:W-:Y:S02]  /*4590*/  FSEL R61, R102, -INF , P2 ;  /* 0xff800000663d7808 */ /* 0x000fe40001000000 */
[----:B------:R-:W-:-:S02]  /*45a0*/  CS2R R102, SRZ ;  /* 0x0000000000667805 */ /* 0x000fc4000001ff00 */
[----:B------:R-:W-:Y:S01]  /*45b0*/  FMNMX.FTZ R40, R60, R15, !PT ;  /* 0x0000000f3c287209 */ /* 0x000fe20007810000 */
[----:B------:R-:W-:Y:S01]  /*45c0*/  FFMA.FTZ R15, R47, UR6, -R24 ;  /* 0x000000062f0f7c23 */ /* 0x000fe20008010818 */
[----:B------:R-:W-:Y:S02]  /*45d0*/  ISETP.GT.AND P2, PT, R95, 0x78, PT ;  /* 0x000000785f00780c */ /* 0x000fe40003f44270 */
[----:B------:R-:W-:Y:S01]  /*45e0*/  FSEL R63, R104, -INF , P1 ;  /* 0xff800000683f7808 */ /* 0x000fe20000800000 */
[----:B------:R-:W2:Y:S01]  /*45f0*/  MUFU.TANH R84, R84 ;  /* 0x0000005400547308 */ /* 0x000ea20000002400 */
[----:B------:R-:W-:Y:S02]  /*4600*/  FMNMX.FTZ R40, R61, R40, !PT ;  /* 0x000000283d287209 */ /* 0x000fe40007810000 */
[----:B------:R-:W-:Y:S02]  /*4610*/  ISETP.GT.AND P1, PT, R95, 0x79, PT ;  /* 0x000000795f00780c */ /* 0x000fe40003f24270 */
[----:B------:R-:W-:-:S02]  /*4620*/  FSEL R51, R106, -INF , P2 ;  /* 0xff8000006a337808 */ /* 0x000fc40001000000 */
[----:B------:R-:W-:Y:S01]  /*4630*/  FMNMX.FTZ R40, R63, R40, !PT ;  /* 0x000000283f287209 */ /* 0x000fe20007810000 */
[----:B------:R4:W-:Y:S01]  /*4640*/  MUFU.EX2 R9, R11 ;  /* 0x0000000b00097308 */ /* 0x0009e20000000800 */
[----:B------:R-:W-:Y:S02]  /*4650*/  ISETP.GT.AND P2, PT, R95, 0x80, PT ;  /* 0x000000805f00780c */ /* 0x000fe40003f44270 */
[----:B------:R-:W-:Y:S02]  /*4660*/  FSEL R68, R107, -INF , P1 ;  /* 0xff8000006b447808 */ /* 0x000fe40000800000 */
[----:B------:R-:W-:Y:S02]  /*4670*/  CS2R R106, SRZ ;  /* 0x00000000006a7805 */ /* 0x000fe4000001ff00 */
[----:B------:R-:W-:Y:S02]  /*4680*/  FMNMX.FTZ R47, R51, R40, !PT ;  /* 0x00000028332f7209 */ /* 0x000fe40007810000 */
[----:B------:R-:W-:Y:S01]  /*4690*/  ISETP.GT.AND P1, PT, R95, 0x81, PT ;  /* 0x000000815f00780c */ /* 0x000fe20003f24270 */
[----:B------:R-:W5:Y:S01]  /*46a0*/  MUFU.TANH R94, R94 ;  /* 0x0000005e005e7308 */ /* 0x000f620000002400 */
[----:B-1----:R-:W-:Y:S01]  /*46b0*/  FSEL R69, R108, -INF , P2 ;  /* 0xff8000006c457808 */ /* 0x002fe20001000000 */
[----:B----4-:R-:W-:Y:S01]  /*46c0*/  FFMA.FTZ R11, R74, UR6, -R24 ;  /* 0x000000064a0b7c23 */ /* 0x010fe20008010818 */
[----:B------:R-:W-:-:S02]  /*46d0*/  FMNMX.FTZ R40, R68, R47, !PT ;  /* 0x0000002f44287209 */ /* 0x000fc40007810000 */
[----:B------:R-:W-:Y:S02]  /*46e0*/  ISETP.GT.AND P2, PT, R95, 0x88, PT ;  /* 0x000000885f00780c */ /* 0x000fe40003f44270 */
[----:B------:R-:W-:Y:S01]  /*46f0*/  FSEL R47, R105, -INF , P1 ;  /* 0xff800000692f7808 */ /* 0x000fe20000800000 */
[----:B------:R-:W1:Y:S01]  /*4700*/  MUFU.TANH R86, R86 ;  /* 0x0000005600567308 */ /* 0x000e620000002400 */
[----:B------:R-:W-:Y:S02]  /*4710*/  FMNMX.FTZ R70, R69, R40, !PT ;  /* 0x0000002845467209 */ /* 0x000fe40007810000 */
[----:B------:R-:W-:Y:S02]  /*4720*/  CS2R R104, SRZ ;  /* 0x0000000000687805 */ /* 0x000fe4000001ff00 */
[----:B------:R-:W-:Y:S02]  /*4730*/  ISETP.GT.AND P1, PT, R95, 0x89, PT ;  /* 0x000000895f00780c */ /* 0x000fe40003f24270 */
[----:B---3--:R-:W-:-:S02]  /*4740*/  FSEL R43, R109, -INF , P2 ;  /* 0xff8000006d2b7808 */ /* 0x008fc40001000000 */
[----:B------:R-:W-:Y:S02]  /*4750*/  CS2R R108, SRZ ;  /* 0x00000000006c7805 */ /* 0x000fe4000001ff00 */
[----:B------:R-:W-:Y:S01]  /*4760*/  FMNMX.FTZ R74, R47, R70, !PT ;  /* 0x000000462f4a7209 */ /* 0x000fe20007810000 */
[----:B------:R3:W-:Y:S01]  /*4770*/  MUFU.EX2 R12, R75 ;  /* 0x0000004b000c7308 */ /* 0x0007e20000000800 */
[C---:B------:R-:W-:Y:S02]  /*4780*/  ISETP.GT.AND P2, PT, R95.reuse, 0x90, PT ;  /* 0x000000905f00780c */ /* 0x040fe40003f44270 */
[----:B0-----:R-:W-:Y:S02]  /*4790*/  FSEL R70, R98, -INF , P1 ;  /* 0xff80000062467808 */ /* 0x001fe40000800000 */
[----:B------:R-:W-:Y:S02]  /*47a0*/  CS2R R98, SRZ ;  /* 0x0000000000627805 */ /* 0x000fe4000001ff00 */
[----:B------:R-:W-:Y:S01]  /*47b0*/  ISETP.GT.AND P1, PT, R95, 0x91, PT ;  /* 0x000000915f00780c */ /* 0x000fe20003f24270 */
[----:B------:R0:W-:Y:S01]  /*47c0*/  MUFU.EX2 R14, R71 ;  /* 0x00000047000e7308 */ /* 0x0001e20000000800 */
[----:B---3--:R-:W-:-:S02]  /*47d0*/  FMNMX.FTZ R75, R43, R74, !PT ;  /* 0x0000004a2b4b7209 */ /* 0x008fc40007810000 */
[----:B--2---:R-:W-:Y:S02]  /*47e0*/  FSEL R74, R84, -INF , P1 ;  /* 0xff800000544a7808 */ /* 0x004fe40000800000 */
[----:B------:R-:W-:-:S03]  /*47f0*/  ISETP.GT.AND P1, PT, R95, 0x99, PT ;  /* 0x000000995f00780c */ /* 0x000fc60003f24270 */
[----:B------:R5:W-:Y:S01]  /*4800*/  MUFU.EX2 R40, R85 ;  /* 0x0000005500287308 */ /* 0x000be20000000800 */
[----:B0-----:R-:W-:Y:S02]  /*4810*/  FSEL R71, R92, -INF , P2 ;  /* 0xff8000005c477808 */ /* 0x001fe40001000000 */
[----:B------:R-:W-:Y:S02]  /*4820*/  FMNMX.FTZ R92, R70, R75, !PT ;  /* 0x0000004b465c7209 */ /* 0x000fe40007810000 */
[----:B------:R-:W-:Y:S02]  /*4830*/  ISETP.GT.AND P2, PT, R95, 0x98, PT ;  /* 0x000000985f00780c */ /* 0x000fe40003f44270 */
[----:B------:R-:W-:Y:S01]  /*4840*/  FMNMX.FTZ R75, R71, R92, !PT ;  /* 0x0000005c474b7209 */ /* 0x000fe20007810000 */
[----:B------:R0:W-:Y:S01]  /*4850*/  MUFU.EX2 R4, R93 ;  /* 0x0000005d00047308 */ /* 0x0001e20000000800 */
[----:B-----5:R-:W-:Y:S02]  /*4860*/  FSEL R85, R94, -INF , P2 ;  /* 0xff8000005e557808 */ /* 0x020fe40001000000 */
[----:B------:R-:W-:-:S02]  /*4870*/  FMNMX.FTZ R84, R74, R75, !PT ;  /* 0x0000004b4a547209 */ /* 0x000fc40007810000 */
[----:B-1----:R-:W-:Y:S02]  /*4880*/  FSEL R86, R86, -INF , P1 ;  /* 0xff80000056567808 */ /* 0x002fe40000800000 */
[----:B------:R-:W-:Y:S01]  /*4890*/  FMNMX.FTZ R75, R85, R84, !PT ;  /* 0x00000054554b7209 */ /* 0x000fe20007810000 */
[----:B------:R-:W-:-:S01]  /*48a0*/  FFMA.FTZ R84, R46, UR6, -R24 ;  /* 0x000000062e547c23 */ /* 0x000fc20008010818 */
[--C-:B------:R-:W-:Y:S01]  /*48b0*/  FFMA.FTZ R46, R50, UR6, -R24.reuse ;  /* 0x00000006322e7c23 */ /* 0x100fe20008010818 */
[----:B------:R-:W-:-:S01]  /*48c0*/  FFMA.FTZ R50, R66, UR6, -R24 ;  /* 0x0000000642327c23 */ /* 0x000fc20008010818 */
[----:B------:R-:W-:Y:S01]  /*48d0*/  FMNMX.FTZ R92, R86, R75, !PT ;  /* 0x0000004b565c7209 */ /* 0x000fe20007810000 */
[----:B------:R-:W-:-:S01]  /*48e0*/  FFMA.FTZ R75, R54, UR6, -R24 ;  /* 0x00000006364b7c23 */ /* 0x000fc20008010818 */
[--C-:B------:R-:W-:Y:S01]  /*48f0*/  FFMA.FTZ R54, R67, UR6, -R24.reuse ;  /* 0x0000000643367c23 */ /* 0x100fe20008010818 */
[----:B------:R-:W-:Y:S01]  /*4900*/  MUFU.EX2 R25, R25 ;  /* 0x0000001900197308 */ /* 0x000fe20000000800 */
[----:B------:R-:W-:-:S01]  /*4910*/  FFMA.FTZ R24, R26, UR6, -R24 ;  /* 0x000000061a187c23 */ /* 0x000fc20008010818 */
[----:B0-----:R-:W0:Y:S06]  /*4920*/  SHFL.BFLY PT, R93, R92, 0x2, 0x1f ;  /* 0x0c401f005c5d7f89 */ /* 0x001e2c00000e0000 */
[----:B------:R-:W1:Y:S08]  /*4930*/  MUFU.EX2 R28, R28 ;  /* 0x0000001c001c7308 */ /* 0x000e700000000800 */
[----:B------:R-:W-:Y:S08]  /*4940*/  MUFU.EX2 R29, R29 ;  /* 0x0000001d001d7308 */ /* 0x000ff00000000800 */
[----:B------:R-:W2:Y:S01]  /*4950*/  MUFU.EX2 R32, R32 ;  /* 0x0000002000207308 */ /* 0x000ea20000000800 */
[----:B-1----:R-:W-:-:S01]  /*4960*/  FADD.FTZ R96, R25, R28 ;  /* 0x0000001c19607221 */ /* 0x002fc20000010000 */
[----:B0-----:R-:W-:-:S05]  /*4970*/  FMNMX.FTZ R93, R92, R93, !PT ;  /* 0x0000005d5c5d7209 */ /* 0x001fca0007810000 */
[----:B------:R-:W0:Y:S01]  /*4980*/  SHFL.BFLY PT, R66, R93, 0x1, 0x1f ;  /* 0x0c201f005d427f89 */ /* 0x000e2200000e0000 */
[----:B------:R-:W-:Y:S08]  /*4990*/  MUFU.EX2 R33, R33 ;  /* 0x0000002100217308 */ /* 0x000ff00000000800 */
[----:B------:R-:W-:Y:S01]  /*49a0*/  MUFU.EX2 R3, R3 ;  /* 0x0000000300037308 */ /* 0x000fe20000000800 */
[----:B--2---:R-:W-:-:S04]  /*49b0*/  F2FP.SATFINITE.E4M3.F32.PACK_AB_MERGE_C R217, R32, R29, RZ ;  /* 0x0000001d20d9723e */ /* 0x004fc800048070ff */
[----:B------:R-:W-:-:S03]  /*49c0*/  F2FP.SATFINITE.E4M3.F32.PACK_AB_MERGE_C R217, R28, R25, R217 ;  /* 0x000000191cd9723e */ /* 0x000fc600048070d9 */
[----:B------:R-:W1:Y:S01]  /*49d0*/  MUFU.EX2 R6, R6 ;  /* 0x0000000600067308 */ /* 0x000e620000000800 */
[----:B0-----:R-:W-:Y:S01]  /*49e0*/  FMNMX.FTZ R121, R93, R66, !PT ;  /* 0x000000425d797209 */ /* 0x001fe20007810000 */
[----:B------:R-:W-:-:S06]  /*49f0*/  IMAD.U32 R66, RZ, RZ, UR6 ;  /* 0x00000006ff427e24 */ /* 0x000fcc000f8e00ff */
[----:B------:R-:W-:Y:S01]  /*4a00*/  MUFU.EX2 R8, R8 ;  /* 0x0000000800087308 */ /* 0x000fe20000000800 */
[C---:B------:R-:W-:Y:S01]  /*4a10*/  FSETP.NEU.FTZ.AND P1, PT, R121.reuse, -INF , PT ;  /* 0xff8000007900780b */ /* 0x040fe20003f3d000 */
[----:B------:R-:W-:-:S05]  /*4a20*/  FFMA.FTZ R66, R121, R66, -8 ;  /* 0xc100000079427423 */ /* 0x000fca0000010042 */
[----:B------:R-:W-:Y:S01]  /*4a30*/  FSEL R66, R66, RZ, P1 ;  /* 0x000000ff42427208 */ /* 0x000fe20000800000 */
[----:B------:R-:W0:Y:S01]  /*4a40*/  MUFU.EX2 R10, R10 ;  /* 0x0000000a000a7308 */ /* 0x000e220000000800 */
[----:B-1----:R-:W-:Y:S02]  /*4a50*/  F2FP.SATFINITE.E4M3.F32.PACK_AB_MERGE_C R219, R6, R3, RZ ;  /* 0x0000000306db723e */ /* 0x002fe400048070ff */
        /* <DEDUP_REMOVED lines=24> */
[----:B------:R-:W-:-:S01]  /*4be0*/  FFMA.FTZ R60, R60, UR6, -R66 ;  /* 0x000000063c3c7c23 */ /* 0x000fc20008010842 */
[--C-:B------:R-:W-:Y:S01]  /*4bf0*/  FFMA.FTZ R57, R57, UR6, -R66.reuse ;  /* 0x0000000639397c23 */ /* 0x100fe20008010842 */
[----:B------:R-:W-:-:S01]  /*4c00*/  FFMA.FTZ R58, R58, UR6, -R66 ;  /* 0x000000063a3a7c23 */ /* 0x000fc20008010842 */
[--C-:B------:R-:W-:Y:S01]  /*4c10*/  FFMA.FTZ R89, R89, UR6, -R66.reuse ;  /* 0x0000000659597c23 */ /* 0x100fe20008010842 */
[----:B------:R-:W-:-:S01]  /*4c20*/  FFMA.FTZ R90, R90, UR6, -R66 ;  /* 0x000000065a5a7c23 */ /* 0x000fc20008010842 */
[----:B------:R-:W-:Y:S01]  /*4c30*/  FFMA.FTZ R91, R91, UR6, -R66 ;  /* 0x000000065b5b7c23 */ /* 0x000fe20008010842 */
[----:B0-----:R-:W-:Y:S01]  /*4c40*/  F2FP.SATFINITE.E4M3.F32.PACK_AB_MERGE_C R213, R10, R7, RZ ;  /* 0x000000070ad5723e */ /* 0x001fe200048070ff */
[----:B------:R-:W0:Y:S01]  /*4c50*/  MUFU.EX2 R92, R92 ;  /* 0x0000005c005c7308 */ /* 0x000e220000000800 */
[----:B-1----:R-:W-:-:S01]  /*4c60*/  FADD.FTZ R94, R44, R45 ;  /* 0x0000002d2c5e7221 */ /* 0x002fc20000010000 */
[--C-:B------:R-:W-:Y:S01]  /*4c70*/  FFMA.FTZ R88, R88, UR6, -R66.reuse ;  /* 0x0000000658587c23 */ /* 0x100fe20008010842 */
[----:B------:R-:W-:-:S01]  /*4c80*/  FFMA.FTZ R62, R62, UR6, -R66 ;  /* 0x000000063e3e7c23 */ /* 0x000fc20008010842 */
[--C-:B------:R-:W-:Y:S01]  /*4c90*/  FFMA.FTZ R61, R61, UR6, -R66.reuse ;  /* 0x000000063d3d7c23 */ /* 0x100fe20008010842 */
[----:B------:R-:W-:-:S01]  /*4ca0*/  FFMA.FTZ R63, R63, UR6, -R66 ;  /* 0x000000063f3f7c23 */ /* 0x000fc20008010842 */
[----:B------:R-:W-:Y:S01]  /*4cb0*/  FFMA.FTZ R51, R51, UR6, -R66 ;  /* 0x0000000633337c23 */ /* 0x000fe20008010842 */
[----:B------:R-:W-:Y:S01]  /*4cc0*/  F2FP.SATFINITE.E4M3.F32.PACK_AB_MERGE_C R219, R4, R33, R219 ;  /* 0x0000002104db723e */ /* 0x000fe200048070db */
[----:B------:R-:W1:Y:S01]  /*4cd0*/  MUFU.EX2 R36, R36 ;  /* 0x0000002400247308 */ /* 0x000e620000000800 */
[----:B--2---:R-:W-:-:S01]  /*4ce0*/  FADD.FTZ R59, R67, R94 ;  /* 0x0000005e433b7221 */ /* 0x004fc20000010000 */
[--C-:B------:R-:W-:Y:S01]  /*4cf0*/  FFMA.FTZ R68, R68, UR6, -R66.reuse ;  /* 0x0000000644447c23 */ /* 0x100fe20008010842 */
[----:B------:R-:W-:-:S01]  /*4d00*/  FFMA.FTZ R69, R69, UR6, -R66 ;  /* 0x0000000645457c23 */ /* 0x000fc20008010842 */
[----:B------:R-:W-:Y:S01]  /*4d10*/  F2FP.SATFINITE.E4M3.F32.PACK_AB_MERGE_C R213, R8, R5, R213 ;  /* 0x0000000508d5723e */ /* 0x000fe200048070d5 */
        /* <DEDUP_REMOVED lines=9> */
[----:B------:R-:W-:-:S02]  /*4db0*/  F2FP.SATFINITE.E4M3.F32.PACK_AB_MERGE_C R216, R92, R67, RZ ;  /* 0x000000435cd8723e */ /* 0x000fc400048070ff */
[----:B------:R-:W-:Y:S01]  /*4dc0*/  MUFU.EX2 R93, R78 ;  /* 0x0000004e005d7308 */ /* 0x000fe20000000800 */
[----:B-1----:R-:W-:-:S01]  /*4dd0*/  FADD.FTZ R2, R36, R59 ;  /* 0x0000003b24027221 */ /* 0x002fc20000010000 */
[----:B------:R-:W-:Y:S02]  /*4de0*/  F2FP.SATFINITE.E4M3.F32.PACK_AB_MERGE_C R216, R45, R44, R216 ;  /* 0x0000002c2dd8723e */ /* 0x000fe400048070d8 */
[----:B------:R-:W-:-:S04]  /*4df0*/  CS2R R44, SRZ ;  /* 0x00000000002c7805 */ /* 0x000fc8000001ff00 */
[----:B------:R0:W-:Y:S01]  /*4e00*/  MUFU.EX2 R78, R77 ;  /* 0x0000004d004e7308 */ /* 0x0001e20000000800 */
[----:B--2---:R-:W-:-:S07]  /*4e10*/  FADD.FTZ R59, R37, R2 ;  /* 0x00000002253b7221 */ /* 0x004fce0000010000 */
[----:B------:R-:W1:Y:S01]  /*4e20*/  MUFU.EX2 R52, R52 ;  /* 0x0000003400347308 */ /* 0x000e620000000800 */
[----:B0-----:R-:W-:-:S01]  /*4e30*/  FADD.FTZ R77, R29, R96 ;  /* 0x000000601d4d7221 */ /* 0x001fc20000010000 */
[----:B------:R-:W-:-:S03]  /*4e40*/  CS2R R96, SRZ ;  /* 0x0000000000607805 */ /* 0x000fc6000001ff00 */
[----:B------:R-:W-:-:S03]  /*4e50*/  FADD.FTZ R94, R32, R77 ;  /* 0x0000004d205e7221 */ /* 0x000fc60000010000 */
[----:B------:R-:W0:Y:S01]  /*4e60*/  MUFU.EX2 R53, R53 ;  /* 0x0000003500357308 */ /* 0x000e220000000800 */
[----:B------:R-:W-:-:S04]  /*4e70*/  FADD.FTZ R77, R33, R94 ;  /* 0x0000005e214d7221 */ /* 0x000fc80000010000 */
[----:B------:R-:W-:-:S03]  /*4e80*/  FADD.FTZ R94, R4, R77 ;  /* 0x0000004d045e7221 */ /* 0x000fc60000010000 */
[----:B------:R-:W2:Y:S01]  /*4e90*/  MUFU.EX2 R76, R76 ;  /* 0x0000004c004c7308 */ /* 0x000ea20000000800 */
[----:B------:R-:W-:-:S01]  /*4ea0*/  FADD.FTZ R77, R3, R94 ;  /* 0x0000005e034d7221 */ /* 0x000fc20000010000 */
[----:B-1----:R-:W-:Y:S01]  /*4eb0*/  FADD.FTZ R2, R52, R59 ;  /* 0x0000003b34027221 */ /* 0x002fe20000010000 */
[----:B------:R-:W-:Y:S02]  /*4ec0*/  CS2R R94, SRZ ;  /* 0x00000000005e7805 */ /* 0x000fe4000001ff00 */
[----:B------:R-:W-:-:S03]  /*4ed0*/  FADD.FTZ R26, R6, R77 ;  /* 0x0000004d061a7221 */ /* 0x000fc60000010000 */
[----:B------:R-:W1:Y:S01]  /*4ee0*/  MUFU.EX2 R80, R80 ;  /* 0x0000005000507308 */ /* 0x000e620000000800 */
[----:B0-----:R-:W-:-:S01]  /*4ef0*/  FADD.FTZ R77, R53, R2 ;  /* 0x00000002354d7221 */ /* 0x001fc20000010000 */
[----:B------:R-:W-:Y:S02]  /*4f00*/  F2FP.SATFINITE.E4M3.F32.PACK_AB_MERGE_C R218, R53, R52, RZ ;  /* 0x0000003435da723e */ /* 0x000fe400048070ff */
[----:B------:R-:W-:Y:S02]  /*4f10*/  CS2R R52, SRZ ;  /* 0x0000000000347805 */ /* 0x000fe4000001ff00 */
[----:B------:R-:W-:Y:S02]  /*4f20*/  F2FP.SATFINITE.E4M3.F32.PACK_AB_MERGE_C R218, R37, R36, R218 ;  /* 0x0000002425da723e */ /* 0x000fe400048070da */
[----:B------:R-:W-:Y:S01]  /*4f30*/  CS2R R36, SRZ ;  /* 0x0000000000247805 */ /* 0x000fe2000001ff00 */
[----:B------:R-:W0:Y:S01]  /*4f40*/  MUFU.EX2 R81, R81 ;  /* 0x0000005100517308 */ /* 0x000e220000000800 */
[----:B--2---:R-:W-:-:S04]  /*4f50*/  FADD.FTZ R2, R76, R77 ;  /* 0x0000004d4c027221 */ /* 0x004fc80000010000 */
[----:B------:R-:W-:-:S03]  /*4f60*/  FADD.FTZ R77, R93, R2 ;  /* 0x000000025d4d7221 */ /* 0x000fc60000010000 */
[----:B------:R2:W-:Y:S01]  /*4f70*/  MUFU.EX2 R82, R87 ;  /* 0x0000005700527308 */ /* 0x0005e20000000800 */
[----:B-1----:R-:W-:-:S07]  /*4f80*/  FADD.FTZ R2, R80, R77 ;  /* 0x0000004d50027221 */ /* 0x002fce0000010000 */
[----:B------:R-:W1:Y:S01]  /*4f90*/  MUFU.EX2 R48, R48 ;  /* 0x0000003000307308 */ /* 0x000e620000000800 */
[----:B--2---:R-:W-:-:S01]  /*4fa0*/  FADD.FTZ R87, R5, R26 ;  /* 0x0000001a05577221 */ /* 0x004fc20000010000 */
[C---:B0-----:R-:W-:Y:S01]  /*4fb0*/  FADD.FTZ R77, R81.reuse, R2 ;  /* 0x00000002514d7221 */ /* 0x041fe20000010000 */
[----:B------:R-:W-:Y:S02]  /*4fc0*/  F2FP.SATFINITE.E4M3.F32.PACK_AB_MERGE_C R212, R81, R80, RZ ;  /* 0x0000005051d4723e */ /* 0x000fe400048070ff */
[----:B------:R-:W-:Y:S01]  /*4fd0*/  CS2R R80, SRZ ;  /* 0x0000000000507805 */ /* 0x000fe2000001ff00 */
[----:B------:R-:W-:-:S01]  /*4fe0*/  FADD.FTZ R26, R8, R87 ;  /* 0x00000057081a7221 */ /* 0x000fc20000010000 */
[----:B------:R-:W-:Y:S01]  /*4ff0*/  F2FP.SATFINITE.E4M3.F32.PACK_AB_MERGE_C R212, R93, R76, R212 ;  /* 0x0000004c5dd4723e */ /* 0x000fe200048070d4 */
[----:B------:R-:W0:Y:S02]  /*5000*/  MUFU.EX2 R83, R83 ;  /* 0x0000005300537308 */ /* 0x000e240000000800 */
[----:B------:R-:W-:-:S01]  /*5010*/  FADD.FTZ R87, R7, R26 ;  /* 0x0000001a07577221 */ /* 0x000fc20000010000 */
[----:B------:R-:W-:-:S03]  /*5020*/  CS2R R92, SRZ ;  /* 0x00000000005c7805 */ /* 0x000fc6000001ff00 */
[----:B------:R-:W-:Y:S02]  /*5030*/  FADD.FTZ R26, R10, R87 ;  /* 0x000000570a1a7221 */ /* 0x000fe40000010000 */
[----:B------:R-:W-:Y:S02]  /*5040*/  MUFU.EX2 R11, R11 ;  /* 0x0000000b000b7308 */ /* 0x000fe40000000800 */
[----:B------:R-:W-:-:S01]  /*5050*/  FADD.FTZ R87, R9, R26 ;  /* 0x0000001a09577221 */ /* 0x000fc20000010000 */
[----:B-1----:R-:W-:-:S05]  /*5060*/  FADD.FTZ R26, R48, R77 ;  /* 0x0000004d301a7221 */ /* 0x002fca0000010000 */
[----:B------:R-:W1:Y:S01]  /*5070*/  MUFU.EX2 R72, R72 ;  /* 0x0000004800487308 */ /* 0x000e620000000800 */
[----:B0-----:R-:W-:-:S07]  /*5080*/  FADD.FTZ R77, R83, R26 ;  /* 0x0000001a534d7221 */ /* 0x001fce0000010000 */
[----:B------:R-:W0:Y:S08]  /*5090*/  MUFU.EX2 R79, R79 ;  /* 0x0000004f004f7308 */ /* 0x000e300000000800 */
[----:B------:R-:W-:Y:S01]  /*50a0*/  MUFU.EX2 R13, R13 ;  /* 0x0000000d000d7308 */ /* 0x000fe20000000800 */
[----:B-1----:R-:W-:-:S01]  /*50b0*/  FADD.FTZ R26, R72, R77 ;  /* 0x0000004d481a7221 */ /* 0x002fc20000010000 */
[----:B------:R-:W-:-:S06]  /*50c0*/  CS2R R76, SRZ ;  /* 0x00000000004c7805 */ /* 0x000fcc000001ff00 */
[----:B------:R-:W1:Y:S01]  /*50d0*/  MUFU.EX2 R73, R73 ;  /* 0x0000004900497308 */ /* 0x000e620000000800 */
[----:B0-----:R-:W-:-:S01]  /*50e0*/  FADD.FTZ R26, R79, R26 ;  /* 0x0000001a4f1a7221 */ /* 0x001fc20000010000 */
[----:B------:R-:W-:-:S04]  /*50f0*/  F2FP.SATFINITE.E4M3.F32.PACK_AB_MERGE_C R72, R79, R72, RZ ;  /* 0x000000484f48723e */ /* 0x000fc800048070ff */
[----:B------:R-:W-:Y:S02]  /*5100*/  F2FP.SATFINITE.E4M3.F32.PACK_AB_MERGE_C R214, R83, R48, R72 ;  /* 0x0000003053d6723e */ /* 0x000fe40004807048 */
[----:B------:R0:W-:Y:S08]  /*5110*/  MUFU.EX2 R59, R60 ;  /* 0x0000003c003b7308 */ /* 0x0001f00000000800 */
[----:B------:R-:W2:Y:S01]  /*5120*/  MUFU.EX2 R21, R21 ;  /* 0x0000001500157308 */ /* 0x000ea20000000800 */
[----:B0-----:R-:W-:-:S01]  /*5130*/  FADD.FTZ R60, R12, R87 ;  /* 0x000000570c3c7221 */ /* 0x001fc20000010000 */
[----:B-1----:R-:W-:-:S03]  /*5140*/  FADD.FTZ R3, R73, R26 ;  /* 0x0000001a49037221 */ /* 0x002fc60000010000 */
[----:B------:R-:W-:Y:S01]  /*5150*/  FADD.FTZ R87, R11, R60 ;  /* 0x0000003c0b577221 */ /* 0x000fe20000010000 */
[----:B------:R-:W-:-:S01]  /*5160*/  FADD.FTZ R6, R78, R3 ;  /* 0x000000034e067221 */ /* 0x000fc20000010000 */
[C---:B------:R-:W-:Y:S01]  /*5170*/  F2FP.SATFINITE.E4M3.F32.PACK_AB_MERGE_C R11, R14.reuse, R11, RZ ;  /* 0x0000000b0e0b723e */ /* 0x040fe200048070ff */
[----:B------:R-:W0:Y:S01]  /*5180*/  MUFU.EX2 R57, R57 ;  /* 0x0000003900397308 */ /* 0x000e220000000800 */
[----:B------:R-:W-:-:S01]  /*5190*/  FADD.FTZ R32, R14, R87 ;  /* 0x000000570e207221 */ /* 0x000fc20000010000 */
[----:B------:R-:W-:Y:S02]  /*51a0*/  CS2R R86, SRZ ;  /* 0x0000000000567805 */ /* 0x000fe4000001ff00 */
[----:B------:R-:W-:Y:S01]  /*51b0*/  F2FP.SATFINITE.E4M3.F32.PACK_AB_MERGE_C R215, R12, R9, R11 ;  /* 0x000000090cd7723e */ /* 0x000fe2000480700b */
[----:B------:R-:W-:Y:S01]  /*51c0*/  FADD.FTZ R29, R13, R32 ;  /* 0x000000200d1d7221 */ /* 0x000fe20000010000 */
[----:B------:R-:W-:Y:S02]  /*51d0*/  CS2R R32, SRZ ;  /* 0x0000000000207805 */ /* 0x000fe4000001ff00 */
[----:B------:R-:W1:Y:S01]  /*51e0*/  MUFU.EX2 R56, R56 ;  /* 0x0000003800387308 */ /* 0x000e620000000800 */
[----:B------:R-:W-:-:S04]  /*51f0*/  FADD.FTZ R26, R20, R29 ;  /* 0x0000001d141a7221 */ /* 0x000fc80000010000 */
[----:B--2---:R-:W-:-:S03]  /*5200*/  FADD.FTZ R29, R21, R26 ;  /* 0x0000001a151d7221 */ /* 0x004fc60000010000 */
[----:B------:R-:W2:Y:S01]  /*5210*/  MUFU.EX2 R58, R58 ;  /* 0x0000003a003a7308 */ /* 0x000ea20000000800 */
[----:B0-----:R-:W-:-:S07]  /*5220*/  FADD.FTZ R3, R57, R6 ;  /* 0x0000000639037221 */ /* 0x001fce0000010000 */
[----:B------:R-:W0:Y:S01]  /*5230*/  MUFU.EX2 R15, R15 ;  /* 0x0000000f000f7308 */ /* 0x000e220000000800 */
[----:B-1----:R-:W-:-:S01]  /*5240*/  FADD.FTZ R26, R56, R29 ;  /* 0x0000001d381a7221 */ /* 0x002fc20000010000 */
[----:B------:R-:W-:Y:S02]  /*5250*/  F2FP.SATFINITE.E4M3.F32.PACK_AB_MERGE_C R21, R56, R21, RZ ;  /* 0x000000153815723e */ /* 0x000fe400048070ff */
[----:B------:R-:W-:Y:S02]  /*5260*/  CS2R R28, SRZ ;  /* 0x00000000001c7805 */ /* 0x000fe4000001ff00 */
[----:B------:R-:W-:Y:S02]  /*5270*/  F2FP.SATFINITE.E4M3.F32.PACK_AB_MERGE_C R209, R20, R13, R21 ;  /* 0x0000000d14d1723e */ /* 0x000fe40004807015 */
[----:B------:R-:W1:Y:S01]  /*5280*/  MUFU.EX2 R49, R49 ;  /* 0x0000003100317308 */ /* 0x000e620000000800 */
[----:B--2---:R-:W-:-:S01]  /*5290*/  FADD.FTZ R10, R58, R3 ;  /* 0x000000033a0a7221 */ /* 0x004fc20000010000 */
[----:B------:R-:W-:-:S04]  /*52a0*/  F2FP.SATFINITE.E4M3.F32.PACK_AB_MERGE_C R57, R58, R57, RZ ;  /* 0x000000393a39723e */ /* 0x000fc800048070ff */
[----:B------:R-:W-:Y:S02]  /*52b0*/  F2FP.SATFINITE.E4M3.F32.PACK_AB_MERGE_C R208, R78, R73, R57 ;  /* 0x000000494ed0723e */ /* 0x000fe40004807039 */
[----:B------:R-:W-:Y:S01]  /*52c0*/  CS2R R78, SRZ ;  /* 0x00000000004e7805 */ /* 0x000fe2000001ff00 */
[----:B------:R-:W2:Y:S01]  /*52d0*/  MUFU.EX2 R42, R42 ;  /* 0x0000002a002a7308 */ /* 0x000ea20000000800 */
[----:B0-----:R-:W-:-:S01]  /*52e0*/  FADD.FTZ R7, R15, R26 ;  /* 0x0000001a0f077221 */ /* 0x001fc20000010000 */
[----:B------:R-:W-:Y:S02]  /*52f0*/  CS2R R72, SRZ ;  /* 0x0000000000487805 */ /* 0x000fe4000001ff00 */
[----:B------:R-:W-:Y:S01]  /*5300*/  CS2R R56, SRZ ;  /* 0x0000000000387805 */ /* 0x000fe2000001ff00 */
[----:B------:R-:W-:-:S03]  /*5310*/  FADD.FTZ R7, R40, R7 ;  /* 0x0000000728077221 */ /* 0x000fc60000010000 */
[----:B------:R-:W0:Y:S01]  /*5320*/  MUFU.EX2 R89, R89 ;  /* 0x0000005900597308 */ /* 0x000e220000000800 */
[----:B-1----:R-:W-:-:S04]  /*5330*/  FADD.FTZ R3, R49, R10 ;  /* 0x0000000a31037221 */ /* 0x002fc80000010000 */
[----:B------:R-:W-:-:S03]  /*5340*/  FADD.FTZ R10, R82, R3 ;  /* 0x00000003520a7221 */ /* 0x000fc60000010000 */
[----:B------:R-:W1:Y:S01]  /*5350*/  MUFU.EX2 R41, R41 ;  /* 0x0000002900297308 */ /* 0x000e620000000800 */
[----:B--2---:R-:W-:-:S07]  /*5360*/  FADD.FTZ R14, R42, R7 ;  /* 0x000000072a0e7221 */ /* 0x004fce0000010000 */
[----:B------:R-:W2:Y:S01]  /*5370*/  MUFU.EX2 R90, R90 ;  /* 0x0000005a005a7308 */ /* 0x000ea20000000800 */
[----:B0-----:R-:W-:-:S07]  /*5380*/  FADD.FTZ R3, R89, R10 ;  /* 0x0000000a59037221 */ /* 0x001fce0000010000 */
[----:B------:R-:W0:Y:S01]  /*5390*/  MUFU.EX2 R27, R27 ;  /* 0x0000001b001b7308 */ /* 0x000e220000000800 */
[----:B-1----:R-:W-:-:S01]  /*53a0*/  FADD.FTZ R14, R41, R14 ;  /* 0x0000000e290e7221 */ /* 0x002fc20000010000 */
[----:B------:R-:W-:-:S04]  /*53b0*/  F2FP.SATFINITE.E4M3.F32.PACK_AB_MERGE_C R42, R41, R42, RZ ;  /* 0x0000002a292a723e */ /* 0x000fc800048070ff */
[----:B------:R-:W-:Y:S02]  /*53c0*/  F2FP.SATFINITE.E4M3.F32.PACK_AB_MERGE_C R211, R40, R15, R42 ;  /* 0x0000000f28d3723e */ /* 0x000fe4000480702a */
[----:B------:R-:W-:Y:S01]  /*53d0*/  CS2R R40, SRZ ;  /* 0x0000000000287805 */ /* 0x000fe2000001ff00 */
        /* <DEDUP_REMOVED lines=32> */
[----:B------:R1:W3:Y:S01]  /*55e0*/  MUFU.EX2 R2, R63 ;  /* 0x0000003f00027308 */ /* 0x0002e20000000800 */
[----:B--2---:R-:W-:-:S07]  /*55f0*/  FADD.FTZ R3, R61, R4 ;  /* 0x000000043d037221 */ /* 0x004fce0000010000 */
[----:B------:R-:W2:Y:S01]  /*5600*/  MUFU.EX2 R50, R50 ;  /* 0x0000003200327308 */ /* 0x000ea20000000800 */
[----:B0-----:R-:W-:-:S01]  /*5610*/  FADD.FTZ R5, R75, R8 ;  /* 0x000000084b057221 */ /* 0x001fc20000010000 */
[----:B-1----:R-:W-:-:S06]  /*5620*/  CS2R R62, SRZ ;  /* 0x00000000003e7805 */ /* 0x002fcc000001ff00 */
[----:B------:R-:W0:Y:S01]  /*5630*/  MUFU.EX2 R51, R51 ;  /* 0x0000003300337308 */ /* 0x000e220000000800 */
[----:B---3--:R-:W-:-:S07]  /*5640*/  FADD.FTZ R4, R2, R3 ;  /* 0x0000000302047221 */ /* 0x008fce0000010000 */
        /* <DEDUP_REMOVED lines=16> */
[----:B------:R0:W3:Y:S01]  /*5750*/  MUFU.EX2 R6, R47 ;  /* 0x0000002f00067308 */ /* 0x0000e20000000800 */
[----:B-1----:R-:W-:-:S07]  /*5760*/  FADD.FTZ R3, R69, R68 ;  /* 0x0000004445037221 */ /* 0x002fce0000010000 */
[----:B------:R-:W1:Y:S01]  /*5770*/  MUFU.EX2 R64, R64 ;  /* 0x0000004000407308 */ /* 0x000e620000000800 */
[----:B--2---:R-:W-:-:S01]  /*5780*/  FADD.FTZ R5, R65, R4 ;  /* 0x0000000441057221 */ /* 0x004fc20000010000 */
[----:B0-----:R-:W-:-:S06]  /*5790*/  CS2R R46, SRZ ;  /* 0x00000000002e7805 */ /* 0x001fcc000001ff00 */
[----:B------:R-:W0:Y:S01]  /*57a0*/  MUFU.EX2 R43, R43 ;  /* 0x0000002b002b7308 */ /* 0x000e220000000800 */
[----:B---3--:R-:W-:-:S07]  /*57b0*/  FADD.FTZ R4, R6, R3 ;  /* 0x0000000306047221 */ /* 0x008fce0000010000 */
[----:B------:R-:W2:Y:S01]  /*57c0*/  MUFU.EX2 R39, R39 ;  /* 0x0000002700277308 */ /* 0x000ea20000000800 */
[----:B-1----:R-:W-:-:S07]  /*57d0*/  FADD.FTZ R8, R64, R5 ;  /* 0x0000000540087221 */ /* 0x002fce0000010000 */
[----:B------:R-:W1:Y:S01]  /*57e0*/  MUFU.EX2 R70, R70 ;  /* 0x0000004600467308 */ /* 0x000e620000000800 */
[----:B0-----:R-:W-:-:S07]  /*57f0*/  FADD.FTZ R5, R43, R4 ;  /* 0x000000042b057221 */ /* 0x001fce0000010000 */
[----:B------:R-:W0:Y:S01]  /*5800*/  MUFU.EX2 R35, R35 ;  /* 0x0000002300237308 */ /* 0x000e220000000800 */
[----:B--2---:R-:W-:-:S01]  /*5810*/  FADD.FTZ R8, R39, R8 ;  /* 0x0000000827087221 */ /* 0x004fc20000010000 */
[----:B------:R-:W-:-:S04]  /*5820*/  F2FP.SATFINITE.E4M3.F32.PACK_AB_MERGE_C R64, R39, R64, RZ ;  /* 0x000000402740723e */ /* 0x000fc800048070ff */
[----:B------:R-:W-:Y:S02]  /*5830*/  F2FP.SATFINITE.E4M3.F32.PACK_AB_MERGE_C R201, R65, R54, R64 ;  /* 0x0000003641c9723e */ /* 0x000fe40004807040 */
[----:B------:R-:W-:Y:S01]  /*5840*/  CS2R R64, SRZ ;  /* 0x0000000000407805 */ /* 0x000fe2000001ff00 */
[----:B------:R-:W2:Y:S01]  /*5850*/  MUFU.EX2 R71, R71 ;  /* 0x0000004700477308 */ /* 0x000ea20000000800 */
[C---:B-1----:R-:W-:Y:S01]  /*5860*/  F2FP.SATFINITE.E4M3.F32.PACK_AB_MERGE_C R43, R70.reuse, R43, RZ ;  /* 0x0000002b462b723e */ /* 0x042fe200048070ff */
[----:B------:R-:W-:Y:S01]  /*5870*/  FADD.FTZ R70, R70, R5 ;  /* 0x0000000546467221 */ /* 0x000fe20000010000 */
[----:B------:R-:W-:Y:S02]  /*5880*/  CS2R R54, SRZ ;  /* 0x0000000000367805 */ /* 0x000fe4000001ff00 */
[----:B------:R-:W-:Y:S02]  /*5890*/  F2FP.SATFINITE.E4M3.F32.PACK_AB_MERGE_C R200, R6, R69, R43 ;  /* 0x0000004506c8723e */ /* 0x000fe4000480702b */
[----:B------:R-:W-:-:S02]  /*58a0*/  CS2R R68, SRZ ;  /* 0x0000000000447805 */ /* 0x000fc4000001ff00 */
[----:B------:R-:W-:Y:S01]  /*58b0*/  CS2R R42, SRZ ;  /* 0x00000000002a7805 */ /* 0x000fe2000001ff00 */
[----:B------:R-:W1:Y:S01]  /*58c0*/  MUFU.EX2 R34, R34 ;  /* 0x0000002200227308 */ /* 0x000e620000000800 */
[----:B0-----:R-:W-:-:S07]  /*58d0*/  FADD.FTZ R7, R35, R8 ;  /* 0x0000000823077221 */ /* 0x001fce0000010000 */
[----:B------:R-:W0:Y:S01]  /*58e0*/  MUFU.EX2 R74, R74 ;  /* 0x0000004a004a7308 */ /* 0x000e220000000800 */
[----:B--2---:R-:W-:-:S07]  /*58f0*/  FADD.FTZ R5, R71, R70 ;  /* 0x0000004647057221 */ /* 0x004fce0000010000 */
[----:B------:R-:W-:Y:S01]  /*5900*/  MUFU.EX2 R38, R38 ;  /* 0x0000002600267308 */ /* 0x000fe20000000800 */
[----:B-1----:R-:W-:-:S07]  /*5910*/  FADD.FTZ R7, R34, R7 ;  /* 0x0000000722077221 */ /* 0x002fce0000010000 */
[----:B------:R1:W2:Y:S01]  /*5920*/  MUFU.EX2 R3, R24 ;  /* 0x0000001800037308 */ /* 0x0002a20000000800 */
[----:B0-----:R-:W-:-:S07]  /*5930*/  FADD.FTZ R2, R74, R5 ;  /* 0x000000054a027221 */ /* 0x001fce0000010000 */
[----:B------:R-:W-:Y:S01]  /*5940*/  MUFU.EX2 R85, R85 ;  /* 0x0000005500557308 */ /* 0x000fe20000000800 */
[----:B-1----:R-:W-:-:S07]  /*5950*/  CS2R R24, SRZ ;  /* 0x0000000000187805 */ /* 0x002fce000001ff00 */
[----:B------:R-:W0:Y:S01]  /*5960*/  MUFU.EX2 R66, R66 ;  /* 0x0000004200427308 */ /* 0x000e220000000800 */
[----:B--2---:R-:W-:Y:S01]  /*5970*/  F2FP.SATFINITE.E4M3.F32.PACK_AB_MERGE_C R5, R3, R38, RZ ;  /* 0x000000260305723e */ /* 0x004fe200048070ff */
[----:B------:R-:W-:-:S03]  /*5980*/  FADD.FTZ R38, R38, R7 ;  /* 0x0000000726267221 */ /* 0x000fc60000010000 */
[----:B------:R-:W-:Y:S02]  /*5990*/  F2FP.SATFINITE.E4M3.F32.PACK_AB_MERGE_C R203, R34, R35, R5 ;  /* 0x0000002322cb723e */ /* 0x000fe40004807005 */
[----:B------:R-:W-:Y:S02]  /*59a0*/  CS2R R34, SRZ ;  /* 0x0000000000227805 */ /* 0x000fe4000001ff00 */
[----:B0-----:R-:W-:Y:S01]  /*59b0*/  F2FP.SATFINITE.E4M3.F32.PACK_AB_MERGE_C R4, R66, R85, RZ ;  /* 0x000000554204723e */ /* 0x001fe200048070ff */
[----:B------:R-:W-:-:S01]  /*59c0*/  FADD.FTZ R85, R85, R2 ;  /* 0x0000000255557221 */ /* 0x000fc20000010000 */
[----:B------:R-:W-:Y:S01]  /*59d0*/  FADD.FTZ R2, R3, R38 ;  /* 0x0000002603027221 */ /* 0x000fe20000010000 */
[----:B------:R-:W-:Y:S02]  /*59e0*/  CS2R R38, SRZ ;  /* 0x0000000000267805 */ /* 0x000fe4000001ff00 */
[----:B------:R-:W-:Y:S01]  /*59f0*/  F2FP.SATFINITE.E4M3.F32.PACK_AB_MERGE_C R202, R74, R71, R4 ;  /* 0x000000474aca723e */ /* 0x000fe20004807004 */
[----:B------:R-:W-:-:S01]  /*5a00*/  FADD.FTZ R3, R66, R85 ;  /* 0x0000005542037221 */ /* 0x000fc20000010000 */
[----:B------:R-:W-:-:S02]  /*5a10*/  CS2R R84, SRZ ;  /* 0x0000000000547805 */ /* 0x000fc4000001ff00 */
        /* <DEDUP_REMOVED lines=9> */
[----:B------:R-:W-:-:S06]  /*5ab0*/  ULDC UR53, c[0x0][0x988] ;  /* 0x0002620000357ab9 */ /* 0x000fcc0000000800 */
.L_x_2431:
[----:B------:R-:W-:Y:S01]  /*5ac0*/  ISETP.NE.AND P2, PT, RZ, UR43, PT ;  /* 0x0000002bff007c0c */ /* 0x000fe2000bf45270 */
[----:B------:R-:W-:-:S04]  /*5ad0*/  UISETP.NE.AND UP0, UPT, UR57, 0x1, UPT ;  /* 0x000000013900788c */ /* 0x000fc8000bf05270 */
[----:B------:R-:W-:-:S04]  /*5ae0*/  USEL UR45, URZ, 0x1, UP0 ;  /* 0x000000013f2d7887 */ /* 0x000fc80008000000 */
[----:B------:R-:W-:-:S04]  /*5af0*/  ULOP3.LUT UR45, UR59, UR45, URZ, 0x3c, !UPT ;  /* 0x0000002d3b2d7292 */ /* 0x000fc8000f8e3c3f */
[----:B------:R-:W-:Y:S08]  /*5b00*/  @P2 BRA `(.L_x_2421) ;  /* 0x0000000000382947 */ /* 0x000ff00003800000 */
[----:B------:R-:W-:Y:S05]  /*5b10*/  @!P0 BRA `(.L_x_2422) ;  /* 0x0000000000048947 */ /* 0x000fea0003800000 */
[----:B------:R-:W-:Y:S01]  /*5b20*/  BPT.TRAP 0x1 ;  /* 0x000000040000795c */ /* 0x000fe20000300000 */
.L_x_2422:
        /* <DEDUP_REMOVED lines=9> */
.L_x_2423:
[----:B-1----:R-:W-:Y:S05]  /*5bc0*/  @P1 BRA `(.L_x_2421) ;  /* 0x0000000000081947 */ /* 0x002fea0003800000 */
[----:B------:R-:W1:Y:S02]  /*5bd0*/  SYNCS.PHASECHK.TRANS64.TRYWAIT P1, [UR6+0x33430], R6 ;  /* 0x03343006ff0075a7 */ /* 0x000e640008020146 */
[----:B-1----:R-:W-:Y:S05]  /*5be0*/  @!P1 BRA `(.L_x_2424) ;  /* 0x0000012800289947 */ /* 0x002fea0003800000 */
.L_x_2421:
        /* <DEDUP_REMOVED lines=191> */
.L_x_2426:
[----:B------:R-:W-:Y:S01]  /*67e0*/  ULEA UR6, UR57, UR41, 0x3 ;  /* 0x0000002939067291 */ /* 0x000fe2000f8e183f */
[----:B------:R-:W-:-:S05]  /*67f0*/  IMAD.U32 R6, RZ, RZ, UR59 ;  /* 0x0000003bff067e24 */ /* 0x000fca000f8e00ff */
[----:B------:R-:W-:-:S04]  /*6800*/  SHF.L.U32 R6, R6, 0x1f, RZ ;  /* 0x0000001f06067819 */ /* 0x000fc800000006ff */
[----:B------:R0:W1:Y:S01]  /*6810*/  SYNCS.PHASECHK.TRANS64.TRYWAIT P1, [UR6+0x33450], R6 ;  /* 0x03345006ff0075a7 */ /* 0x0000620008020146 */
[----:B------:R-:W-:Y:S05]  /*6820*/  @!P0 BRA `(.L_x_2427) ;  /* 0x0000000000048947 */ /* 0x000fea0003800000 */
[----:B------:R-:W-:Y:S01]  /*6830*/  BPT.TRAP 0x1 ;  /* 0x000000040000795c */ /* 0x000fe20000300000 */
.L_x_2427:
[----:B-1----:R-:W-:Y:S05]  /*6840*/  @P1 BRA `(.L_x_2425) ;  /* 0x0000000000081947 */ /* 0x002fea0003800000 */
[----:B------:R-:W1:Y:S02]  /*6850*/  SYNCS.PHASECHK.TRANS64.TRYWAIT P1, [UR6+0x33450], R6 ;  /* 0x03345006ff0075a7 */ /* 0x000e640008020146 */
[----:B-1----:R-:W-:Y:S05]  /*6860*/  @!P1 BRA `(.L_x_2428) ;  /* 0x0000011c00209947 */ /* 0x002fea0003800000 */
.L_x_2425:
        /* <DEDUP_REMOVED lines=36> */
.L_x_2429:
        /* <DEDUP_REMOVED lines=10> */
[C---:B------:R-:W-:Y:S01]  /*6b50*/  FMUL.FTZ R15, R0.reuse, R193 ;  /* 0x000000c1000f7220 */ /* 0x040fe20000410000 */
[----:B------:R-:W-:Y:S01]  /*6b60*/  @UP0 ULDC UR6, c[0x0][0x44c] ;  /* 0x0001130000060ab9 */ /* 0x000fe20000000800 */
[C---:B------:R-:W-:Y:S01]  /*6b70*/  FMUL.FTZ R193, R0.reuse, R160 ;  /* 0x000000a000c17220 */ /* 0x040fe20000410000 */
[----:B0-----:R-:W-:Y:S01]  /*6b80*/  FMUL.FTZ R6, R0, R184 ;  /* 0x000000b800067220 */ /* 0x001fe20000410000 */
[----:B------:R-:W-:-:S02]  /*6b90*/  IMAD.MOV.U32 R160, RZ, RZ, -0x2 ;  /* 0xfffffffeffa07424 */ /* 0x000fc400078e00ff */
[C---:B------:R-:W-:Y:S01]  /*6ba0*/  FMUL.FTZ R14, R0.reuse, R192 ;  /* 0x000000c0000e7220 */ /* 0x040fe20000410000 */
[C---:B------:R-:W-:Y:S01]  /*6bb0*/  FMUL.FTZ R192, R0.reuse, R161 ;  /* 0x000000a100c07220 */ /* 0x040fe20000410000 */
[----:B------:R-:W-:Y:S01]  /*6bc0*/  FMUL.FTZ R7, R0, R185 ;  /* 0x000000b900077220 */ /* 0x000fe20000410000 */
[----:B------:R-:W-:Y:S01]  /*6bd0*/  IMAD.U32 R161, RZ, RZ, UR51 ;  /* 0x00000033ffa17e24 */ /* 0x000fe2000f8e00ff */
[----:B------:R-:W0:Y:S01]  /*6be0*/  MUFU.TANH R6, R6 ;  /* 0x0000000600067308 */ /* 0x000e220000002400 */
[----:B------:R-:W-:Y:S01]  /*6bf0*/  @P1 IMAD.HI.U32 R158, R156, UR6, RZ ;  /* 0x000000069c9e1c27 */ /* 0x000fe2000f8e00ff */
[----:B------:R-:W-:-:S03]  /*6c00*/  @UP0 ULDC UR6, c[0x0][0x450] ;  /* 0x0001140000060ab9 */ /* 0x000fc60000000800 */
[C---:B------:R-:W-:Y:S01]  /*6c10*/  FMUL.FTZ R10, R0.reuse, R188 ;  /* 0x000000bc000a7220 */ /* 0x040fe20000410000 */
[C---:B------:R-:W-:Y:S01]  /*6c20*/  FMUL.FTZ R12, R0.reuse, R190 ;  /* 0x000000be000c7220 */ /* 0x040fe20000410000 */
[C---:B------:R-:W-:Y:S01]  /*6c30*/  FMUL.FTZ R190, R0.reuse, R157 ;  /* 0x0000009d00be7220 */ /* 0x040fe20000410000 */
[----:B------:R-:W-:Y:S01]  /*6c40*/  @P2 SHF.R.U32.HI R156, RZ, UR6, R158 ;  /* 0x00000006ff9c2c19 */ /* 0x000fe2000801169e */
[C---:B------:R-:W-:Y:S01]  /*6c50*/  FMUL.FTZ R158, R0.reuse, R163 ;  /* 0x000000a3009e7220 */ /* 0x040fe20000410000 */
[----:B------:R-:W-:Y:S01]  /*6c60*/  UMOV UR6, 0x1 ;  /* 0x0000000100067882 */ /* 0x000fe20000000000 */
[----:B------:R-:W1:Y:S01]  /*6c70*/  MUFU.TANH R7, R7 ;  /* 0x0000000700077308 */ /* 0x000e620000002400 */
[----:B------:R-:W-:Y:S01]  /*6c80*/  UIMAD UR6, UR58, -0xa0, UR6 ;  /* 0xffffff603a0678a4 */ /* 0x000fe2000f8e0206 */
[----:B------:R-:W2:Y:S01]  /*6c90*/  SHFL.IDX PT, R163, R156, RZ, 0x1c1f ;  /* 0x001c1fff9ca37589 */ /* 0x000ea200000e0000 */
[C---:B------:R-:W-:Y:S01]  /*6ca0*/  FMUL.FTZ R157, R0.reuse, R162 ;  /* 0x000000a2009d7220 */ /* 0x040fe20000410000 */
[C---:B------:R-:W-:Y:S01]  /*6cb0*/  FMUL.FTZ R188, R0.reuse, R177 ;  /* 0x000000b100bc7220 */ /* 0x040fe20000410000 */
[C---:B------:R-:W-:Y:S01]  /*6cc0*/  FMUL.FTZ R177, R0.reuse, R178 ;  /* 0x000000b200b17220 */ /* 0x040fe20000410000 */
[C---:B------:R-:W-:Y:S01]  /*6cd0*/  FMUL.FTZ R178, R0.reuse, R179 ;  /* 0x000000b300b27220 */ /* 0x040fe20000410000 */
[----:B------:R-:W-:Y:S01]  /*6ce0*/  IMAD R160, R17, R160, UR6 ;  /* 0x0000000611a07e24 */ /* 0x000fe2000f8e02a0 */
[----:B------:R-:W3:Y:S01]  /*6cf0*/  MUFU.TANH R10, R10 ;  /* 0x0000000a000a7308 */ /* 0x000ee20000002400 */
[C---:B------:R-:W-:Y:S01]  /*6d00*/  FMUL.FTZ R179, R0.reuse, R180 ;  /* 0x000000b400b37220 */ /* 0x040fe20000410000 */
[C---:B------:R-:W-:Y:S01]  /*6d10*/  FMUL.FTZ R180, R0.reuse, R181 ;  /* 0x000000b500b47220 */ /* 0x040fe20000410000 */
[C---:B------:R-:W-:Y:S01]  /*6d20*/  FMUL.FTZ R184, R0.reuse, R196 ;  /* 0x000000c400b87220 */ /* 0x040fe20000410000 */
[----:B------:R-:W-:Y:S01]  /*6d30*/  IADD3 R160, -R161, UR50, R160 ;  /* 0x00000032a1a07c10 */ /* 0x000fe2000fffe1a0 */
        /* <DEDUP_REMOVED lines=12> */
[----:B------:R-:W-:Y:S01]  /*6e00*/  FMUL.FTZ R194, R0, R164 ;  /* 0x000000a400c27220 */ /* 0x000fe20000410000 */
[----:B--2---:R-:W-:-:S02]  /*6e10*/  IMAD.IADD R162, R160, 0x1, R163 ;  /* 0x00000001a0a27824 */ /* 0x004fc400078e02a3 */
[C---:B------:R-:W-:Y:S01]  /*6e20*/  FMUL.FTZ R164, R0.reuse, R165 ;  /* 0x000000a500a47220 */ /* 0x040fe20000410000 */
[C---:B------:R-:W-:Y:S01]  /*6e30*/  FMUL.FTZ R165, R0.reuse, R136 ;  /* 0x0000008800a57220 */ /* 0x040fe20000410000 */
[C---:B------:R-:W-:Y:S01]  /*6e40*/  FMUL.FTZ R169, R0.reuse, R169 ;  /* 0x000000a900a97220 */ /* 0x040fe20000410000 */
[----:B------:R-:W-:Y:S01]  /*6e50*/  FMUL.FTZ R172, R0, R172 ;  /* 0x000000ac00ac7220 */ /* 0x000fe20000410000 */
[C---:B------:R-:W-:Y:S01]  /*6e60*/  ISETP.GT.AND P1, PT, R162.reuse, RZ, PT ;  /* 0x000000ffa200720c */ /* 0x040fe20003f24270 */
[----:B------:R-:W2:Y:S01]  /*6e70*/  MUFU.TANH R15, R15 ;  /* 0x0000000f000f7308 */ /* 0x000ea20000002400 */
[----:B------:R-:W-:Y:S01]  /*6e80*/  ISETP.GT.AND P2, PT, R162, 0x1, PT ;  /* 0x00000001a200780c */ /* 0x000fe20003f44270 */
[----:B------:R-:W-:Y:S01]  /*6e90*/  FMUL.FTZ R173, R0, R173 ;  /* 0x000000ad00ad7220 */ /* 0x000fe20000410000 */
[----:B0-----:R-:W-:Y:S01]  /*6ea0*/  FSEL R163, R6, -INF , P1 ;  /* 0xff80000006a37808 */ /* 0x001fe20000800000 */
[----:B------:R-:W-:Y:S01]  /*6eb0*/  FMUL.FTZ R176, R0, R176 ;  /* 0x000000b000b07220 */ /* 0x000fe20000410000 */
[----:B------:R-:W-:Y:S01]  /*6ec0*/  ISETP.GT.AND P1, PT, R162, 0x8, PT ;  /* 0x00000008a200780c */ /* 0x000fe20003f24270 */
[C---:B------:R-:W-:Y:S01]  /*6ed0*/  FMUL.FTZ R161, R0.reuse, R167 ;  /* 0x000000a700a17220 */ /* 0x040fe20000410000 */
[----:B-1----:R-:W-:Y:S01]  /*6ee0*/  FSEL R7, R7, -INF , P2 ;  /* 0xff80000007077808 */ /* 0x002fe20001000000 */
[----:B------:R-:W0:Y:S01]  /*6ef0*/  MUFU.TANH R184, R184 ;  /* 0x000000b800b87308 */ /* 0x000e220000002400 */
[----:B------:R-:W-:Y:S01]  /*6f00*/  FMNMX.FTZ R6, R163, R4, !PT ;  /* 0x00000004a3067209 */ /* 0x000fe20007810000 */
[----:B------:R-:W-:Y:S01]  /*6f10*/  FMUL.FTZ R167, R0, R140 ;  /* 0x0000008c00a77220 */ /* 0x000fe20000410000 */
[----:B------:R-:W-:Y:S01]  /*6f20*/  ISETP.GT.AND P2, PT, R162, 0x9, PT ;  /* 0x00000009a200780c */ /* 0x000fe20003f44270 */
[----:B------:R-:W-:Y:S01]  /*6f30*/  FMUL.FTZ R21, R0, R195 ;  /* 0x000000c300157220 */ /* 0x000fe20000410000 */
[----:B---3--:R-:W-:Y:S01]  /*6f40*/  FSEL R10, R10, -INF , P1 ;  /* 0xff8000000a0a7808 */ /* 0x008fe20000800000 */
[----:B------:R-:W-:Y:S01]  /*6f50*/  FMUL.FTZ R195, R0, R141 ;  /* 0x0000008d00c37220 */ /* 0x000fe20000410000 */
[----:B------:R-:W-:Y:S01]  /*6f60*/  FMNMX.FTZ R137, R7, R6, !PT ;  /* 0x0000000607897209 */ /* 0x000fe20007810000 */
[----:B------:R-:W1:Y:S01]  /*6f70*/  MUFU.TANH R185, R185 ;  /* 0x000000b900b97308 */ /* 0x000e620000002400 */
[----:B------:R-:W-:Y:S01]  /*6f80*/  ISETP.GT.AND P1, PT, R162, 0x10, PT ;  /* 0x00000010a200780c */ /* 0x000fe20003f24270 */
[C---:B------:R-:W-:Y:S01]  /*6f90*/  FMUL.FTZ R6, R0.reuse, R138 ;  /* 0x0000008a00067220 */ /* 0x040fe20000410000 */
[----:B----4-:R-:W-:Y:S01]  /*6fa0*/  FSEL R11, R11, -INF , P2 ;  /* 0xff8000000b0b7808 */ /* 0x010fe20001000000 */
[----:B------:R-:W-:Y:S01]  /*6fb0*/  FMUL.FTZ R196, R0, R144 ;  /* 0x0000009000c47220 */ /* 0x000fe20000410000 */
[----:B------:R-:W-:Y:S01]  /*6fc0*/  FMNMX.FTZ R136, R10, R137, !PT ;  /* 0x000000890a887209 */ /* 0x000fe20007810000 */
[----:B------:R-:W-:Y:S01]  /*6fd0*/  FMUL.FTZ R197, R0, R145 ;  /* 0x0000009100c57220 */ /* 0x000fe20000410000 */
[----:B------:R-:W-:Y:S01]  /*6fe0*/  ISETP.GT.AND P2, PT, R162, 0x11, PT ;  /* 0x00000011a200780c */ /* 0x000fe20003f44270 */
[----:B------:R-:W3:Y:S01]  /*6ff0*/  MUFU.TANH R168, R168 ;  /* 0x000000a800a87308 */ /* 0x000ee20000002400 */
[----:B-----5:R-:W-:Y:S01]  /*7000*/  FSEL R14, R14, -INF , P1 ;  /* 0xff8000000e0e7808 */ /* 0x020fe20000800000 */
[C---:B------:R-:W-:Y:S01]  /*7010*/  FMUL.FTZ R8, R0.reuse, R186 ;  /* 0x000000ba00087220 */ /* 0x040fe20000410000 */
[----:B------:R-:W-:Y:S01]  /*7020*/  FMNMX.FTZ R137, R11, R136, !PT ;  /* 0x000000880b897209 */ /* 0x000fe20007810000 */
[----:B------:R-:W-:Y:S01]  /*7030*/  FMUL.FTZ R136, R0, R139 ;  /* 0x0000008b00887220 */ /* 0x000fe20000410000 */
[----:B------:R-:W-:Y:S01]  /*7040*/  ISETP.GT.AND P1, PT, R162, 0x18, PT ;  /* 0x00000018a200780c */ /* 0x000fe20003f24270 */
[----:B------:R-:W-:Y:S01]  /*7050*/  FMUL.FTZ R186, R0, R198 ;  /* 0x000000c600ba7220 */ /* 0x000fe20000410000 */
        /* <DEDUP_REMOVED lines=9> */
[----:B------:R-:W0:Y:S01]  /*70f0*/  MUFU.TANH R172, R172 ;  /* 0x000000ac00ac7308 */ /* 0x000e220000002400 */
[----:B------:R-:W-:Y:S01]  /*7100*/  ISETP.GT.AND P1, PT, R162, 0x20, PT ;  /* 0x00000020a200780c */ /* 0x000fe20003f24270 */
[----:B------:R-:W-:Y:S01]  /*7110*/  FMUL.FTZ R121, R0, R121 ;  /* 0x0000007900797220 */ /* 0x000fe20000410000 */
[----:B-1----:R-:W-:Y:S01]  /*7120*/  FSEL R185, R185, -INF , P2 ;  /* 0xff800000b9b97808 */ /* 0x002fe20001000000 */
[----:B------:R-:W-:Y:S01]  /*7130*/  UMOV UR6, UR53 ;  /* 0x0000003500067c82 */ /* 0x000fe20008000000 */
[----:B------:R-:W-:Y:S01]  /*7140*/  FMNMX.FTZ R138, R184, R137, !PT ;  /* 0x00000089b88a7209 */ /* 0x000fe20007810000 */
[----:B------:R-:W-:Y:S01]  /*7150*/  FMUL.FTZ R9, R0, R187 ;  /* 0x000000bb00097220 */ /* 0x000fe20000410000 */
[----:B------:R-:W-:Y:S01]  /*7160*/  ISETP.GT.AND P2, PT, R162, 0x21, PT ;  /* 0x00000021a200780c */ /* 0x000fe20003f44270 */
[----:B------:R-:W1:Y:S01]  /*7170*/  MUFU.TANH R173, R173 ;  /* 0x000000ad00ad7308 */ /* 0x000e620000002400 */
[----:B---3--:R-:W-:Y:S01]  /*7180*/  FSEL R168, R168, -INF , P1 ;  /* 0xff800000a8a87808 */ /* 0x008fe20000800000 */
        /* <DEDUP_REMOVED lines=16> */
[C---:B------:R-:W-:Y:S01]  /*7290*/  FMUL.FTZ R147, R0.reuse, R147 ;  /* 0x0000009300937220 */ /* 0x040fe20000410000 */
[----:B-1----:R-:W-:Y:S01]  /*72a0*/  FSEL R173, R173, -INF , P2 ;  /* 0xff800000adad7808 */ /* 0x002fe20001000000 */
[----:B------:R-:W-:Y:S01]  /*72b0*/  FMUL.FTZ R150, R0, R150 ;  /* 0x0000009600967220 */ /* 0x000fe20000410000 */
[----:B------:R-:W-:Y:S01]  /*72c0*/  FMNMX.FTZ R138, R172, R137, !PT ;  /* 0x00000089ac8a7209 */ /* 0x000fe20007810000 */
[----:B------:R-:W-:Y:S01]  /*72d0*/  FMUL.FTZ R151, R0, R151 ;  /* 0x0000009700977220 */ /* 0x000fe20000410000 */
[----:B------:R-:W-:Y:S01]  /*72e0*/  ISETP.GT.AND P2, PT, R162, 0x31, PT ;  /* 0x00000031a200780c */ /* 0x000fe20003f44270 */
[----:B------:R-:W1:Y:S01]  /*72f0*/  MUFU.TANH R179, R179 ;  /* 0x000000b300b37308 */ /* 0x000e620000002400 */
[----:B--2---:R-:W-:Y:S01]  /*7300*/  FSEL R176, R176, -INF , P1 ;  /* 0xff800000b0b07808 */ /* 0x004fe20000800000 */
[C---:B------:R-:W-:Y:S01]  /*7310*/  FMUL.FTZ R122, R0.reuse, R122 ;  /* 0x0000007a007a7220 */ /* 0x040fe20000410000 */
[----:B------:R-:W-:Y:S01]  /*7320*/  FMNMX.FTZ R137, R173, R138, !PT ;  /* 0x0000008aad897209 */ /* 0x000fe20007810000 */
[----:B------:R-:W-:Y:S01]  /*7330*/  FMUL.FTZ R123, R0, R123 ;  /* 0x0000007b007b7220 */ /* 0x000fe20000410000 */
[----:B------:R-:W-:Y:S01]  /*7340*/  ISETP.GT.AND P1, PT, R162, 0x38, PT ;  /* 0x00000038a200780c */ /* 0x000fe20003f24270 */
[----:B------:R-:W-:Y:S01]  /*7350*/  FMUL.FTZ R126, R0, R126 ;  /* 0x0000007e007e7220 */ /* 0x000fe20000410000 */
[----:B------:R-:W-:Y:S01]  /*7360*/  FMNMX.FTZ R137, R176, R137, !PT ;  /* 0x00000089b0897209 */ /* 0x000fe20007810000 */
        /* <DEDUP_REMOVED lines=10> */
[----:B------:R-:W-:Y:S01]  /*7410*/  ULEA UR7, UR44, UR41, 0x3 ;  /* 0x000000292c077291 */ /* 0x000fe2000f8e183f */
[----:B------:R-:W-:-:S02]  /*7420*/  ISETP.GT.AND P1, PT, R162, 0x40, PT ;  /* 0x00000040a200780c */ /* 0x000fc40003f24270 */
[----:B------:R-:W-:Y:S01]  /*7430*/  FMNMX.FTZ R137, R179, R138, !PT ;  /* 0x0000008ab3897209 */ /* 0x000fe20007810000 */
[----:B------:R-:W-:Y:S02]  /*7440*/  UIADD3 UR7, UR7, 0x33440, URZ ;  /* 0x0003344007077890 */ /* 0x000fe4000fffe03f */
[----:B------:R-:W1:Y:S01]  /*7450*/  MUFU.TANH R183, R183 ;  /* 0x000000b700b77308 */ /* 0x000e620000002400 */
[----:B--2---:R-:W-:Y:S01]  /*7460*/  FSEL R180, R180, -INF , P2 ;  /* 0xff800000b4b47808 */ /* 0x004fe20001000000 */
[----:B------:R-:W-:Y:S01]  /*7470*/  UPRMT UR7, UR40, 0x654, UR7 ;  /* 0x0000065428077896 */ /* 0x000fe20008000007 */
[----:B------:R-:W-:Y:S02]  /*7480*/  ISETP.GT.AND P2, PT, R162, 0x41, PT ;  /* 0x00000041a200780c */ /* 0x000fe40003f44270 */
[----:B------:R-:W-:-:S03]  /*7490*/  FMNMX.FTZ R138, R180, R137, !PT ;  /* 0x00000089b48a7209 */ /* 0x000fc60007810000 */
[----:B------:R-:W2:Y:S01]  /*74a0*/  MUFU.TANH R191, R191 ;  /* 0x000000bf00bf7308 */ /* 0x000ea20000002400 */
[----:B0-----:R-:W-:Y:S02]  /*74b0*/  FSEL R189, R189, -INF , P1 ;  /* 0xff800000bdbd7808 */ /* 0x001fe40000800000 */
[----:B------:R-:W-:Y:S01]  /*74c0*/  ISETP.GT.AND P1, PT, R162, 0x48, PT ;  /* 0x00000048a200780c */ /* 0x000fe20003f24270 */
[----:B------:R-:W-:Y:S01]  /*74d0*/  SYNCS.ARRIVE.TRANS64.RED.A1T0 RZ, [UR7], RZ ;  /* 0x000000ffffff79a7 */ /* 0x000fe20008100407 */
        /* <DEDUP_REMOVED lines=98> */
[----:B------:R-:W0:Y:S03]  /*7b00*/  MUFU.TANH R12, R12 ;  /* 0x0000000c000c7308 */ /* 0x000e260000002400 */
[----:B------:R-:W-:-:S05]  /*7b10*/  FMNMX.FTZ R192, R143, R192, !PT ;  /* 0x000000c08fc07209 */ /* 0x000fca0007810000 */
[----:B------:R-:W2:Y:S01]  /*7b20*/  SHFL.BFLY PT, R121, R192, 0x2, 0x1f ;  /* 0x0c401f00c0797f89 */ /* 0x000ea200000e0000 */
[----:B------:R-:W4:Y:S08]  /*7b30*/  MUFU.TANH R13, R13 ;  /* 0x0000000d000d7308 */ /* 0x000f300000002400 */
[----:B------:R-:W5:Y:S08]  /*7b40*/  MUFU.TANH R20, R20 ;  /* 0x0000001400147308 */ /* 0x000f700000002400 */
[----:B------:R-:W5:Y:S01]  /*7b50*/  MUFU.TANH R21, R21 ;  /* 0x0000001500157308 */ /* 0x000f620000002400 */
[----:B--2---:R-:W-:-:S07]  /*7b60*/  FMNMX.FTZ R191, R192, R121, !PT ;  /* 0x00000079c0bf7209 */ /* 0x004fce0007810000 */
[----:B------:R-:W2:Y:S01]  /*7b70*/  MUFU.TANH R186, R186 ;  /* 0x000000ba00ba7308 */ /* 0x000ea20000002400 */
[----:B------:R-:W3:Y:S07]  /*7b80*/  SHFL.BFLY PT, R192, R191, 0x1, 0x1f ;  /* 0x0c201f00bfc07f89 */ /* 0x000eee00000e0000 */
[----:B------:R-:W2:Y:S08]  /*7b90*/  MUFU.TANH R187, R187 ;  /* 0x000000bb00bb7308 */ /* 0x000eb00000002400 */
[----:B------:R-:W2:Y:S08]  /*7ba0*/  MUFU.TANH R170, R170 ;  /* 0x000000aa00aa7308 */ /* 0x000eb00000002400 */
[----:B------:R-:W2:Y:S01]  /*7bb0*/  MUFU.TANH R171, R171 ;  /* 0x000000ab00ab7308 */ /* 0x000ea20000002400 */
[----:B---3--:R-:W-:Y:S01]  /*7bc0*/  FMNMX.FTZ R121, R191, R192, !PT ;  /* 0x000000c0bf797209 */ /* 0x008fe20007810000 */
[----:B------:R-:W-:Y:S01]  /*7bd0*/  FMUL.FTZ R191, R0, R134 ;  /* 0x0000008600bf7220 */ /* 0x000fe20000410000 */
[----:B------:R-:W-:-:S02]  /*7be0*/  IMAD.U32 R134, RZ, RZ, UR6 ;  /* 0x00000006ff867e24 */ /* 0x000fc4000f8e00ff */
[----:B------:R-:W-:-:S03]  /*7bf0*/  FSETP.NEU.FTZ.AND P1, PT, R121, -INF , PT ;  /* 0xff8000007900780b */ /* 0x000fc60003f3d000 */
[----:B------:R-:W3:Y:S01]  /*7c00*/  MUFU.TANH R174, R174 ;  /* 0x000000ae00ae7308 */ /* 0x000ee20000002400 */
[----:B------:R-:W-:-:S05]  /*7c10*/  FFMA.FTZ R134, R121, R134, -8 ;  /* 0xc100000079867423 */ /* 0x000fca0000010086 */
[----:B------:R-:W-:Y:S02]  /*7c20*/  FSEL R134, R134, RZ, P1 ;  /* 0x000000ff86867208 */ /* 0x000fe40000800000 */
[----:B------:R-:W3:Y:S03]  /*7c30*/  MUFU.TANH R175, R175 ;  /* 0x000000af00af7308 */ /* 0x000ee60000002400 */
[----:B------:R-:W-:-:S01]  /*7c40*/  FFMA.FTZ R192, R163, UR6, -R134 ;  /* 0x00000006a3c07c23 */ /* 0x000fc20008010886 */
[--C-:B------:R-:W-:Y:S01]  /*7c50*/  FFMA.FTZ R193, R184, UR6, -R134.reuse ;  /* 0x00000006b8c17c23 */ /* 0x100fe20008010886 */
[----:B------:R-:W1:Y:S01]  /*7c60*/  SHFL.IDX PT, R163, R156, 0x1, 0x1c1f ;  /* 0x003c1f009ca37f89 */ /* 0x000e6200000e0000 */
[----:B------:R-:W-:-:S01]  /*7c70*/  FFMA.FTZ R194, R185, UR6, -R134 ;  /* 0x00000006b9c27c23 */ /* 0x000fc20008010886 */
[--C-:B------:R-:W-:Y:S01]  /*7c80*/  FFMA.FTZ R189, R189, UR6, -R134.reuse ;  /* 0x00000006bdbd7c23 */ /* 0x100fe20008010886 */
[----:B------:R-:W3:Y:S01]  /*7c90*/  MUFU.TANH R177, R177 ;  /* 0x000000b100b17308 */ /* 0x000ee20000002400 */
[----:B------:R-:W-:-:S01]  /*7ca0*/  FFMA.FTZ R7, R7, UR6, -R134 ;  /* 0x0000000607077c23 */ /* 0x000fc20008010886 */
[--C-:B------:R-:W-:Y:S01]  /*7cb0*/  FFMA.FTZ R10, R10, UR6, -R134.reuse ;  /* 0x000000060a0a7c23 */ /* 0x100fe20008010886 */
[----:B------:R-:W-:-:S01]  /*7cc0*/  FFMA.FTZ R11, R11, UR6, -R134 ;  /* 0x000000060b0b7c23 */ /* 0x000fc20008010886 */
[--C-:B------:R-:W-:Y:S01]  /*7cd0*/  FFMA.FTZ R14, R14, UR6, -R134.reuse ;  /* 0x000000060e0e7c23 */ /* 0x100fe20008010886 */
[----:B------:R-:W-:-:S01]  /*7ce0*/  FFMA.FTZ R15, R15, UR6, -R134 ;  /* 0x000000060f0f7c23 */ /* 0x000fc20008010886 */
[--C-:B------:R-:W-:Y:S01]  /*7cf0*/  FFMA.FTZ R168, R168, UR6, -R134.reuse ;  /* 0x00000006a8a87c23 */ /* 0x100fe20008010886 */
[----:B------:R-:W-:-:S01]  /*7d00*/  FFMA.FTZ R169, R169, UR6, -R134 ;  /* 0x00000006a9a97c23 */ /* 0x000fc20008010886 */
        /* <DEDUP_REMOVED lines=12> */
[----:B------:R-:W-:Y:S01]  /*7dd0*/  FFMA.FTZ R129, R129, UR6, -R134 ;  /* 0x0000000681817c23 */ /* 0x000fe20008010886 */
[----:B-1----:R-:W-:-:S02]  /*7de0*/  IMAD.IADD R160, R160, 0x1, R163 ;  /* 0x00000001a0a07824 */ /* 0x002fc400078e02a3 */
[--C-:B------:R-:W-:Y:S01]  /*7df0*/  FFMA.FTZ R132, R132, UR6, -R134.reuse ;  /* 0x0000000684847c23 */ /* 0x100fe20008010886 */
[----:B------:R-:W-:-:S01]  /*7e00*/  FFMA.FTZ R133, R133, UR6, -R134 ;  /* 0x0000000685857c23 */ /* 0x000fc20008010886 */
[----:B------:R-:W1:Y:S01]  /*7e10*/  MUFU.TANH R182, R182 ;  /* 0x000000b600b67308 */ /* 0x000e620000002400 */
[----:B------:R-:W-:-:S01]  /*7e20*/  FFMA.FTZ R143, R143, UR6, -R134 ;  /* 0x000000068f8f7c23 */ /* 0x000fc20008010886 */
[C---:B------:R-:W-:Y:S02]  /*7e30*/  ISETP.GT.AND P2, PT, R160.reuse, RZ, PT ;  /* 0x000000ffa000720c */ /* 0x040fe40003f44270 */
[----:B------:R-:W-:Y:S02]  /*7e40*/  ISETP.GT.AND P3, PT, R160, 0x1, PT ;  /* 0x00000001a000780c */ /* 0x000fe40003f64270 */
[----:B------:R-:W-:Y:S02]  /*7e50*/  FSEL R8, R8, -INF , P2 ;  /* 0xff80000008087808 */ /* 0x000fe40001000000 */
[----:B------:R-:W-:Y:S01]  /*7e60*/  ISETP.GT.AND P2, PT, R160, 0x8, PT ;  /* 0x00000008a000780c */ /* 0x000fe20003f44270 */
[----:B------:R-:W1:Y:S01]  /*7e70*/  MUFU.TANH R152, R152 ;  /* 0x0000009800987308 */ /* 0x000e620000002400 */
[----:B------:R-:W-:-:S02]  /*7e80*/  FSEL R9, R9, -INF , P3 ;  /* 0xff80000009097808 */ /* 0x000fc40001800000 */
[----:B------:R-:W-:Y:S02]  /*7e90*/  FMNMX.FTZ R184, R8, R5, !PT ;  /* 0x0000000508b87209 */ /* 0x000fe40007810000 */
[----:B------:R-:W-:Y:S02]  /*7ea0*/  ISETP.GT.AND P3, PT, R160, 0x9, PT ;  /* 0x00000009a000780c */ /* 0x000fe40003f64270 */
[----:B0-----:R-:W-:Y:S01]  /*7eb0*/  FSEL R156, R12, -INF , P2 ;  /* 0xff8000000c9c7808 */ /* 0x001fe20001000000 */
[----:B------:R-:W0:Y:S01]  /*7ec0*/  MUFU.TANH R153, R153 ;  /* 0x0000009900997308 */ /* 0x000e220000002400 */
[----:B------:R-:W-:Y:S02]  /*7ed0*/  FMNMX.FTZ R163, R9, R184, !PT ;  /* 0x000000b809a37209 */ /* 0x000fe40007810000 */
[----:B------:R-:W-:Y:S02]  /*7ee0*/  ISETP.GT.AND P2, PT, R160, 0x10, PT ;  /* 0x00000010a000780c */ /* 0x000fe40003f44270 */
[----:B----4-:R-:W-:-:S02]  /*7ef0*/  FSEL R13, R13, -INF , P3 ;  /* 0xff8000000d0d7808 */ /* 0x010fc40001800000 */
[----:B------:R-:W-:Y:S01]  /*7f00*/  FMNMX.FTZ R184, R156, R163, !PT ;  /* 0x000000a39cb87209 */ /* 0x000fe20007810000 */
[----:B------:R-:W4:Y:S01]  /*7f10*/  MUFU.TANH R154, R154 ;  /* 0x0000009a009a7308 */ /* 0x000f220000002400 */
[----:B------:R-:W-:Y:S02]  /*7f20*/  ISETP.GT.AND P3, PT, R160, 0x11, PT ;  /* 0x00000011a000780c */ /* 0x000fe40003f64270 */
[----:B-----5:R-:W-:Y:S02]  /*7f30*/  FSEL R20, R20, -INF , P2 ;  /* 0xff80000014147808 */ /* 0x020fe40001000000 */
[----:B------:R-:W-:Y:S02]  /*7f40*/  FMNMX.FTZ R185, R13, R184, !PT ;  /* 0x000000b80db97209 */ /* 0x000fe40007810000 */
[----:B------:R-:W-:Y:S01]  /*7f50*/  ISETP.GT.AND P2, PT, R160, 0x18, PT ;  /* 0x00000018a000780c */ /* 0x000fe20003f44270 */
[----:B------:R-:W5:Y:S01]  /*7f60*/  MUFU.TANH R155, R155 ;  /* 0x0000009b009b7308 */ /* 0x000f620000002400 */
[----:B------:R-:W-:-:S02]  /*7f70*/  FSEL R21, R21, -INF , P3 ;  /* 0xff80000015157808 */ /* 0x000fc40001800000 */
[----:B------:R-:W-:Y:S02]  /*7f80*/  FMNMX.FTZ R184, R20, R185, !PT ;  /* 0x000000b914b87209 */ /* 0x000fe40007810000 */
[----:B------:R-:W-:Y:S02]  /*7f90*/  ISETP.GT.AND P3, PT, R160, 0x19, PT ;  /* 0x00000019a000780c */ /* 0x000fe40003f64270 */
[----:B--2---:R-:W-:Y:S01]  /*7fa0*/  FSEL R186, R186, -INF , P2 ;  /* 0xff800000baba7808 */ /* 0x004fe20001000000 */
[----:B------:R-:W-:Y:S01]  /*7fb0*/  MUFU.EX2 R12, R193 ;  /* 0x000000c1000c7308 */ /* 0x000fe20000000800 */
[----:B------:R-:W-:Y:S02]  /*7fc0*/  FMNMX.FTZ R185, R21, R184, !PT ;  /* 0x000000b815b97209 */ /* 0x000fe40007810000 */
[----:B------:R-:W-:Y:S02]  /*7fd0*/  ISETP.GT.AND P2, PT, R160, 0x20, PT ;  /* 0x00000020a000780c */ /* 0x000fe40003f44270 */
[----:B------:R-:W-:-:S02]  /*7fe0*/  FSEL R187, R187, -INF , P3 ;  /* 0xff800000bbbb7808 */ /* 0x000fc40001800000 */
[----:B------:R-:W-:Y:S01]  /*7ff0*/  FMNMX.FTZ R184, R186, R185, !PT ;  /* 0x000000b9bab87209 */ /* 0x000fe20007810000 */
[----:B------:R-:W2:Y:S01]  /*8000*/  MUFU.TANH R157, R157 ;  /* 0x0000009d009d7308 */ /* 0x000ea20000002400 */
[----:B------:R-:W-:Y:S02]  /*8010*/  ISETP.GT.AND P3, PT, R160, 0x21, PT ;  /* 0x00000021a000780c */ /* 0x000fe40003f64270 */
[----:B------:R-:W-:Y:S02]  /*8020*/  FSEL R170, R170, -INF , P2 ;  /* 0xff800000aaaa7808 */ /* 0x000fe40001000000 */
[----:B------:R-:W-:Y:S02]  /*8030*/  FMNMX.FTZ R185, R187, R184, !PT ;  /* 0x000000b8bbb97209 */ /* 0x000fe40007810000 */
[----:B------:R-:W-:Y:S01]  /*8040*/  ISETP.GT.AND P2, PT, R160, 0x28, PT ;  /* 0x00000028a000780c */ /* 0x000fe20003f44270 */
[----:B------:R-:W2:Y:S01]  /*8050*/  MUFU.TANH R158, R158 ;  /* 0x0000009e009e7308 */ /* 0x000ea20000002400 */
[----:B------:R-:W-:-:S02]  /*8060*/  FSEL R171, R171, -INF , P3 ;  /* 0xff800000abab7808 */ /* 0x000fc40001800000 */
[----:B------:R-:W-:Y:S02]  /*8070*/  FMNMX.FTZ R184, R170, R185, !PT ;  /* 0x000000b9aab87209 */ /* 0x000fe40007810000 */
[----:B------:R-:W-:Y:S02]  /*8080*/  ISETP.GT.AND P3, PT, R160, 0x29, PT ;  /* 0x00000029a000780c */ /* 0x000fe40003f64270 */
[----:B---3--:R-:W-:Y:S01]  /*8090*/  FSEL R174, R174, -INF , P2 ;  /* 0xff800000aeae7808 */ /* 0x008fe20001000000 */
[----:B------:R-:W3:Y:S01]  /*80a0*/  MUFU.TANH R159, R159 ;  /* 0x0000009f009f7308 */ /* 0x000ee20000002400 */
[----:B------:R-:W-:Y:S02]  /*80b0*/  FMNMX.FTZ R185, R171, R184, !PT ;  /* 0x000000b8abb97209 */ /* 0x000fe40007810000 */
[----:B------:R-:W-:Y:S02]  /*80c0*/  ISETP.GT.AND P2, PT, R160, 0x30, PT ;  /* 0x00000030a000780c */ /* 0x000fe40003f44270 */
[----:B------:R-:W-:-:S02]  /*80d0*/  FSEL R175, R175, -INF , P3 ;  /* 0xff800000afaf7808 */ /* 0x000fc40001800000 */
[----:B------:R-:W-:Y:S01]  /*80e0*/  FMNMX.FTZ R184, R174, R185, !PT ;  /* 0x000000b9aeb87209 */ /* 0x000fe20007810000 */
[----:B------:R-:W3:Y:S01]  /*80f0*/  MUFU.TANH R161, R161 ;  /* 0x000000a100a17308 */ /* 0x000ee20000002400 */
[C---:B------:R-:W-:Y:S02]  /*8100*/  ISETP.GT.AND P3, PT, R160.reuse, 0x31, PT ;  /* 0x00000031a000780c */ /* 0x040fe40003f64270 */
[----:B------:R-:W-:Y:S02]  /*8110*/  FSEL R177, R177, -INF , P2 ;  /* 0xff800000b1b17808 */ /* 0x000fe40001000000 */
[----:B------:R-:W-:Y:S02]  /*8120*/  FMNMX.FTZ R184, R175, R184, !PT ;  /* 0x000000b8afb87209 */ /* 0x000fe40007810000 */
[----:B------:R-:W-:Y:S01]  /*8130*/  ISETP.GT.AND P2, PT, R160, 0x38, PT ;  /* 0x00000038a000780c */ /* 0x000fe20003f44270 */
[----:B------:R0:W-:Y:S01]  /*8140*/  MUFU.EX2 R163, R194 ;  /* 0x000000c200a37308 */ /* 0x0001e20000000800 */
[----:B------:R-:W-:-:S02]  /*8150*/  FSEL R178, R178, -INF , P3 ;  /* 0xff800000b2b27808 */ /* 0x000fc40001800000 */
[----:B------:R-:W-:Y:S02]  /*8160*/  FMNMX.FTZ R185, R177, R184, !PT ;  /* 0x000000b8b1b97209 */ /* 0x000fe40007810000 */
[----:B------:R-:W-:Y:S02]  /*8170*/  ISETP.GT.AND P3, PT, R160, 0x39, PT ;  /* 0x00000039a000780c */ /* 0x000fe40003f64270 */
[----:B------:R-:W-:Y:S01]  /*8180*/  FSEL R181, R181, -INF , P2 ;  /* 0xff800000b5b57808 */ /* 0x000fe20001000000 */
[----:B------:R-:W3:Y:S01]  /*8190*/  MUFU.TANH R6, R6 ;  /* 0x0000000600067308 */ /* 0x000ee20000002400 */
[----:B------:R-:W-:Y:S01]  /*81a0*/  FMNMX.FTZ R184, R178, R185, !PT ;  /* 0x000000b9b2b87209 */ /* 0x000fe20007810000 */
[--C-:B------:R-:W-:Y:S01]  /*81b0*/  FFMA.FTZ R185, R188, UR6, -R134.reuse ;  /* 0x00000006bcb97c23 */ /* 0x100fe20008010886 */
[----:B------:R-:W-:Y:S01]  /*81c0*/  ISETP.GT.AND P2, PT, R160, 0x40, PT ;  /* 0x00000040a000780c */ /* 0x000fe20003f44270 */
[--C-:B------:R-:W-:Y:S01]  /*81d0*/  FFMA.FTZ R188, R179, UR6, -R134.reuse ;  /* 0x00000006b3bc7c23 */ /* 0x100fe20008010886 */
[----:B-1----:R-:W-:Y:S01]  /*81e0*/  FSEL R182, R182, -INF , P3 ;  /* 0xff800000b6b67808 */ /* 0x002fe20001800000 */
[----:B0-----:R-:W-:Y:S01]  /*81f0*/  FFMA.FTZ R194, R180, UR6, -R134 ;  /* 0x00000006b4c27c23 */ /* 0x001fe20008010886 */
[----:B------:R-:W-:Y:S01]  /*8200*/  FMNMX.FTZ R193, R181, R184, !PT ;  /* 0x000000b8b5c17209 */ /* 0x000fe20007810000 */
[----:B------:R-:W0:Y:S01]  /*8210*/  MUFU.TANH R136, R136 ;  /* 0x0000008800887308 */ /* 0x000e220000002400 */
[----:B------:R-:W-:-:S02]  /*8220*/  ISETP.GT.AND P3, PT, R160, 0x41, PT ;  /* 0x00000041a000780c */ /* 0x000fc40003f64270 */
[----:B------:R-:W-:Y:S02]  /*8230*/  FSEL R152, R152, -INF , P2 ;  /* 0xff80000098987808 */ /* 0x000fe40001000000 */
[----:B------:R-:W-:Y:S02]  /*8240*/  FMNMX.FTZ R193, R182, R193, !PT ;  /* 0x000000c1b6c17209 */ /* 0x000fe40007810000 */
[----:B------:R-:W-:Y:S01]  /*8250*/  ISETP.GT.AND P2, PT, R160, 0x48, PT ;  /* 0x00000048a000780c */ /* 0x000fe20003f44270 */
[----:B------:R-:W1:Y:S01]  /*8260*/  MUFU.TANH R166, R166 ;  /* 0x000000a600a67308 */ /* 0x000e620000002400 */
[----:B------:R-:W-:Y:S02]  /*8270*/  FSEL R153, R153, -INF , P3 ;  /* 0xff80000099997808 */ /* 0x000fe40001800000 */
[----:B------:R-:W-:Y:S02]  /*8280*/  FMNMX.FTZ R184, R152, R193, !PT ;  /* 0x000000c198b87209 */ /* 0x000fe40007810000 */
[----:B------:R-:W-:-:S02]  /*8290*/  ISETP.GT.AND P3, PT, R160, 0x49, PT ;  /* 0x00000049a000780c */ /* 0x000fc40003f64270 */
[----:B----4-:R-:W-:Y:S01]  /*82a0*/  FSEL R179, R154, -INF , P2 ;  /* 0xff8000009ab37808 */ /* 0x010fe20001000000 */
[----:B------:R-:W4:Y:S01]  /*82b0*/  MUFU.TANH R190, R190 ;  /* 0x000000be00be7308 */ /* 0x000f220000002400 */
[----:B------:R-:W-:Y:S02]  /*82c0*/  FMNMX.FTZ R184, R153, R184, !PT ;  /* 0x000000b899b87209 */ /* 0x000fe40007810000 */
[C---:B------:R-:W-:Y:S02]  /*82d0*/  ISETP.GT.AND P2, PT, R160.reuse, 0x50, PT ;  /* 0x00000050a000780c */ /* 0x040fe40003f44270 */
[----:B-----5:R-:W-:Y:S02]  /*82e0*/  FSEL R155, R155, -INF , P3 ;  /* 0xff8000009b9b7808 */ /* 0x020fe40001800000 */
[----:B------:R-:W-:Y:S01]  /*82f0*/  FMNMX.FTZ R184, R179, R184, !PT ;  /* 0x000000b8b3b87209 */ /* 0x000fe20007810000 */
[----:B------:R-:W-:Y:S01]  /*8300*/  MUFU.EX2 R154, R188 ;  /* 0x000000bc009a7308 */ /* 0x000fe20000000800 */
[----:B------:R-:W-:-:S02]  /*8310*/  ISETP.GT.AND P3, PT, R160, 0x51, PT ;  /* 0x00000051a000780c */ /* 0x000fc40003f64270 */
[----:B--2---:R-:W-:Y:S02]  /*8320*/  FSEL R180, R157, -INF , P2 ;  /* 0xff8000009db47808 */ /* 0x004fe40001000000 */
[----:B------:R-:W-:Y:S02]  /*8330*/  FMNMX.FTZ R193, R155, R184, !PT ;  /* 0x000000b89bc17209 */ /* 0x000fe40007810000 */
[----:B------:R-:W-:Y:S01]  /*8340*/  ISETP.GT.AND P2, PT, R160, 0x58, PT ;  /* 0x00000058a000780c */ /* 0x000fe20003f44270 */
[----:B------:R2:W-:Y:S01]  /*8350*/  MUFU.EX2 R157, R194 ;  /* 0x000000c2009d7308 */ /* 0x0005e20000000800 */
[----:B------:R-:W-:Y:S02]  /*8360*/  FSEL R158, R158, -INF , P3 ;  /* 0xff8000009e9e7808 */ /* 0x000fe40001800000 */
[----:B------:R-:W-:Y:S02]  /*8370*/  FMNMX.FTZ R193, R180, R193, !PT ;  /* 0x000000c1b4c17209 */ /* 0x000fe40007810000 */
[----:B------:R-:W-:-:S02]  /*8380*/  ISETP.GT.AND P3, PT, R160, 0x59, PT ;  /* 0x00000059a000780c */ /* 0x000fc40003f64270 */
[----:B---3--:R-:W-:Y:S01]  /*8390*/  FSEL R184, R159, -INF , P2 ;  /* 0xff8000009fb87808 */ /* 0x008fe20001000000 */
[----:B------:R-:W3:Y:S01]  /*83a0*/  MUFU.TANH R146, R146 ;  /* 0x0000009200927308 */ /* 0x000ee20000002400 */
[----:B------:R-:W-:Y:S01]  /*83b0*/  FMNMX.FTZ R193, R158, R193, !PT ;  /* 0x000000c19ec17209 */ /* 0x000fe20007810000 */
[--C-:B--2---:R-:W-:Y:S01]  /*83c0*/  FFMA.FTZ R194, R183, UR6, -R134.reuse ;  /* 0x00000006b7c27c23 */ /* 0x104fe20008010886 */
[----:B------:R-:W-:Y:S02]  /*83d0*/  ISETP.GT.AND P2, PT, R160, 0x60, PT ;  /* 0x00000060a000780c */ /* 0x000fe40003f44270 */
[----:B------:R-:W-:Y:S02]  /*83e0*/  FSEL R161, R161, -INF , P3 ;  /* 0xff800000a1a17808 */ /* 0x000fe40001800000 */
[----:B------:R-:W-:Y:S01]  /*83f0*/  FMNMX.FTZ R188, R184, R193, !PT ;  /* 0x000000c1b8bc7209 */ /* 0x000fe20007810000 */
[----:B------:R-:W2:Y:S01]  /*8400*/  MUFU.TANH R147, R147 ;  /* 0x0000009300937308 */ /* 0x000ea20000002400 */
[----:B------:R-:W-:Y:S01]  /*8410*/  ISETP.GT.AND P3, PT, R160, 0x61, PT ;  /* 0x00000061a000780c */ /* 0x000fe20003f64270 */
[----:B------:R-:W-:Y:S01]  /*8420*/  FFMA.FTZ R193, R120, UR6, -R134 ;  /* 0x0000000678c17c23 */ /* 0x000fe20008010886 */
[----:B------:R-:W-:-:S02]  /*8430*/  FSEL R183, R6, -INF , P2 ;  /* 0xff80000006b77808 */ /* 0x000fc40001000000 */
[----:B------:R-:W-:Y:S02]  /*8440*/  FMNMX.FTZ R188, R161, R188, !PT ;  /* 0x000000bca1bc7209 */ /* 0x000fe40007810000 */
[----:B------:R-:W-:Y:S01]  /*8450*/  ISETP.GT.AND P2, PT, R160, 0x68, PT ;  /* 0x00000068a000780c */ /* 0x000fe20003f44270 */
[----:B------:R5:W-:Y:S01]  /*8460*/  MUFU.EX2 R159, R189 ;  /* 0x000000bd009f7308 */ /* 0x000be20000000800 */
[----:B0-----:R-:W-:Y:S02]  /*8470*/  FSEL R136, R136, -INF , P3 ;  /* 0xff80000088887808 */ /* 0x001fe40001800000 */
[----:B------:R-:W-:Y:S02]  /*8480*/  ISETP.GT.AND P3, PT, R160, 0x69, PT ;  /* 0x00000069a000780c */ /* 0x000fe40003f64270 */
[----:B-1----:R-:W-:Y:S02]  /*8490*/  FSEL R166, R166, -INF , P2 ;  /* 0xff800000a6a67808 */ /* 0x002fe40001000000 */
[----:B------:R-:W-:Y:S01]  /*84a0*/  ISETP.GT.AND P2, PT, R160, 0x70, PT ;  /* 0x00000070a000780c */ /* 0x000fe20003f44270 */
[----:B------:R-:W0:Y:S01]  /*84b0*/  MUFU.TANH R150, R150 ;  /* 0x0000009600967308 */ /* 0x000e220000002400 */
[----:B-----5:R-:W-:-:S02]  /*84c0*/  FMNMX.FTZ R189, R183, R188, !PT ;  /* 0x000000bcb7bd7209 */ /* 0x020fc40007810000 */
[----:B----4-:R-:W-:Y:S02]  /*84d0*/  FSEL R190, R190, -INF , P3 ;  /* 0xff800000bebe7808 */ /* 0x010fe40001800000 */
[----:B------:R-:W-:Y:S02]  /*84e0*/  FMNMX.FTZ R189, R136, R189, !PT ;  /* 0x000000bd88bd7209 */ /* 0x000fe40007810000 */
[----:B------:R-:W-:Y:S01]  /*84f0*/  ISETP.GT.AND P3, PT, R160, 0x71, PT ;  /* 0x00000071a000780c */ /* 0x000fe20003f64270 */
[----:B------:R-:W1:Y:S01]  /*8500*/  MUFU.TANH R151, R151 ;  /* 0x0000009700977308 */ /* 0x000e620000002400 */
[----:B------:R-:W-:Y:S02]  /*8510*/  FMNMX.FTZ R189, R166, R189, !PT ;  /* 0x000000bda6bd7209 */ /* 0x000fe40007810000 */
[----:B---3--:R-:W-:Y:S02]  /*8520*/  FSEL R146, R146, -INF , P2 ;  /* 0xff80000092927808 */ /* 0x008fe40001000000 */
[----:B------:R-:W-:-:S02]  /*8530*/  FMNMX.FTZ R189, R190, R189, !PT ;  /* 0x000000bdbebd7209 */ /* 0x000fc40007810000 */
[----:B------:R-:W-:Y:S01]  /*8540*/  ISETP.GT.AND P2, PT, R160, 0x78, PT ;  /* 0x00000078a000780c */ /* 0x000fe20003f44270 */
[----:B------:R-:W3:Y:S01]  /*8550*/  MUFU.TANH R122, R122 ;  /* 0x0000007a007a7308 */ /* 0x000ee20000002400 */
[----:B--2---:R-:W-:Y:S02]  /*8560*/  FSEL R147, R147, -INF , P3 ;  /* 0xff80000093937808 */ /* 0x004fe40001800000 */
[----:B------:R-:W-:Y:S02]  /*8570*/  FMNMX.FTZ R120, R146, R189, !PT ;  /* 0x000000bd92787209 */ /* 0x000fe40007810000 */
[----:B------:R-:W-:Y:S02]  /*8580*/  ISETP.GT.AND P3, PT, R160, 0x79, PT ;  /* 0x00000079a000780c */ /* 0x000fe40003f64270 */
[----:B0-----:R-:W-:Y:S01]  /*8590*/  FSEL R188, R150, -INF , P2 ;  /* 0xff80000096bc7808 */ /* 0x001fe20001000000 */
[----:B------:R-:W0:Y:S01]  /*85a0*/  MUFU.TANH R123, R123 ;  /* 0x0000007b007b7308 */ /* 0x000e220000002400 */
[----:B------:R-:W-:-:S02]  /*85b0*/  FMNMX.FTZ R189, R147, R120, !PT ;  /* 0x0000007893bd7209 */ /* 0x000fc40007810000 */
[----:B------:R-:W-:Y:S02]  /*85c0*/  ISETP.GT.AND P2, PT, R160, 0x80, PT ;  /* 0x00000080a000780c */ /* 0x000fe40003f44270 */
[----:B-1----:R-:W-:Y:S02]  /*85d0*/  FSEL R151, R151, -INF , P3 ;  /* 0xff80000097977808 */ /* 0x002fe40001800000 */
[----:B------:R-:W-:Y:S01]  /*85e0*/  FMNMX.FTZ R120, R188, R189, !PT ;  /* 0x000000bdbc787209 */ /* 0x000fe20007810000 */
[----:B------:R-:W-:Y:S01]  /*85f0*/  MUFU.TANH R126, R126 ;  /* 0x0000007e007e7308 */ /* 0x000fe20000002400 */
[----:B------:R-:W-:Y:S02]  /*8600*/  ISETP.GT.AND P3, PT, R160, 0x81, PT ;  /* 0x00000081a000780c */ /* 0x000fe40003f64270 */
[----:B---3--:R-:W-:Y:S02]  /*8610*/  FSEL R122, R122, -INF , P2 ;  /* 0xff8000007a7a7808 */ /* 0x008fe40001000000 */
[----:B------:R-:W-:-:S02]  /*8620*/  FMNMX.FTZ R189, R151, R120, !PT ;  /* 0x0000007897bd7209 */ /* 0x000fc40007810000 */
[----:B------:R-:W-:Y:S01]  /*8630*/  ISETP.GT.AND P2, PT, R160, 0x88, PT ;  /* 0x00000088a000780c */ /* 0x000fe20003f44270 */
[----:B------:R-:W1:Y:S01]  /*8640*/  MUFU.TANH R127, R127 ;  /* 0x0000007f007f7308 */ /* 0x000e620000002400 */
[----:B0-----:R-:W-:Y:S02]  /*8650*/  FSEL R123, R123, -INF , P3 ;  /* 0xff8000007b7b7808 */ /* 0x001fe40001800000 */
[----:B------:R-:W-:Y:S02]  /*8660*/  FMNMX.FTZ R120, R122, R189, !PT ;  /* 0x000000bd7a787209 */ /* 0x000fe40007810000 */
[----:B------:R-:W-:Y:S02]  /*8670*/  ISETP.GT.AND P3, PT, R160, 0x89, PT ;  /* 0x00000089a000780c */ /* 0x000fe40003f64270 */
[----:B------:R-:W-:Y:S01]  /*8680*/  FMNMX.FTZ R189, R123, R120, !PT ;  /* 0x000000787bbd7209 */ /* 0x000fe20007810000 */
[----:B------:R-:W0:Y:S08]  /*8690*/  MUFU.TANH R130, R130 ;  /* 0x0000008200827308 */ /* 0x000e300000002400 */
[----:B------:R-:W2:Y:S01]  /*86a0*/  MUFU.TANH R131, R131 ;  /* 0x0000008300837308 */ /* 0x000ea20000002400 */
[----:B-1----:R-:W-:-:S02]  /*86b0*/  FSEL R127, R127, -INF , P3 ;  /* 0xff8000007f7f7808 */ /* 0x002fc40001800000 */
[----:B------:R-:W-:-:S05]  /*86c0*/  ISETP.GT.AND P3, PT, R160, 0x91, PT ;  /* 0x00000091a000780c */ /* 0x000fca0003f64270 */
[----:B------:R1:W-:Y:S08]  /*86d0*/  MUFU.EX2 R150, R193 ;  /* 0x000000c100967308 */ /* 0x0003f00000000800 */
[----:B------:R-:W3:Y:S01]  /*86e0*/  MUFU.TANH R191, R191 ;  /* 0x000000bf00bf7308 */ /* 0x000ee20000002400 */
[----:B-1----:R-:W-:-:S01]  /*86f0*/  FFMA.FTZ R193, R140, UR6, -R134 ;  /* 0x000000068cc17c23 */ /* 0x002fc20008010886 */
[----:B------:R-:W-:-:S02]  /*8700*/  FSEL R140, R126, -INF , P2 ;  /* 0xff8000007e8c7808 */ /* 0x000fc40001000000 */
[----:B------:R-:W-:Y:S02]  /*8710*/  ISETP.GT.AND P2, PT, R160, 0x90, PT ;  /* 0x00000090a000780c */ /* 0x000fe40003f44270 */
[----:B------:R-:W-:Y:S02]  /*8720*/  FMNMX.FTZ R120, R140, R189, !PT ;  /* 0x000000bd8c787209 */ /* 0x000fe40007810000 */
[----:B------:R-:W1:Y:S01]  /*8730*/  MUFU.TANH R135, R135 ;  /* 0x0000008700877308 */ /* 0x000e620000002400 */
[----:B0-----:R-:W-:Y:S02]  /*8740*/  FSEL R130, R130, -INF , P2 ;  /* 0xff80000082827808 */ /* 0x001fe40001000000 */
[----:B------:R-:W-:Y:S02]  /*8750*/  FMNMX.FTZ R189, R127, R120, !PT ;  /* 0x000000787fbd7209 */ /* 0x000fe40007810000 */
[----:B------:R-:W-:Y:S02]  /*8760*/  ISETP.GT.AND P2, PT, R160, 0x98, PT ;  /* 0x00000098a000780c */ /* 0x000fe40003f44270 */
[----:B--2---:R-:W-:Y:S01]  /*8770*/  FSEL R131, R131, -INF , P3 ;  /* 0xff80000083837808 */ /* 0x004fe20001800000 */
[----:B------:R0:W-:Y:S01]  /*8780*/  MUFU.EX2 R126, R193 ;  /* 0x000000c1007e7308 */ /* 0x0001e20000000800 */
[----:B------:R-:W-:Y:S01]  /*8790*/  FMNMX.FTZ R120, R130, R189, !PT ;  /* 0x000000bd82787209 */ /* 0x000fe20007810000 */
[--C-:B------:R-:W-:Y:S01]  /*87a0*/  FFMA.FTZ R189, R144, UR6, -R134.reuse ;  /* 0x0000000690bd7c23 */ /* 0x100fe20008010886 */
[----:B------:R-:W-:Y:S01]  /*87b0*/  ISETP.GT.AND P3, PT, R160, 0x99, PT ;  /* 0x00000099a000780c */ /* 0x000fe20003f64270 */
[--C-:B------:R-:W-:Y:S01]  /*87c0*/  FFMA.FTZ R144, R145, UR6, -R134.reuse ;  /* 0x0000000691907c23 */ /* 0x100fe20008010886 */
[----:B---3--:R-:W-:Y:S01]  /*87d0*/  FSEL R191, R191, -INF , P2 ;  /* 0xff800000bfbf7808 */ /* 0x008fe20001000000 */
[--C-:B------:R-:W-:Y:S01]  /*87e0*/  FFMA.FTZ R145, R148, UR6, -R134.reuse ;  /* 0x0000000694917c23 */ /* 0x100fe20008010886 */
[----:B------:R-:W-:Y:S01]  /*87f0*/  FMNMX.FTZ R120, R131, R120, !PT ;  /* 0x0000007883787209 */ /* 0x000fe20007810000 */
[--C-:B------:R-:W-:Y:S01]  /*8800*/  FFMA.FTZ R148, R149, UR6, -R134.reuse ;  /* 0x0000000695947c23 */ /* 0x100fe20008010886 */
[----:B-1----:R-:W-:Y:S01]  /*8810*/  FSEL R135, R135, -INF , P3 ;  /* 0xff80000087877808 */ /* 0x002fe20001800000 */
[--C-:B------:R-:W-:Y:S01]  /*8820*/  FFMA.FTZ R149, R164, UR6, -R134.reuse ;  /* 0x00000006a4957c23 */ /* 0x100fe20008010886 */
[----:B------:R-:W-:Y:S01]  /*8830*/  FMNMX.FTZ R120, R191, R120, !PT ;  /* 0x00000078bf787209 */ /* 0x000fe20007810000 */
[----:B------:R-:W-:Y:S01]  /*8840*/  FFMA.FTZ R164, R167, UR6, -R134 ;  /* 0x00000006a7a47c23 */ /* 0x000fe20008010886 */
[----:B------:R-:W-:-:S02]  /*8850*/  IMAD.U32 R167, RZ, RZ, UR6 ;  /* 0x00000006ffa77e24 */ /* 0x000fc4000f8e00ff */
[--C-:B------:R-:W-:Y:S01]  /*8860*/  FFMA.FTZ R160, R165, UR6, -R134.reuse ;  /* 0x00000006a5a07c23 */ /* 0x100fe20008010886 */
[----:B------:R-:W-:Y:S01]  /*8870*/  FMNMX.FTZ R120, R135, R120, !PT ;  /* 0x0000007887787209 */ /* 0x000fe20007810000 */
[--C-:B------:R-:W-:Y:S01]  /*8880*/  FFMA.FTZ R165, R142, UR6, -R134.reuse ;  /* 0x000000068ea57c23 */ /* 0x100fe20008010886 */
[----:B------:R-:W-:-:S01]  /*8890*/  FFMA.FTZ R142, R162, UR6, -R134 ;  /* 0x00000006a28e7c23 */ /* 0x000fc20008010886 */
[----:B------:R-:W-:Y:S02]  /*88a0*/  MUFU.EX2 R192, R192 ;  /* 0x000000c000c07308 */ /* 0x000fe40000000800 */
[----:B0-----:R-:W0:Y:S06]  /*88b0*/  SHFL.BFLY PT, R193, R120, 0x2, 0x1f ;  /* 0x0c401f0078c17f89 */ /* 0x001e2c00000e0000 */
        /* <DEDUP_REMOVED lines=61> */
[----:B------:R-:W-:-:S01]  /*8c90*/  FADD.FTZ R187, R7, R184 ;  /* 0x000000b807bb7221 */ /* 0x000fc20000010000 */
[----:B------:R-:W-:-:S02]  /*8ca0*/  FFMA.FTZ R131, R131, UR6, -R134 ;  /* 0x0000000683837c23 */ /* 0x000fc40008010886 */
[----:B------:R-:W0:Y:S01]  /*8cb0*/  MUFU.EX2 R156, R156 ;  /* 0x0000009c009c7308 */ /* 0x000e220000000800 */
[----:B-1----:R-:W-:-:S01]  /*8cc0*/  FFMA.FTZ R3, R186, R2, R167 ;  /* 0x00000002ba037223 */ /* 0x002fc200000100a7 */
[----:B------:R-:W-:-:S03]  /*8cd0*/  FADD.FTZ R184, R10, R187 ;  /* 0x000000bb0ab87221 */ /* 0x000fc60000010000 */
[----:B------:R-:W-:Y:S01]  /*8ce0*/  FADD.FTZ R2, R8, R3 ;  /* 0x0000000308027221 */ /* 0x000fe20000010000 */
[----:B------:R-:W-:-:S02]  /*8cf0*/  FADD.FTZ R187, R11, R184 ;  /* 0x000000b80bbb7221 */ /* 0x000fc40000010000 */
        /* <DEDUP_REMOVED lines=16> */
[----:B------:R-:W0:Y:S01]  /*8e00*/  MUFU.EX2 R171, R171 ;  /* 0x000000ab00ab7308 */ /* 0x000e220000000800 */
[----:B-1----:R-:W-:-:S07]  /*8e10*/  FADD.FTZ R3, R162, R3 ;  /* 0x00000003a2037221 */ /* 0x002fce0000010000 */
        /* <DEDUP_REMOVED lines=22> */
[----:B--2---:R-:W-:-:S01]  /*8f80*/  FADD.FTZ R3, R181, R2 ;  /* 0x00000002b5037221 */ /* 0x004fc20000010000 */
[----:B------:R-:W-:Y:S01]  /*8f90*/  FADD.FTZ R2, R157, R184 ;  /* 0x000000b89d027221 */ /* 0x000fe20000010000 */
[----:B------:R-:W-:-:S03]  /*8fa0*/  FFMA.FTZ R184, R188, UR6, -R134 ;  /* 0x00000006bcb87c23 */ /* 0x000fc60008010886 */
        /* <DEDUP_REMOVED lines=55> */
[--C-:B------:R-:W-:Y:S01]  /*9320*/  FFMA.FTZ R188, R191, UR6, -R134.reuse ;  /* 0x00000006bfbc7c23 */ /* 0x100fe20008010886 */
[----:B------:R-:W-:-:S05]  /*9330*/  FFMA.FTZ R134, R135, UR6, -R134 ;  /* 0x0000000687867c23 */ /* 0x000fca0008010886 */
        /* <DEDUP_REMOVED lines=40> */
.L_x_2430:
        /* <DEDUP_REMOVED lines=148> */
.L_x_2420:
[----:B------:R-:W-:-:S13]  /*9f00*/  ISETP.LE.AND P1, PT, RZ, UR58, PT ;  /* 0x0000003aff007c0c */ /* 0x000fda000bf23270 */
[----:B------:R-:W-:Y:S05]  /*9f10*/  @!P1 BRA `(.L_x_2432) ;  /* 0x0000003800349947 */ /* 0x000fea0003800000 */
[----:B------:R-:W-:Y:S01]  /*9f20*/  IMAD.MOV.U32 R5, RZ, RZ, R120 ;  /* 0x000000ffff057224 */ /* 0x000fe200078e0078 */
[----:B------:R-:W-:Y:S01]  /*9f30*/  UMOV UR52, UR45 ;  /* 0x0000002d00347c82 */ /* 0x000fe20008000000 */
[----:B------:R-:W-:Y:S01]  /*9f40*/  IMAD.MOV.U32 R4, RZ, RZ, R121 ;  /* 0x000000ffff047224 */ /* 0x000fe200078e0079 */
[----:B------:R-:W-:Y:S01]  /*9f50*/  UMOV UR51, UR44 ;  /* 0x0000002c00337c82 */ /* 0x000fe20008000000 */
[----:B------:R-:W-:-:S05]  /*9f60*/  ULDC UR50, c[0x0][0x988] ;  /* 0x0002620000327ab9 */ /* 0x000fca0000000800 */
.L_x_2443:
        /* <DEDUP_REMOVED lines=9> */
.L_x_2434:
[----:B------:R-:W-:Y:S01]  /*a000*/  ULEA UR6, UR44, UR41, 0x3 ;  /* 0x000000292c067291 */ /* 0x000fe2000f8e183f */
[----:B------:R-:W-:-:S05]  /*a010*/  IMAD.U32 R6, RZ, RZ, UR45 ;  /* 0x0000002dff067e24 */ /* 0x000fca000f8e00ff */
[----:B------:R-:W-:-:S04]  /*a020*/  SHF.L.U32 R6, R6, 0x1f, RZ ;  /* 0x0000001f06067819 */ /* 0x000fc800000006ff */
[----:B------:R0:W1:Y:S01]  /*a030*/  SYNCS.PHASECHK.TRANS64.TRYWAIT P1, [UR6+0x33430], R6 ;  /* 0x03343006ff0075a7 */ /* 0x0000620008020146 */
[----:B------:R-:W-:Y:S05]  /*a040*/  @!P0 BRA `(.L_x_2435) ;  /* 0x0000000000048947 */ /* 0x000fea0003800000 */
[----:B------:R-:W-:Y:S01]  /*a050*/  BPT.TRAP 0x1 ;  /* 0x000000040000795c */ /* 0x000fe20000300000 */
.L_x_2435:
[----:B-1----:R-:W-:Y:S05]  /*a060*/  @P1 BRA `(.L_x_2433) ;  /* 0x0000000000081947 */ /* 0x002fea0003800000 */
[----:B------:R-:W1:Y:S02]  /*a070*/  SYNCS.PHASECHK.TRANS64.TRYWAIT P1, [UR6+0x33430], R6 ;  /* 0x03343006ff0075a7 */ /* 0x000e640008020146 */
[----:B-1----:R-:W-:Y:S05]  /*a080*/  @!P1 BRA `(.L_x_2436) ;  /* 0x000000e400309947 */ /* 0x002fea0003800000 */
.L_x_2433:
[----:B-1----:R-:W1:Y:S01]  /*a090*/  S2R R7, SR_TID.X ;  /* 0x0000000000077919 */ /* 0x002e620000002100 */
[----:B------:R-:W-:Y:S01]  /*a0a0*/  UIMAD UR53, UR44, 0x780, UR49 ;  /* 0x000007802c3578a4 */ /* 0x000fe2000f8e0231 */
[----:B------:R-:W-:Y:S01]  /*a0b0*/  UMOV UR27, 0x80000020 ;  /* 0x80000020001b7882 */ /* 0x000fe20000000000 */
[----:B------:R-:W-:Y:S02]  /*a0c0*/  UMOV UR28, UR24 ;  /* 0x00000018001c7c82 */ /* 0x000fe40008000000 */
[----:B------:R-:W-:Y:S01]  /*a0d0*/  UIADD3 UR30, UR53, 0x80, URZ ;  /* 0x00000080351e7890 */ /* 0x000fe2000fffe03f */
[----:B------:R-:W-:Y:S02]  /*a0e0*/  UMOV UR29, UR25 ;  /* 0x00000019001d7c82 */ /* 0x000fe40008000000 */
[----:B------:R-:W-:Y:S01]  /*a0f0*/  UMOV UR26, UR53 ;  /* 0x00000035001a7c82 */ /* 0x000fe20008000000 */
[----:B------:R-:W-:Y:S01]  /*a100*/  UMOV UR31, 0x80000020 ;  /* 0x80000020001f7882 */ /* 0x000fe20000000000 */
[----:B------:R-:W-:Y:S01]  /*a110*/  UIADD3 UR34, UR53, 0x100, URZ ;  /* 0x0000010035227890 */ /* 0x000fe2000fffe03f */
[----:B------:R-:W-:Y:S01]  /*a120*/  UMOV UR32, UR24 ;  /* 0x0000001800207c82 */ /* 0x000fe20008000000 */
[----:B------:R-:W-:Y:S01]  /*a130*/  UMOV UR33, UR25 ;  /* 0x0000001900217c82 */ /* 0x000fe20008000000 */
[----:B------:R-:W-:Y:S01]  /*a140*/  UMOV UR35, 0x80000020 ;  /* 0x8000002000237882 */ /* 0x000fe20000000000 */
        /* <DEDUP_REMOVED lines=176> */
.L_x_2438:
[----:B------:R-:W-:Y:S01]  /*ac50*/  ULEA UR6, UR51, UR41, 0x3 ;  /* 0x0000002933067291 */ /* 0x000fe2000f8e183f */
[----:B------:R-:W-:-:S05]  /*ac60*/  IMAD.U32 R6, RZ, RZ, UR52 ;  /* 0x00000034ff067e24 */ /* 0x000fca000f8e00ff */
[----:B------:R-:W-:-:S04]  /*ac70*/  SHF.L.U32 R6, R6, 0x1f, RZ ;  /* 0x0000001f06067819 */ /* 0x000fc800000006ff */
[----:B------:R0:W1:Y:S01]  /*ac80*/  SYNCS.PHASECHK.TRANS64.TRYWAIT P1, [UR6+0x33450], R6 ;  /* 0x03345006ff0075a7 */ /* 0x0000620008020146 */
[----:B------:R-:W-:Y:S05]  /*ac90*/  @!P0 BRA `(.L_x_2439) ;  /* 0x0000000000048947 */ /* 0x000fea0003800000 */
[----:B------:R-:W-:Y:S01]  /*aca0*/  BPT.TRAP 0x1 ;  /* 0x000000040000795c */ /* 0x000fe20000300000 */
.L_x_2439:
[----:B-1----:R-:W-:Y:S05]  /*acb0*/  @P1 BRA `(.L_x_2437) ;  /* 0x0000000000081947 */ /* 0x002fea0003800000 */
[----:B------:R-:W1:Y:S02]  /*acc0*/  SYNCS.PHASECHK.TRANS64.TRYWAIT P1, [UR6+0x33450], R6 ;  /* 0x03345006ff0075a7 */ /* 0x000e640008020146 */
[----:B-1----:R-:W-:Y:S05]  /*acd0*/  @!P1 BRA `(.L_x_2440) ;  /* 0x000000d800349947 */ /* 0x002fea0003800000 */
.L_x_2437:
        /* <DEDUP_REMOVED lines=36> */
.L_x_2441:
        /* <DEDUP_REMOVED lines=505> */
.L_x_2442:
        /* <DEDUP_REMOVED lines=148> */
.L_x_2432:
[----:B------:R-:W-:Y:S06]  /*d7f0*/  BAR.ARV 0x8, 0x180 ;  /* 0x0206000000007b1d */ /* 0x000fec0000002000 */
[----:B------:R-:W-:Y:S05]  /*d800*/  @!P0 BRA `(.L_x_2444) ;  /* 0x0000000000048947 */ /* 0x000fea0003800000 */
[----:B------:R-:W-:Y:S01]  /*d810*/  BPT.TRAP 0x1 ;  /* 0x000000040000795c */ /* 0x000fe20000300000 */
.L_x_2444:
[----:B------:R-:W-:Y:S01]  /*d820*/  ULEA UR14, UR44, UR41, 0x3 ;  /* 0x000000292c0e7291 */ /* 0x000fe2000f8e183f */
[----:B------:R-:W-:-:S05]  /*d830*/  IMAD.U32 R0, RZ, RZ, UR45 ;  /* 0x0000002dff007e24 */ /* 0x000fca000f8e00ff */
[----:B------:R-:W-:-:S04]  /*d840*/  SHF.L.U32 R0, R0, 0x1f, RZ ;  /* 0x0000001f00007819 */ /* 0x000fc800000006ff */
[----:B------:R0:W1:Y:S01]  /*d850*/  SYNCS.PHASECHK.TRANS64.TRYWAIT P1, [UR14+0x33450], R0 ;  /* 0x03345000ff0075a7 */ /* 0x000062000802014e */
[----:B------:R-:W-:Y:S05]  /*d860*/  @!P0 BRA `(.L_x_2445) ;  /* 0x0000000000048947 */ /* 0x000fea0003800000 */
[----:B------:R-:W-:Y:S01]  /*d870*/  BPT.TRAP 0x1 ;  /* 0x000000040000795c */ /* 0x000fe20000300000 */
.L_x_2445:
[----:B-1----:R-:W-:Y:S05]  /*d880*/  @P1 BRA `(.L_x_2446) ;  /* 0x0000000000081947 */ /* 0x002fea0003800000 */
[----:B------:R-:W1:Y:S02]  /*d890*/  SYNCS.PHASECHK.TRANS64.TRYWAIT P1, [UR14+0x33450], R0 ;  /* 0x03345000ff0075a7 */ /* 0x000e64000802014e */
[----:B-1----:R-:W-:Y:S05]  /*d8a0*/  @!P1 BRA `(.L_x_2447) ;  /* 0x000000ac00589947 */ /* 0x002fea0003800000 */
.L_x_2446:
[----:B------:R-:W-:Y:S01]  /*d8b0*/  UIADD3 UR41, UR41, 0x200, URZ ;  /* 0x0000020029297890 */ /* 0x000fe2000fffe03f */
[----:B------:R-:W-:Y:S01]  /*d8c0*/  WARPGROUP.ARRIVE ;  /* 0x00000000000079c5 */ /* 0x000fe20000000000 */
[----:B------:R-:W-:Y:S01]  /*d8d0*/  UMOV UR11, 0xc0000010 ;  /* 0xc0000010000b7882 */ /* 0x000fe20000000000 */
[----:B------:R-:W-:Y:S01]  /*d8e0*/  IMAD.MOV.U32 R6, RZ, RZ, 0x3f800000 ;  /* 0x3f800000ff067424 */ /* 0x000fe200078e00ff */
        /* <DEDUP_REMOVED lines=16> */
[----:B------:R-:W-:Y:S02]  /*d9f0*/  ULDC.64 UR10, c[0x0][0x9a0] ;  /* 0x00026800000a7ab9 */ /* 0x000fe40000000a00 */
[----:B------:R-:W-:-:S04]  /*da00*/  UISETP.NE.U32.AND UP0, UPT, UR10, URZ, UPT ;  /* 0x0000003f0a00728c */ /* 0x000fc8000bf05070 */
[----:B------:R-:W-:-:S06]  /*da10*/  UISETP.NE.AND.EX UP0, UPT, UR11, URZ, UPT, UP0 ;  /* 0x0000003f0b00728c */ /* 0x000fcc000bf05300 */
[----:B------:R-:W-:-:S05]  /*da20*/  PLOP3.LUT P1, PT, PT, PT, UP0, 0x80, 0x0 ;  /* 0x000000000000781c */ /* 0x000fca0003f2f008 */
[----:B------:R-:W-:Y:S01]  /*da30*/  @UP0 ULDC.64 UR12, c[0x0][0x9c8] ;  /* 0x00027200000c0ab9 */ /* 0x000fe20000000a00 */
[----:B------:R-:W-:Y:S02]  /*da40*/  @UP0 USHF.R.S32.HI UR9, URZ, 0x1f, UR48 ;  /* 0x0000001f3f090899 */ /* 0x000fe40008011430 */
[----:B------:R-:W-:Y:S02]  /*da50*/  @UP0 UIMAD UR8, UR37, UR12, URZ ;  /* 0x0000000c250802a4 */ /* 0x000fe4000f8e023f */
[----:B------:R-:W-:Y:S02]  /*da60*/  @UP0 UIMAD.WIDE.U32 UR4, UR36, UR12, URZ ;  /* 0x0000000c240402a5 */ /* 0x000fe4000f8e003f */
        /* <DEDUP_REMOVED lines=59> */
.L_x_2448:
        /* <DEDUP_REMOVED lines=106> */
.L_x_2412:
        /* <DEDUP_REMOVED lines=24> */
[----:B------:R-:W-:Y:S01]  /*e640*/  UISETP.NE.AND.EX UP0, UPT, UR7, URZ, UPT, UP0 ;  /* 0x0000003f0700728c */ /* 0x000fe2000bf05300 */
[----:B------:R-:W-:Y:S02]  /*e650*/  F2FP.BF16.F32.PACK_AB R44, R44, R57 ;  /* 0x000000392c2c723e */ /* 0x000fe400000010ff */
[----:B------:R-:W-:Y:S01]  /*e660*/  F2FP.BF16.F32.PACK_AB R42, R55, R42 ;  /* 0x0000002a372a723e */ /* 0x000fe200000010ff */
[----:B------:R-:W-:Y:S01]  /*e670*/  ULDC.64 UR6, c[0x0][0xc00] ;  /* 0x0003000000067ab9 */ /* 0x000fe20000000a00 */
[----:B0-----:R-:W-:Y:S01]  /*e680*/  LOP3.LUT P0, R5, R50, 0x3, RZ, 0xc0, !PT ;  /* 0x0000000332057812 */ /* 0x001fe2000780c0ff */
[----:B------:R-:W-:Y:S01]  /*e690*/  UIMAD.WIDE UR6, UR36, 0x4, UR6 ;  /* 0x00000004240678a5 */ /* 0x000fe2000f8e0206 */
[----:B------:R-:W-:-:S02]  /*e6a0*/  F2FP.BF16.F32.PACK_AB R40, R69, R40 ;  /* 0x000000284528723e */ /* 0x000fc400000010ff */
[----:B------:R-:W-:Y:S02]  /*e6b0*/  ISETP.EQ.OR P0, PT, R5, 0x3, !P0 ;  /* 0x000000030500780c */ /* 0x000fe40004702670 */
[----:B------:R-:W-:Y:S02]  /*e6c0*/  F2FP.BF16.F32.PACK_AB R118, R118, R7 ;  /* 0x000000077676723e */ /* 0x000fe400000010ff */
[----:B------:R-:W-:Y:S02]  /*e6d0*/  SEL R55, R52, R53, P0 ;  /* 0x0000003534377207 */ /* 0x000fe40000000000 */
[----:B------:R-:W-:Y:S02]  /*e6e0*/  F2FP.BF16.F32.PACK_AB R119, R119, R6 ;  /* 0x000000067777723e */ /* 0x000fe400000010ff */
[----:B------:R-:W-:Y:S02]  /*e6f0*/  SEL R52, R53, R52, P0 ;  /* 0x0000003435347207 */ /* 0x000fe40000000000 */
[----:B------:R-:W-:-:S02]  /*e700*/  F2FP.BF16.F32.PACK_AB R37, R76, R37 ;  /* 0x000000254c25723e */ /* 0x000fc400000010ff */
[----:B------:R-:W-:Y:S02]  /*e710*/  F2FP.BF16.F32.PACK_AB R36, R77, R36 ;  /* 0x000000244d24723e */ /* 0x000fe400000010ff */
[----:B------:R-:W-:Y:S02]  /*e720*/  SEL R53, R45, R44, P0 ;  /* 0x0000002c2d357207 */ /* 0x000fe40000000000 */
[----:B------:R-:W-:Y:S02]  /*e730*/  SEL R44, R44, R45, P0 ;  /* 0x0000002d2c2c7207 */ /* 0x000fe40000000000 */
[----:B------:R-:W-:Y:S02]  /*e740*/  SEL R45, R41, R40, P0 ;  /* 0x00000028292d7207 */ /* 0x000fe40000000000 */
[----:B------:R-:W-:Y:S02]  /*e750*/  SEL R40, R40, R41, P0 ;  /* 0x0000002928287207 */ /* 0x000fe40000000000 */
[----:B------:R-:W-:-:S02]  /*e760*/  MOV R6, R3 ;  /* 0x0000000300067202 */ /* 0x000fc40000000f00 */
[----:B-1----:R-:W-:Y:S02]  /*e770*/  MOV R7, R68 ;  /* 0x0000004400077202 */ /* 0x002fe40000000f00 */
[----:B------:R-:W-:Y:S02]  /*e780*/  F2FP.BF16.F32.PACK_AB R89, R89, R96 ;  /* 0x000000605959723e */ /* 0x000fe400000010ff */
[----:B------:R-:W-:Y:S02]  /*e790*/  F2FP.BF16.F32.PACK_AB R88, R81, R88 ;  /* 0x000000585158723e */ /* 0x000fe400000010ff */
[----:B------:R-:W-:Y:S02]  /*e7a0*/  SEL R41, R37, R36, P0 ;  /* 0x0000002425297207 */ /* 0x000fe40000000000 */
[----:B------:R-:W-:Y:S01]  /*e7b0*/  SEL R48, R36, R37, P0 ;  /* 0x0000002524307207 */ /* 0x000fe20000000000 */
[----:B------:R-:W-:Y:S01]  /*e7c0*/  IMAD.WIDE R36, R224, 0x2, R6 ;  /* 0x00000002e0247825 */ /* 0x000fe200078e0206 */
[----:B------:R-:W-:-:S02]  /*e7d0*/  SEL R69, R89, R88, P0 ;  /* 0x0000005859457207 */ /* 0x000fc40000000000 */
[----:B------:R-:W-:Y:S02]  /*e7e0*/  F2FP.BF16.F32.PACK_AB R11, R110, R11 ;  /* 0x0000000b6e0b723e */ /* 0x000fe400000010ff */
[----:B------:R-:W-:Y:S02]  /*e7f0*/  F2FP.BF16.F32.PACK_AB R10, R111, R10 ;  /* 0x0000000a6f0a723e */ /* 0x000fe400000010ff */
[----:B------:R-:W-:Y:S02]  /*e800*/  SEL R88, R88, R89, P0 ;  /* 0x0000005958587207 */ /* 0x000fe40000000000 */
[----:B------:R-:W-:Y:S02]  /*e810*/  IADD3 R89, P5, R36, 0x40, RZ ;  /* 0x0000004024597810 */ /* 0x000fe40007fbe0ff */
[----:B------:R-:W-:Y:S02]  /*e820*/  SEL R83, R11, R10, P0 ;  /* 0x0000000a0b537207 */ /* 0x000fe40000000000 */
[----:B------:R-:W-:-:S02]  /*e830*/  SEL R74, R10, R11, P0 ;  /* 0x0000000b0a4a7207 */ /* 0x000fc40000000000 */
[----:B------:R-:W-:Y:S02]  /*e840*/  LOP3.LUT R10, R89, 0x380, RZ, 0xc0, !PT ;  /* 0x00000380590a7812 */ /* 0x000fe400078ec0ff */
        /* <DEDUP_REMOVED lines=11> */
[C---:B------:R-:W-:Y:S02]  /*e900*/  IADD3 R87, P4, R36.reuse, 0x20, RZ ;  /* 0x0000002024577810 */ /* 0x040fe40007f9e0ff */
[----:B------:R-:W-:Y:S02]  /*e910*/  F2FP.BF16.F32.PACK_AB R34, R71, R34 ;  /* 0x000000224722723e */ /* 0x000fe400000010ff */
[----:B------:R-:W-:Y:S02]  /*e920*/  F2FP.BF16.F32.PACK_AB R24, R95, R24 ;  /* 0x000000185f18723e */ /* 0x000fe400000010ff */
[----:B------:R-:W-:Y:S02]  /*e930*/  IADD3 R91, P6, R36, 0x60, RZ ;  /* 0x00000060245b7810 */ /* 0x000fe40007fde0ff */
[----:B------:R-:W-:Y:S02]  /*e940*/  SHF.R.U64 R10, R10, 0x3, RZ ;  /* 0x000000030a0a7819 */ /* 0x000fe400000012ff */
[----:B------:R-:W-:-:S02]  /*e950*/  F2FP.BF16.F32.PACK_AB R43, R54, R43 ;  /* 0x0000002b362b723e */ /* 0x000fc400000010ff */
[----:B------:R-:W-:Y:S02]  /*e960*/  SEL R71, R73, R72, P0 ;  /* 0x0000004849477207 */ /* 0x000fe40000000000 */
[----:B------:R-:W-:Y:S02]  /*e970*/  IADD3 R95, P2, R36, 0x4020, RZ ;  /* 0x00004020245f7810 */ /* 0x000fe40007f5e0ff */
[----:B------:R-:W-:Y:S02]  /*e980*/  F2FP.BF16.F32.PACK_AB R39, R39, R58 ;  /* 0x0000003a2727723e */ /* 0x000fe400000010ff */
[----:B------:R-:W-:Y:S02]  /*e990*/  SEL R67, R9, R8, P0 ;  /* 0x0000000809437207 */ /* 0x000fe40000000000 */
[----:B------:R-:W-:Y:S02]  /*e9a0*/  SEL R60, R8, R9, P0 ;  /* 0x00000009083c7207 */ /* 0x000fe40000000000 */
[----:B------:R-:W-:-:S02]  /*e9b0*/  SEL R72, R72, R73, P0 ;  /* 0x0000004948487207 */ /* 0x000fc40000000000 */
[----:B------:R-:W-:Y:S02]  /*e9c0*/  F2FP.BF16.F32.PACK_AB R38, R38, R59 ;  /* 0x0000003b2626723e */ /* 0x000fe400000010ff */
[----:B------:R-:W-:Y:S02]  /*e9d0*/  SEL R57, R33, R32, P0 ;  /* 0x0000002021397207 */ /* 0x000fe40000000000 */
[----:B------:R-:W-:Y:S01]  /*e9e0*/  SEL R50, R32, R33, P0 ;  /* 0x0000002120327207 */ /* 0x000fe20000000000 */
[----:B------:R-:W-:Y:S01]  /*e9f0*/  IMAD.X R33, RZ, RZ, R37, P5 ;  /* 0x000000ffff217224 */ /* 0x000fe200028e0625 */
[----:B------:R-:W-:Y:S02]  /*ea00*/  SEL R65, R13, R12, P0 ;  /* 0x0000000c0d417207 */ /* 0x000fe40000000000 */
[----:B------:R-:W-:Y:S02]  /*ea10*/  SEL R58, R12, R13, P0 ;  /* 0x0000000d0c3a7207 */ /* 0x000fe40000000000 */
[----:B------:R-:W-:-:S02]  /*ea20*/  SEL R73, R46, R47, P0 ;  /* 0x0000002f2e497207 */ /* 0x000fc40000000000 */
[----:B------:R-:W-:Y:S02]  /*ea30*/  LOP3.LUT R8, R87, 0x380, RZ, 0xc0, !PT ;  /* 0x0000038057087812 */ /* 0x000fe400078ec0ff */
[----:B------:R-:W-:Y:S02]  /*ea40*/  F2FP.BF16.F32.PACK_AB R31, R78, R31 ;  /* 0x0000001f4e1f723e */ /* 0x000fe400000010ff */
[----:B------:R-:W-:Y:S02]  /*ea50*/  F2FP.BF16.F32.PACK_AB R30, R79, R30 ;  /* 0x0000001e4f1e723e */ /* 0x000fe400000010ff */
[----:B------:R-:W-:Y:S02]  /*ea60*/  SEL R46, R47, R46, P0 ;  /* 0x0000002e2f2e7207 */ /* 0x000fe40000000000 */
[----:B------:R-:W-:Y:S02]  /*ea70*/  LOP3.LUT R12, R91, 0x380, RZ, 0xc0, !PT ;  /* 0x000003805b0c7812 */ /* 0x000fe400078ec0ff */
[----:B------:R-:W-:-:S02]  /*ea80*/  LOP3.LUT R32, R10, R89, RZ, 0x3c, !PT ;  /* 0x000000590a207212 */ /* 0x000fc400078e3cff */
[----:B------:R-:W-:Y:S02]  /*ea90*/  F2FP.BF16.F32.PACK_AB R35, R70, R35 ;  /* 0x000000234623723e */ /* 0x000fe400000010ff */
[----:B------:R-:W-:Y:S02]  /*eaa0*/  F2FP.BF16.F32.PACK_AB R25, R94, R25 ;  /* 0x000000195e19723e */ /* 0x000fe400000010ff */
[----:B------:R-:W-:Y:S02]  /*eab0*/  SEL R47, R43, R42, P0 ;  /* 0x0000002a2b2f7207 */ /* 0x000fe40000000000 */
[----:B------:R-:W-:Y:S02]  /*eac0*/  LOP3.LUT R10, R95, 0x380, RZ, 0xc0, !PT ;  /* 0x000003805f0a7812 */ /* 0x000fe400078ec0ff */
[----:B------:R-:W-:Y:S02]  /*ead0*/  SEL R42, R42, R43, P0 ;  /* 0x0000002b2a2a7207 */ /* 0x000fe40000000000 */
[----:B------:R-:W-:-:S02]  /*eae0*/  F2FP.BF16.F32.PACK_AB R28, R93, R28 ;  /* 0x0000001c5d1c723e */ /* 0x000fc400000010ff */
[----:B------:R-:W-:Y:S02]  /*eaf0*/  SEL R43, R39, R38, P0 ;  /* 0x00000026272b7207 */ /* 0x000fe40000000000 */
[----:B------:R-:W-:Y:S02]  /*eb00*/  SHF.R.U64 R8, R8, 0x3, RZ ;  /* 0x0000000308087819 */ /* 0x000fe400000012ff */
[----:B------:R-:W-:Y:S02]  /*eb10*/  SEL R38, R38, R39, P0 ;  /* 0x0000002726267207 */ /* 0x000fe40000000000 */
[----:B------:R-:W-:Y:S02]  /*eb20*/  SEL R75, R31, R30, P0 ;  /* 0x0000001e1f4b7207 */ /* 0x000fe40000000000 */
[----:B------:R-:W-:Y:S01]  /*eb30*/  SEL R64, R30, R31, P0 ;  /* 0x0000001f1e407207 */ /* 0x000fe20000000000 */
[----:B------:R-:W-:Y:S01]  /*eb40*/  IMAD.X R31, RZ, RZ, R37, P6 ;  /* 0x000000ffff1f7224 */ /* 0x000fe200030e0625 */
[----:B------:R-:W-:-:S02]  /*eb50*/  IADD3 R93, P1, R36, 0x4000, RZ ;  /* 0x00004000245d7810 */ /* 0x000fc40007f3e0ff */
[----:B------:R-:W-:Y:S02]  /*eb60*/  SHF.R.U64 R12, R12, 0x3, RZ ;  /* 0x000000030c0c7819 */ /* 0x000fe400000012ff */
[----:B------:R-:W-:Y:S02]  /*eb70*/  F2FP.BF16.F32.PACK_AB R14, R103, R14 ;  /* 0x0000000e670e723e */ /* 0x000fe400000010ff */
[----:B------:R-:W-:Y:S02]  /*eb80*/  SEL R39, R35, R34, P0 ;  /* 0x0000002223277207 */ /* 0x000fe40000000000 */
[----:B------:R-:W-:Y:S01]  /*eb90*/  SEL R62, R34, R35, P0 ;  /* 0x00000023223e7207 */ /* 0x000fe20000000000 */
[--C-:B------:R-:W-:Y:S01]  /*eba0*/  IMAD.X R35, RZ, RZ, R37.reuse, P4 ;  /* 0x000000ffff237224 */ /* 0x100fe200020e0625 */
[----:B------:R-:W-:Y:S02]  /*ebb0*/  SEL R79, R25, R24, P0 ;  /* 0x00000018194f7207 */ /* 0x000fe40000000000 */
[----:B------:R-:W-:Y:S01]  /*ebc0*/  SEL R68, R24, R25, P0 ;  /* 0x0000001918447207 */ /* 0x000fe20000000000 */
[----:B------:R-:W-:Y:S01]  /*ebd0*/  IMAD.X R25, RZ, RZ, R37, P2 ;  /* 0x000000ffff197224 */ /* 0x000fe200010e0625 */
[----:B------:R-:W-:-:S02]  /*ebe0*/  IADD3 R97, P3, R36, 0x4040, RZ ;  /* 0x0000404024617810 */ /* 0x000fc40007f7e0ff */
[----:B------:R-:W-:Y:S02]  /*ebf0*/  SHF.R.U64 R10, R10, 0x3, RZ ;  /* 0x000000030a0a7819 */ /* 0x000fe400000012ff */
[----:B------:R-:W-:Y:S02]  /*ec00*/  F2FP.BF16.F32.PACK_AB R15, R102, R15 ;  /* 0x0000000f660f723e */ /* 0x000fe400000010ff */
[C---:B------:R-:W-:Y:S02]  /*ec10*/  IADD3 R103, P6, R36.reuse, 0x8020, RZ ;  /* 0x0000802024677810 */ /* 0x040fe40007fde0ff */
[C---:B------:R-:W-:Y:S02]  /*ec20*/  IADD3 R99, P4, R36.reuse, 0x4060, RZ ;  /* 0x0000406024637810 */ /* 0x040fe40007f9e0ff */
[----:B------:R-:W-:Y:S01]  /*ec30*/  IADD3 R107, P2, R36, 0x8060, RZ ;  /* 0x00008060246b7810 */ /* 0x000fe20007f5e0ff */
[----:B------:R-:W-:Y:S01]  /*ec40*/  IMAD.X R13, RZ, RZ, R37, P6 ;  /* 0x000000ffff0d7224 */ /* 0x000fe200030e0625 */
[----:B------:R-:W-:-:S02]  /*ec50*/  LOP3.LUT R34, R8, R87, RZ, 0x3c, !PT ;  /* 0x0000005708227212 */ /* 0x000fc400078e3cff */
[----:B------:R-:W-:Y:S02]  /*ec60*/  F2FP.BF16.F32.PACK_AB R29, R92, R29 ;  /* 0x0000001d5c1d723e */ /* 0x000fe400000010ff */
[----:B------:R-:W-:Y:S02]  /*ec70*/  LOP3.LUT R30, R12, R91, RZ, 0x3c, !PT ;  /* 0x0000005b0c1e7212 */ /* 0x000fe400078e3cff */
[----:B------:R-:W-:Y:S02]  /*ec80*/  LOP3.LUT R8, R93, 0x380, RZ, 0xc0, !PT ;  /* 0x000003805d087812 */ /* 0x000fe400078ec0ff */
[----:B------:R-:W-:Y:S02]  /*ec90*/  LOP3.LUT R12, R97, 0x380, RZ, 0xc0, !PT ;  /* 0x00000380610c7812 */ /* 0x000fe400078ec0ff */
[----:B------:R-:W-:Y:S02]  /*eca0*/  LOP3.LUT R24, R10, R95, RZ, 0x3c, !PT ;  /* 0x0000005f0a187212 */ /* 0x000fe400078e3cff */
[----:B------:R-:W-:-:S02]  /*ecb0*/  SEL R81, R15, R14, P0 ;  /* 0x0000000e0f517207 */ /* 0x000fc40000000000 */
[----:B------:R-:W-:Y:S02]  /*ecc0*/  SEL R70, R14, R15, P0 ;  /* 0x0000000f0e467207 */ /* 0x000fe40000000000 */
[----:B------:R-:W-:Y:S02]  /*ecd0*/  LOP3.LUT R11, R36, 0x380, RZ, 0xc0, !PT ;  /* 0x00000380240b7812 */ /* 0x000fe400078ec0ff */
[----:B------:R-:W-:Y:S02]  /*ece0*/  LOP3.LUT R10, R103, 0x380, RZ, 0xc0, !PT ;  /* 0x00000380670a7812 */ /* 0x000fe400078ec0ff */
[----:B------:R-:W-:Y:S02]  /*ecf0*/  LOP3.LUT R14, R99, 0x380, RZ, 0xc0, !PT ;  /* 0x00000380630e7812 */ /* 0x000fe400078ec0ff */
[----:B------:R-:W-:Y:S02]  /*ed00*/  LOP3.LUT R78, R107, 0x380, RZ, 0xc0, !PT ;  /* 0x000003806b4e7812 */ /* 0x000fe400078ec0ff */
[----:B------:R-:W-:-:S02]  /*ed10*/  F2FP.BF16.F32.PACK_AB R27, R86, R27 ;  /* 0x0000001b561b723e */ /* 0x000fc400000010ff */
[----:B------:R-:W-:Y:S02]  /*ed20*/  F2FP.BF16.F32.PACK_AB R20, R101, R20 ;  /* 0x000000146514723e */ /* 0x000fe400000010ff */
[----:B------:R-:W-:Y:S02]  /*ed30*/  SEL R59, R29, R28, P0 ;  /* 0x0000001c1d3b7207 */ /* 0x000fe40000000000 */
[----:B------:R-:W-:Y:S01]  /*ed40*/  SEL R54, R28, R29, P0 ;  /* 0x0000001d1c367207 */ /* 0x000fe20000000000 */
[----:B------:R-:W-:Y:S01]  /*ed50*/  IMAD.X R29, RZ, RZ, R37, P1 ;  /* 0x000000ffff1d7224 */ /* 0x000fe200008e0625 */
[----:B------:R-:W-:Y:S02]  /*ed60*/  SHF.R.U64 R8, R8, 0x3, RZ ;  /* 0x0000000308087819 */ /* 0x000fe400000012ff */
[----:B------:R-:W-:Y:S02]  /*ed70*/  F2FP.BF16.F32.PACK_AB R21, R100, R21 ;  /* 0x000000156415723e */ /* 0x000fe400000010ff */
[----:B------:R-:W-:-:S02]  /*ed80*/  IADD3 R101, P5, R36, 0x8000, RZ ;  /* 0x0000800024657810 */ /* 0x000fc40007fbe0ff */
[----:B------:R-:W-:Y:S02]  /*ed90*/  SHF.R.U64 R12, R12, 0x3, RZ ;  /* 0x000000030c0c7819 */ /* 0x000fe400000012ff */
[----:B------:R-:W-:Y:S01]  /*eda0*/  IADD3 R105, P1, R36, 0x8040, RZ ;  /* 0x0000804024697810 */ /* 0x000fe20007f3e0ff */
[--C-:B------:R-:W-:Y:S01]  /*edb0*/  IMAD.X R15, RZ, RZ, R37.reuse, P5 ;  /* 0x000000ffff0f7224 */ /* 0x100fe200028e0625 */
[----:B------:R-:W-:Y:S02]  /*edc0*/  SHF.R.U64 R11, R11, 0x3, RZ ;  /* 0x000000030b0b7819 */ /* 0x000fe400000012ff */
[----:B------:R-:W-:Y:S01]  /*edd0*/  SHF.R.U64 R10, R10, 0x3, RZ ;  /* 0x000000030a0a7819 */ /* 0x000fe200000012ff */
[----:B------:R-:W-:Y:S01]  /*ede0*/  IMAD.X R9, RZ, RZ, R37, P1 ;  /* 0x000000ffff097224 */ /* 0x000fe200008e0625 */
[----:B------:R-:W-:Y:S02]  /*edf0*/  SHF.R.U64 R14, R14, 0x3, RZ ;  /* 0x000000030e0e7819 */ /* 0x000fe400000012ff */
[----:B------:R-:W-:-:S02]  /*ee00*/  SHF.R.U64 R78, R78, 0x3, RZ ;  /* 0x000000034e4e7819 */ /* 0x000fc400000012ff */
[----:B------:R-:W-:Y:S02]  /*ee10*/  F2FP.BF16.F32.PACK_AB R130, R130, R133 ;  /* 0x000000858282723e */ /* 0x000fe400000010ff */
[----:B------:R-:W-:Y:S02]  /*ee20*/  F2FP.BF16.F32.PACK_AB R131, R128, R131 ;  /* 0x000000838083723e */ /* 0x000fe400000010ff */
[----:B------:R-:W-:Y:S02]  /*ee30*/  SEL R77, R27, R26, P0 ;  /* 0x0000001a1b4d7207 */ /* 0x000fe40000000000 */
[----:B------:R-:W-:Y:S01]  /*ee40*/  SEL R66, R26, R27, P0 ;  /* 0x0000001b1a427207 */ /* 0x000fe20000000000 */
[----:B------:R-:W-:Y:S01]  /*ee50*/  IMAD.X R27, RZ, RZ, R37, P3 ;  /* 0x000000ffff1b7224 */ /* 0x000fe200018e0625 */
[----:B------:R-:W-:Y:S02]  /*ee60*/  LOP3.LUT R28, R8, R93, RZ, 0x3c, !PT ;  /* 0x0000005d081c7212 */ /* 0x000fe400078e3cff */
[----:B------:R-:W-:-:S02]  /*ee70*/  SEL R61, R21, R20, P0 ;  /* 0x00000014153d7207 */ /* 0x000fc40000000000 */
[----:B------:R-:W-:Y:S01]  /*ee80*/  SEL R56, R20, R21, P0 ;  /* 0x0000001514387207 */ /* 0x000fe20000000000 */
[--C-:B------:R-:W-:Y:S01]  /*ee90*/  IMAD.X R21, RZ, RZ, R37.reuse, P4 ;  /* 0x000000ffff157224 */ /* 0x100fe200020e0625 */
[----:B------:R-:W-:Y:S02]  /*eea0*/  LOP3.LUT R26, R12, R97, RZ, 0x3c, !PT ;  /* 0x000000610c1a7212 */ /* 0x000fe400078e3cff */
[----:B------:R-:W-:Y:S02]  /*eeb0*/  LOP3.LUT R8, R101, 0x380, RZ, 0xc0, !PT ;  /* 0x0000038065087812 */ /* 0x000fe400078ec0ff */
[----:B------:R-:W-:Y:S01]  /*eec0*/  LOP3.LUT R36, R11, R36, RZ, 0x3c, !PT ;  /* 0x000000240b247212 */ /* 0x000fe200078e3cff */
[----:B------:R-:W-:Y:S01]  /*eed0*/  IMAD.X R11, RZ, RZ, R37, P2 ;  /* 0x000000ffff0b7224 */ /* 0x000fe200010e0625 */
[----:B------:R-:W-:Y:S02]  /*eee0*/  LOP3.LUT R76, R105, 0x380, RZ, 0xc0, !PT ;  /* 0x00000380694c7812 */ /* 0x000fe400078ec0ff */
[----:B------:R-:W-:-:S02]  /*eef0*/  LOP3.LUT R12, R10, R103, RZ, 0x3c, !PT ;  /* 0x000000670a0c7212 */ /* 0x000fc400078e3cff */
[----:B------:R-:W-:Y:S02]  /*ef00*/  LOP3.LUT R20, R14, R99, RZ, 0x3c, !PT ;  /* 0x000000630e147212 */ /* 0x000fe400078e3cff */
[----:B------:R-:W-:Y:S02]  /*ef10*/  LOP3.LUT R10, R78, R107, RZ, 0x3c, !PT ;  /* 0x0000006b4e0a7212 */ /* 0x000fe400078e3cff */
[----:B------:R-:W-:Y:S02]  /*ef20*/  SEL R5, R130, R131, P0 ;  /* 0x0000008382057207 */ /* 0x000fe40000000000 */
[----:B------:R-:W-:Y:S02]  /*ef30*/  SHF.R.U64 R8, R8, 0x3, RZ ;  /* 0x0000000308087819 */ /* 0x000fe400000012ff */
[----:B------:R-:W-:Y:S02]  /*ef40*/  SHF.R.U64 R76, R76, 0x3, RZ ;  /* 0x000000034c4c7819 */ /* 0x000fe400000012ff */
[----:B------:R-:W-:-:S02]  /*ef50*/  MOV R80, R20 ;  /* 0x0000001400507202 */ /* 0x000fc40000000f00 */
[----:B------:R-:W-:Y:S02]  /*ef60*/  F2FP.BF16.F32.PACK_AB R126, R126, R129 ;  /* 0x000000817e7e723e */ /* 0x000fe400000010ff */
[----:B------:R-:W-:Y:S02]  /*ef70*/  F2FP.BF16.F32.PACK_AB R127, R124, R127 ;  /* 0x0000007f7c7f723e */ /* 0x000fe400000010ff */
[----:B------:R-:W-:Y:S02]  /*ef80*/  MOV R20, R10 ;  /* 0x0000000a00147202 */ /* 0x000fe40000000f00 */
[----:B------:R-:W-:Y:S02]  /*ef90*/  F2FP.BF16.F32.PACK_AB R122, R122, R125 ;  /* 0x0000007d7a7a723e */ /* 0x000fe400000010ff */
[----:B------:R-:W-:Y:S02]  /*efa0*/  F2FP.BF16.F32.PACK_AB R123, R120, R123 ;  /* 0x0000007b787b723e */ /* 0x000fe400000010ff */
[----:B------:R-:W-:-:S02]  /*efb0*/  LOP3.LUT R14, R8, R101, RZ, 0x3c, !PT ;  /* 0x00000065080e7212 */ /* 0x000fc400078e3cff */
[----:B------:R-:W-:Y:S02]  /*efc0*/  SEL R130, R131, R130, P0 ;  /* 0x0000008283827207 */ /* 0x000fe40000000000 */
[----:B------:R-:W-:Y:S02]  /*efd0*/  LOP3.LUT R8, R76, R105, RZ, 0x3c, !PT ;  /* 0x000000694c087212 */ /* 0x000fe400078e3cff */
[----:B------:R-:W-:Y:S02]  /*efe0*/  SEL R49, R126, R127, P0 ;  /* 0x0000007f7e317207 */ /* 0x000fe40000000000 */
[----:B------:R-:W-:Y:S02]  /*eff0*/  SEL R126, R127, R126, P0 ;  /* 0x0000007e7f7e7207 */ /* 0x000fe40000000000 */
[----:B------:R-:W-:Y:S02]  /*f000*/  SEL R51, R122, R123, P0 ;  /* 0x0000007b7a337207 */ /* 0x000fe40000000000 */
[----:B------:R-:W-:-:S02]  /*f010*/  SEL R122, R123, R122, P0 ;  /* 0x0000007a7b7a7207 */ /* 0x000fc40000000000 */
[----:B------:R-:W-:Y:S02]  /*f020*/  MOV R21, R8 ;  /* 0x0000000800157202 */ /* 0x000fe40000000f00 */
[----:B------:R-:W-:Y:S02]  /*f030*/  SEL R85, R118, R119, P0 ;  /* 0x0000007776557207 */ /* 0x000fe40000000000 */
        /* <DEDUP_REMOVED lines=43> */
[----:B------:R-:W0:Y:S04]  /*f2f0*/  SHFL.IDX PT, R44, R44, R5, 0x1c1f ;  /* 0x001c1f052c2c7589 */ /* 0x000e2800000e0000 */
[----:B------:R-:W3:Y:S01]  /*f300*/  SHFL.IDX PT, R38, R38, R5, 0x1c1f ;  /* 0x001c1f0526267589 */ /* 0x000ee200000e0000 */
[----:B-1----:R-:W-:-:S02]  /*f310*/  SEL R28, R55, R52, P0 ;  /* 0x00000034371c7207 */ /* 0x002fc40000000000 */
[----:B------:R-:W-:Y:S01]  /*f320*/  SEL R30, R52, R55, P0 ;  /* 0x00000037341e7207 */ /* 0x000fe20000000000 */
[----:B------:R-:W1:Y:S01]  /*f330*/  SHFL.IDX PT, R62, R62, R5, 0x1c1f ;  /* 0x001c1f053e3e7589 */ /* 0x000e6200000e0000 */
[----:B--2---:R-:W-:Y:S02]  /*f340*/  SEL R29, R47, R42, P0 ;  /* 0x0000002a2f1d7207 */ /* 0x004fe40000000000 */
[----:B------:R-:W-:Y:S01]  /*f350*/  SEL R31, R42, R47, P0 ;  /* 0x0000002f2a1f7207 */ /* 0x000fe20000000000 */
[----:B------:R-:W-:Y:S06]  /*f360*/  BAR.SYNC.DEFER_BLOCKING 0x1, 0x100 ;  /* 0x0044000000007b1d */ /* 0x000fec0000010000 */
[----:B------:R-:W-:Y:S04]  /*f370*/  SHFL.IDX PT, R45, R45, R4, 0x1c1f ;  /* 0x001c1f042d2d7589 */ /* 0x000fe800000e0000 */
[----:B------:R-:W-:Y:S01]  /*f380*/  SHFL.IDX PT, R41, R41, R4, 0x1c1f ;  /* 0x001c1f0429297589 */ /* 0x000fe200000e0000 */
[----:B0-----:R-:W-:-:S02]  /*f390*/  SEL R32, R53, R44, P0 ;  /* 0x0000002c35207207 */ /* 0x001fc40000000000 */
[----:B------:R-:W-:Y:S01]  /*f3a0*/  SEL R34, R44, R53, P0 ;  /* 0x000000352c227207 */ /* 0x000fe20000000000 */
[----:B------:R-:W0:Y:S01]  /*f3b0*/  SHFL.IDX PT, R40, R40, R5, 0x1c1f ;  /* 0x001c1f0528287589 */ /* 0x000e2200000e0000 */
[----:B---3--:R-:W-:Y:S02]  /*f3c0*/  SEL R33, R43, R38, P0 ;  /* 0x000000262b217207 */ /* 0x008fe40000000000 */
[----:B------:R-:W-:Y:S01]  /*f3d0*/  SEL R35, R38, R43, P0 ;  /* 0x0000002b26237207 */ /* 0x000fe20000000000 */
[----:B------:R-:W-:Y:S01]  /*f3e0*/  SHFL.IDX PT, R48, R48, R5, 0x1c1f ;  /* 0x001c1f0530307589 */ /* 0x000fe200000e0000 */
[----:B-1----:R-:W-:Y:S02]  /*f3f0*/  SEL R37, R39, R62, P0 ;  /* 0x0000003e27257207 */ /* 0x002fe40000000000 */
[----:B------:R-:W-:Y:S01]  /*f400*/  SEL R39, R62, R39, P0 ;  /* 0x000000273e277207 */ /* 0x000fe20000000000 */
[----:B------:R-:W-:Y:S04]  /*f410*/  SHFL.IDX PT, R57, R57, R4, 0x1c1f ;  /* 0x001c1f0439397589 */ /* 0x000fe800000e0000 */
[----:B------:R-:W-:Y:S04]  /*f420*/  SHFL.IDX PT, R75, R75, R4, 0x1c1f ;  /* 0x001c1f044b4b7589 */ /* 0x000fe800000e0000 */
[----:B------:R-:W-:Y:S04]  /*f430*/  SHFL.IDX PT, R50, R50, R5, 0x1c1f ;  /* 0x001c1f0532327589 */ /* 0x000fe800000e0000 */
[----:B------:R-:W-:Y:S04]  /*f440*/  SHFL.IDX PT, R64, R64, R5, 0x1c1f ;  /* 0x001c1f0540407589 */ /* 0x000fe800000e0000 */
[----:B------:R-:W-:Y:S01]  /*f450*/  SHFL.IDX PT, R59, R59, R4, 0x1c1f ;  /* 0x001c1f043b3b7589 */ /* 0x000fe200000e0000 */
[----:B0-----:R-:W-:-:S02]  /*f460*/  SEL R36, R45, R40, P0 ;  /* 0x000000282d247207 */ /* 0x001fc40000000000 */
[----:B------:R-:W-:Y:S01]  /*f470*/  SEL R38, R40, R45, P0 ;  /* 0x0000002d28267207 */ /* 0x000fe20000000000 */
[----:B------:R-:W-:Y:S04]  /*f480*/  SHFL.IDX PT, R77, R77, R4, 0x1c1f ;  /* 0x001c1f044d4d7589 */ /* 0x000fe800000e0000 */
[----:B------:R-:W0:Y:S04]  /*f490*/  SHFL.IDX PT, R54, R54, R5, 0x1c1f ;  /* 0x001c1f0536367589 */ /* 0x000e2800000e0000 */
[----:B------:R-:W1:Y:S04]  /*f4a0*/  SHFL.IDX PT, R66, R66, R5, 0x1c1f ;  /* 0x001c1f0542427589 */ /* 0x000e6800000e0000 */
[----:B------:R-:W-:Y:S04]  /*f4b0*/  SHFL.IDX PT, R61, R61, R4, 0x1c1f ;  /* 0x001c1f043d3d7589 */ /* 0x000fe800000e0000 */
[----:B------:R-:W-:Y:S04]  /*f4c0*/  SHFL.IDX PT, R79, R79, R4, 0x1c1f ;  /* 0x001c1f044f4f7589 */ /* 0x000fe800000e0000 */
[----:B------:R-:W-:Y:S04]  /*f4d0*/  SHFL.IDX PT, R56, R56, R5, 0x1c1f ;  /* 0x001c1f0538387589 */ /* 0x000fe800000e0000 */
[----:B------:R-:W2:Y:S04]  /*f4e0*/  SHFL.IDX PT, R68, R68, R5, 0x1c1f ;  /* 0x001c1f0544447589 */ /* 0x000ea800000e0000 */
[----:B------:R-:W-:Y:S01]  /*f4f0*/  SHFL.IDX PT, R65, R65, R4, 0x1c1f ;  /* 0x001c1f0441417589 */ /* 0x000fe200000e0000 */
[----:B0-----:R-:W-:-:S02]  /*f500*/  SEL R52, R59, R54, P0 ;  /* 0x000000363b347207 */ /* 0x001fc40000000000 */
[----:B------:R-:W-:Y:S01]  /*f510*/  SEL R54, R54, R59, P0 ;  /* 0x0000003b36367207 */ /* 0x000fe20000000000 */
[----:B------:R-:W-:Y:S01]  /*f520*/  SHFL.IDX PT, R81, R81, R4, 0x1c1f ;  /* 0x001c1f0451517589 */ /* 0x000fe200000e0000 */
[----:B-1----:R-:W-:Y:S02]  /*f530*/  SEL R49, R77, R66, P0 ;  /* 0x000000424d317207 */ /* 0x002fe40000000000 */
[----:B------:R-:W-:Y:S01]  /*f540*/  SEL R51, R66, R77, P0 ;  /* 0x0000004d42337207 */ /* 0x000fe20000000000 */
[----:B------:R-:W-:Y:S04]  /*f550*/  SHFL.IDX PT, R58, R58, R5, 0x1c1f ;  /* 0x001c1f053a3a7589 */ /* 0x000fe800000e0000 */
[----:B------:R-:W-:Y:S04]  /*f560*/  SHFL.IDX PT, R70, R70, R5, 0x1c1f ;  /* 0x001c1f0546467589 */ /* 0x000fe800000e0000 */
[----:B------:R-:W-:Y:S04]  /*f570*/  SHFL.IDX PT, R83, R83, R4, 0x1c1f ;  /* 0x001c1f0453537589 */ /* 0x000fe800000e0000 */
[----:B------:R-:W0:Y:S01]  /*f580*/  SHFL.IDX PT, R74, R74, R5, 0x1c1f ;  /* 0x001c1f054a4a7589 */ /* 0x000e2200000e0000 */
[----:B--2---:R-:W-:-:S02]  /*f590*/  SEL R53, R79, R68, P0 ;  /* 0x000000444f357207 */ /* 0x004fc40000000000 */
[----:B------:R-:W-:Y:S01]  /*f5a0*/  SEL R55, R68, R79, P0 ;  /* 0x0000004f44377207 */ /* 0x000fe20000000000 */
[----:B------:R-:W-:Y:S04]  /*f5b0*/  SHFL.IDX PT, R67, R67, R4, 0x1c1f ;  /* 0x001c1f0443437589 */ /* 0x000fe800000e0000 */
[----:B------:R1:W-:Y:S04]  /*f5c0*/  SHFL.IDX PT, R85, R85, R4, 0x1c1f ;  /* 0x001c1f0455557589 */ /* 0x0003e800000e0000 */
[----:B------:R-:W-:Y:S04]  /*f5d0*/  SHFL.IDX PT, R60, R60, R5, 0x1c1f ;  /* 0x001c1f053c3c7589 */ /* 0x000fe800000e0000 */
[----:B------:R2:W3:Y:S01]  /*f5e0*/  SHFL.IDX PT, R118, R118, R5, 0x1c1f ;  /* 0x001c1f0576767589 */ /* 0x0004e200000e0000 */
[----:B-1----:R-:W-:-:S03]  /*f5f0*/  IMAD.U32 R4, RZ, RZ, UR6 ;  /* 0x00000006ff047e24 */ /* 0x002fc6000f8e00ff */
[----:B------:R1:W-:Y:S04]  /*f600*/  STSM.16.M88.4 [R91], R8 ;  /* 0x000000085b007844 */ /* 0x0003e80000000200 */
[----:B------:R4:W-:Y:S01]  /*f610*/  STSM.16.M88.4 [R90], R12 ;  /* 0x0000000c5a007844 */ /* 0x0009e20000000200 */
[----:B0-----:R-:W-:Y:S01]  /*f620*/  SEL R59, R74, R83, P0 ;  /* 0x000000534a3b7207 */ /* 0x001fe20000000000 */
[----:B--2---:R-:W-:Y:S01]  /*f630*/  IMAD.U32 R5, RZ, RZ, UR7 ;  /* 0x00000007ff057e24 */ /* 0x004fe2000f8e00ff */
[----:B------:R-:W-:Y:S01]  /*f640*/  ULDC.64 UR6, c[0x0][0xc08] ;  /* 0x0003020000067ab9 */ /* 0x000fe20000000a00 */
[----:B------:R3:W-:Y:S04]  /*f650*/  STSM.16.M88.4 [R89], R24 ;  /* 0x0000001859007844 */ /* 0x0007e80000000200 */
[----:B------:R-:W-:Y:S01]  /*f660*/  STSM.16.M88.4 [R87], R28 ;  /* 0x0000001c57007844 */ /* 0x000fe20000000200 */
[----:B-1----:R-:W-:-:S03]  /*f670*/  SEL R8, R41, R48, P0 ;  /* 0x0000003029087207 */ /* 0x002fc60000000000 */
[----:B------:R-:W-:Y:S01]  /*f680*/  STSM.16.M88.4 [R86], R32 ;  /* 0x0000002056007844 */ /* 0x000fe20000000200 */
[----:B------:R-:W-:Y:S02]  /*f690*/  SEL R10, R48, R41, P0 ;  /* 0x00000029300a7207 */ /* 0x000fe40000000000 */
[----:B------:R-:W-:Y:S01]  /*f6a0*/  SEL R9, R75, R64, P0 ;  /* 0x000000404b097207 */ /* 0x000fe20000000000 */
[----:B------:R-:W-:Y:S01]  /*f6b0*/  STSM.16.M88.4 [R84], R36 ;  /* 0x0000002454007844 */ /* 0x000fe20000000200 */
[----:B------:R-:W-:Y:S02]  /*f6c0*/  SEL R11, R64, R75, P0 ;  /* 0x0000004b400b7207 */ /* 0x000fe40000000000 */
[----:B------:R-:W-:Y:S02]  /*f6d0*/  SEL R48, R57, R50, P0 ;  /* 0x0000003239307207 */ /* 0x000fe40000000000 */
[----:B------:R-:W-:Y:S01]  /*f6e0*/  SEL R50, R50, R57, P0 ;  /* 0x0000003932327207 */ /* 0x000fe20000000000 */
[----:B------:R0:W-:Y:S01]  /*f6f0*/  STSM.16.M88.4 [R82], R8 ;  /* 0x0000000852007844 */ /* 0x0001e20000000200 */
[----:B----4-:R-:W-:-:S02]  /*f700*/  SEL R12, R61, R56, P0 ;  /* 0x000000383d0c7207 */ /* 0x010fc40000000000 */
[----:B------:R-:W-:Y:S01]  /*f710*/  SEL R14, R56, R61, P0 ;  /* 0x0000003d380e7207 */ /* 0x000fe20000000000 */
[----:B------:R-:W-:Y:S01]  /*f720*/  STSM.16.M88.4 [R80], R48 ;  /* 0x0000003050007844 */ /* 0x000fe20000000200 */
[----:B------:R-:W-:Y:S02]  /*f730*/  SEL R13, R81, R70, P0 ;  /* 0x00000046510d7207 */ /* 0x000fe40000000000 */
[----:B------:R-:W-:Y:S01]  /*f740*/  SEL R15, R70, R81, P0 ;  /* 0x00000051460f7207 */ /* 0x000fe20000000000 */
[----:B------:R-:W-:Y:S01]  /*f750*/  STSM.16.M88.4 [R78], R52 ;  /* 0x000000344e007844 */ /* 0x000fe20000000200 */
[----:B------:R-:W-:Y:S02]  /*f760*/  SEL R56, R65, R58, P0 ;  /* 0x0000003a41387207 */ /* 0x000fe40000000000 */
[----:B------:R-:W-:Y:S01]  /*f770*/  SEL R58, R58, R65, P0 ;  /* 0x000000413a3a7207 */ /* 0x000fe20000000000 */
[----:B------:R1:W-:Y:S01]  /*f780*/  STSM.16.M88.4 [R76], R12 ;  /* 0x0000000c4c007844 */ /* 0x0003e20000000200 */
[----:B------:R-:W-:Y:S01]  /*f790*/  SEL R57, R83, R74, P0 ;  /* 0x0000004a53397207 */ /* 0x000fe20000000000 */
[----:B------:R-:W-:Y:S01]  /*f7a0*/  UISETP.NE.U32.AND UP1, UPT, UR6, URZ, UPT ;  /* 0x0000003f0600728c */ /* 0x000fe2000bf25070 */
[----:B---3--:R-:W-:Y:S01]  /*f7b0*/  SEL R25, R85, R118, P0 ;  /* 0x0000007655197207 */ /* 0x008fe20000000000 */
[----:B------:R-:W-:Y:S01]  /*f7c0*/  ULDC UR8, c[0x0][0xa88] ;  /* 0x0002a20000087ab9 */ /* 0x000fe20000000800 */
[----:B------:R-:W-:Y:S01]  /*f7d0*/  SEL R27, R118, R85, P0 ;  /* 0x00000055761b7207 */ /* 0x000fe20000000000 */
[----:B------:R2:W-:Y:S01]  /*f7e0*/  STSM.16.M88.4 [R21], R56 ;  /* 0x0000003815007844 */ /* 0x0005e20000000200 */
[----:B------:R-:W-:-:S02]  /*f7f0*/  SEL R24, R67, R60, P0 ;  /* 0x0000003c43187207 */ /* 0x000fc40000000000 */
[----:B------:R-:W-:Y:S01]  /*f800*/  SEL R26, R60, R67, P0 ;  /* 0x000000433c1a7207 */ /* 0x000fe20000000000 */
[----:B------:R-:W3:Y:S04]  /*f810*/  LDC R65, c[0x0][0xbe8] ;  /* 0x0002fa00ff417b82 */ /* 0x000ee80000000800 */
[----:B------:R2:W-:Y:S04]  /*f820*/  STSM.16.M88.4 [R20], R24 ;  /* 0x0000001814007844 */ /* 0x0005e80000000200 */
[----:B------:R-:W-:Y:S01]  /*f830*/  BAR.SYNC.DEFER_BLOCKING 0x1, 0x100 ;  /* 0x0044000000007b1d */ /* 0x000fe20000010000 */
[----:B------:R-:W-:-:S06]  /*f840*/  UISETP.NE.AND.EX UP1, UPT, UR7, URZ, UPT, UP1 ;  /* 0x0000003f0700728c */ /* 0x000fcc000bf25310 */
[----:B------:R-:W-:-:S05]  /*f850*/  PLOP3.LUT P0, PT, PT, PT, UP1, 0x80, 0x0 ;  /* 0x000000000000781c */ /* 0x000fca0003f0f018 */
[----:B------:R-:W-:-:S04]  /*f860*/  @UP1 ULEA UR6, UP2, UR36, UR6, 0x2 ;  /* 0x0000000624061291 */ /* 0x000fc8000f84103f */
[----:B------:R-:W-:Y:S01]  /*f870*/  @UP1 ULEA.HI.X UR7, UR36, UR7, UR37, 0x2, UP2 ;  /* 0x0000000724071291 */ /* 0x000fe200090f1425 */
[----:B0-----:R-:W-:Y:S02]  /*f880*/  IMAD.U32 R10, RZ, RZ, UR8 ;  /* 0x00000008ff0a7e24 */ /* 0x001fe4000f8e00ff */
[----:B-1----:R-:W-:-:S03]  /*f890*/  IMAD.U32 R14, RZ, RZ, UR6 ;  /* 0x00000006ff0e7e24 */ /* 0x002fc6000f8e00ff */
[----:B------:R-:W-:Y:S01]  /*f8a0*/  IMAD.U32 R15, RZ, RZ, UR7 ;  /* 0x00000007ff0f7e24 */ /* 0x000fe2000f8e00ff */
[----:B------:R-:W4:Y:S01]  /*f8b0*/  @P2 LDG.E R8, desc[UR54][R4.64] ;  /* 0x0000003604082981 */ /* 0x000f22000c1e1900 */
[----:B---3--:R-:W-:Y:S01]  /*f8c0*/  ISETP.NE.AND P1, PT, R65, 0x1, PT ;  /* 0x000000014100780c */ /* 0x008fe20003f25270 */
[----:B------:R-:W-:Y:S02]  /*f8d0*/  UMOV UR4, URZ ;  /* 0x0000003f00047c82 */ /* 0x000fe40008000000 */
[----:B------:R2:W5:Y:S10]  /*f8e0*/  @P0 LDG.E R10, desc[UR54][R14.64] ;  /* 0x000000360e0a0981 */ /* 0x000574000c1e1900 */
[----:B------:R-:W0:Y:S08]  /*f8f0*/  @P1 LDC R9, c[0x0][0xbec] ;  /* 0x0002fb00ff091b82 */ /* 0x000e300000000800 */
[----:B------:R-:W1:Y:S01]  /*f900*/  @P1 LDC R12, c[0x0][0xbf0] ;  /* 0x0002fc00ff0c1b82 */ /* 0x000e620000000800 */
[----:B----4-:R-:W-:Y:S01]  /*f910*/  @P2 R2UR UR4, R8 ;  /* 0x00000000080422ca */ /* 0x010fe200000e0000 */
[----:B012---:R-:W-:-:S14]  /*f920*/  @P0 BRA `(.L_x_2451) ;  /* 0x0000000000100947 */ /* 0x007fdc0003800000 */
[----:B------:R-:W-:Y:S05]  /*f930*/  @!P2 BRA `(.L_x_2451) ;  /* 0x00000000000ca947 */ /* 0x000fea0003800000 */
[----:B------:R-:W2:Y:S04]  /*f940*/  LDG.E R11, desc[UR54][R4.64] ;  /* 0x00000036040b7981 */ /* 0x000ea8000c1e1900 */
[----:B-----5:R-:W2:Y:S02]  /*f950*/  LDG.E R10, desc[UR54][R4.64+0x4] ;  /* 0x00000436040a7981 */ /* 0x020ea4000c1e1900 */
[----:B--2---:R-:W-:-:S07]  /*f960*/  IMAD.IADD R10, R10, 0x1, -R11 ;  /* 0x000000010a0a7824 */ /* 0x004fce00078e0a0b */
.L_x_2451:
[----:B------:R-:W-:Y:S01]  /*f970*/  USHF.R.S32.HI UR14, URZ, 0x1f, UR38 ;  /* 0x0000001f3f0e7899 */ /* 0x000fe20008011426 */
[----:B------:R-:W-:Y:S01]  /*f980*/  VIADD R14, R18, UR39 ;  /* 0x00000027120e7c36 */ /* 0x000fe20008000000 */
[----:B------:R-:W-:Y:S01]  /*f990*/  ULDC.64 UR12, c[0x0][0xb90] ;  /* 0x0002e400000c7ab9 */ /* 0x000fe20000000a00 */
[----:B------:R-:W-:Y:S01]  /*f9a0*/  USHF.R.S32.HI UR9, URZ, 0x1f, UR4 ;  /* 0x0000001f3f097899 */ /* 0x000fe20008011404 */
[----:B------:R-:W-:Y:S01]  /*f9b0*/  VIADD R28, R223, UR39 ;  /* 0x00000027df1c7c36 */ /* 0x000fe20008000000 */
[----:B------:R-:W-:Y:S01]  /*f9c0*/  UIMAD UR10, UR14, UR12, URZ ;  /* 0x0000000c0e0a72a4 */ /* 0x000fe2000f8e023f */
[----:B------:R-:W-:Y:S01]  /*f9d0*/  @P1 IMAD.HI.U32 R5, R14, R9, RZ ;  /* 0x000000090e051227 */ /* 0x000fe200078e00ff */
[----:B------:R-:W-:Y:S01]  /*f9e0*/  UMOV UR8, UR4 ;  /* 0x0000000400087c82 */ /* 0x000fe20008000000 */
[----:B------:R-:W-:Y:S01]  /*f9f0*/  USEL UR37, UR37, URZ, !UP0 ;  /* 0x0000003f25257287 */ /* 0x000fe2000c000000 */
[----:B------:R-:W0:Y:S01]  /*fa00*/  @P1 LDC R67, c[0x0][0xbf0] ;  /* 0x0002fc00ff431b82 */ /* 0x000e220000000800 */
        /* <DEDUP_REMOVED lines=16> */
[----:B-----5:R-:W-:Y:S01]  /*fb10*/  IMAD R69, R10, R65, RZ ;  /* 0x000000410a457224 */ /* 0x020fe200078e02ff */
[----:B------:R-:W-:Y:S01]  /*fb20*/  IADD3 R4, P0, R4, UR6, RZ ;  /* 0x0000000604047c10 */ /* 0x000fe2000ff1e0ff */
[----:B------:R-:W-:Y:S01]  /*fb30*/  ULDC.64 UR10, c[0x0][0xaa0] ;  /* 0x0002a800000a7ab9 */ /* 0x000fe20000000a00 */
[----:B------:R-:W-:Y:S01]  /*fb40*/  IMAD.U32 R12, RZ, RZ, UR8 ;  /* 0x00000008ff0c7e24 */ /* 0x000fe2000f8e00ff */
[----:B------:R-:W-:-:S02]  /*fb50*/  SHF.R.S32.HI R8, RZ, 0x1f, R9 ;  /* 0x0000001fff087819 */ /* 0x000fc40000011409 */
[----:B------:R-:W-:Y:S02]  /*fb60*/  IADD3 R11, P6, R6, 0x2000, RZ ;  /* 0x00002000060b7810 */ /* 0x000fe40007fde0ff */
[----:B------:R-:W-:Y:S01]  /*fb70*/  IADD3.X R5, R5, UR7, R12, P0, !PT ;  /* 0x0000000705057c10 */ /* 0x000fe200087fe40c */
[----:B------:R-:W-:Y:S01]  /*fb80*/  ULDC.64 UR6, c[0x0][0xb88] ;  /* 0x0002e20000067ab9 */ /* 0x000fe20000000a00 */
[----:B------:R-:W-:Y:S01]  /*fb90*/  LOP3.LUT R12, R13, 0x380, RZ, 0xc0, !PT ;  /* 0x000003800d0c7812 */ /* 0x000fe200078ec0ff */
[----:B------:R-:W-:Y:S01]  /*fba0*/  IMAD R14, R8, UR6, RZ ;  /* 0x00000006080e7c24 */ /* 0x000fe2000f8e02ff */
[----:B------:R-:W-:Y:S01]  /*fbb0*/  LOP3.LUT R8, R11, 0x380, RZ, 0xc0, !PT ;  /* 0x000003800b087812 */ /* 0x000fe200078ec0ff */
[C---:B------:R-:W-:Y:S01]  /*fbc0*/  IMAD.WIDE.U32 R4, R9.reuse, UR6, R4 ;  /* 0x0000000609047c25 */ /* 0x040fe2000f8e0004 */
[----:B------:R-:W-:Y:S01]  /*fbd0*/  SHF.R.U64 R12, R12, 0x3, RZ ;  /* 0x000000030c0c7819 */ /* 0x000fe200000012ff */
[----:B------:R-:W-:Y:S01]  /*fbe0*/  UIMAD UR8, UR9, UR10, URZ ;  /* 0x0000000a090872a4 */ /* 0x000fe2000f8e023f */
[----:B------:R-:W-:Y:S01]  /*fbf0*/  IADD3 R45, P4, R6, 0x4000, RZ ;  /* 0x00004000062d7810 */ /* 0x000fe20007f9e0ff */
[----:B------:R-:W-:Y:S01]  /*fc00*/  IMAD R15, R9, UR7, R14 ;  /* 0x00000007090f7c24 */ /* 0x000fe2000f8e020e */
[----:B------:R-:W-:Y:S01]  /*fc10*/  ULDC.64 UR6, c[0x0][0xb50] ;  /* 0x0002d40000067ab9 */ /* 0x000fe20000000a00 */
[----:B------:R-:W-:Y:S01]  /*fc20*/  LOP3.LUT R12, R12, R13, RZ, 0x3c, !PT ;  /* 0x0000000d0c0c7212 */ /* 0x000fe200078e3cff */
[----:B------:R-:W-:Y:S01]  /*fc30*/  IMAD.X R13, RZ, RZ, R7, P2 ;  /* 0x000000ffff0d7224 */ /* 0x000fe200010e0607 */
[----:B------:R-:W-:Y:S01]  /*fc40*/  LEA R14, P0, R4, UR6, 0x2 ;  /* 0x00000006040e7c11 */ /* 0x000fe2000f8010ff */
[----:B------:R-:W-:Y:S01]  /*fc50*/  IMAD.IADD R5, R5, 0x1, R15 ;  /* 0x0000000105057824 */ /* 0x000fe200078e020f */
[----:B------:R-:W-:-:S02]  /*fc60*/  IADD3 R25, P2, R6, 0x7000, RZ ;  /* 0x0000700006197810 */ /* 0x000fc40007f5e0ff */
[----:B------:R-:W-:Y:S01]  /*fc70*/  IADD3 R33, P3, R6, 0x6000, RZ ;  /* 0x0000600006217810 */ /* 0x000fe20007f7e0ff */
[----:B------:R-:W-:Y:S01]  /*fc80*/  SHFL.IDX PT, R20, R14, RZ, 0x1c1f ;  /* 0x001c1fff0e147589 */ /* 0x000fe200000e0000 */
[----:B------:R-:W-:Y:S02]  /*fc90*/  LEA.HI.X R26, R4, UR7, R5, 0x2, P0 ;  /* 0x00000007041a7c11 */ /* 0x000fe400080f1405 */
[----:B------:R-:W-:Y:S01]  /*fca0*/  SHF.R.U64 R8, R8, 0x3, RZ ;  /* 0x0000000308087819 */ /* 0x000fe200000012ff */
[----:B------:R-:W-:Y:S01]  /*fcb0*/  SHFL.IDX PT, R38, R14, 0x1, 0x1c1f ;  /* 0x003c1f000e267f89 */ /* 0x000fe200000e0000 */
[----:B------:R-:W-:Y:S01]  /*fcc0*/  IADD3 R41, P0, R6, 0x5000, RZ ;  /* 0x0000500006297810 */ /* 0x000fe20007f1e0ff */
[----:B------:R-:W-:Y:S01]  /*fcd0*/  UIMAD UR8, UR4, UR11, UR8 ;  /* 0x0000000b040872a4 */ /* 0x000fe2000f8e0208 */
[----:B------:R-:W-:Y:S01]  /*fce0*/  LOP3.LUT R24, R25, 0x380, RZ, 0xc0, !PT ;  /* 0x0000038019187812 */ /* 0x000fe200078ec0ff */
[----:B------:R-:W1:Y:S01]  /*fcf0*/  SHFL.IDX PT, R21, R26, RZ, 0x1c1f ;  /* 0x001c1fff1a157589 */ /* 0x000e6200000e0000 */
[----:B------:R-:W-:Y:S01]  /*fd00*/  LOP3.LUT R40, R41, 0x380, RZ, 0xc0, !PT ;  /* 0x0000038029287812 */ /* 0x000fe200078ec0ff */
[----:B------:R-:W-:Y:S01]  /*fd10*/  IMAD.X R9, RZ, RZ, R7, P6 ;  /* 0x000000ffff097224 */ /* 0x000fe200030e0607 */
[----:B------:R-:W-:Y:S01]  /*fd20*/  SHF.R.U64 R24, R24, 0x3, RZ ;  /* 0x0000000318187819 */ /* 0x000fe200000012ff */
[----:B------:R-:W2:Y:S01]  /*fd30*/  SHFL.IDX PT, R39, R26, 0x1, 0x1c1f ;  /* 0x003c1f001a277f89 */ /* 0x000ea200000e0000 */
[----:B------:R-:W-:-:S02]  /*fd40*/  SHF.R.U64 R40, R40, 0x3, RZ ;  /* 0x0000000328287819 */ /* 0x000fc400000012ff */
[----:B------:R-:W-:Y:S01]  /*fd50*/  LOP3.LUT R24, R24, R25, RZ, 0x3c, !PT ;  /* 0x0000001918187212 */ /* 0x000fe200078e3cff */
[--C-:B------:R-:W-:Y:S01]  /*fd60*/  IMAD.X R25, RZ, RZ, R7.reuse, P2 ;  /* 0x000000ffff197224 */ /* 0x100fe200010e0607 */
[----:B------:R-:W-:Y:S01]  /*fd70*/  LOP3.LUT R40, R40, R41, RZ, 0x3c, !PT ;  /* 0x0000002928287212 */ /* 0x000fe200078e3cff */
[----:B------:R-:W-:Y:S01]  /*fd80*/  IMAD.X R41, RZ, RZ, R7, P0 ;  /* 0x000000ffff297224 */ /* 0x000fe200000e0607 */
[----:B------:R-:W-:Y:S02]  /*fd90*/  LOP3.LUT P0, RZ, R221, 0x3, RZ, 0xc0, !PT ;  /* 0x00000003ddff7812 */ /* 0x000fe4000780c0ff */
[----:B------:R-:W-:Y:S02]  /*fda0*/  IADD3 R5, P5, R6, 0x3000, RZ ;  /* 0x0000300006057810 */ /* 0x000fe40007fbe0ff */
[----:B------:R-:W-:Y:S01]  /*fdb0*/  ISETP.GE.OR P2, PT, R28, R69, P0 ;  /* 0x000000451c00720c */ /* 0x000fe20000746670 */
[----:B------:R-:W-:Y:S01]  /*fdc0*/  UIMAD.WIDE.U32 UR6, UR4, UR10, URZ ;  /* 0x0000000a040672a5 */ /* 0x000fe2000f8e003f */
[----:B------:R-:W-:-:S02]  /*fdd0*/  LOP3.LUT R4, R5, 0x380, RZ, 0xc0, !PT ;  /* 0x0000038005047812 */ /* 0x000fc400078ec0ff */
[----:B------:R-:W-:Y:S01]  /*fde0*/  LOP3.LUT R44, R45, 0x380, RZ, 0xc0, !PT ;  /* 0x000003802d2c7812 */ /* 0x000fe200078ec0ff */
[----:B------:R-:W-:Y:S01]  /*fdf0*/  ULDC.64 UR10, c[0x0][0xae8] ;  /* 0x0002ba00000a7ab9 */ /* 0x000fe20000000a00 */
[----:B------:R-:W-:Y:S02]  /*fe00*/  LOP3.LUT R32, R33, 0x380, RZ, 0xc0, !PT ;  /* 0x0000038021207812 */ /* 0x000fe400078ec0ff */
[----:B------:R-:W-:Y:S01]  /*fe10*/  LOP3.LUT R8, R8, R11, RZ, 0x3c, !PT ;  /* 0x0000000b08087212 */ /* 0x000fe200078e3cff */
[----:B------:R-:W-:Y:S01]  /*fe20*/  VIADD R11, R28, 0x8 ;  /* 0x000000081c0b7836 */ /* 0x000fe20000000000 */
[----:B------:R-:W-:Y:S02]  /*fe30*/  SHF.R.U64 R4, R4, 0x3, RZ ;  /* 0x0000000304047819 */ /* 0x000fe400000012ff */
[----:B------:R-:W-:Y:S01]  /*fe40*/  IADD3 R57, P6, R6, 0x8000, RZ ;  /* 0x0000800006397810 */ /* 0x000fe20007fde0ff */
        /* <DEDUP_REMOVED lines=10> */
[----:B------:R-:W-:Y:S01]  /*fef0*/  LOP3.LUT R29, R6, 0x380, RZ, 0xc0, !PT ;  /* 0x00000380061d7812 */ /* 0x000fe200078ec0ff */
        /* <DEDUP_REMOVED lines=8> */
[----:B------:R-:W-:Y:S01]  /*ff80*/  IMAD.X R33, RZ, RZ, R7, P3 ;  /* 0x000000ffff217224 */ /* 0x000fe200018e0607 */
[----:B------:R-:W-:Y:S01]  /*ff90*/  IADD3 R15, P3, R6, 0xb000, RZ ;  /* 0x0000b000060f7810 */ /* 0x000fe20007f7e0ff */
[----:B------:R-:W-:Y:S01]  /*ffa0*/  ULDC.64 UR8, c[0x0][0xaf0] ;  /* 0x0002bc0000087ab9 */ /* 0x000fe20000000a00 */
[----:B------:R-:W-:Y:S01]  /*ffb0*/  UIADD3 UR7, UR7, UR4, URZ ;  /* 0x0000000407077290 */ /* 0x000fe2000fffe03f */
[----:B------:R-:W-:Y:S01]  /*ffc0*/  LOP3.LUT R56, R57, 0x380, RZ, 0xc0, !PT ;  /* 0x0000038039387812 */ /* 0x000fe200078ec0ff */
[----:B------:R-:W-:Y:S01]  /*ffd0*/  UIMAD UR4, UR37, UR8, URZ ;  /* 0x00000008250472a4 */ /* 0x000fe2000f8e023f */
[----:B------:R-:W-:Y:S01]  /*ffe0*/  LOP3.LUT R52, R53, 0x380, RZ, 0xc0, !PT ;  /* 0x0000038035347812 */ /* 0x000fe200078ec0ff */
[----:B--2---:R2:W-:Y:S01]  /*fff0*/  @!P0 ST.E desc[UR54][R38.64], R2 ;  /* 0x0000000226008985 */ /* 0x0045e2000c101936 */
[----:B------:R-:W-:-:S02]  /*10000*/  LOP3.LUT R48, R49, 0x380, RZ, 0xc0, !PT ;  /* 0x0000038031307812 */ /* 0x000fc400078ec0ff */
[----:B------:R-:W-:Y:S01]  /*10010*/  SHF.R.U64 R29, R29, 0x3, RZ ;  /* 0x000000031d1d7819 */ /* 0x000fe200000012ff */
[----:B------:R-:W-:Y:S01]  /*10020*/  IMAD.MOV.U32 R61, RZ, RZ, R60 ;  /* 0x000000ffff3d7224 */ /* 0x000fe200078e003c */
[----:B------:R-:W-:Y:S01]  /*10030*/  LOP3.LUT R10, R15, 0x380, RZ, 0xc0, !PT ;  /* 0x000003800f0a7812 */ /* 0x000fe200078ec0ff */
[----:B-1----:R-:W-:Y:S01]  /*10040*/  @P1 IMAD.HI.U32 R0, R60, R21, RZ ;  /* 0x000000153c001227 */ /* 0x002fe200078e00ff */
[----:B------:R-:W-:Y:S01]  /*10050*/  SHF.R.U64 R56, R56, 0x3, RZ ;  /* 0x0000000338387819 */ /* 0x000fe200000012ff */
[----:B------:R-:W-:Y:S01]  /*10060*/  UIMAD UR4, UR36, UR9, UR4 ;  /* 0x00000009240472a4 */ /* 0x000fe2000f8e0204 */
[----:B------:R-:W-:Y:S01]  /*10070*/  SHF.R.U64 R52, R52, 0x3, RZ ;  /* 0x0000000334347819 */ /* 0x000fe200000012ff */
[----:B------:R-:W-:Y:S01]  /*10080*/  UIMAD.WIDE.U32 UR6, UR36, UR8, UR6 ;  /* 0x00000008240672a5 */ /* 0x000fe2000f8e0006 */
[----:B0-----:R-:W-:Y:S01]  /*10090*/  @P1 SHF.R.U32.HI R61, RZ, R67, R0 ;  /* 0x00000043ff3d1219 */ /* 0x001fe20000011600 */
[----:B------:R-:W-:Y:S01]  /*100a0*/  IMAD.X R37, RZ, RZ, R7, P3 ;  /* 0x000000ffff257224 */ /* 0x000fe200018e0607 */
[----:B------:R-:W-:Y:S01]  /*100b0*/  SHF.R.U64 R48, R48, 0x3, RZ ;  /* 0x0000000330307819 */ /* 0x000fe200000012ff */
[----:B------:R-:W5:Y:S01]  /*100c0*/  LD.E.128 R44, desc[UR54][R44.64] ;  /* 0x000000362c2c7980 */ /* 0x000f62000c101d00 */
        /* <DEDUP_REMOVED lines=74> */
.L_x_2453:
[----:B------:R-:W-:Y:S05]  /*10570*/  BSYNC B1 ;  /* 0x0000000000017941 */ /* 0x000fea0003800000 */
.L_x_2452:
        /* <DEDUP_REMOVED lines=17> */
.L_x_2455:
[----:B------:R-:W-:Y:S05]  /*10690*/  BSYNC B1 ;  /* 0x0000000000017941 */ /* 0x000fea0003800000 */
.L_x_2454:
        /* <DEDUP_REMOVED lines=17> */
.L_x_2457:
[----:B------:R-:W-:Y:S05]  /*107b0*/  BSYNC B1 ;  /* 0x0000000000017941 */ /* 0x000fea0003800000 */
.L_x_2456:
        /* <DEDUP_REMOVED lines=20> */
.L_x_2450:
        /* <DEDUP_REMOVED lines=33> */
.L_x_2459:
[----:B------:R-:W-:Y:S01]  /*10b10*/  USEL UR36, UR36, URZ, !UP0 ;  /* 0x0000003f24247287 */ /* 0x000fe2000c000000 */
[----:B------:R-:W-:Y:S01]  /*10b20*/  BSSY B1, `(.L_x_2460) ;  /* 0x000002c000017945 */ /* 0x000fe20003800000 */
[----:B------:R-:W-:-:S03]  /*10b30*/  USEL UR37, UR37, URZ, !UP0 ;  /* 0x0000003f25257287 */ /* 0x000fc6000c000000 */
[----:B------:R-:W-:Y:S09]  /*10b40*/  @P1 BRA `(.L_x_2461) ;  /* 0x0000000000a41947 */ /* 0x000ff20003800000 */
        /* <DEDUP_REMOVED lines=41> */
.L_x_2461:
[----:B------:R-:W-:Y:S05]  /*10de0*/  BSYNC B1 ;  /* 0x0000000000017941 */ /* 0x000fea0003800000 */
.L_x_2460:
        /* <DEDUP_REMOVED lines=65> */
.L_x_2463:
[----:B------:R-:W-:Y:S05]  /*11200*/  BSYNC B1 ;  /* 0x0000000000017941 */ /* 0x000fea0003800000 */
.L_x_2462:
        /* <DEDUP_REMOVED lines=17> */
.L_x_2465:
[----:B------:R-:W-:Y:S05]  /*11320*/  BSYNC B1 ;  /* 0x0000000000017941 */ /* 0x000fea0003800000 */
.L_x_2464:
        /* <DEDUP_REMOVED lines=17> */
.L_x_2467:
[----:B------:R-:W-:Y:S05]  /*11440*/  BSYNC B1 ;  /* 0x0000000000017941 */ /* 0x000fea0003800000 */
.L_x_2466:
        /* <DEDUP_REMOVED lines=18> */
.L_x_2458:
[----:B------:R-:W-:Y:S05]  /*11570*/  BSYNC B0 ;  /* 0x0000000000007941 */ /* 0x000fea0003800000 */
.L_x_2449:
[----:B------:R-:W-:Y:S02]  /*11580*/  ULDC UR4, c[0x0][0xc3c] ;  /* 0x00030f0000047ab9 */ /* 0x000fe40000000800 */
[----:B------:R-:W-:-:S13]  /*11590*/  ISETP.GE.AND P0, PT, R63, UR4, PT ;  /* 0x000000043f007c0c */ /* 0x000fda000bf06270 */
[----:B------:R-:W-:Y:S05]  /*115a0*/  @!P0 BRA `(.L_x_2468) ;  /* 0xfffffef400ec8947 */ /* 0x000fea000383ffff */
[----:B------:R-:W-:Y:S05]  /*115b0*/  EXIT ;  /* 0x000000000000794d */ /* 0x000fea0003800000 */
.L_x_2407:
        /* <DEDUP_REMOVED lines=55> */
.L_x_2474:
        /* <DEDUP_REMOVED lines=12> */
.L_x_2473:
[----:B------:R-:W-:Y:S05]  /*119f0*/  BSYNC B0 ;  /* 0x0000000000007941 */ /* 0x000fea0003800000 */
.L_x_2472:
        /* <DEDUP_REMOVED lines=21> */
.L_x_2470:
[----:B------:R-:W-:-:S04]  /*11b50*/  IMAD.IADD R13, R4, 0x1, -R3 ;  /* 0x00000001040d7824 */ /* 0x000fc800078e0a03 */
[----:B------:R-:W-:-:S05]  /*11b60*/  IMAD R2, R8, R9, R13 ;  /* 0x0000000908027224 */ /* 0x000fca00078e020d */
[----:B------:R-:W-:-:S13]  /*11b70*/  ISETP.GT.AND P0, PT, R2, R7, PT ;  /* 0x000000070200720c */ /* 0x000fda0003f04270 */
[----:B------:R-:W-:Y:S02]  /*11b80*/  VOTEU.ANY UR7, UPT, !P0 ;  /* 0x0000000000077886 */ /* 0x000fe400040e0100 */
[----:B------:R-:W-:-:S04]  /*11b90*/  UPOPC UR6, UR7 ;  /* 0x00000007000672bf */ /* 0x000fc80008000000 */
[----:B------:R-:W-:-:S03]  /*11ba0*/  UIADD3 UR39, UR6, UR4, URZ ;  /* 0x0000000406277290 */ /* 0x000fc6000fffe03f */
[----:B------:R-:W-:Y:S02]  /*11bb0*/  ULDC.64 UR4, c[0x0][0xc90] ;  /* 0x0003240000047ab9 */ /* 0x000fe40000000a00 */
[----:B------:R-:W-:-:S06]  /*11bc0*/  UIMAD.WIDE UR4, UR39, 0x4, UR4 ;  /* 0x00000004270478a5 */ /* 0x000fcc000f8e0204 */
[----:B------:R-:W-:Y:S02]  /*11bd0*/  IMAD.U32 R2, RZ, RZ, UR4 ;  /* 0x00000004ff027e24 */ /* 0x000fe4000f8e00ff */
[----:B------:R-:W-:-:S05]  /*11be0*/  IMAD.U32 R3, RZ, RZ, UR5 ;  /* 0x00000005ff037e24 */ /* 0x000fca000f8e00ff */
[----:B------:R-:W2:Y:S01]  /*11bf0*/  LDG.E R6, desc[UR54][R2.64] ;  /* 0x0000003602067981 */ /* 0x000ea2000c1e1900 */
[----:B------:R-:W-:Y:S01]  /*11c00*/  IMAD.U32 R15, RZ, RZ, UR6 ;  /* 0x00000006ff0f7e24 */ /* 0x000fe2000f8e00ff */
[----:B------:R-:W-:-:S04]  /*11c10*/  ISETP.NE.AND P0, PT, RZ, UR7, PT ;  /* 0x00000007ff007c0c */ /* 0x000fc8000bf05270 */
        /* <DEDUP_REMOVED lines=8> */
[----:B------:R-:W-:-:S06]  /*11ca0*/  UIADD3 UR4, UR6, -0x1, URZ ;  /* 0xffffffff06047890 */ /* 0x000fcc000fffe03f */
[----:B0-----:R-:W-:-:S05]  /*11cb0*/  IMAD.U32 R11, RZ, RZ, UR4 ;  /* 0x00000004ff0b7e24 */ /* 0x001fca000f8e00ff */
[----:B------:R2:W3:Y:S02]  /*11cc0*/  SHFL.IDX PT, R16, R8, R11, 0x1f ;  /* 0x00001f0b08107589 */ /* 0x0004e400000e0000 */
.L_x_2475:
[----:B-1----:R-:W-:Y:S02]  /*11cd0*/  IMAD.MOV R2, RZ, RZ, -R3 ;  /* 0x000000ffff027224 */ /* 0x002fe400078e0a03 */
[----:B---3--:R-:W-:Y:S02]  /*11ce0*/  IMAD R16, R16, R9, R13 ;  /* 0x0000000910107224 */ /* 0x008fe400078e020d */
[----:B------:R-:W-:Y:S01]  /*11cf0*/  IMAD.MOV.U32 R13, RZ, RZ, R2 ;  /* 0x000000ffff0d7224 */ /* 0x000fe200078e0002 */
[----:B------:R-:W-:Y:S01]  /*11d00*/  IABS R2, R4 ;  /* 0x0000000400027213 */ /* 0x000fe20000000000 */
[----:B0-2---:R-:W-:Y:S02]  /*11d10*/  IMAD.IADD R11, R7, 0x1, -R16 ;  /* 0x00000001070b7824 */ /* 0x005fe400078e0a10 */
        /* <DEDUP_REMOVED lines=23> */
[----:B------:R-:W-:Y:S02]  /*11e90*/  VIADDMNMX R15, R3, R9, R6, PT ;  /* 0x00000009030f7246 */ /* 0x000fe40003800106 */
[----:B------:R-:W-:Y:S02]  /*11ea0*/  IABS R9, R4 ;  /* 0x0000000400097213 */ /* 0x000fe40000000000 */
[-C--:B------:R-:W-:Y:S01]  /*11eb0*/  IABS R8, R15.reuse ;  /* 0x0000000f00087213 */ /* 0x080fe20000000000 */
[----:B------:R-:W-:Y:S01]  /*11ec0*/  IMAD.MOV R18, RZ, RZ, -R15 ;  /* 0x000000ffff127224 */ /* 0x000fe200078e0a0f */
[----:B------:R-:W-:Y:S02]  /*11ed0*/  IABS R10, R15 ;  /* 0x0000000f000a7213 */ /* 0x000fe40000000000 */
[----:B------:R-:W0:Y:S08]  /*11ee0*/  I2F.RP R6, R8 ;  /* 0x0000000800067306 */ /* 0x000e300000209400 */
[----:B0-----:R-:W0:Y:S02]  /*11ef0*/  MUFU.RCP R6, R6 ;  /* 0x0000000600067308 */ /* 0x001e240000001000 */
[----:B0-----:R-:W-:-:S06]  /*11f00*/  VIADD R3, R6, 0xffffffe ;  /* 0x0ffffffe06037836 */ /* 0x001fcc0000000000 */
[----:B------:R-:W0:Y:S02]  /*11f10*/  F2I.FTZ.U32.TRUNC.NTZ R3, R3 ;  /* 0x0000000300037305 */ /* 0x000e24000021f000 */
[----:B0-----:R-:W-:-:S04]  /*11f20*/  IMAD.MOV R2, RZ, RZ, -R3 ;  /* 0x000000ffff027224 */ /* 0x001fc800078e0a03 */
[----:B------:R-:W-:Y:S02]  /*11f30*/  IMAD.MOV.U32 R7, RZ, RZ, R2 ;  /* 0x000000ffff077224 */ /* 0x000fe400078e0002 */
[----:B------:R-:W-:Y:S02]  /*11f40*/  IMAD.MOV.U32 R2, RZ, RZ, RZ ;  /* 0x000000ffff027224 */ /* 0x000fe400078e00ff */
        /* <DEDUP_REMOVED lines=20> */
.L_x_2471:
[----:B------:R-:W-:Y:S01]  /*12090*/  IMAD.MOV.U32 R16, RZ, RZ, R7 ;  /* 0x000000ffff107224 */ /* 0x000fe200078e0007 */
[----:B------:R-:W-:Y:S01]  /*120a0*/  ULDC UR39, c[0x0][0xc3c] ;  /* 0x00030f0000277ab9 */ /* 0x000fe20000000800 */
[----:B------:R-:W-:Y:S02]  /*120b0*/  IMAD.MOV.U32 R17, RZ, RZ, RZ ;  /* 0x000000ffff117224 */ /* 0x000fe400078e00ff */
[----:B------:R-:W-:-:S07]  /*120c0*/  IMAD.MOV.U32 R18, RZ, RZ, RZ ;  /* 0x000000ffff127224 */ /* 0x000fce00078e00ff */
.L_x_2476:
[----:B------:R-:W-:Y:S01]  /*120d0*/  ISETP.NE.AND P0, PT, R5, RZ, PT ;  /* 0x000000ff0500720c */ /* 0x000fe20003f05270 */
[----:B------:R-:W-:-:S12]  /*120e0*/  IMAD.U32 R19, RZ, RZ, UR39 ;  /* 0x00000027ff137e24 */ /* 0x000fd8000f8e00ff */
[----:B------:R-:W0:Y:S01]  /*120f0*/  @!P0 S2R R3, SR_CgaCtaId ;  /* 0x0000000000038919 */ /* 0x000e220000008800 */
[----:B------:R-:W-:-:S04]  /*12100*/  @!P0 MOV R0, 0x400 ;  /* 0x0000040000008802 */ /* 0x000fc80000000f00 */
[----:B0-----:R-:W-:-:S05]  /*12110*/  @!P0 LEA R0, R3, R0, 0x18 ;  /* 0x0000000003008211 */ /* 0x001fca00078ec0ff */
[----:B------:R0:W-:Y:S01]  /*12120*/  @!P0 STS.128 [R0+0x334d0], R16 ;  /* 0x0334d01000008388 */ /* 0x0001e20000000c00 */
[----:B------:R-:W-:Y:S06]  /*12130*/  BAR.ARV 0x5, 0x180 ;  /* 0x0146000000007b1d */ /* 0x000fec0000002000 */
.L_x_2469:
        /* <DEDUP_REMOVED lines=34> */
[----:B------:R-:W-:Y:S02]  /*12360*/  LOP3.LUT R6, R33, 0x1b0, RZ, 0xc0, !PT ;  /* 0x000001b021067812 */ /* 0x000fe400078ec0ff */
        /* <DEDUP_REMOVED lines=16> */
.L_x_2554:
        /* <DEDUP_REMOVED lines=8> */
[----:B------:R-:W-:Y:S02]  /*124f0*/  UISETP.NE.U32.AND UP1, UPT, UR4, URZ, UPT ;  /* 0x0000003f0400728c */ /* 0x000fe4000bf25070 */
[----:B------:R-:W-:Y:S02]  /*12500*/  UISETP.NE.U32.AND UP0, UPT, UR6, URZ, UPT ;  /* 0x0000003f0600728c */ /* 0x000fe4000bf05070 */
[----:B------:R-:W-:Y:S02]  /*12510*/  UISETP.NE.AND.EX UP1, UPT, UR5, URZ, UPT, UP1 ;  /* 0x0000003f0500728c */ /* 0x000fe4000bf25310 */
[----:B------:R-:W-:Y:S02]  /*12520*/  UISETP.NE.AND.EX UP0, UPT, UR7, URZ, UPT, UP0 ;  /* 0x0000003f0700728c */ /* 0x000fe4000bf05300 */
[----:B------:R-:W-:Y:S02]  /*12530*/  UISETP.NE.U32.AND UP2, UPT, UR8, URZ, UPT ;  /* 0x0000003f0800728c */ /* 0x000fe4000bf45070 */
[----:B------:R-:W-:-:S02]  /*12540*/  PLOP3.LUT P0, PT, PT, PT, UP1, 0x80, 0x0 ;  /* 0x000000000000781c */ /* 0x000fc40003f0f018 */
[----:B------:R-:W-:Y:S01]  /*12550*/  PLOP3.LUT P1, PT, PT, PT, UP0, 0x80, 0x0 ;  /* 0x000000000000781c */ /* 0x000fe20003f2f008 */
[----:B------:R-:W-:Y:S01]  /*12560*/  UISETP.NE.AND.EX UP5, UPT, UR9, URZ, UPT, UP2 ;  /* 0x0000003f0900728c */ /* 0x000fe2000bfa5320 */
[----:B------:R-:W-:-:S03]  /*12570*/  IMAD.MOV.U32 R25, RZ, RZ, RZ ;  /* 0x000000ffff197224 */ /* 0x000fc600078e00ff */
[----:B------:R-:W-:Y:S02]  /*12580*/  UP2UR UR50, UPR, URZ, 0x20 ;  /* 0x000000203f327883 */ /* 0x000fe40008000000 */
[----:B------:R-:W-:Y:S02]  /*12590*/  PLOP3.LUT P2, PT, PT, PT, UP5, 0x80, 0x0 ;  /* 0x000000000000781c */ /* 0x000fe40003f4f058 */
[----:B--2---:R-:W-:-:S13]  /*125a0*/  R2UR UR43, R2 ;  /* 0x00000000022b72ca */ /* 0x004fda00000e0000 */
[----:B------:R-:W-:Y:S02]  /*125b0*/  USHF.R.S32.HI UR44, URZ, 0x1f, UR43 ;  /* 0x0000001f3f2c7899 */ /* 0x000fe4000801142b */
[----:B------:R-:W-:Y:S02]  /*125c0*/  @UP1 ULEA UR4, UP3, UR43, UR4, 0x2 ;  /* 0x000000042b041291 */ /* 0x000fe4000f86103f */
[----:B------:R-:W-:Y:S02]  /*125d0*/  USHF.L.U32 UR45, UR43, 0x2, URZ ;  /* 0x000000022b2d7899 */ /* 0x000fe4000800063f */
[----:B------:R-:W-:Y:S02]  /*125e0*/  @UP1 ULEA.HI.X UR5, UR43, UR5, UR44, 0x2, UP3 ;  /* 0x000000052b051291 */ /* 0x000fe400098f142c */
[----:B------:R-:W-:Y:S01]  /*125f0*/  USHF.L.U64.HI UR37, UR43, 0x2, UR44 ;  /* 0x000000022b257899 */ /* 0x000fe2000801022c */
[----:B------:R-:W-:Y:S01]  /*12600*/  IMAD.U32 R2, RZ, RZ, UR4 ;  /* 0x00000004ff027e24 */ /* 0x000fe2000f8e00ff */
[----:B------:R-:W-:-:S02]  /*12610*/  @UP0 UIADD3 UR6, UP4, UR45, UR6, URZ ;  /* 0x000000062d060290 */ /* 0x000fc4000ff9e03f */
[----:B------:R-:W-:Y:S02]  /*12620*/  IMAD.U32 R3, RZ, RZ, UR5 ;  /* 0x00000005ff037e24 */ /* 0x000fe4000f8e00ff */
[----:B------:R-:W-:Y:S02]  /*12630*/  @UP0 UIADD3.X UR7, UR37, UR7, URZ, UP4, !UPT ;  /* 0x0000000725070290 */ /* 0x000fe4000a7fe43f */
[----:B------:R-:W-:Y:S01]  /*12640*/  UIADD3 UR8, UP0, UR45, UR8, URZ ;  /* 0x000000082d087290 */ /* 0x000fe2000ff1e03f */
[----:B0-----:R0:W5:Y:S03]  /*12650*/  @P0 LDG.E R0, desc[UR54][R2.64] ;  /* 0x0000003602000981 */ /* 0x001166000c1e1900 */
[----:B------:R-:W-:Y:S01]  /*12660*/  UIADD3.X UR4, UR37, UR9, URZ, UP0, !UPT ;  /* 0x0000000925047290 */ /* 0x000fe200087fe43f */
[----:B0-----:R-:W-:Y:S02]  /*12670*/  IMAD.U32 R2, RZ, RZ, UR6 ;  /* 0x00000006ff027e24 */ /* 0x001fe4000f8e00ff */
[----:B------:R-:W-:-:S05]  /*12680*/  IMAD.U32 R3, RZ, RZ, UR7 ;  /* 0x00000007ff037e24 */ /* 0x000fca000f8e00ff */
[----:B------:R0:W2:Y:S02]  /*12690*/  @P1 LDG.E R4, desc[UR54][R2.64] ;  /* 0x0000003602041981 */ /* 0x0000a4000c1e1900 */
[----:B0-----:R-:W-:Y:S02]  /*126a0*/  IMAD.U32 R2, RZ, RZ, UR8 ;  /* 0x00000008ff027e24 */ /* 0x001fe4000f8e00ff */
[----:B------:R-:W-:-:S05]  /*126b0*/  IMAD.U32 R3, RZ, RZ, UR4 ;  /* 0x00000004ff037e24 */ /* 0x000fca000f8e00ff */
[----:B------:R0:W5:Y:S01]  /*126c0*/  @P2 LDG.E R25, desc[UR54][R2.64] ;  /* 0x0000003602192981 */ /* 0x000162000c1e1900 */
[----:B--2---:R-:W-:Y:S01]  /*126d0*/  @P1 R2UR UR40, R4 ;  /* 0x00000000042812ca */ /* 0x004fe200000e0000 */
[----:B01-3--:R-:W-:-:S14]  /*126e0*/  @P1 BRA `(.L_x_2478) ;  /* 0x0000000000241947 */ /* 0x00bfdc0003800000 */
[----:B------:R-:W-:Y:S01]  /*126f0*/  UISETP.NE.AND UP0, UPT, UR50, URZ, UPT ;  /* 0x0000003f3200728c */ /* 0x000fe2000bf05270 */
[----:B------:R-:W-:-:S05]  /*12700*/  ULDC UR40, c[0x0][0x288] ;  /* 0x0000a20000287ab9 */ /* 0x000fca0000000800 */
[----:B------:R-:W-:-:S13]  /*12710*/  PLOP3.LUT P1, PT, PT, PT, UP0, 0x40, 0x0 ;  /* 0x000000000000781c */ /* 0x000fda0003f2e808 */
[----:B------:R-:W-:Y:S05]  /*12720*/  @P1 BRA `(.L_x_2478) ;  /* 0x0000000000141947 */ /* 0x000fea0003800000 */
[----:B------:R-:W2:Y:S04]  /*12730*/  LDG.E R5, desc[UR54][R2.64] ;  /* 0x0000003602057981 */ /* 0x000ea8000c1e1900 */
[----:B------:R-:W3:Y:S01]  /*12740*/  LDG.E R4, desc[UR54][R2.64+0x4] ;  /* 0x0000043602047981 */ /* 0x000ee2000c1e1900 */
[----:B--2---:R-:W-:Y:S02]  /*12750*/  R2UR UR4, R5 ;  /* 0x00000000050472ca */ /* 0x004fe400000e0000 */
[----:B---3--:R-:W-:-:S13]  /*12760*/  R2UR UR40, R4 ;  /* 0x00000000042872ca */ /* 0x008fda00000e0000 */
[----:B------:R-:W-:-:S12]  /*12770*/  UIADD3 UR40, -UR4, UR40, URZ ;  /* 0x0000002804287290 */ /* 0x000fd8000fffe13f */
.L_x_2478:
        /* <DEDUP_REMOVED lines=16> */
[----:B------:R-:W-:-:S04]  /*12880*/  IMAD.U32 R2, RZ, RZ, UR4 ;  /* 0x00000004ff027e24 */ /* 0x000fc8000f8e00ff */
[----:B------:R-:W-:-:S05]  /*12890*/  IMAD.U32 R3, RZ, RZ, UR5 ;  /* 0x00000005ff037e24 */ /* 0x000fca000f8e00ff */
[----:B------:R-:W2:Y:S02]  /*128a0*/  LDG.E R2, desc[UR54][R2.64] ;  /* 0x0000003602027981 */ /* 0x000ea4000c1e1900 */
[----:B--2---:R-:W-:Y:S01]  /*128b0*/  R2UR UR36, R2 ;  /* 0x00000000022472ca */ /* 0x004fe200000e0000 */
[----:B------:R-:W-:-:S14]  /*128c0*/  BRA `(.L_x_2480) ;  /* 0x00000000002c7947 */ /* 0x000fdc0003800000 */
.L_x_2479:
        /* <DEDUP_REMOVED lines=11> */
.L_x_2480:
[----:B------:R-:W-:Y:S01]  /*12980*/  R2UR UR6, R17 ;  /* 0x00000000110672ca */ /* 0x000fe200000e0000 */
[----:B------:R-:W-:Y:S01]  /*12990*/  ULDC UR4, c[0x0][0x448] ;  /* 0x0001120000047ab9 */ /* 0x000fe20000000800 */
[----:B------:R-:W-:Y:S01]  /*129a0*/  UIADD3 UR36, -UR38, UR36, URZ ;  /* 0x0000002426247290 */ /* 0x000fe2000fffe13f */
[----:B------:R-:W-:Y:S01]  /*129b0*/  BSSY B7, `(.L_x_2481) ;  /* 0x00004a5000077945 */ /* 0x000fe20003800000 */
[----:B------:R-:W-:Y:S02]  /*129c0*/  UISETP.NE.AND UP0, UPT, UR4, 0x1, UPT ;  /* 0x000000010400788c */ /* 0x000fe4000bf05270 */
[----:B------:R-:W-:Y:S02]  /*129d0*/  UIADD3 UR7, UR36, 0xa0, -UR40 ;  /* 0x000000a024077890 */ /* 0x000fe4000fffe828 */
[----:B------:R-:W-:-:S05]  /*129e0*/  UP2UR UR49, UPR, URZ, 0x1 ;  /* 0x000000013f317883 */ /* 0x000fca0008000000 */
[----:B------:R-:W-:Y:S02]  /*129f0*/  USHF.L.U32 UR6, UR6, 0x7, URZ ;  /* 0x0000000706067899 */ /* 0x000fe4000800063f */
[----:B------:R-:W-:Y:S01]  /*12a00*/  @UP0 ULDC UR4, c[0x0][0x44c] ;  /* 0x0001130000040ab9 */ /* 0x000fe20000000800 */
[----:B------:R-:W-:Y:S01]  /*12a10*/  @UP0 ULDC UR8, c[0x0][0x450] ;  /* 0x0001140000080ab9 */ /* 0x000fe20000000800 */
[----:B------:R-:W-:-:S04]  /*12a20*/  UIADD3 UR6, UR6, 0x7f, URZ ;  /* 0x0000007f06067890 */ /* 0x000fc8000fffe03f */
[----:B------:R-:W-:Y:S02]  /*12a30*/  UIMAD.WIDE.U32 UR4, UR6, UR4, URZ ;  /* 0x00000004060472a5 */ /* 0x000fe4000f8e003f */
[----:B------:R-:W-:Y:S02]  /*12a40*/  UIADD3 UR4, UR36, 0x9f, URZ ;  /* 0x0000009f24047890 */ /* 0x000fe4000fffe03f */
[----:B------:R-:W-:Y:S02]  /*12a50*/  @UP0 USHF.R.U32.HI UR6, URZ, UR8, UR5 ;  /* 0x000000083f060299 */ /* 0x000fe40008011605 */
[----:B------:R-:W-:Y:S02]  /*12a60*/  UIMAD.WIDE UR4, UR4, 0x66666667, URZ ;  /* 0x66666667040478a5 */ /* 0x000fe4000f8e023f */
[----:B------:R-:W-:Y:S02]  /*12a70*/  UIADD3 UR6, UR7, UR6, URZ ;  /* 0x0000000607067290 */ /* 0x000fe4000fffe03f */
[----:B------:R-:W-:-:S02]  /*12a80*/  USHF.R.U32.HI UR4, URZ, 0x1f, UR5 ;  /* 0x0000001f3f047899 */ /* 0x000fc40008011605 */
[----:B------:R-:W-:Y:S02]  /*12a90*/  UIMAD.WIDE UR6, UR6, 0x66666667, URZ ;  /* 0x66666667060678a5 */ /* 0x000fe4000f8e023f */
[----:B------:R-:W-:Y:S02]  /*12aa0*/  ULEA.HI.SX32 UR4, UR5, UR4, 0x1a ;  /* 0x0000000405047291 */ /* 0x000fe4000f8fd23f */
[----:B------:R-:W-:-:S04]  /*12ab0*/  USHF.R.U32.HI UR6, URZ, 0x1f, UR7 ;  /* 0x0000001f3f067899 */ /* 0x000fc80008011607 */
[----:B------:R-:W-:-:S04]  /*12ac0*/  ULEA.HI.SX32 UR6, UR7, UR6, 0x1a ;  /* 0x0000000607067291 */ /* 0x000fc8000f8fd23f */
[----:B------:R-:W-:-:S04]  /*12ad0*/  UISETP.LT.AND UP0, UPT, UR4, UR6, UPT ;  /* 0x000000060400728c */ /* 0x000fc8000bf01270 */
[----:B------:R-:W-:-:S06]  /*12ae0*/  USEL UR41, UR4, UR6, UP0 ;  /* 0x0000000604297287 */ /* 0x000fcc0008000000 */
[----:B------:R-:W-:-:S13]  /*12af0*/  ISETP.LT.AND P0, PT, RZ, UR41, PT ;  /* 0x00000029ff007c0c */ /* 0x000fda000bf01270 */
        /* <DEDUP_REMOVED lines=18> */
.L_x_2482:
        /* <DEDUP_REMOVED lines=20> */
.L_x_2485:
[----:B------:R-:W-:Y:S05]  /*12d60*/  BSYNC B6 ;  /* 0x0000000000067941 */ /* 0x000fea0003800000 */
.L_x_2484:
        /* <DEDUP_REMOVED lines=22> */
.L_x_2487:
[----:B------:R-:W-:Y:S05]  /*12ed0*/  BSYNC B6 ;  /* 0x0000000000067941 */ /* 0x000fea0003800000 */
.L_x_2486:
        /* <DEDUP_REMOVED lines=20> */
.L_x_2489:
[----:B------:R-:W-:Y:S05]  /*13020*/  BSYNC B6 ;  /* 0x0000000000067941 */ /* 0x000fea0003800000 */
.L_x_2488:
        /* <DEDUP_REMOVED lines=19> */
.L_x_2491:
[----:B------:R-:W-:Y:S05]  /*13160*/  BSYNC B6 ;  /* 0x0000000000067941 */ /* 0x000fea0003800000 */
.L_x_2490:
[----:B------:R-:W-:Y:S01]  /*13170*/  ULDC.64 UR4, c[0x0][0x9f8] ;  /* 0x00027e0000047ab9 */ /* 0x000fe20000000a00 */
[----:B------:R-:W0:Y:S01]  /*13180*/  LDC R19, c[0x0][0x430] ;  /* 0x00010c00ff137b82 */ /* 0x000e220000000800 */
[----:B------:R-:W-:-:S04]  /*13190*/  UISETP.NE.U32.AND UP0, UPT, UR4, URZ, UPT ;  /* 0x0000003f0400728c */ /* 0x000fc8000bf05070 */
[----:B------:R-:W-:-:S06]  /*131a0*/  UISETP.NE.AND.EX UP0, UPT, UR5, URZ, UPT, UP0 ;  /* 0x0000003f0500728c */ /* 0x000fcc000bf05300 */
[----:B------:R-:W-:-:S05]  /*131b0*/  PLOP3.LUT P0, PT, PT, PT, UP0, 0x80, 0x0 ;  /* 0x000000000000781c */ /* 0x000fca0003f0f008 */
[----:B------:R-:W-:-:S04]  /*131c0*/  @UP0 UIADD3 UR4, UP1, UR45, UR4, URZ ;  /* 0x000000042d040290 */ /* 0x000fc8000ff3e03f */
[----:B------:R-:W-:Y:S02]  /*131d0*/  @UP0 UIADD3.X UR5, UR37, UR5, URZ, UP1, !UPT ;  /* 0x0000000525050290 */ /* 0x000fe40008ffe43f */
[----:B------:R-:W-:-:S04]  /*131e0*/  IMAD.U32 R2, RZ, RZ, UR4 ;  /* 0x00000004ff027e24 */ /* 0x000fc8000f8e00ff */
[----:B------:R-:W-:-:S05]  /*131f0*/  IMAD.U32 R3, RZ, RZ, UR5 ;  /* 0x00000005ff037e24 */ /* 0x000fca000f8e00ff */
[----:B------:R1:W5:Y:S01]  /*13200*/  @P0 LDG.E R30, desc[UR54][R2.64] ;  /* 0x00000036021e0981 */ /* 0x000362000c1e1900 */
[----:B0-----:R-:W-:Y:S01]  /*13210*/  ISETP.NE.AND P1, PT, R19, 0x1, PT ;  /* 0x000000011300780c */ /* 0x001fe20003f25270 */
[----:B------:R-:W-:Y:S01]  /*13220*/  UMOV UR4, 0xffffffff ;  /* 0xffffffff00047882 */ /* 0x000fe20000000000 */
[----:B------:R-:W-:-:S11]  /*13230*/  LOP3.LUT R32, R32, 0xffffffbf, RZ, 0xc0, !PT ;  /* 0xffffffbf20207812 */ /* 0x000fd600078ec0ff */
[----:B------:R-:W-:Y:S01]  /*13240*/  @P1 LOP3.LUT R32, R32, 0x40, RZ, 0xfc, !PT ;  /* 0x0000004020201812 */ /* 0x000fe200078efcff */
[----:B-1----:R-:W-:Y:S06]  /*13250*/  BRA.DIV UR4, `(.L_x_2492) ;  /* 0x0000005604047947 */ /* 0x002fec000b800000 */
.L_x_2574:
[----:B------:R-:W0:Y:S01]  /*13260*/  S2R R0, SR_TID.X ;  /* 0x0000000000007919 */ /* 0x000e220000002100 */
[----:B------:R-:W-:Y:S01]  /*13270*/  UMOV UR4, 0xa0 ;  /* 0x000000a000047882 */ /* 0x000fe20000000000 */
[----:B------:R-:W1:Y:S01]  /*13280*/  @P1 LDC R5, c[0x0][0x434] ;  /* 0x00010d00ff051b82 */ /* 0x000e620000000800 */
[----:B------:R-:W-:Y:S01]  /*13290*/  UIMAD UR4, UR41, UR4, -0xa0 ;  /* 0xffffff60290474a4 */ /* 0x000fe2000f8e0204 */
[----:B-----5:R-:W-:-:S06]  /*132a0*/  SHF.R.S32.HI R36, RZ, 0x1f, R30 ;  /* 0x0000001fff247819 */ /* 0x020fcc000001141e */
[----:B------:R-:W2:Y:S08]  /*132b0*/  @P1 LDC R7, c[0x0][0x438] ;  /* 0x00010e00ff071b82 */ /* 0x000eb00000000800 */
[----:B------:R-:W3:Y:S08]  /*132c0*/  @P1 LDC R11, c[0x0][0x434] ;  /* 0x00010d00ff0b1b82 */ /* 0x000ef00000000800 */
[----:B------:R-:W4:Y:S01]  /*132d0*/  @P1 LDC R3, c[0x0][0x438] ;  /* 0x00010e00ff031b82 */ /* 0x000f220000000800 */
[C---:B0-----:R-:W-:Y:S01]  /*132e0*/  LOP3.LUT R2, R0.reuse, 0x7f, RZ, 0xc0, !PT ;  /* 0x0000007f00027812 */ /* 0x041fe200078ec0ff */
[----:B------:R-:W-:-:S02]  /*132f0*/  IMAD.SHL.U32 R14, R0, 0x20, RZ ;  /* 0x00000020000e7824 */ /* 0x000fc400078e00ff */
[----:B------:R-:W-:Y:S01]  /*13300*/  IMAD.SHL.U32 R0, R0, 0x20, RZ ;  /* 0x0000002000007824 */ /* 0x000fe200078e00ff */
[----:B------:R-:W-:-:S04]  /*13310*/  SHF.R.U32.HI R2, RZ, 0x2, R2 ;  /* 0x00000002ff027819 */ /* 0x000fc80000011602 */
[C---:B------:R-:W-:Y:S02]  /*13320*/  LOP3.LUT R14, R2.reuse, 0x60, R14, 0xf8, !PT ;  /* 0x00000060020e7812 */ /* 0x040fe400078ef80e */
[----:B------:R-:W-:Y:S02]  /*13330*/  LOP3.LUT R0, R2, 0x60, R0, 0xf8, !PT ;  /* 0x0000006002007812 */ /* 0x000fe400078ef800 */
[----:B------:R-:W-:-:S03]  /*13340*/  LOP3.LUT R14, R14, 0x80, RZ, 0xfc, !PT ;  /* 0x000000800e0e7812 */ /* 0x000fc600078efcff */
[----:B------:R-:W-:Y:S02]  /*13350*/  VIADD R9, R0, UR4 ;  /* 0x0000000400097c36 */ /* 0x000fe40008000000 */
[----:B------:R-:W-:Y:S02]  /*13360*/  VIADD R4, R14, UR4 ;  /* 0x000000040e047c36 */ /* 0x000fe40008000000 */
[----:B------:R-:W-:-:S03]  /*13370*/  VIADD R2, R9, UR38 ;  /* 0x0000002609027c36 */ /* 0x000fc60008000000 */
[----:B------:R-:W-:Y:S01]  /*13380*/  ISETP.GE.AND P0, PT, R4, UR36, PT ;  /* 0x0000002404007c0c */ /* 0x000fe2000bf06270 */
[----:B-1----:R-:W-:-:S03]  /*13390*/  @P1 IMAD.HI.U32 R0, R2, R5, RZ ;  /* 0x0000000502001227 */ /* 0x002fc600078e00ff */
[----:B------:R-:W-:Y:S01]  /*133a0*/  ISETP.GT.U32.OR P0, PT, R14, 0x9f, P0 ;  /* 0x0000009f0e00780c */ /* 0x000fe20000704470 */
[----:B------:R-:W-:Y:S01]  /*133b0*/  IMAD.MOV.U32 R12, RZ, RZ, R2 ;  /* 0x000000ffff0c7224 */ /* 0x000fe200078e0002 */
[----:B--2---:R-:W-:Y:S01]  /*133c0*/  @P1 SHF.R.U32.HI R12, RZ, R7, R0 ;  /* 0x00000007ff0c1219 */ /* 0x004fe20000011600 */
[----:B------:R-:W-:-:S04]  /*133d0*/  VIADD R0, R4, UR38 ;  /* 0x0000002604007c36 */ /* 0x000fc80008000000 */
[----:B---3--:R-:W-:-:S04]  /*133e0*/  @P1 IMAD.HI.U32 R8, R0, R11, RZ ;  /* 0x0000000b00081227 */ /* 0x008fc800078e00ff */
[----:B------:R-:W-:Y:S01]  /*133f0*/  IMAD.MOV.U32 R4, RZ, RZ, R0 ;  /* 0x000000ffff047224 */ /* 0x000fe200078e0000 */
[----:B----4-:R-:W-:Y:S01]  /*13400*/  @P1 SHF.R.U32.HI R4, RZ, R3, R8 ;  /* 0x00000003ff041219 */ /* 0x010fe20000011608 */
[----:B------:R-:W0:Y:S01]  /*13410*/  @!P0 LDC.64 R6, c[0x0][0x428] ;  /* 0x00010a00ff068b82 */ /* 0x000e220000000a00 */
[----:B------:R-:W-:Y:S01]  /*13420*/  IMAD.MOV R5, RZ, RZ, -R12 ;  /* 0x000000ffff057224 */ /* 0x000fe200078e0a0c */
[----:B------:R-:W-:Y:S02]  /*13430*/  ISETP.GE.AND P1, PT, R9, UR36, PT ;  /* 0x0000002409007c0c */ /* 0x000fe4000bf26270 */
[----:B------:R-:W-:Y:S01]  /*13440*/  @!P0 SHF.R.S32.HI R3, RZ, 0x1f, R4 ;  /* 0x0000001fff038819 */ /* 0x000fe20000011404 */
[----:B------:R-:W-:Y:S02]  /*13450*/  IMAD R5, R19, R5, R2 ;  /* 0x0000000513057224 */ /* 0x000fe400078e0202 */
[----:B------:R-:W-:Y:S02]  /*13460*/  @!P0 IMAD.MOV.U32 R2, RZ, RZ, R4 ;  /* 0x000000ffff028224 */ /* 0x000fe400078e0004 */
[----:B0-----:R-:W-:-:S02]  /*13470*/  @!P0 IMAD R8, R36, R6, RZ ;  /* 0x0000000624088224 */ /* 0x001fc400078e02ff */
        /* <DEDUP_REMOVED lines=30> */
[----:B-1----:R-:W-:Y:S01]  /*13660*/  IMAD R8, R19, R3, R0 ;  /* 0x0000000313087224 */ /* 0x002fe200078e0200 */
        /* <DEDUP_REMOVED lines=15> */
.L_x_2493:
[----:B------:R-:W-:Y:S01]  /*13760*/  IMAD R4, R28, 0x8, R22 ;  /* 0x000000081c047824 */ /* 0x000fe200078e0216 */
[----:B------:R-:W-:Y:S01]  /*13770*/  SHF.L.U32 R35, R31, 0x1f, RZ ;  /* 0x0000001f1f237819 */ /* 0x000fe200000006ff */
[----:B------:R-:W-:Y:S01]  /*13780*/  BSSY B0, `(.L_x_2494) ;  /* 0x0000004000007945 */ /* 0x000fe20003800000 */
[----:B------:R-:W-:Y:S02]  /*13790*/  SHF.R.S32.HI R26, RZ, 0x1f, R5 ;  /* 0x0000001fff1a7819 */ /* 0x000fe40000011405 */
[----:B------:R-:W0:Y:S02]  /*137a0*/  SYNCS.PHASECHK.TRANS64.TRYWAIT P0, [R4+URZ+0x33480], R35 ;  /* 0x03348023040075a7 */ /* 0x000e24000800017f */
[----:B0-----:R-:W-:Y:S05]  /*137b0*/  @!P0 BRA `(.L_x_2495) ;  /* 0x0000004c00d88947 */ /* 0x001fea0003800000 */
.L_x_2575:
[----:B------:R-:W-:Y:S05]  /*137c0*/  BSYNC B0 ;  /* 0x0000000000007941 */ /* 0x000fea0003800000 */
.L_x_2494:
[----:B------:R-:W2:Y:S01]  /*137d0*/  LDL R11, [R1] ;  /* 0x00000000010b7983 */ /* 0x000ea20000100800 */
[----:B------:R-:W-:Y:S01]  /*137e0*/  ULDC.64 UR4, c[0x0][0x328] ;  /* 0x0000ca0000047ab9 */ /* 0x000fe20000000a00 */
[----:B-----5:R-:W-:Y:S01]  /*137f0*/  SHF.R.S32.HI R27, RZ, 0x1f, R7 ;  /* 0x0000001fff1b7819 */ /* 0x020fe20000011407 */
[----:B------:R-:W-:Y:S01]  /*13800*/  IMAD R9, R26, UR4, RZ ;  /* 0x000000041a097c24 */ /* 0x000fe2000f8e02ff */
[----:B------:R-:W-:Y:S01]  /*13810*/  ULDC.64 UR6, c[0x0][0x338] ;  /* 0x0000ce0000067ab9 */ /* 0x000fe20000000a00 */
[C---:B------:R-:W-:Y:S01]  /*13820*/  IMAD.WIDE.U32 R2, R5.reuse, UR4, RZ ;  /* 0x0000000405027c25 */ /* 0x040fe2000f8e00ff */
[----:B------:R-:W-:Y:S01]  /*13830*/  ULDC.64 UR8, c[0x0][0x330] ;  /* 0x0000cc0000087ab9 */ /* 0x000fe20000000a00 */
[----:B------:R-:W1:Y:S01]  /*13840*/  S2R R12, SR_TID.X ;  /* 0x00000000000c7919 */ /* 0x000e620000002100 */
        /* <DEDUP_REMOVED lines=18> */
[----:B-1----:R-:W-:Y:S01]  /*13970*/  LOP3.LUT R12, R12, 0x7f, RZ, 0xc0, !PT ;  /* 0x0000007f0c0c7812 */ /* 0x002fe200078ec0ff */
[----:B------:R-:W-:Y:S02]  /*13980*/  UMOV UR4, 0xffffffff ;  /* 0xffffffff00047882 */ /* 0x000fe40000000000 */
[----:B------:R-:W-:Y:S01]  /*13990*/  IMAD.IADD R3, R3, 0x1, R9 ;  /* 0x0000000103037824 */ /* 0x000fe200078e0209 */
[----:B------:R-:W-:Y:S01]  /*139a0*/  SHF.R.U32.HI R12, RZ, 0x2, R12 ;  /* 0x00000002ff0c7819 */ /* 0x000fe2000001160c */
        /* <DEDUP_REMOVED lines=10> */
[----:B------:R-:W-:-:S13]  /*13a50*/  ISETP.GE.AND P0, PT, R9, 0x1, PT ;  /* 0x000000010900780c */ /* 0x000fda0003f06270 */
[----:B------:R-:W-:Y:S01]  /*13a60*/  @P0 LOP3.LUT R32, R32, 0x20, RZ, 0xfc, !PT ;  /* 0x0000002020200812 */ /* 0x000fe200078efcff */
[----:B--2---:R-:W-:Y:S01]  /*13a70*/  IMAD R21, R28, 0x7800, R11 ;  /* 0x000078001c157824 */ /* 0x004fe200078e020b */
[----:B------:R-:W-:Y:S06]  /*13a80*/  BRA.DIV UR4, `(.L_x_2496) ;  /* 0x0000004e04387947 */ /* 0x000fec000b800000 */
[----:B------:R-:W1:Y:S01]  /*13a90*/  SHFL.IDX PT, R2, R19, RZ, 0x1c1f ;  /* 0x001c1fff13027589 */ /* 0x000e6200000e0000 */
        /* <DEDUP_REMOVED lines=53> */
[----:B-1----:R1:W2:Y:S10]  /*13df0*/  SHFL.IDX PT, R2, R23, RZ, 0x1c1f ;  /* 0x001c1fff17027589 */ /* 0x0022b400000e0000 */
.L_x_2587:
        /* <DEDUP_REMOVED lines=13> */
.L_x_2497:
        /* <DEDUP_REMOVED lines=11> */
.L_x_2498:
[----:B------:R2:W-:Y:S01]  /*13f80*/  SYNCS.ARRIVE.TRANS64.A1T0 RZ, [R4+URZ+0x33470], RZ ;  /* 0x033470ff04ff79a7 */ /* 0x0005e2000810003f */
[----:B------:R-:W-:Y:S05]  /*13f90*/  @!P2 BRA `(.L_x_2499) ;  /* 0x000000000004a947 */ /* 0x000fea0003800000 */
[----:B------:R-:W-:Y:S01]  /*13fa0*/  BPT.TRAP 0x1 ;  /* 0x000000040000795c */ /* 0x000fe20000300000 */
.L_x_2499:
[----:B------:R-:W3:Y:S01]  /*13fb0*/  SYNCS.PHASECHK.TRANS64.TRYWAIT P0, [R4+URZ+0x33440], R35 ;  /* 0x03344023040075a7 */ /* 0x000ee2000800017f */
[----:B------:R-:W-:Y:S04]  /*13fc0*/  BSSY B0, `(.L_x_2500) ;  /* 0x0000002000007945 */ /* 0x000fe80003800000 */
[----:B---3--:R-:W-:Y:S05]  /*13fd0*/  @!P0 BRA `(.L_x_2501) ;  /* 0x0000004c00f08947 */ /* 0x008fea0003800000 */
.L_x_2588:
[----:B------:R-:W-:Y:S05]  /*13fe0*/  BSYNC B0 ;  /* 0x0000000000007941 */ /* 0x000fea0003800000 */
.L_x_2500:
[----:B------:R-:W-:Y:S01]  /*13ff0*/  ULDC.64 UR4, c[0x0][0x300] ;  /* 0x0000c00000047ab9 */ /* 0x000fe20000000a00 */
[----:B------:R-:W-:Y:S01]  /*14000*/  ULDC.64 UR6, c[0x0][0x310] ;  /* 0x0000c40000067ab9 */ /* 0x000fe20000000a00 */
[----:B------:R-:W-:Y:S01]  /*14010*/  IMAD R9, R26, UR4, RZ ;  /* 0x000000041a097c24 */ /* 0x000fe2000f8e02ff */
[----:B------:R-:W-:Y:S01]  /*14020*/  ULDC.64 UR8, c[0x0][0x2e8] ;  /* 0x0000ba0000087ab9 */ /* 0x000fe20000000a00 */
[----:B------:R-:W-:-:S04]  /*14030*/  IMAD.WIDE.U32 R2, R5, UR4, RZ ;  /* 0x0000000405027c25 */ /* 0x000fc8000f8e00ff */
        /* <DEDUP_REMOVED lines=14> */
[----:B------:R-:W-:Y:S02]  /*14120*/  IMAD R29, R6, UR7, R29 ;  /* 0x00000007061d7c24 */ /* 0x000fe4000f8e021d */
        /* <DEDUP_REMOVED lines=11> */
[----:B------:R-:W4:Y:S01]  /*141e0*/  LDC R11, c[0x0][0x2f4] ;  /* 0x0000bd00ff0b7b82 */ /* 0x000f220000000800 */
[----:B------:R-:W5:Y:S01]  /*141f0*/  SHFL.IDX PT, R14, R5, RZ, 0x1c1f ;  /* 0x001c1fff050e7589 */ /* 0x000f6200000e0000 */
[----:B------:R-:W-:Y:S02]  /*14200*/  LOP3.LUT R32, R32, 0xfffffdff, RZ, 0xc0, !PT ;  /* 0xfffffdff20207812 */ /* 0x000fe400078ec0ff */
[C---:B------:R-:W-:Y:S01]  /*14210*/  LOP3.LUT R12, R33.reuse, 0x40, RZ, 0xfc, !PT ;  /* 0x00000040210c7812 */ /* 0x040fe200078efcff */
[----:B------:R-:W0:Y:S01]  /*14220*/  SHFL.IDX PT, R2, R7, RZ, 0x1c1f ;  /* 0x001c1fff07027589 */ /* 0x000e2200000e0000 */
[----:B------:R-:W-:Y:S02]  /*14230*/  @P3 LOP3.LUT R32, R32, 0x200, RZ, 0xfc, !PT ;  /* 0x0000020020203812 */ /* 0x000fe400078efcff */
[----:B------:R-:W-:Y:S01]  /*14240*/  LOP3.LUT R10, R33, 0x80, RZ, 0xfc, !PT ;  /* 0x00000080210a7812 */ /* 0x000fe200078efcff */
[----:B------:R-:W-:Y:S01]  /*14250*/  SHFL.IDX PT, R8, R8, RZ, 0x1c1f ;  /* 0x001c1fff08087589 */ /* 0x000fe200000e0000 */
[----:B------:R-:W-:-:S02]  /*14260*/  LOP3.LUT P3, RZ, R32, 0x20, RZ, 0xc0, !PT ;  /* 0x0000002020ff7812 */ /* 0x000fc4000786c0ff */
[-C--:B----4-:R-:W-:Y:S02]  /*14270*/  ISETP.GE.AND P6, PT, R33, R11.reuse, PT ;  /* 0x0000000b2100720c */ /* 0x090fe40003fc6270 */
[----:B------:R-:W-:-:S09]  /*14280*/  ISETP.GE.AND P2, PT, R12, R11, PT ;  /* 0x0000000b0c00720c */ /* 0x000fd20003f46270 */
[----:B-----5:R-:W-:Y:S02]  /*14290*/  @P3 IADD3 R9, P0, R33, R14, RZ ;  /* 0x0000000e21093210 */ /* 0x020fe40007f1e0ff */
[----:B------:R-:W-:Y:S01]  /*142a0*/  ISETP.GE.AND P1, PT, R10, R11, PT ;  /* 0x0000000b0a00720c */ /* 0x000fe20003f26270 */
[----:B------:R-:W4:Y:S02]  /*142b0*/  SHFL.IDX PT, R14, R5, 0x1, 0x1c1f ;  /* 0x003c1f00050e7f89 */ /* 0x000f2400000e0000 */
[----:B0-----:R-:W-:Y:S02]  /*142c0*/  @P3 IMAD.X R3, RZ, RZ, R2, P0 ;  /* 0x000000ffff033224 */ /* 0x001fe400000e0602 */
[----:B------:R-:W-:-:S05]  /*142d0*/  @P3 IMAD.MOV.U32 R2, RZ, RZ, R9 ;  /* 0x000000ffff023224 */ /* 0x000fca00078e0009 */
[----:B------:R-:W-:Y:S04]  /*142e0*/  @P3 LDGSTS.E.BYPASS.LTC128B.128 [R0+0x24200], desc[UR54][R2.64], !P6 ;  /* 0x2420000002003fae */ /* 0x000fe8000f101d76 */
[----:B------:R-:W-:Y:S04]  /*142f0*/  @P3 LDGSTS.E.BYPASS.LTC128B.128 [R0+0x26a00], desc[UR54][R2.64+0x40], !P2 ;  /* 0x26a0004002003fae */ /* 0x000fe8000d101d76 */
[----:B------:R0:W-:Y:S01]  /*14300*/  @P3 LDGSTS.E.BYPASS.LTC128B.128 [R0+0x29200], desc[UR54][R2.64+0x80], !P1 ;  /* 0x2920008002003fae */ /* 0x0001e2000c901d76 */
[----:B------:R-:W-:Y:S02]  /*14310*/  LOP3.LUT P3, RZ, R32, 0x200, RZ, 0xc0, !PT ;  /* 0x0000020020ff7812 */ /* 0x000fe4000786c0ff */
[----:B----4-:R-:W-:-:S02]  /*14320*/  @P5 IADD3 R9, P0, R33, R14, RZ ;  /* 0x0000000e21095210 */ /* 0x010fc40007f1e0ff */
[----:B------:R-:W-:Y:S04]  /*14330*/  SHFL.IDX PT, R14, R5, 0x2, 0x1c1f ;  /* 0x005c1f00050e7f89 */ /* 0x000fe800000e0000 */
[----:B0-----:R-:W0:Y:S02]  /*14340*/  SHFL.IDX PT, R2, R7, 0x1, 0x1c1f ;  /* 0x003c1f0007027f89 */ /* 0x001e2400000e0000 */
[----:B0-----:R-:W-:Y:S02]  /*14350*/  @P5 IMAD.X R10, RZ, RZ, R2, P0 ;  /* 0x000000ffff0a5224 */ /* 0x001fe400000e0602 */
[----:B------:R-:W-:Y:S01]  /*14360*/  @P5 IMAD.MOV.U32 R2, RZ, RZ, R9 ;  /* 0x000000ffff025224 */ /* 0x000fe200078e0009 */
[C---:B------:R-:W-:Y:S01]  /*14370*/  @P4 IADD3 R9, P0, R33.reuse, R14, RZ ;  /* 0x0000000e21094210 */ /* 0x040fe20007f1e0ff */
[----:B------:R-:W-:Y:S01]  /*14380*/  @P5 IMAD.MOV.U32 R3, RZ, RZ, R10 ;  /* 0x000000ffff035224 */ /* 0x000fe200078e000a */
[----:B------:R-:W-:Y:S04]  /*14390*/  SHFL.IDX PT, R14, R5, 0x3, 0x1c1f ;  /* 0x007c1f00050e7f89 */ /* 0x000fe800000e0000 */
[----:B------:R-:W-:Y:S04]  /*143a0*/  @P5 LDGSTS.E.BYPASS.LTC128B.128 [R0+0x24a00], desc[UR54][R2.64], !P6 ;  /* 0x24a0000002005fae */ /* 0x000fe8000f101d76 */
[----:B------:R-:W-:Y:S04]  /*143b0*/  @P5 LDGSTS.E.BYPASS.LTC128B.128 [R0+0x27200], desc[UR54][R2.64+0x40], !P2 ;  /* 0x2720004002005fae */ /* 0x000fe8000d101d76 */
[----:B------:R0:W-:Y:S04]  /*143c0*/  @P5 LDGSTS.E.BYPASS.LTC128B.128 [R0+0x29a00], desc[UR54][R2.64+0x80], !P1 ;  /* 0x29a0008002005fae */ /* 0x0001e8000c901d76 */
[----:B0-----:R-:W0:Y:S04]  /*143d0*/  SHFL.IDX PT, R2, R7, 0x2, 0x1c1f ;  /* 0x005c1f0007027f89 */ /* 0x001e2800000e0000 */
[----:B------:R-:W4:Y:S01]  /*143e0*/  SHFL.IDX PT, R7, R7, 0x3, 0x1c1f ;  /* 0x007c1f0007077f89 */ /* 0x000f2200000e0000 */
[----:B0-----:R-:W-:Y:S01]  /*143f0*/  @P4 IMAD.X R10, RZ, RZ, R2, P0 ;  /* 0x000000ffff0a4224 */ /* 0x001fe200000e0602 */
[----:B------:R-:W-:Y:S01]  /*14400*/  @P3 IADD3 R14, P0, R33, R14, RZ ;  /* 0x0000000e210e3210 */ /* 0x000fe20007f1e0ff */
[----:B------:R-:W-:-:S02]  /*14410*/  @P4 IMAD.MOV.U32 R2, RZ, RZ, R9 ;  /* 0x000000ffff024224 */ /* 0x000fc400078e0009 */
[----:B------:R-:W-:Y:S02]  /*14420*/  @P4 IMAD.MOV.U32 R3, RZ, RZ, R10 ;  /* 0x000000ffff034224 */ /* 0x000fe400078e000a */
[----:B----4-:R-:W-:-:S03]  /*14430*/  @P3 IMAD.X R9, RZ, RZ, R7, P0 ;  /* 0x000000ffff093224 */ /* 0x010fc600000e0607 */
[----:B------:R-:W-:Y:S04]  /*14440*/  @P4 LDGSTS.E.BYPASS.LTC128B.128 [R0+0x25200], desc[UR54][R2.64], !P6 ;  /* 0x2520000002004fae */ /* 0x000fe8000f101d76 */
[----:B------:R-:W-:Y:S04]  /*14450*/  @P4 LDGSTS.E.BYPASS.LTC128B.128 [R0+0x27a00], desc[UR54][R2.64+0x40], !P2 ;  /* 0x27a0004002004fae */ /* 0x000fe8000d101d76 */
[----:B------:R0:W-:Y:S02]  /*14460*/  @P4 LDGSTS.E.BYPASS.LTC128B.128 [R0+0x2a200], desc[UR54][R2.64+0x80], !P1 ;  /* 0x2a20008002004fae */ /* 0x0001e4000c901d76 */
[----:B0-----:R-:W-:-:S02]  /*14470*/  @P3 IMAD.MOV.U32 R2, RZ, RZ, R14 ;  /* 0x000000ffff023224 */ /* 0x001fc400078e000e */
[----:B------:R-:W-:Y:S01]  /*14480*/  @P3 IMAD.MOV.U32 R3, RZ, RZ, R9 ;  /* 0x000000ffff033224 */ /* 0x000fe200078e0009 */
[----:B------:R0:W4:Y:S04]  /*14490*/  SHFL.IDX PT, R14, R6, RZ, 0x1c1f ;  /* 0x001c1fff060e7589 */ /* 0x00012800000e0000 */
[----:B------:R0:W-:Y:S04]  /*144a0*/  @P3 LDGSTS.E.BYPASS.LTC128B.128 [R0+0x25a00], desc[UR54][R2.64], !P6 ;  /* 0x25a0000002003fae */ /* 0x0001e8000f101d76 */
[----:B------:R0:W-:Y:S04]  /*144b0*/  @P3 LDGSTS.E.BYPASS.LTC128B.128 [R0+0x28200], desc[UR54][R2.64+0x40], !P2 ;  /* 0x2820004002003fae */ /* 0x0001e8000d101d76 */
[----:B------:R0:W-:Y:S02]  /*144c0*/  @P3 LDGSTS.E.BYPASS.LTC128B.128 [R0+0x2aa00], desc[UR54][R2.64+0x80], !P1 ;  /* 0x2aa0008002003fae */ /* 0x0001e4000c901d76 */
.L_x_2600:
[----:B------:R-:W-:Y:S01]  /*144d0*/  LOP3.LUT P0, RZ, R32, 0x80, RZ, 0xc0, !PT ;  /* 0x0000008020ff7812 */ /* 0x000fe2000780c0ff */
[----:B------:R-:W-:-:S12]  /*144e0*/  BSSY B0, `(.L_x_2503) ;  /* 0x0000010000007945 */ /* 0x000fd80003800000 */
[----:B------:R-:W-:Y:S05]  /*144f0*/  @!P0 BRA `(.L_x_2504) ;  /* 0x0000000000388947 */ /* 0x000fea0003800000 */
[----:B0-----:R-:W0:Y:S01]  /*14500*/  LDC R6, c[0x0][0x2f4] ;  /* 0x0000bd00ff067b82 */ /* 0x001e220000000800 */
[C---:B------:R-:W-:Y:S02]  /*14510*/  LOP3.LUT R7, R33.reuse, 0x40, RZ, 0xfc, !PT ;  /* 0x0000004021077812 */ /* 0x040fe400078efcff */
[C---:B------:R-:W-:Y:S02]  /*14520*/  LOP3.LUT R5, R33.reuse, 0x80, RZ, 0xfc, !PT ;  /* 0x0000008021057812 */ /* 0x040fe400078efcff */
[----:B----4-:R-:W-:-:S05]  /*14530*/  IADD3 R2, P0, R33, R14, RZ ;  /* 0x0000000e21027210 */ /* 0x010fca0007f1e0ff */
[----:B------:R-:W-:Y:S01]  /*14540*/  IMAD.X R3, RZ, RZ, R8, P0 ;  /* 0x000000ffff037224 */ /* 0x000fe200000e0608 */
[-C--:B0-----:R-:W-:Y:S02]  /*14550*/  ISETP.GE.AND P3, PT, R33, R6.reuse, PT ;  /* 0x000000062100720c */ /* 0x081fe40003f66270 */
        /* <DEDUP_REMOVED lines=8> */
.L_x_2504:
[----:B------:R-:W-:Y:S05]  /*145e0*/  BSYNC B0 ;  /* 0x0000000000007941 */ /* 0x000fea0003800000 */
.L_x_2503:
[----:B------:R-:W-:Y:S01]  /*145f0*/  NOP ;  /* 0x0000000000007918 */ /* 0x000fe20000000000 */
[----:B------:R-:W-:-:S13]  /*14600*/  PLOP3.LUT P0, PT, PT, PT, PT, 0x80, 0x0 ;  /* 0x000000000000781c */ /* 0x000fda0003f0f070 */
.L_x_2505:
        /* <DEDUP_REMOVED lines=11> */
.L_x_2506:
        /* <DEDUP_REMOVED lines=34> */
.L_x_2508:
[----:B------:R-:W-:Y:S05]  /*148e0*/  BSYNC B6 ;  /* 0x0000000000067941 */ /* 0x000fea0003800000 */
.L_x_2507:
[----:B------:R1:W5:Y:S01]  /*148f0*/  LDL R8, [R1+0xc] ;  /* 0x00000c0001087983 */ /* 0x0003620000100800 */
[----:B------:R-:W-:Y:S01]  /*14900*/  UISETP.NE.AND UP0, UPT, UR49, URZ, UPT ;  /* 0x0000003f3100728c */ /* 0x000fe2000bf05270 */
[----:B------:R-:W4:Y:S01]  /*14910*/  S2R R2, SR_TID.X ;  /* 0x0000000000027919 */ /* 0x000f220000002100 */
[----:B------:R-:W-:Y:S01]  /*14920*/  R2UR UR6, R34 ;  /* 0x00000000220672ca */ /* 0x000fe200000e0000 */
[----:B0-23--:R-:W0:Y:S03]  /*14930*/  LDC R4, c[0x0][0x448] ;  /* 0x00011200ff047b82 */ /* 0x00de260000000800 */
[----:B------:R-:W-:Y:S01]  /*14940*/  PLOP3.LUT P0, PT, PT, PT, UP0, 0x80, 0x0 ;  /* 0x000000000000781c */ /* 0x000fe20003f0f008 */
[----:B------:R-:W-:-:S04]  /*14950*/  ULDC.64 UR8, c[0x0][0x2d8] ;  /* 0x0000b60000087ab9 */ /* 0x000fc80000000a00 */
[----:B------:R-:W-:Y:S01]  /*14960*/  @UP0 ULDC UR4, c[0x0][0x44c] ;  /* 0x0001130000040ab9 */ /* 0x000fe20000000800 */
[C---:B------:R-:W-:Y:S02]  /*14970*/  R2UR UR7, R18.reuse ;  /* 0x00000000120772ca */ /* 0x040fe400000e0000 */
[----:B------:R-:W-:Y:S02]  /*14980*/  R2UR UR10, R18 ;  /* 0x00000000120a72ca */ /* 0x000fe400000e0000 */
[C---:B----4-:R-:W-:Y:S01]  /*14990*/  LOP3.LUT R19, R2.reuse, 0x7f, RZ, 0xc0, !PT ;  /* 0x0000007f02137812 */ /* 0x050fe200078ec0ff */
[----:B------:R-:W-:-:S03]  /*149a0*/  IMAD.SHL.U32 R2, R2, 0x20, RZ ;  /* 0x0000002002027824 */ /* 0x000fc600078e00ff */
[----:B------:R-:W-:-:S04]  /*149b0*/  SHF.R.U32.HI R19, RZ, 0x2, R19 ;  /* 0x00000002ff137819 */ /* 0x000fc80000011613 */
[----:B------:R-:W-:-:S05]  /*149c0*/  LOP3.LUT R2, R19, 0x60, R2, 0xf8, !PT ;  /* 0x0000006013027812 */ /* 0x000fca00078ef802 */
[----:B------:R-:W-:-:S04]  /*149d0*/  IMAD R5, R17, 0x80, R2 ;  /* 0x0000008011057824 */ /* 0x000fc800078e0202 */
[----:B------:R-:W-:Y:S01]  /*149e0*/  @P0 IMAD.HI.U32 R2, R5, UR4, RZ ;  /* 0x0000000405020c27 */ /* 0x000fe2000f8e00ff */
[----:B------:R-:W-:Y:S01]  /*149f0*/  PLOP3.LUT P0, PT, PT, PT, UP0, 0x80, 0x0 ;  /* 0x000000000000781c */ /* 0x000fe20003f0f008 */
[----:B------:R-:W-:Y:S01]  /*14a00*/  @UP0 ULDC UR4, c[0x0][0x450] ;  /* 0x0001140000040ab9 */ /* 0x000fe20000000800 */
[----:B------:R-:W-:Y:S01]  /*14a10*/  UIMAD UR6, UR6, UR8, URZ ;  /* 0x00000008060672a4 */ /* 0x000fe2000f8e023f */
[----:B------:R-:W-:Y:S01]  /*14a20*/  IMAD.MOV.U32 R0, RZ, RZ, R5 ;  /* 0x000000ffff007224 */ /* 0x000fe200078e0005 */
[----:B------:R-:W-:Y:S02]  /*14a30*/  UMOV UR5, UR45 ;  /* 0x0000002d00057c82 */ /* 0x000fe40008000000 */
[----:B------:R-:W-:-:S07]  /*14a40*/  UIMAD UR6, UR10, UR9, UR6 ;  /* 0x000000090a0672a4 */ /* 0x000fce000f8e0206 */
[----:B------:R-:W-:Y:S01]  /*14a50*/  @P0 SHF.R.U32.HI R0, RZ, UR4, R2 ;  /* 0x00000004ff000c19 */ /* 0x000fe20008011602 */
[----:B------:R-:W-:Y:S02]  /*14a60*/  UMOV UR4, UR36 ;  /* 0x0000002400047c82 */ /* 0x000fe40008000000 */
[----:B------:R-:W-:-:S03]  /*14a70*/  UIMAD.WIDE.U32 UR4, UR7, UR8, UR4 ;  /* 0x00000008070472a5 */ /* 0x000fc6000f8e0004 */
[----:B------:R-:W-:Y:S01]  /*14a80*/  ULDC.64 UR8, c[0x0][0x2e0] ;  /* 0x0000b80000087ab9 */ /* 0x000fe20000000a00 */
[----:B------:R-:W-:Y:S01]  /*14a90*/  UIADD3 UR5, UR5, UR6, URZ ;  /* 0x0000000605057290 */ /* 0x000fe2000fffe03f */
[----:B------:R-:W2:Y:S01]  /*14aa0*/  S2R R19, SR_TID.X ;  /* 0x0000000000137919 */ /* 0x000ea20000002100 */
[----:B------:R-:W-:Y:S01]  /*14ab0*/  UIMAD UR7, UR44, UR8, URZ ;  /* 0x000000082c0772a4 */ /* 0x000fe2000f8e023f */
[--C-:B------:R-:W-:Y:S01]  /*14ac0*/  SHF.R.S32.HI R2, RZ, 0x1f, R0.reuse ;  /* 0x0000001fff027819 */ /* 0x100fe20000011400 */
[----:B------:R-:W-:Y:S02]  /*14ad0*/  UIMAD.WIDE.U32 UR4, UR43, UR8, UR4 ;  /* 0x000000082b0472a5 */ /* 0x000fe4000f8e0004 */
[----:B------:R-:W-:Y:S01]  /*14ae0*/  UIMAD UR7, UR43, UR9, UR7 ;  /* 0x000000092b0772a4 */ /* 0x000fe2000f8e0207 */
[----:B------:R-:W-:Y:S02]  /*14af0*/  IMAD.MOV R6, RZ, RZ, -R0 ;  /* 0x000000ffff067224 */ /* 0x000fe400078e0a00 */
[----:B------:R-:W-:Y:S01]  /*14b00*/  ULDC.64 UR8, c[0x0][0x2d0] ;  /* 0x0000b40000087ab9 */ /* 0x000fe20000000a00 */
[----:B------:R-:W-:Y:S01]  /*14b10*/  UIADD3 UR5, UR5, UR7, URZ ;  /* 0x0000000705057290 */ /* 0x000fe2000fffe03f */
[----:B------:R-:W-:-:S02]  /*14b20*/  IMAD R3, R2, UR8, RZ ;  /* 0x0000000802037c24 */ /* 0x000fc4000f8e02ff */
[----:B------:R-:W-:Y:S02]  /*14b30*/  IMAD.U32 R9, RZ, RZ, UR8 ;  /* 0x00000008ff097e24 */ /* 0x000fe4000f8e00ff */
[----:B0-----:R-:W-:Y:S02]  /*14b40*/  IMAD R5, R4, R6, R5 ;  /* 0x0000000604057224 */ /* 0x001fe400078e0205 */
[C---:B------:R-:W-:Y:S02]  /*14b50*/  IMAD R7, R0.reuse, UR9, R3 ;  /* 0x0000000900077c24 */ /* 0x040fe4000f8e0203 */
[----:B------:R-:W-:Y:S01]  /*14b60*/  IMAD.WIDE.U32 R2, R0, R9, UR4 ;  /* 0x0000000400027e25 */ /* 0x000fe2000f8e0009 */
[----:B------:R-:W-:Y:S01]  /*14b70*/  SHF.R.S32.HI R0, RZ, 0x1f, R5 ;  /* 0x0000001fff007819 */ /* 0x000fe20000011405 */
[----:B------:R-:W-:Y:S02]  /*14b80*/  ULDC.64 UR4, c[0x0][0x2c8] ;  /* 0x0000b20000047ab9 */ /* 0x000fe40000000a00 */
[----:B------:R-:W-:-:S02]  /*14b90*/  IMAD.IADD R3, R3, 0x1, R7 ;  /* 0x0000000103037824 */ /* 0x000fc400078e0207 */
        /* <DEDUP_REMOVED lines=10> */
[----:B--2---:R-:W-:-:S02]  /*14c40*/  LOP3.LUT R19, R19, 0x7f, RZ, 0xc0, !PT ;  /* 0x0000007f13137812 */ /* 0x004fc400078ec0ff */
[----:B------:R-:W-:Y:S02]  /*14c50*/  ISETP.GE.AND P3, PT, R33, UR4, PT ;  /* 0x0000000421007c0c */ /* 0x000fe4000bf66270 */
[----:B------:R-:W-:Y:S02]  /*14c60*/  ISETP.GE.AND P2, PT, R10, UR4, PT ;  /* 0x000000040a007c0c */ /* 0x000fe4000bf46270 */
[----:B------:R-:W-:Y:S02]  /*14c70*/  ISETP.GE.AND P1, PT, R11, UR4, PT ;  /* 0x000000040b007c0c */ /* 0x000fe4000bf26270 */
[----:B------:R-:W-:Y:S01]  /*14c80*/  SHF.R.U32.HI R10, RZ, 0x2, R19 ;  /* 0x00000002ff0a7819 */ /* 0x000fe20000011613 */
[----:B-1----:R-:W-:Y:S10]  /*14c90*/  BRA.DIV UR5, `(.L_x_2509) ;  /* 0x0000004a05887947 */ /* 0x002ff4000b800000 */
[----:B------:R-:W0:Y:S01]  /*14ca0*/  SHFL.IDX PT, R14, R0, RZ, 0x1c1f ;  /* 0x001c1fff000e7589 */ /* 0x000e2200000e0000 */
[----:B------:R-:W-:Y:S02]  /*14cb0*/  IMAD R4, R4, UR40, RZ ;  /* 0x0000002804047c24 */ /* 0x000fe4000f8e02ff */
[----:B------:R-:W-:Y:S01]  /*14cc0*/  IMAD R17, R17, 0x80, R10 ;  /* 0x0000008011117824 */ /* 0x000fe200078e020a */
        /* <DEDUP_REMOVED lines=11> */
[----:B------:R-:W-:-:S13]  /*14d80*/  ISETP.GE.AND P0, PT, R7, R4, PT ;  /* 0x000000040700720c */ /* 0x000fda0003f06270 */
        /* <DEDUP_REMOVED lines=10> */
[----:B------:R-:W-:-:S03]  /*14e30*/  ISETP.GE.AND P0, PT, R7, R4, PT ;  /* 0x000000040700720c */ /* 0x000fc60003f06270 */
[----:B------:R-:W2:Y:S10]  /*14e40*/  SHFL.IDX PT, R5, R5, 0x3, 0x1c1f ;  /* 0x007c1f0005057f89 */ /* 0x000eb400000e0000 */
[----:B0-----:R-:W-:-:S05]  /*14e50*/  @!P0 IADD3 R14, P4, R33, R14, RZ ;  /* 0x0000000e210e8210 */ /* 0x001fca0007f9e0ff */
[----:B------:R-:W-:Y:S02]  /*14e60*/  @!P0 IMAD.X R7, RZ, RZ, R6, P4 ;  /* 0x000000ffff078224 */ /* 0x000fe400020e0606 */
[----:B-1----:R-:W-:Y:S02]  /*14e70*/  @!P0 IMAD.MOV.U32 R2, RZ, RZ, R14 ;  /* 0x000000ffff028224 */ /* 0x002fe400078e000e */
[----:B------:R-:W-:Y:S01]  /*14e80*/  @!P0 IMAD.MOV.U32 R3, RZ, RZ, R7 ;  /* 0x000000ffff038224 */ /* 0x000fe200078e0007 */
[----:B------:R0:W1:Y:S04]  /*14e90*/  SHFL.IDX PT, R14, R0, 0x3, 0x1c1f ;  /* 0x007c1f00000e7f89 */ /* 0x00006800000e0000 */
[----:B------:R0:W-:Y:S04]  /*14ea0*/  @!P0 LDGSTS.E.BYPASS.LTC128B.128 [R8+0x1f200], desc[UR54][R2.64], !P3 ;  /* 0x1f20000002088fae */ /* 0x0001e8000d901d76 */
[----:B------:R0:W-:Y:S04]  /*14eb0*/  @!P0 LDGSTS.E.BYPASS.LTC128B.128 [R8+0x21200], desc[UR54][R2.64+0x40], !P2 ;  /* 0x2120004002088fae */ /* 0x0001e8000d101d76 */
[----:B--2---:R0:W-:Y:S02]  /*14ec0*/  @!P0 LDGSTS.E.BYPASS.LTC128B.128 [R8+0x23200], desc[UR54][R2.64+0x80], !P1 ;  /* 0x2320008002088fae */ /* 0x0041e4000c901d76 */
.L_x_2609:
[----:B------:R-:W-:Y:S01]  /*14ed0*/  VIADD R17, R17, 0x60 ;  /* 0x0000006011117836 */ /* 0x000fe20000000000 */
[----:B------:R-:W-:Y:S04]  /*14ee0*/  BSSY B0, `(.L_x_2510) ;  /* 0x000000b000007945 */ /* 0x000fe80003800000 */
        /* <DEDUP_REMOVED lines=10> */
.L_x_2511:
[----:B------:R-:W-:Y:S05]  /*14f90*/  BSYNC B0 ;  /* 0x0000000000007941 */ /* 0x000fea0003800000 */
.L_x_2510:
[----:B------:R-:W-:Y:S01]  /*14fa0*/  NOP ;  /* 0x0000000000007918 */ /* 0x000fe20000000000 */
[----:B------:R-:W-:-:S13]  /*14fb0*/  PLOP3.LUT P0, PT, PT, PT, PT, 0x80, 0x0 ;  /* 0x000000000000781c */ /* 0x000fda0003f0f070 */
.L_x_2512:
[----:B------:R-:W-:Y:S02]  /*14fc0*/  PLOP3.LUT P1, PT, P1, P0, PT, 0xa2, 0x0 ;  /* 0x000000000000781c */ /* 0x000fe40000f21472 */
[----:B------:R-:W-:-:S08]  /*14fd0*/  @P0 R2UR P1, UR4, R22 ;  /* 0x00000000160402ca */ /* 0x000fd00000020000 */
[----:B------:R-:W-:-:S05]  /*14fe0*/  @P0 PLOP3.LUT P0, PT, P1, PT, PT, 0x80, 0x0 ;  /* 0x000000000000081c */ /* 0x000fca0000f0f070 */
[----:B------:R-:W-:Y:S01]  /*14ff0*/  @!P1 SYNCS.ARRIVE.TRANS64.RED.A0T1 RZ, [UR4+0x33400], RZ ;  /* 0x033400ffffff99a7 */ /* 0x000fe20008200404 */
[----:B------:R-:W-:Y:S07]  /*15000*/  @!P1 ARRIVES.LDGSTSBAR.64.TRANSCNT [UR4+0x33400] ;  /* 0x03340000ff0099b0 */ /* 0x000fee0008000a84 */
[----:B------:R-:W-:Y:S05]  /*15010*/  @P0 BRA.U.ANY `(.L_x_2512) ;  /* 0xfffffffd00e80947 */ /* 0x000fea000393ffff */
[----:B0-2---:R-:W2:Y:S02]  /*15020*/  LDL.LU R2, [R1+0x10] ;  /* 0x0000100001027983 */ /* 0x005ea40000300800 */
        /* <DEDUP_REMOVED lines=11> */
.L_x_2610:
[----:B------:R-:W-:Y:S05]  /*150e0*/  BSYNC B0 ;  /* 0x0000000000007941 */ /* 0x000fea0003800000 */
.L_x_2513:
[----:B------:R-:W-:-:S06]  /*150f0*/  UISETP.GE.AND UP0, UPT, UR41, 0x2, UPT ;  /* 0x000000022900788c */ /* 0x000fcc000bf06270 */
[----:B------:R-:W-:-:S13]  /*15100*/  PLOP3.LUT P0, PT, PT, PT, UP0, 0x40, 0x0 ;  /* 0x000000000000781c */ /* 0x000fda0003f0e808 */
[----:B------:R-:W-:Y:S05]  /*15110*/  @P0 BRA `(.L_x_2515) ;  /* 0x0000001800480947 */ /* 0x000fea0003800000 */
[----:B------:R-:W-:Y:S01]  /*15120*/  UIADD3 UR4, UR41, -0x2, URZ ;  /* 0xfffffffe29047890 */ /* 0x000fe2000fffe03f */
[----:B------:R-:W-:Y:S02]  /*15130*/  IMAD.MOV.U32 R19, RZ, RZ, R31 ;  /* 0x000000ffff137224 */ /* 0x000fe400078e001f */
[----:B------:R-:W-:-:S03]  /*15140*/  IMAD.MOV.U32 R17, RZ, RZ, R28 ;  /* 0x000000ffff117224 */ /* 0x000fc600078e001c */
[----:B------:R-:W-:-:S07]  /*15150*/  IMAD.U32 R29, RZ, RZ, UR4 ;  /* 0x00000004ff1d7e24 */ /* 0x000fce000f8e00ff */
.L_x_2535:
        /* <DEDUP_REMOVED lines=67> */
.L_x_2516:
[----:B------:R-:W-:Y:S01]  /*15590*/  IMAD R4, R28, 0x8, R22 ;  /* 0x000000081c047824 */ /* 0x000fe200078e0216 */
[----:B------:R-:W-:Y:S01]  /*155a0*/  SHF.L.U32 R27, R31, 0x1f, RZ ;  /* 0x0000001f1f1b7819 */ /* 0x000fe200000006ff */
[----:B------:R-:W-:Y:S01]  /*155b0*/  BSSY B0, `(.L_x_2517) ;  /* 0x0000004000007945 */ /* 0x000fe20003800000 */
[----:B------:R-:W-:Y:S02]  /*155c0*/  SHF.R.S32.HI R25, RZ, 0x1f, R8 ;  /* 0x0000001fff197819 */ /* 0x000fe40000011408 */
[----:B------:R-:W0:Y:S02]  /*155d0*/  SYNCS.PHASECHK.TRANS64.TRYWAIT P0, [R4+URZ+0x33480], R27 ;  /* 0x0334801b040075a7 */ /* 0x000e24000800017f */
[----:B0-----:R-:W-:Y:S05]  /*155e0*/  @!P0 BRA `(.L_x_2518) ;  /* 0x0000004400848947 */ /* 0x001fea0003800000 */
.L_x_2611:
[----:B------:R-:W-:Y:S05]  /*155f0*/  BSYNC B0 ;  /* 0x0000000000007941 */ /* 0x000fea0003800000 */
.L_x_2517:
        /* <DEDUP_REMOVED lines=71> */
.L_x_2623:
        /* <DEDUP_REMOVED lines=10> */
.L_x_2520:
        /* <DEDUP_REMOVED lines=11> */
.L_x_2521:
[----:B------:R2:W-:Y:S01]  /*15bc0*/  SYNCS.ARRIVE.TRANS64.A1T0 RZ, [R4+URZ+0x33470], RZ ;  /* 0x033470ff04ff79a7 */ /* 0x0005e2000810003f */
[----:B------:R-:W-:Y:S05]  /*15bd0*/  @!P3 BRA `(.L_x_2522) ;  /* 0x000000000004b947 */ /* 0x000fea0003800000 */
[----:B------:R-:W-:Y:S01]  /*15be0*/  BPT.TRAP 0x1 ;  /* 0x000000040000795c */ /* 0x000fe20000300000 */
.L_x_2522:
[----:B------:R-:W3:Y:S01]  /*15bf0*/  SYNCS.PHASECHK.TRANS64.TRYWAIT P0, [R4+URZ+0x33440], R27 ;  /* 0x0334401b040075a7 */ /* 0x000ee2000800017f */
[----:B------:R-:W-:Y:S04]  /*15c00*/  BSSY B0, `(.L_x_2523) ;  /* 0x0000002000007945 */ /* 0x000fe80003800000 */
[----:B---3--:R-:W-:Y:S05]  /*15c10*/  @!P0 BRA `(.L_x_2524) ;  /* 0x00000044008c8947 */ /* 0x008fea0003800000 */
.L_x_2624:
[----:B------:R-:W-:Y:S05]  /*15c20*/  BSYNC B0 ;  /* 0x0000000000007941 */ /* 0x000fea0003800000 */
.L_x_2523:
        /* <DEDUP_REMOVED lines=12> */
[----:B------:R-:W-:Y:S02]  /*15cf0*/  IMAD R7, R21, UR4, RZ ;  /* 0x0000000415077c24 */ /* 0x000fe4000f8e02ff */
[----:B------:R-:W-:Y:S02]  /*15d00*/  IMAD.IADD R9, R3, 0x1, R26 ;  /* 0x0000000103097824 */ /* 0x000fe400078e021a */
[----:B------:R-:W-:Y:S02]  /*15d10*/  IMAD.MOV.U32 R8, RZ, RZ, R2 ;  /* 0x000000ffff087224 */ /* 0x000fe400078e0002 */
[C---:B------:R-:W-:Y:S01]  /*15d20*/  IMAD R7, R6.reuse, UR5, R7 ;  /* 0x0000000506077c24 */ /* 0x040fe2000f8e0207 */
[-C--:B----4-:R-:W-:Y:S01]  /*15d30*/  ISETP.GE.AND P1, PT, R13, R11.reuse, PT ;  /* 0x0000000b0d00720c */ /* 0x090fe20003f26270 */
[----:B------:R-:W-:Y:S01]  /*15d40*/  IMAD.WIDE.U32 R2, R6, UR4, RZ ;  /* 0x0000000406027c25 */ /* 0x000fe2000f8e00ff */
[----:B------:R-:W-:Y:S01]  /*15d50*/  ULDC.64 UR4, c[0x0][0x308] ;  /* 0x0000c20000047ab9 */ /* 0x000fe20000000a00 */
[----:B------:R-:W-:-:S02]  /*15d60*/  ISETP.GE.AND P3, PT, R12, R11, PT ;  /* 0x0000000b0c00720c */ /* 0x000fc40003f66270 */
[----:B------:R-:W-:Y:S01]  /*15d70*/  IMAD.IADD R3, R3, 0x1, R7 ;  /* 0x0000000103037824 */ /* 0x000fe200078e0207 */
[----:B------:R-:W-:Y:S01]  /*15d80*/  ISETP.GE.AND P4, PT, R33, R11, PT ;  /* 0x0000000b2100720c */ /* 0x000fe20003f86270 */
        /* <DEDUP_REMOVED lines=45> */
.L_x_2636:
        /* <DEDUP_REMOVED lines=10> */
.L_x_2526:
        /* <DEDUP_REMOVED lines=11> */
.L_x_2527:
[----:B------:R-:W-:Y:S01]  /*161b0*/  IMAD.U32 R0, RZ, RZ, UR47 ;  /* 0x0000002fff007e24 */ /* 0x000fe2000f8e00ff */
[----:B------:R0:W-:Y:S04]  /*161c0*/  SYNCS.ARRIVE.TRANS64.A1T0 RZ, [R4+URZ+0x33430], RZ ;  /* 0x033430ff04ff79a7 */ /* 0x0001e8000810003f */
[----:B------:R-:W-:-:S13]  /*161d0*/  ISETP.NE.AND P0, PT, R0, 0x3, PT ;  /* 0x000000030000780c */ /* 0x000fda0003f05270 */
[----:B0-----:R-:W-:Y:S05]  /*161e0*/  @!P0 BRA `(.L_x_2528) ;  /* 0x0000000000048947 */ /* 0x001fea0003800000 */
[----:B------:R-:W-:Y:S01]  /*161f0*/  BPT.TRAP 0x1 ;  /* 0x000000040000795c */ /* 0x000fe20000300000 */
.L_x_2528:
[----:B------:R-:W-:Y:S01]  /*16200*/  LOP3.LUT R3, R19, 0x1, RZ, 0x3c, !PT ;  /* 0x0000000113037812 */ /* 0x000fe200078e3cff */
[----:B------:R-:W-:Y:S01]  /*16210*/  IMAD R0, R17, 0x8, R22 ;  /* 0x0000000811007824 */ /* 0x000fe200078e0216 */
[----:B------:R-:W-:Y:S02]  /*16220*/  BSSY B0, `(.L_x_2529) ;  /* 0x0000004000007945 */ /* 0x000fe40003800000 */
[----:B------:R-:W-:-:S04]  /*16230*/  SHF.L.U32 R3, R3, 0x1f, RZ ;  /* 0x0000001f03037819 */ /* 0x000fc800000006ff */
[----:B------:R-:W0:Y:S02]  /*16240*/  SYNCS.PHASECHK.TRANS64.TRYWAIT P1, [R0+URZ+0x33470], R3 ;  /* 0x03347003000075a7 */ /* 0x000e24000802017f */
[----:B0-----:R-:W-:Y:S05]  /*16250*/  @!P1 BRA `(.L_x_2530) ;  /* 0x0000004400889947 */ /* 0x001fea0003800000 */
.L_x_2637:
[----:B------:R-:W-:Y:S05]  /*16260*/  BSYNC B0 ;  /* 0x0000000000007941 */ /* 0x000fea0003800000 */
.L_x_2529:
[----:B------:R-:W-:-:S05]  /*16270*/  IMAD.U32 R2, RZ, RZ, UR46 ;  /* 0x0000002eff027e24 */ /* 0x000fca000f8e00ff */
[----:B------:R-:W-:-:S13]  /*16280*/  ISETP.NE.AND P1, PT, R2, 0x3, PT ;  /* 0x000000030200780c */ /* 0x000fda0003f25270 */
[----:B------:R-:W-:Y:S05]  /*16290*/  @!P1 BRA `(.L_x_2531) ;  /* 0x0000000000049947 */ /* 0x000fea0003800000 */
[----:B------:R-:W-:Y:S01]  /*162a0*/  BPT.TRAP 0x1 ;  /* 0x000000040000795c */ /* 0x000fe20000300000 */
.L_x_2531:
[----:B0-----:R-:W-:Y:S01]  /*162b0*/  SHF.L.U32 R3, R19, 0x1f, RZ ;  /* 0x0000001f13037819 */ /* 0x001fe200000006ff */
[----:B------:R-:W-:-:S03]  /*162c0*/  IMAD R2, R17, 0x7800, RZ ;  /* 0x0000780011027824 */ /* 0x000fc600078e02ff */
[----:B------:R-:W0:Y:S02]  /*162d0*/  SYNCS.PHASECHK.TRANS64.TRYWAIT P1, [R0+URZ+0x33460], R3 ;  /* 0x03346003000075a7 */ /* 0x000e24000802017f */
[----:B0-----:R-:W-:Y:S05]  /*162e0*/  @!P1 BRA `(.L_x_2532) ;  /* 0x0000004400789947 */ /* 0x001fea0003800000 */
.L_x_2638:
        /* <DEDUP_REMOVED lines=107> */
.L_x_2533:
[----:B--2---:R2:W-:Y:S01]  /*169a0*/  SYNCS.ARRIVE.TRANS64.A1T0 RZ, [R0+URZ+0x33450], RZ ;  /* 0x033450ff00ff79a7 */ /* 0x0045e2000810003f */
[----:B------:R-:W-:Y:S06]  /*169b0*/  BAR.SYNC.DEFER_BLOCKING 0x2, 0x80 ;  /* 0x0082000000007b1d */ /* 0x000fec0000010000 */
[----:B------:R-:W-:Y:S05]  /*169c0*/  @!P0 BRA `(.L_x_2534) ;  /* 0x0000000000048947 */ /* 0x000fea0003800000 */
[----:B------:R-:W-:Y:S01]  /*169d0*/  BPT.TRAP 0x1 ;  /* 0x000000040000795c */ /* 0x000fe20000300000 */
.L_x_2534:
[----:B--2---:R-:W-:Y:S02]  /*169e0*/  VIADD R0, R0, 0x33480 ;  /* 0x0003348000007836 */ /* 0x004fe40000000000 */
[----:B------:R-:W-:Y:S02]  /*169f0*/  IMAD.MOV.U32 R19, RZ, RZ, R31 ;  /* 0x000000ffff137224 */ /* 0x000fe400078e001f */
[----:B------:R-:W-:Y:S01]  /*16a00*/  IMAD.MOV.U32 R17, RZ, RZ, R28 ;  /* 0x000000ffff117224 */ /* 0x000fe200078e001c */
[----:B------:R-:W-:-:S04]  /*16a10*/  PRMT R0, R37, 0x654, R0 ;  /* 0x0000065425007816 */ /* 0x000fc80000000000 */
[----:B------:R2:W-:Y:S01]  /*16a20*/  SYNCS.ARRIVE.TRANS64.RED.A1T0 RZ, [R0+URZ], RZ ;  /* 0x000000ff00ff79a7 */ /* 0x0005e2000810043f */
[----:B------:R-:W-:Y:S05]  /*16a30*/  @P2 BRA `(.L_x_2535) ;  /* 0xffffffe400c82947 */ /* 0x000fea000383ffff */
.L_x_2515:
        /* <DEDUP_REMOVED lines=19> */
.L_x_2537:
[----:B------:R-:W-:Y:S05]  /*16b70*/  BSYNC B0 ;  /* 0x0000000000007941 */ /* 0x000fea0003800000 */
.L_x_2536:
[----:B------:R-:W-:Y:S05]  /*16b80*/  @!P0 BRA `(.L_x_2538) ;  /* 0x0000000000048947 */ /* 0x000fea0003800000 */
[----:B------:R-:W-:Y:S01]  /*16b90*/  BPT.TRAP 0x1 ;  /* 0x000000040000795c */ /* 0x000fe20000300000 */
.L_x_2538:
[----:B------:R-:W-:Y:S01]  /*16ba0*/  LOP3.LUT R0, R31, 0x1, RZ, 0x3c, !PT ;  /* 0x000000011f007812 */ /* 0x000fe200078e3cff */
[----:B------:R-:W-:Y:S01]  /*16bb0*/  IMAD R3, R28, 0x8, R22 ;  /* 0x000000081c037824 */ /* 0x000fe200078e0216 */
[----:B------:R-:W-:Y:S02]  /*16bc0*/  BSSY B0, `(.L_x_2539) ;  /* 0x0000004000007945 */ /* 0x000fe40003800000 */
[----:B------:R-:W-:-:S04]  /*16bd0*/  SHF.L.U32 R0, R0, 0x1f, RZ ;  /* 0x0000001f00007819 */ /* 0x000fc800000006ff */
[----:B------:R-:W0:Y:S02]  /*16be0*/  SYNCS.PHASECHK.TRANS64.TRYWAIT P1, [R3+URZ+0x33470], R0 ;  /* 0x03347000030075a7 */ /* 0x000e24000802017f */
[----:B0-----:R-:W-:Y:S05]  /*16bf0*/  @!P1 BRA `(.L_x_2540) ;  /* 0x0000003c00489947 */ /* 0x001fea0003800000 */
.L_x_2639:
[----:B------:R-:W-:Y:S05]  /*16c00*/  BSYNC B0 ;  /* 0x0000000000007941 */ /* 0x000fea0003800000 */
.L_x_2539:
[----:B------:R-:W-:-:S05]  /*16c10*/  IMAD.U32 R2, RZ, RZ, UR46 ;  /* 0x0000002eff027e24 */ /* 0x000fca000f8e00ff */
[----:B------:R-:W-:-:S13]  /*16c20*/  ISETP.NE.AND P1, PT, R2, 0x3, PT ;  /* 0x000000030200780c */ /* 0x000fda0003f25270 */
[----:B------:R-:W-:Y:S05]  /*16c30*/  @!P1 BRA `(.L_x_2541) ;  /* 0x0000000000049947 */ /* 0x000fea0003800000 */
[----:B------:R-:W-:Y:S01]  /*16c40*/  BPT.TRAP 0x1 ;  /* 0x000000040000795c */ /* 0x000fe20000300000 */
.L_x_2541:
[----:B0-----:R-:W-:-:S04]  /*16c50*/  SHF.L.U32 R0, R31, 0x1f, RZ ;  /* 0x0000001f1f007819 */ /* 0x001fc800000006ff */
[----:B------:R-:W0:Y:S02]  /*16c60*/  SYNCS.PHASECHK.TRANS64.TRYWAIT P1, [R3+URZ+0x33460], R0 ;  /* 0x03346000030075a7 */ /* 0x000e24000802017f */
[----:B0-----:R-:W-:Y:S05]  /*16c70*/  @!P1 BRA `(.L_x_2542) ;  /* 0x0000003c003c9947 */ /* 0x001fea0003800000 */
.L_x_2640:
        /* <DEDUP_REMOVED lines=108> */
.L_x_2543:
[----:B--2---:R2:W-:Y:S01]  /*17340*/  SYNCS.ARRIVE.TRANS64.A1T0 RZ, [R3+URZ+0x33450], RZ ;  /* 0x033450ff03ff79a7 */ /* 0x0045e2000810003f */
[----:B------:R-:W-:Y:S06]  /*17350*/  BAR.SYNC.DEFER_BLOCKING 0x2, 0x80 ;  /* 0x0082000000007b1d */ /* 0x000fec0000010000 */
[----:B------:R-:W-:Y:S05]  /*17360*/  @!P0 BRA `(.L_x_2544) ;  /* 0x0000000000048947 */ /* 0x000fea0003800000 */
[----:B------:R-:W-:Y:S01]  /*17370*/  BPT.TRAP 0x1 ;  /* 0x000000040000795c */ /* 0x000fe20000300000 */
.L_x_2544:
        /* <DEDUP_REMOVED lines=8> */
.L_x_2483:
[----:B------:R-:W-:Y:S05]  /*17400*/  BSYNC B7 ;  /* 0x0000000000077941 */ /* 0x000fea0003800000 */
.L_x_2481:
        /* <DEDUP_REMOVED lines=11> */
.L_x_2545:
[----:B------:R-:W3:Y:S01]  /*174c0*/  S2R R0, SR_TID.X ;  /* 0x0000000000007919 */ /* 0x000ee20000002100 */
[----:B------:R-:W-:Y:S01]  /*174d0*/  ULDC UR4, c[0x0][0xc3c] ;  /* 0x00030f0000047ab9 */ /* 0x000fe20000000800 */
[----:B------:R-:W-:Y:S01]  /*174e0*/  IMAD.MOV.U32 R17, RZ, RZ, RZ ;  /* 0x000000ffff117224 */ /* 0x000fe200078e00ff */
[----:B---3--:R-:W-:-:S04]  /*174f0*/  LOP3.LUT R6, R0, 0x1f, RZ, 0xc0, !PT ;  /* 0x0000001f00067812 */ /* 0x008fc800078ec0ff */
[C---:B------:R-:W-:Y:S01]  /*17500*/  ISETP.NE.AND P0, PT, R6.reuse, 0x1f, PT ;  /* 0x0000001f0600780c */ /* 0x040fe20003f05270 */
[----:B------:R-:W-:-:S05]  /*17510*/  VIADD R5, R6, UR39 ;  /* 0x0000002706057c36 */ /* 0x000fca0008000000 */
[----:B------:R-:W-:Y:S01]  /*17520*/  ISETP.GE.OR P1, PT, R5, UR4, !P0 ;  /* 0x0000000405007c0c */ /* 0x000fe2000c726670 */
[----:B------:R-:W-:-:S12]  /*17530*/  ULDC UR4, c[0x0][0xc3c] ;  /* 0x00030f0000047ab9 */ /* 0x000fd80000000800 */
[----:B0-2---:R-:W0:Y:S02]  /*17540*/  @!P1 LDC.64 R2, c[0x0][0xc80] ;  /* 0x00032000ff029b82 */ /* 0x005e240000000a00 */
        /* <DEDUP_REMOVED lines=30> */
.L_x_2551:
[----:B------:R-:W-:-:S04]  /*17730*/  UIADD3 UR39, UR39, 0x1f, URZ ;  /* 0x0000001f27277890 */ /* 0x000fc8000fffe03f */
[----:B------:R-:W-:-:S06]  /*17740*/  UISETP.GE.AND UP0, UPT, UR39, UR4, UPT ;  /* 0x000000042700728c */ /* 0x000fcc000bf06270 */
[----:B------:R-:W-:-:S13]  /*17750*/  PLOP3.LUT P6, PT, PT, PT, UP0, 0x40, 0x0 ;  /* 0x000000000000781c */ /* 0x000fda0003fce808 */
[----:B------:R-:W-:Y:S05]  /*17760*/  @!P6 BRA `(.L_x_2548) ;  /* 0x0000000400cce947 */ /* 0x000fea0003800000 */
[----:B------:R-:W0:Y:S01]  /*17770*/  S2R R0, SR_TID.X ;  /* 0x0000000000007919 */ /* 0x000e220000002100 */
[----:B------:R-:W-:Y:S01]  /*17780*/  BSSY B0, `(.L_x_2549) ;  /* 0x0000009000007945 */ /* 0x000fe20003800000 */
[----:B------:R-:W-:Y:S01]  /*17790*/  IMAD.MOV.U32 R17, RZ, RZ, RZ ;  /* 0x000000ffff117224 */ /* 0x000fe200078e00ff */
[----:B0-----:R-:W-:-:S05]  /*177a0*/  LOP3.LUT R0, R0, 0x1f, RZ, 0xc0, !PT ;  /* 0x0000001f00007812 */ /* 0x001fca00078ec0ff */
[----:B------:R-:W-:-:S05]  /*177b0*/  VIADD R7, R0, UR39 ;  /* 0x0000002700077c36 */ /* 0x000fca0008000000 */
[----:B------:R-:W-:-:S13]  /*177c0*/  ISETP.GE.OR P6, PT, R7, UR4, !P0 ;  /* 0x0000000407007c0c */ /* 0x000fda000c7c6670 */
[----:B------:R-:W-:Y:S05]  /*177d0*/  @P6 BRA `(.L_x_2550) ;  /* 0x00000000000c6947 */ /* 0x000fea0003800000 */
[----:B------:R-:W0:Y:S02]  /*177e0*/  LDC.64 R2, c[0x0][0xc80] ;  /* 0x00032000ff027b82 */ /* 0x000e240000000a00 */
[----:B0-----:R-:W-:-:S05]  /*177f0*/  IMAD.WIDE R2, R7, 0x4, R2 ;  /* 0x0000000407027825 */ /* 0x001fca00078e0202 */
[----:B------:R0:W5:Y:S02]  /*17800*/  LDG.E R17, desc[UR54][R2.64] ;  /* 0x0000003602117981 */ /* 0x000164000c1e1900 */
.L_x_2550:
[----:B------:R-:W-:Y:S05]  /*17810*/  BSYNC B0 ;  /* 0x0000000000007941 */ /* 0x000fea0003800000 */
.L_x_2549:
[----:B-----5:R-:W2:Y:S02]  /*17820*/  SHFL.UP PT, R0, R17, 0x1, RZ ;  /* 0x0420000011007989 */ /* 0x020ea400000e00ff */
[----:B--2---:R-:W-:-:S05]  /*17830*/  SEL R0, R0, RZ, P1 ;  /* 0x000000ff00007207 */ /* 0x004fca0000800000 */
[----:B------:R-:W-:-:S05]  /*17840*/  IMAD.IADD R0, R17, 0x1, R0 ;  /* 0x0000000111007824 */ /* 0x000fca00078e0200 */
[----:B0-----:R-:W0:Y:S02]  /*17850*/  SHFL.UP PT, R2, R0, 0x2, RZ ;  /* 0x0440000000027989 */ /* 0x001e2400000e00ff */
[----:B0-----:R-:W-:-:S05]  /*17860*/  SEL R3, R2, RZ, P2 ;  /* 0x000000ff02037207 */ /* 0x001fca0001000000 */
[----:B------:R-:W-:Y:S02]  /*17870*/  IMAD.IADD R3, R0, 0x1, R3 ;  /* 0x0000000100037824 */ /* 0x000fe400078e0203 */
[----:B------:R-:W0:Y:S03]  /*17880*/  LDC R0, c[0x0][0xc38] ;  /* 0x00030e00ff007b82 */ /* 0x000e260000000800 */
[----:B------:R-:W2:Y:S02]  /*17890*/  SHFL.UP PT, R2, R3, 0x4, RZ ;  /* 0x0480000003027989 */ /* 0x000ea400000e00ff */
[----:B--2---:R-:W-:-:S05]  /*178a0*/  SEL R2, R2, RZ, P3 ;  /* 0x000000ff02027207 */ /* 0x004fca0001800000 */
[----:B------:R-:W-:-:S05]  /*178b0*/  IMAD.IADD R2, R3, 0x1, R2 ;  /* 0x0000000103027824 */ /* 0x000fca00078e0202 */
[----:B------:R-:W2:Y:S02]  /*178c0*/  SHFL.UP PT, R6, R2, 0x8, RZ ;  /* 0x0500000002067989 */ /* 0x000ea400000e00ff */
[----:B--2---:R-:W-:-:S05]  /*178d0*/  SEL R7, R6, RZ, P4 ;  /* 0x000000ff06077207 */ /* 0x004fca0002000000 */
[----:B------:R-:W-:-:S05]  /*178e0*/  IMAD.IADD R7, R2, 0x1, R7 ;  /* 0x0000000102077824 */ /* 0x000fca00078e0207 */
[----:B------:R-:W2:Y:S02]  /*178f0*/  SHFL.UP PT, R6, R7, 0x10, RZ ;  /* 0x0600000007067989 */ /* 0x000ea400000e00ff */
[----:B--2---:R-:W-:-:S05]  /*17900*/  SEL R6, R6, RZ, P5 ;  /* 0x000000ff06067207 */ /* 0x004fca0002800000 */
[----:B------:R-:W-:-:S05]  /*17910*/  IMAD.IADD R6, R7, 0x1, R6 ;  /* 0x0000000107067824 */ /* 0x000fca00078e0206 */
[----:B------:R-:W0:Y:S02]  /*17920*/  SHFL.IDX PT, R9, R6, 0x1f, 0x1f ;  /* 0x03e01f0006097f89 */ /* 0x000e2400000e0000 */
[----:B0-----:R-:W-:-:S04]  /*17930*/  IMAD R9, R9, R0, RZ ;  /* 0x0000000009097224 */ /* 0x001fc800078e02ff */
[----:B------:R-:W-:-:S05]  /*17940*/  IMAD.IADD R4, R9, 0x1, R4 ;  /* 0x0000000109047824 */ /* 0x000fca00078e0204 */
[----:B------:R-:W-:-:S13]  /*17950*/  ISETP.GT.AND P6, PT, R4, R5, PT ;  /* 0x000000050400720c */ /* 0x000fda0003fc4270 */
[----:B------:R-:W-:Y:S05]  /*17960*/  @!P6 BRA `(.L_x_2551) ;  /* 0xfffffffc0070e947 */ /* 0x000fea000383ffff */
[----:B------:R-:W-:-:S07]  /*17970*/  IMAD.MOV.U32 R7, RZ, RZ, R6 ;  /* 0x000000ffff077224 */ /* 0x000fce00078e0006 */
.L_x_2547:
[----:B------:R-:W-:Y:S01]  /*17980*/  IMAD.IADD R9, R4, 0x1, -R9 ;  /* 0x0000000104097824 */ /* 0x000fe200078e0a09 */
[----:B------:R-:W-:-:S03]  /*17990*/  ULDC.64 UR4, c[0x0][0xc90] ;  /* 0x0003240000047ab9 */ /* 0x000fc60000000a00 */
[----:B------:R-:W-:-:S05]  /*179a0*/  IMAD R2, R7, R0, R9 ;  /* 0x0000000007027224 */ /* 0x000fca00078e0209 */
[----:B------:R-:W-:-:S13]  /*179b0*/  ISETP.GT.AND P0, PT, R2, R5, PT ;  /* 0x000000050200720c */ /* 0x000fda0003f04270 */
[----:B------:R-:W-:Y:S02]  /*179c0*/  VOTEU.ANY UR7, UPT, !P0 ;  /* 0x0000000000077886 */ /* 0x000fe400040e0100 */
[----:B------:R-:W-:-:S04]  /*179d0*/  UPOPC UR6, UR7 ;  /* 0x00000007000672bf */ /* 0x000fc80008000000 */
[----:B------:R-:W-:-:S04]  /*179e0*/  UIADD3 UR39, UR6, UR39, URZ ;  /* 0x0000002706277290 */ /* 0x000fc8000fffe03f */
[----:B------:R-:W-:-:S06]  /*179f0*/  UIMAD.WIDE UR4, UR39, 0x4, UR4 ;  /* 0x00000004270478a5 */ /* 0x000fcc000f8e0204 */
[----:B------:R-:W-:Y:S02]  /*17a00*/  IMAD.U32 R2, RZ, RZ, UR4 ;  /* 0x00000004ff027e24 */ /* 0x000fe4000f8e00ff */
[----:B------:R-:W-:-:S05]  /*17a10*/  IMAD.U32 R3, RZ, RZ, UR5 ;  /* 0x00000005ff037e24 */ /* 0x000fca000f8e00ff */
[----:B------:R-:W2:Y:S01]  /*17a20*/  LDG.E R6, desc[UR54][R2.64] ;  /* 0x0000003602067981 */ /* 0x000ea2000c1e1900 */
[----:B------:R-:W-:Y:S01]  /*17a30*/  IMAD.U32 R12, RZ, RZ, UR6 ;  /* 0x00000006ff0c7e24 */ /* 0x000fe2000f8e00ff */
[----:B------:R-:W-:Y:S01]  /*17a40*/  ISETP.NE.AND P0, PT, RZ, UR7, PT ;  /* 0x00000007ff007c0c */ /* 0x000fe2000bf05270 */
[----:B------:R-:W-:-:S03]  /*17a50*/  IMAD.MOV.U32 R16, RZ, RZ, RZ ;  /* 0x000000ffff107224 */ /* 0x000fc600078e00ff */
[----:B------:R-:W2:Y:S02]  /*17a60*/  SHFL.IDX PT, R17, R17, R12, 0x1f ;  /* 0x00001f0c11117589 */ /* 0x000ea400000e0000 */
[----:B--2---:R-:W-:-:S05]  /*17a70*/  IMAD R4, R17, R6, RZ ;  /* 0x0000000611047224 */ /* 0x004fca00078e02ff */
[----:B------:R-:W-:-:S04]  /*17a80*/  IABS R8, R4 ;  /* 0x0000000400087213 */ /* 0x000fc80000000000 */
[----:B------:R-:W0:Y:S08]  /*17a90*/  I2F.RP R10, R8 ;  /* 0x00000008000a7306 */ /* 0x000e300000209400 */
[----:B0-----:R-:W0:Y:S02]  /*17aa0*/  MUFU.RCP R10, R10 ;  /* 0x0000000a000a7308 */ /* 0x001e240000001000 */
[----:B0-----:R-:W-:-:S06]  /*17ab0*/  VIADD R11, R10, 0xffffffe ;  /* 0x0ffffffe0a0b7836 */ /* 0x001fcc0000000000 */
[----:B------:R-:W0:Y:S02]  /*17ac0*/  F2I.FTZ.U32.TRUNC.NTZ R11, R11 ;  /* 0x0000000b000b7305 */ /* 0x000e24000021f000 */
[----:B0-----:R-:W-:Y:S01]  /*17ad0*/  IMAD.MOV R3, RZ, RZ, -R11 ;  /* 0x000000ffff037224 */ /* 0x001fe200078e0a0b */
[----:B------:R-:W-:Y:S06]  /*17ae0*/  @!P0 BRA `(.L_x_2552) ;  /* 0x00000000000c8947 */ /* 0x000fec0003800000 */
[----:B------:R-:W-:-:S06]  /*17af0*/  UIADD3 UR4, UR6, -0x1, URZ ;  /* 0xffffffff06047890 */ /* 0x000fcc000fffe03f */
[----:B------:R-:W-:-:S06]  /*17b00*/  IMAD.U32 R16, RZ, RZ, UR4 ;  /* 0x00000004ff107e24 */ /* 0x000fcc000f8e00ff */
[----:B------:R0:W2:Y:S02]  /*17b10*/  SHFL.IDX PT, R16, R7, R16, 0x1f ;  /* 0x00001f1007107589 */ /* 0x0000a400000e0000 */
.L_x_2552:
[----:B--2---:R-:W-:Y:S02]  /*17b20*/  IMAD R16, R16, R0, R9 ;  /* 0x0000000010107224 */ /* 0x004fe400078e0209 */
[----:B0-----:R-:W-:Y:S02]  /*17b30*/  IMAD R7, R3, R8, RZ ;  /* 0x0000000803077224 */ /* 0x001fe400078e02ff */
[----:B------:R-:W-:Y:S02]  /*17b40*/  IMAD.MOV.U32 R2, RZ, RZ, RZ ;  /* 0x000000ffff027224 */ /* 0x000fe400078e00ff */
[----:B------:R-:W-:Y:S02]  /*17b50*/  IMAD.MOV.U32 R3, RZ, RZ, R11 ;  /* 0x000000ffff037224 */ /* 0x000fe400078e000b */
        /* <DEDUP_REMOVED lines=52> */
.L_x_2548:
[----:B------:R-:W-:Y:S01]  /*17ea0*/  IMAD.MOV.U32 R16, RZ, RZ, R5 ;  /* 0x000000ffff107224 */ /* 0x000fe200078e0005 */
[----:B------:R-:W-:Y:S01]  /*17eb0*/  ULDC UR39, c[0x0][0xc3c] ;  /* 0x00030f0000277ab9 */ /* 0x000fe20000000800 */
[----:B------:R-:W-:Y:S02]  /*17ec0*/  IMAD.MOV.U32 R17, RZ, RZ, RZ ;  /* 0x000000ffff117224 */ /* 0x000fe400078e00ff */
[----:B------:R-:W-:-:S07]  /*17ed0*/  IMAD.MOV.U32 R18, RZ, RZ, RZ ;  /* 0x000000ffff127224 */ /* 0x000fce00078e00ff */
.L_x_2553:
[----:B------:R-:W0:Y:S01]  /*17ee0*/  S2R R0, SR_TID.X ;  /* 0x0000000000007919 */ /* 0x000e220000002100 */
[----:B------:R-:W-:Y:S01]  /*17ef0*/  IMAD.U32 R19, RZ, RZ, UR39 ;  /* 0x00000027ff137e24 */ /* 0x000fe2000f8e00ff */
[----:B------:R-:W-:Y:S01]  /*17f00*/  BAR.SYNC.DEFER_BLOCKING 0x4, 0x180 ;  /* 0x0106000000007b1d */ /* 0x000fe20000010000 */
[----:B0-----:R-:W-:-:S04]  /*17f10*/  LOP3.LUT R0, R0, 0x1f, RZ, 0xc0, !PT ;  /* 0x0000001f00007812 */ /* 0x001fc800078ec0ff */
[----:B------:R-:W-:-:S13]  /*17f20*/  ISETP.NE.AND P0, PT, R0, RZ, PT ;  /* 0x000000ff0000720c */ /* 0x000fda0003f05270 */
[----:B------:R-:W0:Y:S01]  /*17f30*/  @!P0 S2R R37, SR_CgaCtaId ;  /* 0x0000000000258919 */ /* 0x000e220000008800 */
[----:B------:R-:W-:-:S04]  /*17f40*/  @!P0 MOV R0, 0x400 ;  /* 0x0000040000008802 */ /* 0x000fc80000000f00 */
[----:B0-----:R-:W-:-:S05]  /*17f50*/  @!P0 LEA R22, R37, R0, 0x18 ;  /* 0x0000000025168211 */ /* 0x001fca00078ec0ff */
[----:B------:R3:W-:Y:S01]  /*17f60*/  @!P0 STS.128 [R22+0x334d0], R16 ;  /* 0x0334d01016008388 */ /* 0x0007e20000000c00 */
[----:B------:R-:W-:Y:S06]  /*17f70*/  BAR.ARV 0x5, 0x180 ;  /* 0x0146000000007b1d */ /* 0x000fec0000002000 */
.L_x_2546:
[----:B------:R-:W-:Y:S02]  /*17f80*/  ULDC UR4, c[0x0][0xc3c] ;  /* 0x00030f0000047ab9 */ /* 0x000fe40000000800 */
[----:B------:R-:W-:-:S06]  /*17f90*/  UISETP.GE.AND UP0, UPT, UR39, UR4, UPT ;  /* 0x000000042700728c */ /* 0x000fcc000bf06270 */
[----:B------:R-:W-:-:S13]  /*17fa0*/  PLOP3.LUT P0, PT, PT, PT, UP0, 0x80, 0x0 ;  /* 0x000000000000781c */ /* 0x000fda0003f0f008 */
[----:B------:R-:W-:Y:S05]  /*17fb0*/  @!P0 BRA `(.L_x_2554) ;  /* 0xffffffa4002c8947 */ /* 0x000fea000383ffff */
.L_x_2477:
[----:B0-----:R-:W4:Y:S01]  /*17fc0*/  LDL.LU R0, [R1+0x10] ;  /* 0x0000100001007983 */ /* 0x001f220000300800 */
[----:B------:R-:W-:Y:S01]  /*17fd0*/  BSSY B0, `(.L_x_2555) ;  /* 0x000000b000007945 */ /* 0x000fe20003800000 */
[----:B------:R-:W0:Y:S01]  /*17fe0*/  S2R R5, SR_CgaCtaId ;  /* 0x0000000000057919 */ /* 0x000e220000008800 */
[----:B----4-:R-:W-:-:S05]  /*17ff0*/  VIADD R0, R0, 0x1 ;  /* 0x0000000100007836 */ /* 0x010fca0000000000 */
        /* <DEDUP_REMOVED lines=8> */
.L_x_2641:
[----:B------:R-:W-:Y:S05]  /*18080*/  BSYNC B0 ;  /* 0x0000000000007941 */ /* 0x000fea0003800000 */
.L_x_2555:
[----:B------:R-:W-:-:S03]  /*18090*/  UMOV UR4, 0xffffffff ;  /* 0xffffffff00047882 */ /* 0x000fc60000000000 */
[----:B------:R-:W-:Y:S05]  /*180a0*/  BRA.DIV UR4, `(.L_x_2557) ;  /* 0x0000002a04587947 */ /* 0x000fea000b800000 */
[----:B0-----:R-:W0:Y:S02]  /*180b0*/  S2R R0, SR_TID.X ;  /* 0x0000000000007919 */ /* 0x001e240000002100 */
[----:B0-----:R-:W-:-:S04]  /*180c0*/  SHF.R.U32.HI R0, RZ, 0x5, R0 ;  /* 0x00000005ff007819 */ /* 0x001fc80000011600 */
[----:B------:R-:W-:-:S05]  /*180d0*/  LOP3.LUT R0, R0, 0x3, RZ, 0xc0, !PT ;  /* 0x0000000300007812 */ /* 0x000fca00078ec0ff */
[----:B-1----:R0:W1:Y:S02]  /*180e0*/  SHFL.IDX PT, R14, R0, RZ, 0x1f ;  /* 0x00001fff000e7589 */ /* 0x00206400000e0000 */
.L_x_2644:
[----:B-1----:R-:W-:Y:S01]  /*180f0*/  ISETP.NE.AND P0, PT, R14, RZ, PT ;  /* 0x000000ff0e00720c */ /* 0x002fe20003f05270 */
[----:B------:R-:W-:-:S12]  /*18100*/  BSSY B0, `(.L_x_2558) ;  /* 0x000002c000007945 */ /* 0x000fd80003800000 */
[----:B------:R-:W-:Y:S05]  /*18110*/  @P0 BRA `(.L_x_2559) ;  /* 0x0000000000a80947 */ /* 0x000fea0003800000 */
[----:B------:R-:W-:-:S03]  /*18120*/  UMOV UR4, 0xffffffff ;  /* 0xffffffff00047882 */ /* 0x000fc60000000000 */
[----:B------:R-:W-:Y:S05]  /*18130*/  BRA.DIV UR4, `(.L_x_2560) ;  /* 0x0000002a04687947 */ /* 0x000fea000b800000 */
[----:B------:R-:W-:-:S13]  /*18140*/  ELECT P6, URZ, PT ;  /* 0x00000000003f782f */ /* 0x000fda00038c0000 */
.L_x_2647:
[----:B------:R-:W-:Y:S05]  /*18150*/  @!P6 BRA `(.L_x_2559) ;  /* 0x000000000098e947 */ /* 0x000fea0003800000 */
[----:B------:R-:W-:-:S06]  /*18160*/  ULOP3.LUT UR4, UR42, 0x2, URZ, 0xfc, !UPT ;  /* 0x000000022a047892 */ /* 0x000fcc000f8efc3f */
[----:B0-----:R-:W-:-:S05]  /*18170*/  IMAD.U32 R0, RZ, RZ, UR4 ;  /* 0x00000004ff007e24 */ /* 0x001fca000f8e00ff */
[----:B------:R-:W-:-:S13]  /*18180*/  ISETP.NE.AND P0, PT, R0, 0x3, PT ;  /* 0x000000030000780c */ /* 0x000fda0003f05270 */
[----:B------:R-:W-:Y:S05]  /*18190*/  @!P0 BRA `(.L_x_2561) ;  /* 0x0000000000048947 */ /* 0x000fea0003800000 */
[----:B------:R-:W-:Y:S01]  /*181a0*/  BPT.TRAP 0x1 ;  /* 0x000000040000795c */ /* 0x000fe20000300000 */
.L_x_2561:
[C---:B------:R-:W-:Y:S01]  /*181b0*/  IMAD R3, R28.reuse, 0x8, R5 ;  /* 0x000000081c037824 */ /* 0x040fe200078e0205 */
[----:B------:R-:W-:Y:S01]  /*181c0*/  SHF.L.U32 R2, R31, 0x1f, RZ ;  /* 0x0000001f1f027819 */ /* 0x000fe200000006ff */
[----:B------:R-:W-:-:S03]  /*181d0*/  VIADD R28, R28, 0x1 ;  /* 0x000000011c1c7836 */ /* 0x000fc60000000000 */
[----:B------:R-:W0:Y:S02]  /*181e0*/  SYNCS.PHASECHK.TRANS64.TRYWAIT P1, [R3+URZ+0x33440], R2 ;  /* 0x03344002030075a7 */ /* 0x000e24000802017f */
[----:B------:R-:W-:-:S04]  /*181f0*/  ISETP.NE.AND P2, PT, R28, 0x2, PT ;  /* 0x000000021c00780c */ /* 0x000fc80003f45270 */
[----:B------:R-:W-:Y:S01]  /*18200*/  SEL R0, RZ, 0x1, P2 ;  /* 0x00000001ff007807 */ /* 0x000fe20001000000 */
[----:B0-----:R-:W-:Y:S08]  /*18210*/  @!P1 BRA `(.L_x_2562) ;  /* 0x0000002800509947 */ /* 0x001ff00003800000 */
.L_x_2648:
[----:B------:R-:W-:Y:S02]  /*18220*/  SEL R28, R28, RZ, P2 ;  /* 0x000000ff1c1c7207 */ /* 0x000fe40001000000 */
[----:B------:R-:W-:Y:S01]  /*18230*/  LOP3.LUT R0, R31, R0, RZ, 0x3c, !PT ;  /* 0x000000001f007212 */ /* 0x000fe200078e3cff */
[----:B------:R-:W-:Y:S06]  /*18240*/  @!P0 BRA `(.L_x_2563) ;  /* 0x0000000000048947 */ /* 0x000fec0003800000 */
[----:B------:R-:W-:Y:S01]  /*18250*/  BPT.TRAP 0x1 ;  /* 0x000000040000795c */ /* 0x000fe20000300000 */
.L_x_2563:
[----:B------:R-:W-:Y:S01]  /*18260*/  IMAD R5, R28, 0x8, R5 ;  /* 0x000000081c057824 */ /* 0x000fe200078e0205 */
[----:B------:R-:W-:-:S04]  /*18270*/  SHF.L.U32 R0, R0, 0x1f, RZ ;  /* 0x0000001f00007819 */ /* 0x000fc800000006ff */
[----:B------:R-:W1:Y:S02]  /*18280*/  SYNCS.PHASECHK.TRANS64.TRYWAIT P1, [R5+URZ+0x33440], R0 ;  /* 0x03344000050075a7 */ /* 0x000e64000802017f */
[----:B-1----:R-:W-:Y:S05]  /*18290*/  @!P1 BRA `(.L_x_2564) ;  /* 0x0000002800449947 */ /* 0x002fea0003800000 */
.L_x_2649:
[----:B------:R-:W-:Y:S05]  /*182a0*/  @!P0 BRA `(.L_x_2565) ;  /* 0x0000000000048947 */ /* 0x000fea0003800000 */
[----:B------:R-:W-:Y:S01]  /*182b0*/  BPT.TRAP 0x1 ;  /* 0x000000040000795c */ /* 0x000fe20000300000 */
.L_x_2565:
[----:B------:R-:W2:Y:S02]  /*182c0*/  SYNCS.PHASECHK.TRANS64.TRYWAIT P1, [R3+URZ+0x33460], R2 ;  /* 0x03346002030075a7 */ /* 0x000ea4000802017f */
[----:B--2---:R-:W-:Y:S05]  /*182d0*/  @!P1 BRA `(.L_x_2566) ;  /* 0x0000002800489947 */ /* 0x004fea0003800000 */
.L_x_2650:
[----:B------:R-:W-:Y:S05]  /*182e0*/  @!P0 BRA `(.L_x_2567) ;  /* 0x0000000000048947 */ /* 0x000fea0003800000 */
[----:B------:R-:W-:Y:S01]  /*182f0*/  BPT.TRAP 0x1 ;  /* 0x000000040000795c */ /* 0x000fe20000300000 */
.L_x_2567:
[----:B------:R-:W4:Y:S02]  /*18300*/  SYNCS.PHASECHK.TRANS64.TRYWAIT P1, [R5+URZ+0x33460], R0 ;  /* 0x03346000050075a7 */ /* 0x000f24000802017f */
[----:B----4-:R-:W-:Y:S05]  /*18310*/  @!P1 BRA `(.L_x_2568) ;  /* 0x00000028004c9947 */ /* 0x010fea0003800000 */
.L_x_2651:
[----:B------:R-:W-:Y:S05]  /*18320*/  @!P0 BRA `(.L_x_2569) ;  /* 0x0000000000048947 */ /* 0x000fea0003800000 */
[----:B------:R-:W-:Y:S01]  /*18330*/  BPT.TRAP 0x1 ;  /* 0x000000040000795c */ /* 0x000fe20000300000 */
.L_x_2569:
[----:B------:R-:W5:Y:S02]  /*18340*/  SYNCS.PHASECHK.TRANS64.TRYWAIT P1, [R3+URZ+0x33480], R2 ;  /* 0x03348002030075a7 */ /* 0x000f64000802017f */
[----:B-----5:R-:W-:Y:S05]  /*18350*/  @!P1 BRA `(.L_x_2570) ;  /* 0x0000002800509947 */ /* 0x020fea0003800000 */
.L_x_2652:
[----:B------:R-:W-:Y:S05]  /*18360*/  @!P0 BRA `(.L_x_2571) ;  /* 0x0000000000048947 */ /* 0x000fea0003800000 */
[----:B------:R-:W-:Y:S01]  /*18370*/  BPT.TRAP 0x1 ;  /* 0x000000040000795c */ /* 0x000fe20000300000 */
.L_x_2571:
[----:B------:R0:W0:Y:S02]  /*18380*/  SYNCS.PHASECHK.TRANS64.TRYWAIT P0, [R5+URZ+0x33480], R0 ;  /* 0x03348000050075a7 */ /* 0x000024000800017f */
[----:B0-----:R-:W-:Y:S05]  /*18390*/  @!P0 NANOSLEEP.SYNCS 0x989680 ;  /* 0x009896800000895d */ /* 0x001fea0003900000 */
[----:B------:R-:W0:Y:S02]  /*183a0*/  @!P0 SYNCS.PHASECHK.TRANS64 P0, [R5+URZ+0x33480], R0 ;  /* 0x03348000050085a7 */ /* 0x000e24000800007f */
[----:B0-----:R-:W-:Y:S05]  /*183b0*/  @!P0 BRA `(.L_x_2571) ;  /* 0xfffffffc00f08947 */ /* 0x001fea000383ffff */
.L_x_2559:
[----:B------:R-:W-:Y:S05]  /*183c0*/  BSYNC B0 ;  /* 0x0000000000007941 */ /* 0x000fea0003800000 */
.L_x_2558:
[----:B------:R-:W-:Y:S05]  /*183d0*/  EXIT ;  /* 0x000000000000794d */ /* 0x000fea0003800000 */
.L_x_2414:
[----:B0-----:R-:W-:-:S04]  /*183e0*/  IMAD.U32 R3, RZ, RZ, UR41 ;  /* 0x00000029ff037e24 */ /* 0x001fc8000f8e00ff */
[----:B------:R0:W1:Y:S03]  /*183f0*/  SYNCS.PHASECHK.TRANS64.TRYWAIT P1, [R3+URZ+0x33400], R6 ;  /* 0x03340006030075a7 */ /* 0x000066000802017f */
[----:B-1----:R-:W-:Y:S05]  /*18400*/  @!P1 NANOSLEEP.SYNCS 0x989680 ;  /* 0x009896800000995d */ /* 0x002fea0003900000 */
[----:B------:R-:W1:Y:S02]  /*18410*/  @!P1 SYNCS.PHASECHK.TRANS64 P1, [R3+URZ+0x33400], R6 ;  /* 0x03340006030095a7 */ /* 0x000e64000802007f */
[----:B-1----:R-:W-:Y:S05]  /*18420*/  @!P1 BRA `(.L_x_2414) ;  /* 0xfffffffc00ec9947 */ /* 0x002fea000383ffff */
[----:B------:R-:W-:Y:S05]  /*18430*/  BRA `(.L_x_2572) ;  /* 0xfffffe9400f07947 */ /* 0x000fea000383ffff */
.L_x_2418:
[----:B-1----:R1:W2:Y:S02]  /*18440*/  SYNCS.PHASECHK.TRANS64.TRYWAIT P1, [R2+URZ+0x33430], R3 ;  /* 0x03343003020075a7 */ /* 0x0022a4000802017f */
[----:B--2---:R-:W-:Y:S05]  /*18450*/  @!P1 NANOSLEEP.SYNCS 0x989680 ;  /* 0x009896800000995d */ /* 0x004fea0003900000 */
[----:B------:R-:W2:Y:S02]  /*18460*/  @!P1 SYNCS.PHASECHK.TRANS64 P1, [R2+URZ+0x33430], R3 ;  /* 0x03343003020095a7 */ /* 0x000ea4000802007f */
[----:B--2---:R-:W-:Y:S05]  /*18470*/  @!P1 BRA `(.L_x_2418) ;  /* 0xfffffffc00f09947 */ /* 0x004fea000383ffff */
[----:B------:R-:W-:Y:S05]  /*18480*/  BRA `(.L_x_2417) ;  /* 0xfffffe98000c7947 */ /* 0x000fea000383ffff */
.L_x_2424:
[----:B-1----:R-:W-:-:S04]  /*18490*/  IMAD.U32 R7, RZ, RZ, UR6 ;  /* 0x00000006ff077e24 */ /* 0x002fc8000f8e00ff */
[----:B------:R1:W2:Y:S03]  /*184a0*/  SYNCS.PHASECHK.TRANS64.TRYWAIT P1, [R7+URZ+0x33430], R6 ;  /* 0x03343006070075a7 */ /* 0x0002a6000802017f */
[----:B--2---:R-:W-:Y:S05]  /*184b0*/  @!P1 NANOSLEEP.SYNCS 0x989680 ;  /* 0x009896800000995d */ /* 0x004fea0003900000 */
[----:B------:R-:W2:Y:S02]  /*184c0*/  @!P1 SYNCS.PHASECHK.TRANS64 P1, [R7+URZ+0x33430], R6 ;  /* 0x03343006070095a7 */ /* 0x000ea4000802007f */
[----:B--2---:R-:W-:Y:S05]  /*184d0*/  @!P1 BRA `(.L_x_2424) ;  /* 0xfffffffc00ec9947 */ /* 0x004fea000383ffff */
[----:B------:R-:W-:Y:S05]  /*184e0*/  BRA `(.L_x_2421) ;  /* 0xfffffed400c07947 */ /* 0x000fea000383ffff */
.L_x_2428:
[----:B-1----:R-:W-:-:S04]  /*184f0*/  IMAD.U32 R7, RZ, RZ, UR6 ;  /* 0x00000006ff077e24 */ /* 0x002fc8000f8e00ff */
[----:B------:R1:W2:Y:S03]  /*18500*/  SYNCS.PHASECHK.TRANS64.TRYWAIT P1, [R7+URZ+0x33450], R6 ;  /* 0x03345006070075a7 */ /* 0x0002a6000802017f */
[----:B--2---:R-:W-:Y:S05]  /*18510*/  @!P1 NANOSLEEP.SYNCS 0x989680 ;  /* 0x009896800000995d */ /* 0x004fea0003900000 */
[----:B------:R-:W2:Y:S02]  /*18520*/  @!P1 SYNCS.PHASECHK.TRANS64 P1, [R7+URZ+0x33450], R6 ;  /* 0x03345006070095a7 */ /* 0x000ea4000802007f */
[----:B--2---:R-:W-:Y:S05]  /*18530*/  @!P1 BRA `(.L_x_2428) ;  /* 0xfffffffc00ec9947 */ /* 0x004fea000383ffff */
[----:B------:R-:W-:Y:S05]  /*18540*/  BRA `(.L_x_2425) ;  /* 0xfffffee000c87947 */ /* 0x000fea000383ffff */
.L_x_2436:
[----:B-1----:R-:W-:-:S04]  /*18550*/  IMAD.U32 R7, RZ, RZ, UR6 ;  /* 0x00000006ff077e24 */ /* 0x002fc8000f8e00ff */
[----:B------:R1:W2:Y:S03]  /*18560*/  SYNCS.PHASECHK.TRANS64.TRYWAIT P1, [R7+URZ+0x33430], R6 ;  /* 0x03343006070075a7 */ /* 0x0002a6000802017f */
[----:B--2---:R-:W-:Y:S05]  /*18570*/  @!P1 NANOSLEEP.SYNCS 0x989680 ;  /* 0x009896800000995d */ /* 0x004fea0003900000 */
[----:B------:R-:W2:Y:S02]  /*18580*/  @!P1 SYNCS.PHASECHK.TRANS64 P1, [R7+URZ+0x33430], R6 ;  /* 0x03343006070095a7 */ /* 0x000ea4000802007f */
[----:B--2---:R-:W-:Y:S05]  /*18590*/  @!P1 BRA `(.L_x_2436) ;  /* 0xfffffffc00ec9947 */ /* 0x004fea000383ffff */
[----:B------:R-:W-:Y:S05]  /*185a0*/  BRA `(.L_x_2433) ;  /* 0xffffff1800b87947 */ /* 0x000fea000383ffff */
.L_x_2440:
[----:B-1----:R-:W-:-:S04]  /*185b0*/  IMAD.U32 R7, RZ, RZ, UR6 ;  /* 0x00000006ff077e24 */ /* 0x002fc8000f8e00ff */
[----:B------:R1:W2:Y:S03]  /*185c0*/  SYNCS.PHASECHK.TRANS64.TRYWAIT P1, [R7+URZ+0x33450], R6 ;  /* 0x03345006070075a7 */ /* 0x0002a6000802017f */
[----:B--2---:R-:W-:Y:S05]  /*185d0*/  @!P1 NANOSLEEP.SYNCS 0x989680 ;  /* 0x009896800000995d */ /* 0x004fea0003900000 */
[----:B------:R-:W2:Y:S02]  /*185e0*/  @!P1 SYNCS.PHASECHK.TRANS64 P1, [R7+URZ+0x33450], R6 ;  /* 0x03345006070095a7 */ /* 0x000ea4000802007f */
[----:B--2---:R-:W-:Y:S05]  /*185f0*/  @!P1 BRA `(.L_x_2440) ;  /* 0xfffffffc00ec9947 */ /* 0x004fea000383ffff */
[----:B------:R-:W-:Y:S05]  /*18600*/  BRA `(.L_x_2437) ;  /* 0xffffff2400b47947 */ /* 0x000fea000383ffff */
.L_x_2447:
[----:B-1----:R-:W-:-:S04]  /*18610*/  IMAD.U32 R5, RZ, RZ, UR14 ;  /* 0x0000000eff057e24 */ /* 0x002fc8000f8e00ff */
[----:B------:R1:W2:Y:S03]  /*18620*/  SYNCS.PHASECHK.TRANS64.TRYWAIT P1, [R5+URZ+0x33450], R0 ;  /* 0x03345000050075a7 */ /* 0x0002a6000802017f */
[----:B--2---:R-:W-:Y:S05]  /*18630*/  @!P1 NANOSLEEP.SYNCS 0x989680 ;  /* 0x009896800000995d */ /* 0x004fea0003900000 */
[----:B------:R-:W2:Y:S02]  /*18640*/  @!P1 SYNCS.PHASECHK.TRANS64 P1, [R5+URZ+0x33450], R0 ;  /* 0x03345000050095a7 */ /* 0x000ea4000802007f */
[----:B--2---:R-:W-:Y:S05]  /*18650*/  @!P1 BRA `(.L_x_2447) ;  /* 0xfffffffc00ec9947 */ /* 0x004fea000383ffff */
[----:B------:R-:W-:Y:S05]  /*18660*/  BRA `(.L_x_2446) ;  /* 0xffffff5000907947 */ /* 0x000fea000383ffff */
.L_x_2492:
        /* <DEDUP_REMOVED lines=10> */
.L_x_2573:
[----:B------:R-:W-:Y:S05]  /*18710*/  BRA `(.L_x_2574) ;  /* 0xffffffa800d07947 */ /* 0x000fea000383ffff */
.L_x_2495:
[----:B0-----:R0:W1:Y:S02]  /*18720*/  SYNCS.PHASECHK.TRANS64.TRYWAIT P0, [R4+URZ+0x33480], R35 ;  /* 0x03348023040075a7 */ /* 0x001064000800017f */
[----:B-1----:R-:W-:Y:S05]  /*18730*/  @!P0 NANOSLEEP.SYNCS 0x989680 ;  /* 0x009896800000895d */ /* 0x002fea0003900000 */
[----:B------:R-:W1:Y:S02]  /*18740*/  @!P0 SYNCS.PHASECHK.TRANS64 P0, [R4+URZ+0x33480], R35 ;  /* 0x03348023040085a7 */ /* 0x000e64000800007f */
[----:B-1----:R-:W-:Y:S05]  /*18750*/  @!P0 BRA `(.L_x_2495) ;  /* 0xfffffffc00f08947 */ /* 0x002fea000383ffff */
[----:B------:R-:W-:Y:S05]  /*18760*/  BRA `(.L_x_2575) ;  /* 0xffffffb000147947 */ /* 0x000fea000383ffff */
.L_x_2496:
        /* <DEDUP_REMOVED lines=8> */
.L_x_2577:
[----:B------:R-:W-:Y:S05]  /*187f0*/  BSYNC B0 ;  /* 0x0000000000007941 */ /* 0x000fea0003800000 */
.L_x_2576:
        /* <DEDUP_REMOVED lines=11> */
.L_x_2578:
        /* <DEDUP_REMOVED lines=25> */
.L_x_2579:
        /* <DEDUP_REMOVED lines=9> */
.L_x_2580:
[----:B------:R-:W-:Y:S02]  /*18ad0*/  IMAD.MOV.U32 R13, RZ, RZ, R10 ;  /* 0x000000ffff0d7224 */ /* 0x000fe400078e000a */
[----:B------:R-:W-:Y:S02]  /*18ae0*/  IMAD.MOV.U32 R12, RZ, RZ, 0x2 ;  /* 0x00000002ff0c7424 */ /* 0x000fe400078e00ff */
[----:B------:R-:W-:-:S07]  /*18af0*/  IMAD.MOV.U32 R2, RZ, RZ, R14 ;  /* 0x000000ffff027224 */ /* 0x000fce00078e000e */
[----:B------:R-:W-:Y:S05]  /*18b00*/  WARPSYNC.COLLECTIVE R15, `(.L_x_2581) ;  /* 0x000000000f087348 */ /* 0x000fea0003c00000 */
[----:B------:R0:W1:Y:S02]  /*18b10*/  SHFL.IDX P6, R14, R13, R12, R11 ;  /* 0x0000000c0d0e7389 */ /* 0x00006400000c000b */
[----:B01----:R-:W-:Y:S01]  /*18b20*/  ENDCOLLECTIVE ;  /* 0x000000000000791b */ /* 0x003fe20003800000 */
.L_x_2581:
        /* <DEDUP_REMOVED lines=16> */
.L_x_2582:
[----:B------:R-:W-:Y:S02]  /*18c30*/  IMAD.MOV.U32 R13, RZ, RZ, R10 ;  /* 0x000000ffff0d7224 */ /* 0x000fe400078e000a */
[----:B------:R-:W-:Y:S02]  /*18c40*/  IMAD.MOV.U32 R12, RZ, RZ, 0x3 ;  /* 0x00000003ff0c7424 */ /* 0x000fe400078e00ff */
[----:B------:R-:W-:-:S07]  /*18c50*/  IMAD.MOV.U32 R2, RZ, RZ, R14 ;  /* 0x000000ffff027224 */ /* 0x000fce00078e000e */
[----:B------:R-:W-:Y:S05]  /*18c60*/  WARPSYNC.COLLECTIVE R15, `(.L_x_2583) ;  /* 0x000000000f087348 */ /* 0x000fea0003c00000 */
[----:B------:R0:W1:Y:S02]  /*18c70*/  SHFL.IDX P6, R14, R13, R12, R11 ;  /* 0x0000000c0d0e7389 */ /* 0x00006400000c000b */
[----:B01----:R-:W-:Y:S01]  /*18c80*/  ENDCOLLECTIVE ;  /* 0x000000000000791b */ /* 0x003fe20003800000 */
.L_x_2583:
        /* <DEDUP_REMOVED lines=13> */
.L_x_2584:
        /* <DEDUP_REMOVED lines=12> */
.L_x_2585:
        /* <DEDUP_REMOVED lines=13> */
.L_x_2586:
        /* <DEDUP_REMOVED lines=11> */
.L_x_2501:
[----:B---3--:R3:W4:Y:S02]  /*18fa0*/  SYNCS.PHASECHK.TRANS64.TRYWAIT P0, [R4+URZ+0x33440], R35 ;  /* 0x03344023040075a7 */ /* 0x008724000800017f */
[----:B----4-:R-:W-:Y:S05]  /*18fb0*/  @!P0 NANOSLEEP.SYNCS 0x989680 ;  /* 0x009896800000895d */ /* 0x010fea0003900000 */
[----:B------:R-:W4:Y:S02]  /*18fc0*/  @!P0 SYNCS.PHASECHK.TRANS64 P0, [R4+URZ+0x33440], R35 ;  /* 0x03344023040085a7 */ /* 0x000f24000800007f */
[----:B----4-:R-:W-:Y:S05]  /*18fd0*/  @!P0 BRA `(.L_x_2501) ;  /* 0xfffffffc00f08947 */ /* 0x010fea000383ffff */
[----:B------:R-:W-:Y:S05]  /*18fe0*/  BRA `(.L_x_2588) ;  /* 0xffffffac00fc7947 */ /* 0x000fea000383ffff */
.L_x_2502:
        /* <DEDUP_REMOVED lines=8> */
.L_x_2590:
[----:B------:R-:W-:Y:S05]  /*19070*/  BSYNC B0 ;  /* 0x0000000000007941 */ /* 0x000fea0003800000 */
.L_x_2589:
        /* <DEDUP_REMOVED lines=11> */
.L_x_2591:
[-C--:B------:R-:W-:Y:S01]  /*19130*/  ISETP.GE.AND P2, PT, R21, R19.reuse, PT ;  /* 0x000000131500720c */ /* 0x080fe20003f46270 */
[----:B------:R-:W-:Y:S01]  /*19140*/  IMAD.MOV.U32 R13, RZ, RZ, R7 ;  /* 0x000000ffff0d7224 */ /* 0x000fe200078e0007 */
[----:B------:R-:W-:Y:S01]  /*19150*/  ISETP.GE.AND P1, PT, R20, R19, PT ;  /* 0x000000131400720c */ /* 0x000fe20003f26270 */
[----:B------:R-:W-:Y:S01]  /*19160*/  IMAD.MOV.U32 R12, RZ, RZ, 0x1 ;  /* 0x00000001ff0c7424 */ /* 0x000fe200078e00ff */
[----:B------:R-:W-:-:S13]  /*19170*/  LOP3.LUT P6, RZ, R32, 0x20, RZ, 0xc0, !PT ;  /* 0x0000002020ff7812 */ /* 0x000fda00078cc0ff */
[----:B------:R-:W-:-:S05]  /*19180*/  @P6 IADD3 R9, P0, R33, R14, RZ ;  /* 0x0000000e21096210 */ /* 0x000fca0007f1e0ff */
[----:B------:R-:W-:Y:S01]  /*19190*/  @P6 IMAD.X R3, RZ, RZ, R2, P0 ;  /* 0x000000ffff036224 */ /* 0x000fe200000e0602 */
[----:B------:R-:W-:Y:S01]  /*191a0*/  ISETP.GE.AND P0, PT, R33, R19, PT ;  /* 0x000000132100720c */ /* 0x000fe20003f06270 */
[----:B------:R-:W-:-:S12]  /*191b0*/  @P6 IMAD.MOV.U32 R2, RZ, RZ, R9 ;  /* 0x000000ffff026224 */ /* 0x000fd800078e0009 */
        /* <DEDUP_REMOVED lines=9> */
.L_x_2592:
[----:B------:R-:W-:Y:S02]  /*19250*/  IMAD.MOV.U32 R13, RZ, RZ, R5 ;  /* 0x000000ffff0d7224 */ /* 0x000fe400078e0005 */
[----:B------:R-:W-:-:S07]  /*19260*/  IMAD.MOV.U32 R2, RZ, RZ, R14 ;  /* 0x000000ffff027224 */ /* 0x000fce00078e000e */
[----:B------:R-:W-:Y:S05]  /*19270*/  WARPSYNC.COLLECTIVE R15, `(.L_x_2593) ;  /* 0x000000000f087348 */ /* 0x000fea0003c00000 */
[----:B------:R0:W1:Y:S02]  /*19280*/  SHFL.IDX P6, R14, R13, R12, R11 ;  /* 0x0000000c0d0e7389 */ /* 0x00006400000c000b */
[----:B01----:R-:W-:Y:S01]  /*19290*/  ENDCOLLECTIVE ;  /* 0x000000000000791b */ /* 0x003fe20003800000 */
.L_x_2593:
[----:B------:R-:W-:Y:S02]  /*192a0*/  IMAD.MOV.U32 R13, RZ, RZ, R7 ;  /* 0x000000ffff0d7224 */ /* 0x000fe400078e0007 */
[----:B------:R-:W-:Y:S01]  /*192b0*/  IMAD.MOV.U32 R12, RZ, RZ, 0x2 ;  /* 0x00000002ff0c7424 */ /* 0x000fe200078e00ff */
[C---:B------:R-:W-:Y:S02]  /*192c0*/  @P5 IADD3 R9, P0, R33.reuse, R14, RZ ;  /* 0x0000000e21095210 */ /* 0x040fe40007f1e0ff */
[----:B------:R-:W-:-:S03]  /*192d0*/  ISETP.GE.AND P6, PT, R33, R19, PT ;  /* 0x000000132100720c */ /* 0x000fc60003fc6270 */
        /* <DEDUP_REMOVED lines=10> */
.L_x_2594:
        /* <DEDUP_REMOVED lines=11> */
.L_x_2595:
[----:B------:R-:W-:Y:S02]  /*19430*/  IMAD.MOV.U32 R13, RZ, RZ, R7 ;  /* 0x000000ffff0d7224 */ /* 0x000fe400078e0007 */
[----:B------:R-:W-:Y:S01]  /*19440*/  IMAD.MOV.U32 R12, RZ, RZ, 0x3 ;  /* 0x00000003ff0c7424 */ /* 0x000fe200078e00ff */
[----:B------:R-:W-:-:S13]  /*19450*/  @P4 IADD3 R9, P0, R33, R14, RZ ;  /* 0x0000000e21094210 */ /* 0x000fda0007f1e0ff */
[----:B------:R-:W-:Y:S05]  /*19460*/  WARPSYNC.COLLECTIVE R15, `(.L_x_2596) ;  /* 0x000000000f087348 */ /* 0x000fea0003c00000 */
[----:B------:R0:W1:Y:S02]  /*19470*/  SHFL.IDX P6, R14, R13, R12, R11 ;  /* 0x0000000c0d0e7389 */ /* 0x00006400000c000b */
[----:B01----:R-:W-:Y:S01]  /*19480*/  ENDCOLLECTIVE ;  /* 0x000000000000791b */ /* 0x003fe20003800000 */
.L_x_2596:
        /* <DEDUP_REMOVED lines=14> */
.L_x_2597:
[----:B------:R-:W-:Y:S02]  /*19570*/  IMAD.MOV.U32 R13, RZ, RZ, R8 ;  /* 0x000000ffff0d7224 */ /* 0x000fe400078e0008 */
[----:B------:R-:W-:Y:S01]  /*19580*/  IMAD.MOV.U32 R12, RZ, RZ, RZ ;  /* 0x000000ffff0c7224 */ /* 0x000fe200078e00ff */
[----:B------:R-:W-:-:S05]  /*19590*/  @P3 IADD3 R14, P0, R33, R14, RZ ;  /* 0x0000000e210e3210 */ /* 0x000fca0007f1e0ff */
[----:B------:R-:W-:-:S08]  /*195a0*/  @P3 IMAD.MOV.U32 R2, RZ, RZ, R14 ;  /* 0x000000ffff023224 */ /* 0x000fd000078e000e */
[----:B------:R-:W-:Y:S05]  /*195b0*/  WARPSYNC.COLLECTIVE R15, `(.L_x_2598) ;  /* 0x000000000f087348 */ /* 0x000fea0003c00000 */
[----:B------:R0:W1:Y:S02]  /*195c0*/  SHFL.IDX P6, R14, R13, R12, R11 ;  /* 0x0000000c0d0e7389 */ /* 0x00006400000c000b */
[----:B01----:R-:W-:Y:S01]  /*195d0*/  ENDCOLLECTIVE ;  /* 0x000000000000791b */ /* 0x003fe20003800000 */
.L_x_2598:
        /* <DEDUP_REMOVED lines=13> */
.L_x_2599:
[----:B------:R-:W-:Y:S05]  /*196b0*/  BRA `(.L_x_2600) ;  /* 0xffffffac00847947 */ /* 0x000fea000383ffff */
.L_x_2509:
[----:B------:R-:W-:Y:S02]  /*196c0*/  IMAD.MOV.U32 R13, RZ, RZ, R5 ;  /* 0x000000ffff0d7224 */ /* 0x000fe400078e0005 */
[----:B------:R-:W-:Y:S02]  /*196d0*/  IMAD.MOV.U32 R12, RZ, RZ, RZ ;  /* 0x000000ffff0c7224 */ /* 0x000fe400078e00ff */
[----:B------:R-:W-:Y:S02]  /*196e0*/  IMAD.MOV.U32 R11, RZ, RZ, 0x1c1f ;  /* 0x00001c1fff0b7424 */ /* 0x000fe400078e00ff */
[----:B------:R-:W-:Y:S02]  /*196f0*/  IMAD.MOV.U32 R15, RZ, RZ, -0x1 ;  /* 0xffffffffff0f7424 */ /* 0x000fe400078e00ff */
[----:B------:R-:W-:Y:S02]  /*19700*/  IMAD R4, R4, UR40, RZ ;  /* 0x0000002804047c24 */ /* 0x000fe4000f8e02ff */
[----:B------:R-:W-:-:S07]  /*19710*/  IMAD R17, R17, 0x80, R10 ;  /* 0x0000008011117824 */ /* 0x000fce00078e020a */
[----:B-----5:R-:W-:Y:S05]  /*19720*/  WARPSYNC.COLLECTIVE R15, `(.L_x_2601) ;  /* 0x000000000f087348 */ /* 0x020fea0003c00000 */
[----:B------:R0:W1:Y:S02]  /*19730*/  SHFL.IDX P6, R14, R13, R12, R11 ;  /* 0x0000000c0d0e7389 */ /* 0x00006400000c000b */
[----:B01---5:R-:W-:Y:S01]  /*19740*/  ENDCOLLECTIVE ;  /* 0x000000000000791b */ /* 0x023fe20003800000 */
.L_x_2601:
[C---:B------:R-:W-:Y:S01]  /*19750*/  VIADD R7, R17.reuse, 0x20 ;  /* 0x0000002011077836 */ /* 0x040fe20000000000 */
[----:B------:R-:W-:Y:S01]  /*19760*/  ISETP.GE.AND P0, PT, R17, R4, PT ;  /* 0x000000041100720c */ /* 0x000fe20003f06270 */
[----:B------:R-:W-:Y:S02]  /*19770*/  IMAD.MOV.U32 R13, RZ, RZ, R0 ;  /* 0x000000ffff0d7224 */ /* 0x000fe400078e0000 */
[----:B------:R-:W-:-:S10]  /*19780*/  IMAD.MOV.U32 R2, RZ, RZ, R14 ;  /* 0x000000ffff027224 */ /* 0x000fd400078e000e */
[----:B------:R-:W-:Y:S05]  /*19790*/  WARPSYNC.COLLECTIVE R15, `(.L_x_2602) ;  /* 0x000000000f087348 */ /* 0x000fea0003c00000 */
[----:B------:R0:W1:Y:S02]  /*197a0*/  SHFL.IDX P6, R14, R13, R12, R11 ;  /* 0x0000000c0d0e7389 */ /* 0x00006400000c000b */
[----:B01----:R-:W-:Y:S01]  /*197b0*/  ENDCOLLECTIVE ;  /* 0x000000000000791b */ /* 0x003fe20003800000 */
.L_x_2602:
        /* <DEDUP_REMOVED lines=8> */
.L_x_2603:
        /* <DEDUP_REMOVED lines=8> */
[----:B------:R-:W-:-:S10]  /*198c0*/  IMAD.MOV.U32 R6, RZ, RZ, R14 ;  /* 0x000000ffff067224 */ /* 0x000fd400078e000e */
[----:B0-----:R-:W-:Y:S05]  /*198d0*/  WARPSYNC.COLLECTIVE R15, `(.L_x_2604) ;  /* 0x000000000f087348 */ /* 0x001fea0003c00000 */
[----:B------:R1:W2:Y:S02]  /*198e0*/  SHFL.IDX P6, R14, R13, R12, R11 ;  /* 0x0000000c0d0e7389 */ /* 0x0002a400000c000b */
[----:B012---:R-:W-:Y:S01]  /*198f0*/  ENDCOLLECTIVE ;  /* 0x000000000000791b */ /* 0x007fe20003800000 */
.L_x_2604:
[----:B------:R-:W-:Y:S02]  /*19900*/  IMAD.MOV.U32 R13, RZ, RZ, R5 ;  /* 0x000000ffff0d7224 */ /* 0x000fe400078e0005 */
[----:B------:R-:W-:Y:S01]  /*19910*/  IMAD.MOV.U32 R12, RZ, RZ, 0x2 ;  /* 0x00000002ff0c7424 */ /* 0x000fe200078e00ff */
[----:B------:R-:W-:-:S05]  /*19920*/  @!P0 IADD3 R14, P4, R33, R14, RZ ;  /* 0x0000000e210e8210 */ /* 0x000fca0007f9e0ff */
[----:B------:R-:W-:-:S08]  /*19930*/  @!P0 IMAD.MOV.U32 R2, RZ, RZ, R14 ;  /* 0x000000ffff028224 */ /* 0x000fd000078e000e */
[----:B------:R-:W-:Y:S05]  /*19940*/  WARPSYNC.COLLECTIVE R15, `(.L_x_2605) ;  /* 0x000000000f087348 */ /* 0x000fea0003c00000 */
[----:B------:R0:W1:Y:S02]  /*19950*/  SHFL.IDX P6, R14, R13, R12, R11 ;  /* 0x0000000c0d0e7389 */ /* 0x00006400000c000b */
[----:B01----:R-:W-:Y:S01]  /*19960*/  ENDCOLLECTIVE ;  /* 0x000000000000791b */ /* 0x003fe20003800000 */
.L_x_2605:
[----:B------:R-:W-:-:S04]  /*19970*/  @!P0 IMAD.X R7, RZ, RZ, R6, P4 ;  /* 0x000000ffff078224 */ /* 0x000fc800020e0606 */
[----:B------:R-:W-:Y:S02]  /*19980*/  @!P0 IMAD.MOV.U32 R3, RZ, RZ, R7 ;  /* 0x000000ffff038224 */ /* 0x000fe400078e0007 */
[----:B------:R-:W-:-:S03]  /*19990*/  VIADD R7, R17, 0x40 ;  /* 0x0000004011077836 */ /* 0x000fc60000000000 */
        /* <DEDUP_REMOVED lines=12> */
.L_x_2606:
[----:B------:R-:W-:Y:S02]  /*19a60*/  IMAD.MOV.U32 R13, RZ, RZ, R5 ;  /* 0x000000ffff0d7224 */ /* 0x000fe400078e0005 */
[----:B------:R-:W-:Y:S01]  /*19a70*/  IMAD.MOV.U32 R12, RZ, RZ, 0x3 ;  /* 0x00000003ff0c7424 */ /* 0x000fe200078e00ff */
[----:B------:R-:W-:-:S05]  /*19a80*/  @!P0 IADD3 R14, P4, R33, R14, RZ ;  /* 0x0000000e210e8210 */ /* 0x000fca0007f9e0ff */
[----:B------:R-:W-:-:S08]  /*19a90*/  @!P0 IMAD.MOV.U32 R2, RZ, RZ, R14 ;  /* 0x000000ffff028224 */ /* 0x000fd000078e000e */
[----:B------:R-:W-:Y:S05]  /*19aa0*/  WARPSYNC.COLLECTIVE R15, `(.L_x_2607) ;  /* 0x000000000f087348 */ /* 0x000fea0003c00000 */
[----:B------:R0:W1:Y:S02]  /*19ab0*/  SHFL.IDX P6, R14, R13, R12, R11 ;  /* 0x0000000c0d0e7389 */ /* 0x00006400000c000b */
[----:B01----:R-:W-:Y:S01]  /*19ac0*/  ENDCOLLECTIVE ;  /* 0x000000000000791b */ /* 0x003fe20003800000 */
.L_x_2607:
        /* <DEDUP_REMOVED lines=13> */
.L_x_2608:
[----:B------:R-:W-:Y:S05]  /*19ba0*/  BRA `(.L_x_2609) ;  /* 0xffffffb000c87947 */ /* 0x000fea000383ffff */
.L_x_2514:
[----:B0-----:R0:W2:Y:S02]  /*19bb0*/  SYNCS.PHASECHK.TRANS64.TRYWAIT P0, [R22+URZ+0x33420], R3 ;  /* 0x03342003160075a7 */ /* 0x0010a4000800017f */
[----:B--2---:R-:W-:Y:S05]  /*19bc0*/  @!P0 NANOSLEEP.SYNCS 0x989680 ;  /* 0x009896800000895d */ /* 0x004fea0003900000 */
[----:B------:R-:W2:Y:S02]  /*19bd0*/  @!P0 SYNCS.PHASECHK.TRANS64 P0, [R22+URZ+0x33420], R3 ;  /* 0x03342003160085a7 */ /* 0x000ea4000800007f */
[----:B--2---:R-:W-:Y:S05]  /*19be0*/  @!P0 BRA `(.L_x_2514) ;  /* 0xfffffffc00f08947 */ /* 0x004fea000383ffff */
[----:B------:R-:W-:Y:S05]  /*19bf0*/  BRA `(.L_x_2610) ;  /* 0xffffffb400387947 */ /* 0x000fea000383ffff */
.L_x_2518:
[----:B0-----:R0:W2:Y:S02]  /*19c00*/  SYNCS.PHASECHK.TRANS64.TRYWAIT P0, [R4+URZ+0x33480], R27 ;  /* 0x0334801b040075a7 */ /* 0x0010a4000800017f */
[----:B--2---:R-:W-:Y:S05]  /*19c10*/  @!P0 NANOSLEEP.SYNCS 0x989680 ;  /* 0x009896800000895d */ /* 0x004fea0003900000 */
[----:B------:R-:W2:Y:S02]  /*19c20*/  @!P0 SYNCS.PHASECHK.TRANS64 P0, [R4+URZ+0x33480], R27 ;  /* 0x0334801b040085a7 */ /* 0x000ea4000800007f */
[----:B--2---:R-:W-:Y:S05]  /*19c30*/  @!P0 BRA `(.L_x_2518) ;  /* 0xfffffffc00f08947 */ /* 0x004fea000383ffff */
[----:B------:R-:W-:Y:S05]  /*19c40*/  BRA `(.L_x_2611) ;  /* 0xffffffb800687947 */ /* 0x000fea000383ffff */
.L_x_2519:
        /* <DEDUP_REMOVED lines=8> */
.L_x_2613:
[----:B------:R-:W-:Y:S05]  /*19cd0*/  BSYNC B0 ;  /* 0x0000000000007941 */ /* 0x000fea0003800000 */
.L_x_2612:
        /* <DEDUP_REMOVED lines=8> */
.L_x_2614:
[----:B------:R-:W-:Y:S02]  /*19d60*/  IMAD.MOV.U32 R13, RZ, RZ, R10 ;  /* 0x000000ffff0d7224 */ /* 0x000fe400078e000a */
[----:B------:R-:W-:Y:S02]  /*19d70*/  IMAD.MOV.U32 R12, RZ, RZ, 0x1 ;  /* 0x00000001ff0c7424 */ /* 0x000fe400078e00ff */
[----:B------:R-:W-:-:S07]  /*19d80*/  IMAD.MOV.U32 R2, RZ, RZ, R14 ;  /* 0x000000ffff027224 */ /* 0x000fce00078e000e */
[----:B------:R-:W-:Y:S05]  /*19d90*/  WARPSYNC.COLLECTIVE R15, `(.L_x_2615) ;  /* 0x000000000f087348 */ /* 0x000fea0003c00000 */
[----:B------:R0:W1:Y:S02]  /*19da0*/  SHFL.IDX P6, R14, R13, R12, R11 ;  /* 0x0000000c0d0e7389 */ /* 0x00006400000c000b */
[----:B01----:R-:W-:Y:S01]  /*19db0*/  ENDCOLLECTIVE ;  /* 0x000000000000791b */ /* 0x003fe20003800000 */
.L_x_2615:
        /* <DEDUP_REMOVED lines=14> */
.L_x_2616:
[----:B------:R-:W-:Y:S02]  /*19ea0*/  IMAD.MOV.U32 R13, RZ, RZ, R10 ;  /* 0x000000ffff0d7224 */ /* 0x000fe400078e000a */
[----:B------:R-:W-:Y:S02]  /*19eb0*/  IMAD.MOV.U32 R12, RZ, RZ, 0x2 ;  /* 0x00000002ff0c7424 */ /* 0x000fe400078e00ff */
[----:B------:R-:W-:-:S07]  /*19ec0*/  IMAD.MOV.U32 R2, RZ, RZ, R14 ;  /* 0x000000ffff027224 */ /* 0x000fce00078e000e */
[----:B------:R-:W-:Y:S05]  /*19ed0*/  WARPSYNC.COLLECTIVE R15, `(.L_x_2617) ;  /* 0x000000000f087348 */ /* 0x000fea0003c00000 */
[----:B------:R0:W1:Y:S02]  /*19ee0*/  SHFL.IDX P6, R14, R13, R12, R11 ;  /* 0x0000000c0d0e7389 */ /* 0x00006400000c000b */
[----:B01----:R-:W-:Y:S01]  /*19ef0*/  ENDCOLLECTIVE ;  /* 0x000000000000791b */ /* 0x003fe20003800000 */
.L_x_2617:
        /* <DEDUP_REMOVED lines=13> */
.L_x_2618:
[----:B------:R-:W-:Y:S02]  /*19fd0*/  IMAD.MOV.U32 R13, RZ, RZ, R10 ;  /* 0x000000ffff0d7224 */ /* 0x000fe400078e000a */
[----:B------:R-:W-:Y:S02]  /*19fe0*/  IMAD.MOV.U32 R12, RZ, RZ, 0x3 ;  /* 0x00000003ff0c7424 */ /* 0x000fe400078e00ff */
[----:B------:R-:W-:-:S07]  /*19ff0*/  IMAD.MOV.U32 R2, RZ, RZ, R14 ;  /* 0x000000ffff027224 */ /* 0x000fce00078e000e */
[----:B------:R-:W-:Y:S05]  /*1a000*/  WARPSYNC.COLLECTIVE R15, `(.L_x_2619) ;  /* 0x000000000f087348 */ /* 0x000fea0003c00000 */
[----:B------:R0:W1:Y:S02]  /*1a010*/  SHFL.IDX P6, R14, R13, R12, R11 ;  /* 0x0000000c0d0e7389 */ /* 0x00006400000c000b */
[----:B01----:R-:W-:Y:S01]  /*1a020*/  ENDCOLLECTIVE ;  /* 0x000000000000791b */ /* 0x003fe20003800000 */
.L_x_2619:
        /* <DEDUP_REMOVED lines=13> */
.L_x_2620:
[----:B------:R-:W-:Y:S02]  /*1a100*/  IMAD.MOV.U32 R13, RZ, RZ, R23 ;  /* 0x000000ffff0d7224 */ /* 0x000fe400078e0017 */
[----:B------:R-:W-:Y:S02]  /*1a110*/  IMAD.MOV.U32 R12, RZ, RZ, RZ ;  /* 0x000000ffff0c7224 */ /* 0x000fe400078e00ff */
[----:B------:R-:W-:-:S07]  /*1a120*/  IMAD.MOV.U32 R2, RZ, RZ, R14 ;  /* 0x000000ffff027224 */ /* 0x000fce00078e000e */
[----:B------:R-:W-:Y:S05]  /*1a130*/  WARPSYNC.COLLECTIVE R15, `(.L_x_2621) ;  /* 0x000000000f087348 */ /* 0x000fea0003c00000 */
[----:B------:R0:W1:Y:S02]  /*1a140*/  SHFL.IDX P6, R14, R13, R12, R11 ;  /* 0x0000000c0d0e7389 */ /* 0x00006400000c000b */
[----:B01----:R-:W-:Y:S01]  /*1a150*/  ENDCOLLECTIVE ;  /* 0x000000000000791b */ /* 0x003fe20003800000 */
.L_x_2621:
        /* <DEDUP_REMOVED lines=13> */
.L_x_2622:
[----:B------:R-:W-:Y:S01]  /*1a230*/  IMAD.MOV.U32 R2, RZ, RZ, R14 ;  /* 0x000000ffff027224 */ /* 0x000fe200078e000e */
[----:B------:R-:W-:Y:S06]  /*1a240*/  BRA `(.L_x_2623) ;  /* 0xffffffb800087947 */ /* 0x000fec000383ffff */
.L_x_2524:
[----:B---3--:R3:W4:Y:S02]  /*1a250*/  SYNCS.PHASECHK.TRANS64.TRYWAIT P0, [R4+URZ+0x33440], R27 ;  /* 0x0334401b040075a7 */ /* 0x008724000800017f */
[----:B----4-:R-:W-:Y:S05]  /*1a260*/  @!P0 NANOSLEEP.SYNCS 0x989680 ;  /* 0x009896800000895d */ /* 0x010fea0003900000 */
[----:B------:R-:W4:Y:S02]  /*1a270*/  @!P0 SYNCS.PHASECHK.TRANS64 P0, [R4+URZ+0x33440], R27 ;  /* 0x0334401b040085a7 */ /* 0x000f24000800007f */
[----:B----4-:R-:W-:Y:S05]  /*1a280*/  @!P0 BRA `(.L_x_2524) ;  /* 0xfffffffc00f08947 */ /* 0x010fea000383ffff */
[----:B------:R-:W-:Y:S05]  /*1a290*/  BRA `(.L_x_2624) ;  /* 0xffffffb800607947 */ /* 0x000fea000383ffff */
.L_x_2525:
        /* <DEDUP_REMOVED lines=8> */
.L_x_2626:
[----:B------:R-:W-:Y:S05]  /*1a320*/  BSYNC B0 ;  /* 0x0000000000007941 */ /* 0x000fea0003800000 */
.L_x_2625:
        /* <DEDUP_REMOVED lines=8> */
.L_x_2627:
[----:B------:R-:W-:Y:S02]  /*1a3b0*/  IMAD.MOV.U32 R13, RZ, RZ, R8 ;  /* 0x000000ffff0d7224 */ /* 0x000fe400078e0008 */
[----:B------:R-:W-:Y:S02]  /*1a3c0*/  IMAD.MOV.U32 R12, RZ, RZ, 0x1 ;  /* 0x00000001ff0c7424 */ /* 0x000fe400078e00ff */
[----:B------:R-:W-:-:S07]  /*1a3d0*/  IMAD.MOV.U32 R2, RZ, RZ, R14 ;  /* 0x000000ffff027224 */ /* 0x000fce00078e000e */
[----:B------:R-:W-:Y:S05]  /*1a3e0*/  WARPSYNC.COLLECTIVE R15, `(.L_x_2628) ;  /* 0x000000000f087348 */ /* 0x000fea0003c00000 */
[----:B------:R0:W1:Y:S02]  /*1a3f0*/  SHFL.IDX P6, R14, R13, R12, R11 ;  /* 0x0000000c0d0e7389 */ /* 0x00006400000c000b */
[----:B01----:R-:W-:Y:S01]  /*1a400*/  ENDCOLLECTIVE ;  /* 0x000000000000791b */ /* 0x003fe20003800000 */
.L_x_2628:
        /* <DEDUP_REMOVED lines=13> */
.L_x_2629:
[----:B------:R-:W-:Y:S02]  /*1a4e0*/  IMAD.MOV.U32 R13, RZ, RZ, R8 ;  /* 0x000000ffff0d7224 */ /* 0x000fe400078e0008 */
[----:B------:R-:W-:Y:S02]  /*1a4f0*/  IMAD.MOV.U32 R12, RZ, RZ, 0x2 ;  /* 0x00000002ff0c7424 */ /* 0x000fe400078e00ff */
[----:B------:R-:W-:-:S07]  /*1a500*/  IMAD.MOV.U32 R2, RZ, RZ, R14 ;  /* 0x000000ffff027224 */ /* 0x000fce00078e000e */
[----:B------:R-:W-:Y:S05]  /*1a510*/  WARPSYNC.COLLECTIVE R15, `(.L_x_2630) ;  /* 0x000000000f087348 */ /* 0x000fea0003c00000 */
[----:B------:R0:W1:Y:S02]  /*1a520*/  SHFL.IDX P6, R14, R13, R12, R11 ;  /* 0x0000000c0d0e7389 */ /* 0x00006400000c000b */
[----:B01----:R-:W-:Y:S01]  /*1a530*/  ENDCOLLECTIVE ;  /* 0x000000000000791b */ /* 0x003fe20003800000 */
.L_x_2630:
        /* <DEDUP_REMOVED lines=13> */
.L_x_2631:
[----:B------:R-:W-:Y:S02]  /*1a610*/  IMAD.MOV.U32 R13, RZ, RZ, R8 ;  /* 0x000000ffff0d7224 */ /* 0x000fe400078e0008 */
[----:B------:R-:W-:Y:S02]  /*1a620*/  IMAD.MOV.U32 R12, RZ, RZ, 0x3 ;  /* 0x00000003ff0c7424 */ /* 0x000fe400078e00ff */
[----:B------:R-:W-:-:S07]  /*1a630*/  IMAD.MOV.U32 R2, RZ, RZ, R14 ;  /* 0x000000ffff027224 */ /* 0x000fce00078e000e */
[----:B------:R-:W-:Y:S05]  /*1a640*/  WARPSYNC.COLLECTIVE R15, `(.L_x_2632) ;  /* 0x000000000f087348 */ /* 0x000fea0003c00000 */
[----:B------:R0:W1:Y:S02]  /*1a650*/  SHFL.IDX P6, R14, R13, R12, R11 ;  /* 0x0000000c0d0e7389 */ /* 0x00006400000c000b */
[----:B01----:R-:W-:Y:S01]  /*1a660*/  ENDCOLLECTIVE ;  /* 0x000000000000791b */ /* 0x003fe20003800000 */
.L_x_2632:
        /* <DEDUP_REMOVED lines=13> */
.L_x_2633:
[----:B------:R-:W-:Y:S02]  /*1a740*/  IMAD.MOV.U32 R13, RZ, RZ, R10 ;  /* 0x000000ffff0d7224 */ /* 0x000fe400078e000a */
[----:B------:R-:W-:Y:S02]  /*1a750*/  IMAD.MOV.U32 R12, RZ, RZ, RZ ;  /* 0x000000ffff0c7224 */ /* 0x000fe400078e00ff */
[----:B------:R-:W-:-:S07]  /*1a760*/  IMAD.MOV.U32 R2, RZ, RZ, R14 ;  /* 0x000000ffff027224 */ /* 0x000fce00078e000e */
[----:B------:R-:W-:Y:S05]  /*1a770*/  WARPSYNC.COLLECTIVE R15, `(.L_x_2634) ;  /* 0x000000000f087348 */ /* 0x000fea0003c00000 */
[----:B------:R0:W1:Y:S02]  /*1a780*/  SHFL.IDX P6, R14, R13, R12, R11 ;  /* 0x0000000c0d0e7389 */ /* 0x00006400000c000b */
[----:B01----:R-:W-:Y:S01]  /*1a790*/  ENDCOLLECTIVE ;  /* 0x000000000000791b */ /* 0x003fe20003800000 */
.L_x_2634:
        /* <DEDUP_REMOVED lines=13> */
.L_x_2635:
[----:B------:R-:W-:Y:S05]  /*1a870*/  BRA `(.L_x_2636) ;  /* 0xffffffb400f87947 */ /* 0x000fea000383ffff */
.L_x_2530:
[----:B0-----:R0:W4:Y:S02]  /*1a880*/  SYNCS.PHASECHK.TRANS64.TRYWAIT P1, [R0+URZ+0x33470], R3 ;  /* 0x03347003000075a7 */ /* 0x001124000802017f */
[----:B----4-:R-:W-:Y:S05]  /*1a890*/  @!P1 NANOSLEEP.SYNCS 0x989680 ;  /* 0x009896800000995d */ /* 0x010fea0003900000 */
[----:B------:R-:W4:Y:S02]  /*1a8a0*/  @!P1 SYNCS.PHASECHK.TRANS64 P1, [R0+URZ+0x33470], R3 ;  /* 0x03347003000095a7 */ /* 0x000f24000802007f */
[----:B----4-:R-:W-:Y:S05]  /*1a8b0*/  @!P1 BRA `(.L_x_2530) ;  /* 0xfffffffc00f09947 */ /* 0x010fea000383ffff */
[----:B------:R-:W-:Y:S05]  /*1a8c0*/  BRA `(.L_x_2637) ;  /* 0xffffffb800647947 */ /* 0x000fea000383ffff */
.L_x_2532:
[----:B0-----:R0:W4:Y:S02]  /*1a8d0*/  SYNCS.PHASECHK.TRANS64.TRYWAIT P1, [R0+URZ+0x33460], R3 ;  /* 0x03346003000075a7 */ /* 0x001124000802017f */
[----:B----4-:R-:W-:Y:S05]  /*1a8e0*/  @!P1 NANOSLEEP.SYNCS 0x989680 ;  /* 0x009896800000995d */ /* 0x010fea0003900000 */
[----:B------:R-:W4:Y:S02]  /*1a8f0*/  @!P1 SYNCS.PHASECHK.TRANS64 P1, [R0+URZ+0x33460], R3 ;  /* 0x03346003000095a7 */ /* 0x000f24000802007f */
[----:B----4-:R-:W-:Y:S05]  /*1a900*/  @!P1 BRA `(.L_x_2532) ;  /* 0xfffffffc00f09947 */ /* 0x010fea000383ffff */
[----:B------:R-:W-:Y:S05]  /*1a910*/  BRA `(.L_x_2638) ;  /* 0xffffffb800747947 */ /* 0x000fea000383ffff */
.L_x_2540:
[----:B0-----:R0:W2:Y:S02]  /*1a920*/  SYNCS.PHASECHK.TRANS64.TRYWAIT P1, [R3+URZ+0x33470], R0 ;  /* 0x03347000030075a7 */ /* 0x0010a4000802017f */
[----:B--2---:R-:W-:Y:S05]  /*1a930*/  @!P1 NANOSLEEP.SYNCS 0x989680 ;  /* 0x009896800000995d */ /* 0x004fea0003900000 */
[----:B------:R-:W2:Y:S02]  /*1a940*/  @!P1 SYNCS.PHASECHK.TRANS64 P1, [R3+URZ+0x33470], R0 ;  /* 0x03347000030095a7 */ /* 0x000ea4000802007f */
[----:B--2---:R-:W-:Y:S05]  /*1a950*/  @!P1 BRA `(.L_x_2540) ;  /* 0xfffffffc00f09947 */ /* 0x004fea000383ffff */
[----:B------:R-:W-:Y:S05]  /*1a960*/  BRA `(.L_x_2639) ;  /* 0xffffffc000a47947 */ /* 0x000fea000383ffff */
.L_x_2542:
[----:B0-----:R0:W2:Y:S02]  /*1a970*/  SYNCS.PHASECHK.TRANS64.TRYWAIT P1, [R3+URZ+0x33460], R0 ;  /* 0x03346000030075a7 */ /* 0x0010a4000802017f */
[----:B--2---:R-:W-:Y:S05]  /*1a980*/  @!P1 NANOSLEEP.SYNCS 0x989680 ;  /* 0x009896800000995d */ /* 0x004fea0003900000 */
[----:B------:R-:W2:Y:S02]  /*1a990*/  @!P1 SYNCS.PHASECHK.TRANS64 P1, [R3+URZ+0x33460], R0 ;  /* 0x03346000030095a7 */ /* 0x000ea4000802007f */
[----:B--2---:R-:W-:Y:S05]  /*1a9a0*/  @!P1 BRA `(.L_x_2542) ;  /* 0xfffffffc00f09947 */ /* 0x004fea000383ffff */
[----:B------:R-:W-:Y:S05]  /*1a9b0*/  BRA `(.L_x_2640) ;  /* 0xffffffc000b07947 */ /* 0x000fea000383ffff */
.L_x_2556:
[----:B0-----:R0:W2:Y:S02]  /*1a9c0*/  SYNCS.PHASECHK.TRANS64.TRYWAIT P0, [R5+URZ+0x33420], R0 ;  /* 0x03342000050075a7 */ /* 0x0010a4000800017f */
[----:B--2---:R-:W-:Y:S05]  /*1a9d0*/  @!P0 NANOSLEEP.SYNCS 0x989680 ;  /* 0x009896800000895d */ /* 0x004fea0003900000 */
[----:B------:R-:W2:Y:S02]  /*1a9e0*/  @!P0 SYNCS.PHASECHK.TRANS64 P0, [R5+URZ+0x33420], R0 ;  /* 0x03342000050085a7 */ /* 0x000ea4000800007f */
[----:B--2---:R-:W-:Y:S05]  /*1a9f0*/  @!P0 BRA `(.L_x_2556) ;  /* 0xfffffffc00f08947 */ /* 0x004fea000383ffff */
[----:B------:R-:W-:Y:S05]  /*1aa00*/  BRA `(.L_x_2641) ;  /* 0xffffffd4009c7947 */ /* 0x000fea000383ffff */
.L_x_2557:
        /* <DEDUP_REMOVED lines=9> */
[----:B-1----:R1:W2:Y:S02]  /*1aaa0*/  SHFL.IDX P6, R14, R13, R12, R11 ;  /* 0x0000000c0d0e7389 */ /* 0x0022a400000c000b */
[----:B0123--:R-:W-:Y:S01]  /*1aab0*/  ENDCOLLECTIVE ;  /* 0x000000000000791b */ /* 0x00ffe20003800000 */
.L_x_2643:
[----:B------:R-:W-:Y:S05]  /*1aac0*/  BSYNC B0 ;  /* 0x0000000000007941 */ /* 0x000fea0003800000 */
.L_x_2642:
[----:B------:R-:W-:Y:S05]  /*1aad0*/  BRA `(.L_x_2644) ;  /* 0xffffffd400847947 */ /* 0x000fea000383ffff */
.L_x_2560:
[----:B------:R-:W-:Y:S01]  /*1aae0*/  BSSY B1, `(.L_x_2645) ;  /* 0x0000006000017945 */ /* 0x000fe20003800000 */
[----:B------:R-:W-:-:S07]  /*1aaf0*/  IMAD.MOV.U32 R15, RZ, RZ, -0x1 ;  /* 0xffffffffff0f7424 */ /* 0x000fce00078e00ff */
[----:B0--3--:R-:W-:Y:S05]  /*1ab00*/  WARPSYNC.COLLECTIVE R15, `(.L_x_2646) ;  /* 0x000000000f0c7348 */ /* 0x009fea0003c00000 */
[----:B------:R-:W-:Y:S02]  /*1ab10*/  ELECT P6, UR62, PT ;  /* 0x00000000003e782f */ /* 0x000fe400038c0000 */
[----:B------:R-:W-:Y:S01]  /*1ab20*/  MOV R14, UR62 ;  /* 0x0000003e000e7c02 */ /* 0x000fe20008000f00 */
[----:B0--3--:R-:W-:Y:S10]  /*1ab30*/  ENDCOLLECTIVE ;  /* 0x000000000000791b */ /* 0x009ff40003800000 */
.L_x_2646:
[----:B------:R-:W-:Y:S05]  /*1ab40*/  BSYNC B1 ;  /* 0x0000000000017941 */ /* 0x000fea0003800000 */
.L_x_2645:
[----:B------:R-:W-:Y:S05]  /*1ab50*/  BRA `(.L_x_2647) ;  /* 0xffffffd4007c7947 */ /* 0x000fea000383ffff */
.L_x_2562:
[----:B0-----:R0:W1:Y:S02]  /*1ab60*/  SYNCS.PHASECHK.TRANS64.TRYWAIT P1, [R3+URZ+0x33440], R2 ;  /* 0x03344002030075a7 */ /* 0x001064000802017f */
[----:B-1----:R-:W-:Y:S05]  /*1ab70*/  @!P1 NANOSLEEP.SYNCS 0x989680 ;  /* 0x009896800000995d */ /* 0x002fea0003900000 */
[----:B------:R-:W1:Y:S02]  /*1ab80*/  @!P1 SYNCS.PHASECHK.TRANS64 P1, [R3+URZ+0x33440], R2 ;  /* 0x03344002030095a7 */ /* 0x000e64000802007f */
[----:B-1----:R-:W-:Y:S05]  /*1ab90*/  @!P1 BRA `(.L_x_2562) ;  /* 0xfffffffc00f09947 */ /* 0x002fea000383ffff */
[----:B------:R-:W-:Y:S05]  /*1aba0*/  BRA `(.L_x_2648) ;  /* 0xffffffd4009c7947 */ /* 0x000fea000383ffff */
.L_x_2564:
[----:B-1----:R1:W2:Y:S02]  /*1abb0*/  SYNCS.PHASECHK.TRANS64.TRYWAIT P1, [R5+URZ+0x33440], R0 ;  /* 0x03344000050075a7 */ /* 0x0022a4000802017f */
[----:B--2---:R-:W-:Y:S05]  /*1abc0*/  @!P1 NANOSLEEP.SYNCS 0x989680 ;  /* 0x009896800000995d */ /* 0x004fea0003900000 */
[----:B------:R-:W2:Y:S02]  /*1abd0*/  @!P1 SYNCS.PHASECHK.TRANS64 P1, [R5+URZ+0x33440], R0 ;  /* 0x03344000050095a7 */ /* 0x000ea4000802007f */
[----:B--2---:R-:W-:Y:S05]  /*1abe0*/  @!P1 BRA `(.L_x_2564) ;  /* 0xfffffffc00f09947 */ /* 0x004fea000383ffff */
[----:B------:R-:W-:Y:S05]  /*1abf0*/  BRA `(.L_x_2649) ;  /* 0xffffffd400a87947 */ /* 0x000fea000383ffff */
.L_x_2566:
[----:B--2---:R2:W4:Y:S02]  /*1ac00*/  SYNCS.PHASECHK.TRANS64.TRYWAIT P1, [R3+URZ+0x33460], R2 ;  /* 0x03346002030075a7 */ /* 0x004524000802017f */
[----:B----4-:R-:W-:Y:S05]  /*1ac10*/  @!P1 NANOSLEEP.SYNCS 0x989680 ;  /* 0x009896800000995d */ /* 0x010fea0003900000 */
[----:B------:R-:W4:Y:S02]  /*1ac20*/  @!P1 SYNCS.PHASECHK.TRANS64 P1, [R3+URZ+0x33460], R2 ;  /* 0x03346002030095a7 */ /* 0x000f24000802007f */
[----:B----4-:R-:W-:Y:S05]  /*1ac30*/  @!P1 BRA `(.L_x_2566) ;  /* 0xfffffffc00f09947 */ /* 0x010fea000383ffff */
[----:B------:R-:W-:Y:S05]  /*1ac40*/  BRA `(.L_x_2650) ;  /* 0xffffffd400a47947 */ /* 0x000fea000383ffff */
.L_x_2568:
[----:B----4-:R4:W0:Y:S02]  /*1ac50*/  SYNCS.PHASECHK.TRANS64.TRYWAIT P1, [R5+URZ+0x33460], R0 ;  /* 0x03346000050075a7 */ /* 0x010824000802017f */
[----:B0-----:R-:W-:Y:S05]  /*1ac60*/  @!P1 NANOSLEEP.SYNCS 0x989680 ;  /* 0x009896800000995d */ /* 0x001fea0003900000 */
[----:B------:R-:W0:Y:S02]  /*1ac70*/  @!P1 SYNCS.PHASECHK.TRANS64 P1, [R5+URZ+0x33460], R0 ;  /* 0x03346000050095a7 */ /* 0x000e24000802007f */
[----:B0-----:R-:W-:Y:S05]  /*1ac80*/  @!P1 BRA `(.L_x_2568) ;  /* 0xfffffffc00f09947 */ /* 0x001fea000383ffff */
[----:B------:R-:W-:Y:S05]  /*1ac90*/  BRA `(.L_x_2651) ;  /* 0xffffffd400a07947 */ /* 0x000fea000383ffff */
.L_x_2570:
[----:B------:R0:W0:Y:S02]  /*1aca0*/  SYNCS.PHASECHK.TRANS64.TRYWAIT P1, [R3+URZ+0x33480], R2 ;  /* 0x03348002030075a7 */ /* 0x000024000802017f */
[----:B0-----:R-:W-:Y:S05]  /*1acb0*/  @!P1 NANOSLEEP.SYNCS 0x989680 ;  /* 0x009896800000995d */ /* 0x001fea0003900000 */
[----:B------:R-:W0:Y:S02]  /*1acc0*/  @!P1 SYNCS.PHASECHK.TRANS64 P1, [R3+URZ+0x33480], R2 ;  /* 0x03348002030095a7 */ /* 0x000e24000802007f */
[----:B0-----:R-:W-:Y:S05]  /*1acd0*/  @!P1 BRA `(.L_x_2570) ;  /* 0xfffffffc00f09947 */ /* 0x001fea000383ffff */
[----:B------:R-:W-:Y:S05]  /*1ace0*/  BRA `(.L_x_2652) ;  /* 0xffffffd4009c7947 */ /* 0x000fea000383ffff */
.L_x_2653:
        /* <DEDUP_REMOVED lines=9> */
.L_x_3253:


//--------------------- .text._ZN7cutlass13device_kernelIN5flash11enable_sm90INS1_16FlashAttnFwdSm90INS1_25CollectiveMainloopFwdSm90ILi2EN4cute5tupleIJNS5_1CILi1EEES8_S8_EEENS6_IJNS7_ILi128EEENS7_ILi160EEENS7_ILi192EEEEEELi192ENS_12float_e4m3_tEfNS_4arch4Sm90ELb1ELb0ELb1ELb1ELb1ELb1ELb0ELb1ELb1ELb1ELb0ELb0EEENS1_21CollectiveEpilogueFwdINS6_IJSA_SC_SB_EEES9_NS_10bfloat16_tESG_Li256ELb1ELb1ELb0ELb1EEENS1_36VarlenDynamicPersistentTileSchedulerILi128ELi160ELi256ELi128ELb0ELb1ELb1ELb1ELb1ELb1EEEEEEEEEvNT_6ParamsE --------------------------
	.section	.text._ZN7cutlass13device_kernelIN5flash11enable_sm90INS1_16FlashAttnFwdSm90INS1_25CollectiveMainloopFwdSm90ILi2EN4cute5tupleIJNS5_1CILi1EEES8_S8_EEENS6_IJNS7_ILi128EEENS7_ILi160EEENS7_ILi192EEEEEELi192ENS_12float_e4m3_tEfNS_4arch4Sm90ELb1ELb0ELb1ELb1ELb1ELb1ELb0ELb1ELb1ELb1ELb0ELb0EEENS1_21CollectiveEpilogueFwdINS6_IJSA_SC_SB_EEES9_NS_10bfloat16_tESG_Li256ELb1ELb1ELb0ELb1EEENS1_36VarlenDynamicPersistentTileSchedulerILi128ELi160ELi256ELi128ELb0ELb1ELb1ELb1ELb1ELb1EEEEEEEEEvNT_6ParamsE,"ax",@progbits
	.align	128
.text._ZN7cutlass13device_kernelIN5flash11enable_sm90INS1_16FlashAttnFwdSm90INS1_25CollectiveMainloopFwdSm90ILi2EN4cute5tupleIJNS5_1CILi1EEES8_S8_EEENS6_IJNS7_ILi128EEENS7_ILi160EEENS7_ILi192EEEEEELi192ENS_12float_e4m3_tEfNS_4arch4Sm90ELb1ELb0ELb1ELb1ELb1ELb1ELb0ELb1ELb1ELb1ELb0ELb0EEENS1_21CollectiveEpilogueFwdINS6_IJSA_SC_SB_EEES9_NS_10bfloat16_tESG_Li256ELb1ELb1ELb0ELb1EEENS1_36VarlenDynamicPersistentTileSchedulerILi128ELi160ELi256ELi128ELb0ELb1ELb1ELb1ELb1ELb1EEEEEEEEEvNT_6ParamsE:
        .type           _ZN7cutlass13device_kernelIN5flash11enable_sm90INS1_16FlashAttnFwdSm90INS1_25CollectiveMainloopFwdSm90ILi2EN4cute5tupleIJNS5_1CILi1EEES8_S8_EEENS6_IJNS7_ILi128EEENS7_ILi160EEENS7_ILi192EEEEEELi192ENS_12float_e4m3_tEfNS_4arch4Sm90ELb1ELb0ELb1ELb1ELb1ELb1ELb0ELb1ELb1ELb1ELb0ELb0EEENS1_21CollectiveEpilogueFwdINS6_IJSA_SC_SB_EEES9_NS_10bfloat16_tESG_Li256ELb1ELb1ELb0ELb1EEENS1_36VarlenDynamicPersistentTileSchedulerILi128ELi160ELi256ELi128ELb0ELb1ELb1ELb1ELb1ELb1EEEEEEEEEvNT_6ParamsE,@function
        .size           _ZN7cutlass13device_kernelIN5flash11enable_sm90INS1_16FlashAttnFwdSm90INS1_25CollectiveMainloopFwdSm90ILi2EN4cute5tupleIJNS5_1CILi1EEES8_S8_EEENS6_IJNS7_ILi128EEENS7_ILi160EEENS7_ILi192EEEEEELi192ENS_12float_e4m3_tEfNS_4arch4Sm90ELb1ELb0ELb1ELb1ELb1ELb1ELb0ELb1ELb1ELb1ELb0ELb0EEENS1_21CollectiveEpilogueFwdINS6_IJSA_SC_SB_EEES9_NS_10bfloat16_tESG_Li256ELb1ELb1ELb0ELb1EEENS1_36VarlenDynamicPersistentTileSchedulerILi128ELi160ELi256ELi128ELb0ELb1ELb1ELb1ELb1ELb1EEEEEEEEEvNT_6ParamsE,(.L_x_3254 - _ZN7cutlass13device_kernelIN5flash11enable_sm90INS1_16FlashAttnFwdSm90INS1_25CollectiveMainloopFwdSm90ILi2EN4cute5tupleIJNS5_1CILi1EEES8_S8_EEENS6_IJNS7_ILi128EEENS7_ILi160EEENS7_ILi192EEEEEELi192ENS_12float_e4m3_tEfNS_4arch4Sm90ELb1ELb0ELb1ELb1ELb1ELb1ELb0ELb1ELb1ELb1ELb0ELb0EEENS1_21CollectiveEpilogueFwdINS6_IJSA_SC_SB_EEES9_NS_10bfloat16_tESG_Li256ELb1ELb1ELb0ELb1EEENS1_36VarlenDynamicPersistentTileSchedulerILi128ELi160ELi256ELi128ELb0ELb1ELb1ELb1ELb1ELb1EEEEEEEEEvNT_6ParamsE)
        .other          _ZN7cutlass13device_kernelIN5flash11enable_sm90INS1_16FlashAttnFwdSm90INS1_25CollectiveMainloopFwdSm90ILi2EN4cute5tupleIJNS5_1CILi1EEES8_S8_EEENS6_IJNS7_ILi128EEENS7_ILi160EEENS7_ILi192EEEEEELi192ENS_12float_e4m3_tEfNS_4arch4Sm90ELb1ELb0ELb1ELb1ELb1ELb1ELb0ELb1ELb1ELb1ELb0ELb0EEENS1_21CollectiveEpilogueFwdINS6_IJSA_SC_SB_EEES9_NS_10bfloat16_tESG_Li256ELb1ELb1ELb0ELb1EEENS1_36VarlenDynamicPersistentTileSchedulerILi128ELi160ELi256ELi128ELb0ELb1ELb1ELb1ELb1ELb1EEEEEEEEEvNT_6ParamsE,@"STO_CUDA_ENTRY STV_DEFAULT"
_ZN7cutlass13device_kernelIN5flash11enable_sm90INS1_16FlashAttnFwdSm90INS1_25CollectiveMainloopFwdSm90ILi2EN4cute5tupleIJNS5_1CILi1EEES8_S8_EEENS6_IJNS7_ILi128EEENS7_ILi160EEENS7_ILi192EEEEEELi192ENS_12float_e4m3_tEfNS_4arch4Sm90ELb1ELb0ELb1ELb1ELb1ELb1ELb0ELb1ELb1ELb1ELb0ELb0EEENS1_21CollectiveEpilogueFwdINS6_IJSA_SC_SB_EEES9_NS_10bfloat16_tESG_Li256ELb1ELb1ELb0ELb1EEENS1_36VarlenDynamicPersistentTileSchedulerILi128ELi160ELi256ELi128ELb0ELb1ELb1ELb1ELb1ELb1EEEEEEEEEvNT_6ParamsE:
        /* <DEDUP_REMOVED lines=18> */
.L_x_2655:
[----:B------:R-:W-:Y:S05]  /*0120*/  BSYNC B0 ;  /* 0x0000000000007941 */ /* 0x000fea0003800000 */
.L_x_2654:
        /* <DEDUP_REMOVED lines=41> */
.L_x_2656:
        /* <DEDUP_REMOVED lines=22> */
.L_x_2657:
        /* <DEDUP_REMOVED lines=18> */
.L_x_2658:
        /* <DEDUP_REMOVED lines=22> */
.L_x_2659:
        /* <DEDUP_REMOVED lines=23> */
.L_x_2660:
        /* <DEDUP_REMOVED lines=8> */
.L_x_2663:
[----:B------:R-:W-:-:S08]  /*0990*/  NOP ;  /* 0x0000000000007918 */ /* 0x000fd00000000000 */
[----:B------:R-:W0:Y:S02]  /*09a0*/  USETMAXREG.TRY_ALLOC.CTAPOOL UP0, 0xe8 ;  /* 0x000000e8000079c8 */ /* 0x000e240008000600 */
[----:B0-----:R-:W-:-:S13]  /*09b0*/  PLOP3.LUT P0, PT, PT, PT, UP0, 0x80, 0x0 ;  /* 0x000000000000781c */ /* 0x001fda0003f0f008 */
[----:B------:R-:W-:Y:S05]  /*09c0*/  @!P0 BRA `(.L_x_2663) ;  /* 0xfffffffc00f08947 */ /* 0x000fea000383ffff */
[----:B------:R-:W2:Y:S01]  /*09d0*/  LDL.LU R0, [R1+0x44] ;  /* 0x0000440001007983 */ /* 0x000ea20000300800 */
[----:B------:R-:W0:Y:S01]  /*09e0*/  S2R R2, SR_TID.X ;  /* 0x0000000000027919 */ /* 0x000e220000002100 */
[----:B------:R-:W1:Y:S01]  /*09f0*/  S2UR UR38, SR_CgaCtaId ;  /* 0x00000000002679c3 */ /* 0x000e620000008800 */
[----:B------:R-:W-:Y:S01]  /*0a00*/  UMOV UR4, 0x400 ;  /* 0x0000040000047882 */ /* 0x000fe20000000000 */
[----:B0-----:R-:W-:-:S06]  /*0a10*/  SHF.R.U32.HI R2, RZ, 0x7, R2 ;  /* 0x00000007ff027819 */ /* 0x001fcc0000011602 */
[----:B------:R-:W-:Y:S06]  /*0a20*/  BAR.ARV 0x8, 0x180 ;  /* 0x0206000000007b1d */ /* 0x000fec0000002000 */
[----:B------:R-:W-:-:S13]  /*0a30*/  ISETP.NE.AND P0, PT, R2, 0x1, PT ;  /* 0x000000010200780c */ /* 0x000fda0003f05270 */
[----:B------:R-:W-:Y:S08]  /*0a40*/  @!P0 BAR.ARV 0x9, 0x100 ;  /* 0x0244000000008b1d */ /* 0x000ff00000002000 */
[----:B------:R-:W-:Y:S01]  /*0a50*/  BAR.SYNC.DEFER_BLOCKING 0x5, 0x180 ;  /* 0x0146000000007b1d */ /* 0x000fe20000010000 */
[----:B-1----:R-:W-:-:S06]  /*0a60*/  ULEA UR4, UR38, UR4, 0x18 ;  /* 0x0000000426047291 */ /* 0x002fcc000f8ec03f */
[----:B------:R-:W-:Y:S01]  /*0a70*/  IMAD.U32 R18, RZ, RZ, UR4 ;  /* 0x00000004ff127e24 */ /* 0x000fe2000f8e00ff */
[----:B------:R-:W-:-:S04]  /*0a80*/  ULDC UR4, c[0x0][0xc3c] ;  /* 0x00030f0000047ab9 */ /* 0x000fc80000000800 */
[----:B------:R-:W0:Y:S01]  /*0a90*/  LDS.128 R20, [R18+0x334d0] ;  /* 0x0334d00012147984 */ /* 0x000e220000000c00 */
[----:B------:R-:W-:Y:S06]  /*0aa0*/  BAR.ARV 0x4, 0x180 ;  /* 0x0106000000007b1d */ /* 0x000fec0000002000 */
[----:B--2---:R-:W-:-:S04]  /*0ab0*/  LOP3.LUT R0, R0, 0xfffffff7, RZ, 0xc0, !PT ;  /* 0xfffffff700007812 */ /* 0x004fc800078ec0ff */
[----:B------:R-:W-:-:S05]  /*0ac0*/  @P0 LOP3.LUT R0, R0, 0x8, RZ, 0xfc, !PT ;  /* 0x0000000800000812 */ /* 0x000fca00078efcff */
[----:B------:R1:W-:Y:S01]  /*0ad0*/  STL [R1+0x44], R0 ;  /* 0x0000440001007387 */ /* 0x0003e20000100800 */
[----:B0-----:R-:W-:-:S13]  /*0ae0*/  ISETP.GE.AND P0, PT, R23, UR4, PT ;  /* 0x0000000417007c0c */ /* 0x001fda000bf06270 */
[----:B-1----:R-:W-:Y:S05]  /*0af0*/  @P0 BRA `(.L_x_2664) ;  /* 0x0000030800380947 */ /* 0x002fea0003800000 */
[----:B------:R-:W0:Y:S01]  /*0b00*/  S2R R0, SR_TID.X ;  /* 0x0000000000007919 */ /* 0x000e220000002100 */
[----:B------:R-:W-:Y:S01]  /*0b10*/  R2UR UR48, R18 ;  /* 0x00000000123072ca */ /* 0x000fe200000e0000 */
[----:B------:R-:W-:Y:S01]  /*0b20*/  IMAD.MOV.U32 R223, RZ, RZ, RZ ;  /* 0x000000ffffdf7224 */ /* 0x000fe200078e00ff */
[----:B------:R-:W-:Y:S01]  /*0b30*/  MOV R19, RZ ;  /* 0x000000ff00137202 */ /* 0x000fe20000000f00 */
[----:B------:R-:W-:Y:S01]  /*0b40*/  ULOP3.LUT UR49, UR36, 0x1, URZ, 0xfc, !UPT ;  /* 0x0000000124317892 */ /* 0x000fe2000f8efc3f */
[----:B------:R-:W-:-:S09]  /*0b50*/  UMOV UR37, URZ ;  /* 0x0000003f00257c82 */ /* 0x000fd20008000000 */
[----:B------:R-:W-:Y:S01]  /*0b60*/  UIADD3 UR48, UR48, 0x1e200, URZ ;  /* 0x0001e20030307890 */ /* 0x000fe2000fffe03f */
[----:B0-----:R-:W-:-:S05]  /*0b70*/  VIADD R0, R0, 0xffffff80 ;  /* 0xffffff8000007836 */ /* 0x001fca0000000000 */
[----:B------:R-:W-:Y:S02]  /*0b80*/  SHF.R.S32.HI R3, RZ, 0x1f, R0 ;  /* 0x0000001fff037819 */ /* 0x000fe40000011400 */
[-C--:B------:R-:W-:Y:S02]  /*0b90*/  LEA.HI R8, R0, R0.reuse, RZ, 0x1 ;  /* 0x0000000000087211 */ /* 0x080fe400078f08ff */
[CC--:B------:R-:W-:Y:S02]  /*0ba0*/  LEA.HI R5, R3.reuse, R0.reuse, RZ, 0x5 ;  /* 0x0000000003057211 */ /* 0x0c0fe400078f28ff */
[CC--:B------:R-:W-:Y:S02]  /*0bb0*/  LEA.HI R2, R3.reuse, R0.reuse, RZ, 0x7 ;  /* 0x0000000003027211 */ /* 0x0c0fe400078f38ff */
[-C--:B------:R-:W-:Y:S01]  /*0bc0*/  LEA.HI R4, R3, R0.reuse, RZ, 0x4 ;  /* 0x0000000003047211 */ /* 0x080fe200078f20ff */
[----:B------:R-:W-:Y:S01]  /*0bd0*/  IMAD.SHL.U32 R6, R5, 0x20, RZ ;  /* 0x0000002005067824 */ /* 0x000fe200078e00ff */
[----:B------:R-:W-:-:S02]  /*0be0*/  LEA.HI R9, R3, R0, RZ, 0x2 ;  /* 0x0000000003097211 */ /* 0x000fc400078f10ff */
[----:B------:R-:W-:Y:S02]  /*0bf0*/  LOP3.LUT R5, R2, 0xffffff80, RZ, 0xc0, !PT ;  /* 0xffffff8002057812 */ /* 0x000fe400078ec0ff */
[----:B------:R-:W-:Y:S02]  /*0c00*/  LOP3.LUT R3, R4, 0x3fffff0, RZ, 0xc0, !PT ;  /* 0x03fffff004037812 */ /* 0x000fe400078ec0ff */
[----:B------:R-:W-:Y:S01]  /*0c10*/  LOP3.LUT R11, R9, 0xfffffffc, RZ, 0xc0, !PT ;  /* 0xfffffffc090b7812 */ /* 0x000fe200078ec0ff */
[----:B------:R-:W-:Y:S01]  /*0c20*/  IMAD.IADD R10, R0, 0x1, -R5 ;  /* 0x00000001000a7824 */ /* 0x000fe200078e0a05 */
[----:B------:R-:W-:Y:S01]  /*0c30*/  LOP3.LUT R7, R8, 0xfffffffe, RZ, 0xc0, !PT ;  /* 0xfffffffe08077812 */ /* 0x000fe200078ec0ff */
[----:B------:R-:W-:Y:S01]  /*0c40*/  IMAD.IADD R5, R0, 0x1, -R3 ;  /* 0x0000000100057824 */ /* 0x000fe200078e0a03 */
[----:B------:R-:W-:Y:S01]  /*0c50*/  LOP3.LUT R6, R6, 0xfffffc00, RZ, 0xc0, !PT ;  /* 0xfffffc0006067812 */ /* 0x000fe200078ec0ff */
[C---:B------:R-:W-:Y:S01]  /*0c60*/  IMAD.IADD R11, R0.reuse, 0x1, -R11 ;  /* 0x00000001000b7824 */ /* 0x040fe200078e0a0b */
[----:B------:R-:W-:-:S02]  /*0c70*/  IADD3 R16, R0, -R7, RZ ;  /* 0x8000000700107210 */ /* 0x000fc40007ffe0ff */
[--C-:B------:R-:W-:Y:S01]  /*0c80*/  SHF.R.S32.HI R0, RZ, 0x2, R9.reuse ;  /* 0x00000002ff007819 */ /* 0x100fe20000011409 */
[----:B------:R-:W-:Y:S01]  /*0c90*/  IMAD R7, R5, 0x40, R6 ;  /* 0x0000004005077824 */ /* 0x000fe200078e0206 */
[----:B------:R-:W-:Y:S02]  /*0ca0*/  SHF.R.S32.HI R9, RZ, 0x1f, R9 ;  /* 0x0000001fff097819 */ /* 0x000fe40000011409 */
[----:B------:R-:W-:Y:S02]  /*0cb0*/  SHF.R.S32.HI R12, RZ, 0x1, R8 ;  /* 0x00000001ff0c7819 */ /* 0x000fe40000011408 */
[----:B------:R-:W-:Y:S02]  /*0cc0*/  LEA.HI R9, R9, R0, RZ, 0x2 ;  /* 0x0000000009097211 */ /* 0x000fe400078f10ff */
[----:B------:R-:W-:Y:S02]  /*0cd0*/  SHF.R.S32.HI R5, RZ, 0x4, R4 ;  /* 0x00000004ff057819 */ /* 0x000fe40000011404 */
[----:B------:R-:W-:-:S02]  /*0ce0*/  LOP3.LUT R9, R9, 0xfffffffc, RZ, 0xc0, !PT ;  /* 0xfffffffc09097812 */ /* 0x000fc400078ec0ff */
[----:B------:R-:W-:Y:S02]  /*0cf0*/  SHF.R.S32.HI R3, RZ, 0x7, R2 ;  /* 0x00000007ff037819 */ /* 0x000fe40000011402 */
[----:B------:R-:W-:Y:S01]  /*0d00*/  LEA.HI R8, R8, R12, RZ, 0x1 ;  /* 0x0000000c08087211 */ /* 0x000fe200078f08ff */
[----:B------:R-:W-:Y:S01]  /*0d10*/  IMAD.IADD R9, R0, 0x1, -R9 ;  /* 0x0000000100097824 */ /* 0x000fe200078e0a09 */
[----:B------:R-:W-:Y:S02]  /*0d20*/  LEA.HI R4, R4, R5, RZ, 0x1 ;  /* 0x0000000504047211 */ /* 0x000fe400078f08ff */
[----:B------:R-:W-:Y:S01]  /*0d30*/  LEA.HI R2, R2, R3, RZ, 0x1 ;  /* 0x0000000302027211 */ /* 0x000fe200078f08ff */
[----:B------:R-:W-:Y:S01]  /*0d40*/  IMAD.SHL.U32 R9, R9, 0x80, RZ ;  /* 0x0000008009097824 */ /* 0x000fe200078e00ff */
[----:B------:R-:W-:Y:S02]  /*0d50*/  LOP3.LUT R8, R8, 0x3fffffe, RZ, 0xc0, !PT ;  /* 0x03fffffe08087812 */ /* 0x000fe400078ec0ff */
[----:B------:R-:W-:-:S02]  /*0d60*/  LEA.HI R0, R11, R11, RZ, 0x1 ;  /* 0x0000000b0b007211 */ /* 0x000fc400078f08ff */
[----:B------:R-:W-:Y:S01]  /*0d70*/  LOP3.LUT R4, R4, 0x1ffffffe, RZ, 0xc0, !PT ;  /* 0x1ffffffe04047812 */ /* 0x000fe200078ec0ff */
[----:B------:R-:W-:Y:S01]  /*0d80*/  IMAD.IADD R8, R12, 0x1, -R8 ;  /* 0x000000010c087824 */ /* 0x000fe200078e0a08 */
[----:B------:R-:W-:Y:S01]  /*0d90*/  LOP3.LUT R2, R2, 0x3fffffe, RZ, 0xc0, !PT ;  /* 0x03fffffe02027812 */ /* 0x000fe200078ec0ff */
[----:B------:R-:W-:Y:S01]  /*0da0*/  VIADD R12, R12, 0x80 ;  /* 0x000000800c0c7836 */ /* 0x000fe20000000000 */
[----:B------:R-:W-:Y:S01]  /*0db0*/  LOP3.LUT R6, R0, 0x1ffffffe, RZ, 0xc0, !PT ;  /* 0x1ffffffe00067812 */ /* 0x000fe200078ec0ff */
[----:B------:R-:W-:Y:S01]  /*0dc0*/  IMAD.IADD R4, R5, 0x1, -R4 ;  /* 0x0000000105047824 */ /* 0x000fe200078e0a04 */
[----:B------:R-:W-:Y:S01]  /*0dd0*/  IADD3 R2, R3, -R2, RZ ;  /* 0x8000000203027210 */ /* 0x000fe20007ffe0ff */
[----:B------:R-:W-:Y:S01]  /*0de0*/  IMAD R8, R5, 0x8, R8 ;  /* 0x0000000805087824 */ /* 0x000fe200078e0208 */
[----:B------:R-:W-:Y:S02]  /*0df0*/  SHF.R.S32.HI R3, RZ, 0x1f, R10 ;  /* 0x0000001fff037819 */ /* 0x000fe4000001140a */
[----:B------:R-:W-:Y:S01]  /*0e00*/  IADD3 R11, R11, -R6, RZ ;  /* 0x800000060b0b7210 */ /* 0x000fe20007ffe0ff */
[----:B------:R-:W-:Y:S01]  /*0e10*/  IMAD R6, R4, 0x8, R7 ;  /* 0x0000000804067824 */ /* 0x000fe200078e0207 */
[----:B------:R-:W-:-:S02]  /*0e20*/  SHF.R.S32.HI R7, RZ, 0x1f, R12 ;  /* 0x0000001fff077819 */ /* 0x000fc4000001140c */
[----:B------:R-:W-:Y:S02]  /*0e30*/  LEA.HI R0, R3, R10, RZ, 0x2 ;  /* 0x0000000a03007211 */ /* 0x000fe400078f10ff */
[----:B------:R0:W-:Y:S01]  /*0e40*/  STL [R1+0x70], R6 ;  /* 0x0000700601007387 */ /* 0x0001e20000100800 */
[----:B------:R-:W-:Y:S02]  /*0e50*/  LEA.HI R7, R7, R12, RZ, 0x3 ;  /* 0x0000000c07077211 */ /* 0x000fe400078f18ff */
[--C-:B------:R-:W-:Y:S02]  /*0e60*/  SHF.R.S32.HI R4, RZ, 0x2, R0.reuse ;  /* 0x00000002ff047819 */ /* 0x100fe40000011400 */
[----:B------:R-:W-:Y:S01]  /*0e70*/  SHF.R.S32.HI R5, RZ, 0x1f, R0 ;  /* 0x0000001fff057819 */ /* 0x000fe20000011400 */
[----:B------:R-:W-:Y:S01]  /*0e80*/  IMAD.SHL.U32 R7, R7, 0x40, RZ ;  /* 0x0000004007077824 */ /* 0x000fe200078e00ff */
[----:B------:R-:W-:Y:S02]  /*0e90*/  LOP3.LUT R13, R0, 0x7ffffffc, RZ, 0xc0, !PT ;  /* 0x7ffffffc000d7812 */ /* 0x000fe400078ec0ff */
[----:B------:R-:W-:-:S02]  /*0ea0*/  LEA.HI R5, R5, R4, RZ, 0x3 ;  /* 0x0000000405057211 */ /* 0x000fc400078f18ff */
[----:B0-----:R-:W-:Y:S02]  /*0eb0*/  LEA.HI R6, R12, R12, RZ, 0x1 ;  /* 0x0000000c0c067211 */ /* 0x001fe400078f08ff */
[----:B------:R-:W-:Y:S01]  /*0ec0*/  LEA.HI R3, R3, R10, RZ, 0x5 ;  /* 0x0000000a03037211 */ /* 0x000fe200078f28ff */
[----:B------:R-:W-:Y:S01]  /*0ed0*/  IMAD.IADD R10, R10, 0x1, -R13 ;  /* 0x000000010a0a7824 */ /* 0x000fe200078e0a0d */
[----:B------:R-:W-:Y:S02]  /*0ee0*/  LOP3.LUT R0, R6, 0x3fffffe, RZ, 0xc0, !PT ;  /* 0x03fffffe06007812 */ /* 0x000fe400078ec0ff */
[C---:B------:R-:W-:Y:S01]  /*0ef0*/  SHF.L.U32 R226, R16.reuse, 0x3, RZ ;  /* 0x0000000310e27819 */ /* 0x040fe200000006ff */
[----:B------:R-:W-:Y:S01]  /*0f00*/  IMAD.SHL.U32 R16, R16, 0x10, RZ ;  /* 0x0000001010107824 */ /* 0x000fe200078e00ff */
[----:B------:R-:W-:Y:S01]  /*0f10*/  LOP3.LUT R5, R5, 0xfffffff8, RZ, 0xc0, !PT ;  /* 0xfffffff805057812 */ /* 0x000fe200078ec0ff */
[----:B------:R-:W-:Y:S01]  /*0f20*/  IMAD.IADD R0, R12, 0x1, -R0 ;  /* 0x000000010c007824 */ /* 0x000fe200078e0a00 */
[----:B------:R-:W-:Y:S01]  /*0f30*/  LOP3.LUT R7, R7, 0xfffffe00, RZ, 0xc0, !PT ;  /* 0xfffffe0007077812 */ /* 0x000fe200078ec0ff */
[----:B------:R0:W-:Y:S01]  /*0f40*/  STL [R1+0x54], R10 ;  /* 0x0000540a01007387 */ /* 0x0001e20000100800 */
[----:B------:R-:W-:Y:S01]  /*0f50*/  SHF.R.S32.HI R3, RZ, 0x5, R3 ;  /* 0x00000005ff037819 */ /* 0x000fe20000011403 */
[----:B------:R-:W-:Y:S01]  /*0f60*/  IMAD.IADD R4, R4, 0x1, -R5 ;  /* 0x0000000104047824 */ /* 0x000fe200078e0a05 */
[----:B------:R-:W-:Y:S01]  /*0f70*/  LEA R0, R0, R7, 0x6 ;  /* 0x0000000700007211 */ /* 0x000fe200078e30ff */
[C---:B------:R-:W-:Y:S01]  /*0f80*/  VIADD R5, R226.reuse, 0x40 ;  /* 0x00000040e2057836 */ /* 0x040fe20000000000 */
[----:B------:R-:W-:Y:S01]  /*0f90*/  LOP3.LUT R13, R9, 0x180, RZ, 0xc0, !PT ;  /* 0x00000180090d7812 */ /* 0x000fe200078ec0ff */
[----:B------:R-:W-:Y:S01]  /*0fa0*/  IMAD R3, R3, 0x10, R4 ;  /* 0x0000001003037824 */ /* 0x000fe200078e0204 */
[----:B------:R-:W-:Y:S01]  /*0fb0*/  SHF.R.S32.HI R6, RZ, 0x1, R6 ;  /* 0x00000001ff067819 */ /* 0x000fe20000011406 */
[C---:B------:R-:W-:Y:S01]  /*0fc0*/  IMAD.IADD R225, R226.reuse, 0x1, R5 ;  /* 0x00000001e2e17824 */ /* 0x040fe200078e0205 */
[----:B------:R-:W-:Y:S01]  /*0fd0*/  SHF.R.U32.HI R12, RZ, 0x3, R13 ;  /* 0x00000003ff0c7819 */ /* 0x000fe2000001160d */
[----:B0-----:R-:W-:Y:S01]  /*0fe0*/  VIADD R10, R226, 0x20 ;  /* 0x00000020e20a7836 */ /* 0x001fe20000000000 */
[----:B------:R-:W-:Y:S01]  /*0ff0*/  IADD3 R222, R16, 0xa0, RZ ;  /* 0x000000a010de7810 */ /* 0x000fe20007ffe0ff */
[----:B------:R-:W-:Y:S01]  /*1000*/  IMAD R2, R2, 0x40, R3 ;  /* 0x0000004002027824 */ /* 0x000fe200078e0203 */
[----:B------:R-:W-:Y:S01]  /*1010*/  SHF.R.S32.HI R17, RZ, 0x1f, R16 ;  /* 0x0000001fff117819 */ /* 0x000fe20000011410 */
[C---:B------:R-:W-:Y:S01]  /*1020*/  IMAD.IADD R224, R226.reuse, 0x1, R10 ;  /* 0x00000001e2e07824 */ /* 0x040fe200078e020a */
[----:B------:R0:W-:Y:S01]  /*1030*/  STL [R1+0x20], R10 ;  /* 0x0000200a01007387 */ /* 0x0001e20000100800 */
[----:B------:R-:W-:-:S02]  /*1040*/  VIADD R3, R226, 0x10 ;  /* 0x00000010e2037836 */ /* 0x000fc40000000000 */
[C---:B------:R-:W-:Y:S01]  /*1050*/  VIADD R221, R16.reuse, 0x60 ;  /* 0x0000006010dd7836 */ /* 0x040fe20000000000 */
[----:B------:R1:W-:Y:S01]  /*1060*/  STL [R1+0x3c], R0 ;  /* 0x00003c0001007387 */ /* 0x0003e20000100800 */
[----:B------:R-:W-:Y:S02]  /*1070*/  VIADD R220, R16, 0x80 ;  /* 0x0000008010dc7836 */ /* 0x000fe40000000000 */
[----:B------:R-:W-:Y:S01]  /*1080*/  IMAD.SHL.U32 R6, R6, 0x80, RZ ;  /* 0x0000008006067824 */ /* 0x000fe200078e00ff */
[----:B------:R2:W-:Y:S01]  /*1090*/  STL [R1+0x1c], R5 ;  /* 0x00001c0501007387 */ /* 0x0005e20000100800 */
[----:B0-----:R-:W-:Y:S02]  /*10a0*/  SHF.L.U32 R10, R8, 0x6, RZ ;  /* 0x00000006080a7819 */ /* 0x001fe400000006ff */
[----:B-1----:R-:W-:-:S03]  /*10b0*/  SHF.R.S32.HI R0, RZ, 0x1f, R225 ;  /* 0x0000001fff007819 */ /* 0x002fc600000114e1 */
[----:B------:R-:W-:Y:S01]  /*10c0*/  STL [R1+0x34], R10 ;  /* 0x0000340a01007387 */ /* 0x000fe20000100800 */
[----:B--2---:R-:W-:-:S03]  /*10d0*/  SHF.R.S32.HI R5, RZ, 0x1f, R224 ;  /* 0x0000001fff057819 */ /* 0x004fc600000114e0 */
[----:B------:R-:W-:Y:S01]  /*10e0*/  STL [R1+0x2c], R13 ;  /* 0x00002c0d01007387 */ /* 0x000fe20000100800 */
[CC--:B------:R-:W-:Y:S02]  /*10f0*/  LEA.HI R7, R0.reuse, R225.reuse, RZ, 0x6 ;  /* 0x000000e100077211 */ /* 0x0c0fe400078f30ff */
[CC--:B------:R-:W-:Y:S01]  /*1100*/  LEA.HI R4, R5.reuse, R224.reuse, RZ, 0x6 ;  /* 0x000000e005047211 */ /* 0x0c0fe200078f30ff */
[----:B------:R-:W-:Y:S01]  /*1110*/  STL [R1+0x30], R12 ;  /* 0x0000300c01007387 */ /* 0x000fe20000100800 */
[----:B------:R-:W-:Y:S01]  /*1120*/  LEA.HI R5, R5, R224, RZ, 0x4 ;  /* 0x000000e005057211 */ /* 0x000fe200078f20ff */
[----:B------:R-:W-:Y:S01]  /*1130*/  IMAD.SHL.U32 R9, R7, 0x80, RZ ;  /* 0x0000008007097824 */ /* 0x000fe200078e00ff */
[----:B------:R-:W-:Y:S01]  /*1140*/  LEA.HI R229, R0, R225, RZ, 0x4 ;  /* 0x000000e100e57211 */ /* 0x000fe200078f20ff */
[----:B------:R-:W-:Y:S01]  /*1150*/  IMAD.SHL.U32 R4, R4, 0x80, RZ ;  /* 0x0000008004047824 */ /* 0x000fe200078e00ff */
[C---:B------:R-:W-:Y:S02]  /*1160*/  LOP3.LUT R0, R13.reuse, 0x30, R5, 0xf8, !PT ;  /* 0x000000300d007812 */ /* 0x040fe400078ef805 */
[----:B------:R-:W-:-:S02]  /*1170*/  LOP3.LUT R8, R13, 0x30, R229, 0xf8, !PT ;  /* 0x000000300d087812 */ /* 0x000fc400078ef8e5 */
[-C--:B------:R-:W-:Y:S01]  /*1180*/  LOP3.LUT R7, R0, R12.reuse, RZ, 0x3c, !PT ;  /* 0x0000000c00077212 */ /* 0x080fe200078e3cff */
[----:B------:R-:W-:Y:S01]  /*1190*/  IMAD R0, R11, 0x8, R2 ;  /* 0x000000080b007824 */ /* 0x000fe200078e0202 */
[----:B------:R-:W-:Y:S01]  /*11a0*/  LOP3.LUT R4, R4, 0xffffe000, RZ, 0xc0, !PT ;  /* 0xffffe00004047812 */ /* 0x000fe200078ec0ff */
[----:B------:R-:W-:Y:S01]  /*11b0*/  VIADD R2, R226, 0x50 ;  /* 0x00000050e2027836 */ /* 0x000fe20000000000 */
[----:B------:R-:W-:Y:S02]  /*11c0*/  LOP3.LUT R9, R9, 0xffffe000, RZ, 0xc0, !PT ;  /* 0xffffe00009097812 */ /* 0x000fe400078ec0ff */
[----:B------:R0:W-:Y:S01]  /*11d0*/  STL [R1+0x58], R0 ;  /* 0x0000580001007387 */ /* 0x0001e20000100800 */
[----:B------:R-:W-:Y:S02]  /*11e0*/  LOP3.LUT R8, R8, R12, RZ, 0x3c, !PT ;  /* 0x0000000c08087212 */ /* 0x000fe400078e3cff */
[----:B------:R-:W-:Y:S01]  /*11f0*/  IADD3 R7, R7, R10, R4 ;  /* 0x0000000a07077210 */ /* 0x000fe20007ffe004 */
[----:B------:R-:W-:Y:S01]  /*1200*/  STL [R1+0x14], RZ ;  /* 0x000014ff01007387 */ /* 0x000fe20000100800 */
[----:B------:R-:W-:-:S02]  /*1210*/  SHF.R.S32.HI R4, RZ, 0x1f, R220 ;  /* 0x0000001fff047819 */ /* 0x000fc400000114dc */
[----:B------:R-:W-:Y:S01]  /*1220*/  IADD3 R9, R8, R10, R9 ;  /* 0x0000000a08097210 */ /* 0x000fe20007ffe009 */
[----:B------:R-:W-:Y:S01]  /*1230*/  STL [R1], RZ ;  /* 0x000000ff01007387 */ /* 0x000fe20000100800 */
[----:B------:R-:W-:Y:S01]  /*1240*/  SHF.R.S32.HI R228, RZ, 0x4, R5 ;  /* 0x00000004ffe47819 */ /* 0x000fe20000011405 */
[----:B0-----:R-:W-:Y:S01]  /*1250*/  VIADD R0, R226, 0x30 ;  /* 0x00000030e2007836 */ /* 0x001fe20000000000 */
[----:B------:R-:W-:Y:S01]  /*1260*/  SHF.R.S32.HI R229, RZ, 0x4, R229 ;  /* 0x00000004ffe57819 */ /* 0x000fe200000114e5 */
[----:B------:R0:W-:Y:S04]  /*1270*/  STL [R1+0x18], R3 ;  /* 0x0000180301007387 */ /* 0x0001e80000100800 */
[----:B------:R1:W-:Y:S04]  /*1280*/  STL [R1+0x24], R0 ;  /* 0x0000240001007387 */ /* 0x0003e80000100800 */
[----:B------:R2:W-:Y:S01]  /*1290*/  STL [R1+0x28], R2 ;  /* 0x0000280201007387 */ /* 0x0005e20000100800 */
[----:B0-----:R-:W-:-:S02]  /*12a0*/  SHF.R.S32.HI R3, RZ, 0x1f, R221 ;  /* 0x0000001fff037819 */ /* 0x001fc400000114dd */
[----:B-1----:R-:W-:-:S03]  /*12b0*/  LOP3.LUT R0, R13, 0x30, R16, 0xf8, !PT ;  /* 0x000000300d007812 */ /* 0x002fc600078ef810 */
[----:B------:R0:W-:Y:S01]  /*12c0*/  STL [R1+0xc], R3 ;  /* 0x00000c0301007387 */ /* 0x0001e20000100800 */
[----:B--2---:R-:W-:-:S03]  /*12d0*/  SHF.R.S32.HI R2, RZ, 0x1f, R222 ;  /* 0x0000001fff027819 */ /* 0x004fc600000114de */
[----:B------:R-:W-:Y:S04]  /*12e0*/  STL [R1+0x8], R4 ;  /* 0x0000080401007387 */ /* 0x000fe80000100800 */
[----:B------:R1:W-:Y:S01]  /*12f0*/  STL [R1+0x4], R2 ;  /* 0x0000040201007387 */ /* 0x0003e20000100800 */
[----:B0-----:R-:W-:Y:S02]  /*1300*/  LOP3.LUT R3, R0, R12, RZ, 0x3c, !PT ;  /* 0x0000000c00037212 */ /* 0x001fe400078e3cff */
[----:B------:R-:W-:Y:S02]  /*1310*/  LOP3.LUT R0, R6, 0x180, RZ, 0xc0, !PT ;  /* 0x0000018006007812 */ /* 0x000fe400078ec0ff */
[----:B------:R-:W-:-:S03]  /*1320*/  IADD3 R3, R18, R10, R3 ;  /* 0x0000000a12037210 */ /* 0x000fc60007ffe003 */
[----:B------:R0:W-:Y:S01]  /*1330*/  STL [R1+0x38], R0 ;  /* 0x0000380001007387 */ /* 0x0001e20000100800 */
[----:B-1----:R-:W-:-:S03]  /*1340*/  IADD3 R2, R18, R7, RZ ;  /* 0x0000000712027210 */ /* 0x002fc60007ffe0ff */
[----:B------:R1:W-:Y:S04]  /*1350*/  STL [R1+0x6c], R3 ;  /* 0x00006c0301007387 */ /* 0x0003e80000100800 */
[----:B------:R1:W-:Y:S01]  /*1360*/  STL [R1+0x68], R2 ;  /* 0x0000680201007387 */ /* 0x0003e20000100800 */
[----:B0-----:R-:W-:-:S05]  /*1370*/  IMAD.IADD R0, R18, 0x1, R9 ;  /* 0x0000000112007824 */ /* 0x001fca00078e0209 */
[----:B------:R1:W-:Y:S02]  /*1380*/  STL [R1+0x64], R0 ;  /* 0x0000640001007387 */ /* 0x0003e40000100800 */
.L_x_2876:
[----:B01-3--:R-:W0:Y:S02]  /*1390*/  LDC.64 R2, c[0x0][0xc88] ;  /* 0x00032200ff027b82 */ /* 0x00be240000000a00 */
[----:B0-----:R-:W-:-:S05]  /*13a0*/  IMAD.WIDE R2, R23, 0x4, R2 ;  /* 0x0000000417027825 */ /* 0x001fca00078e0202 */
[----:B--2---:R-:W2:Y:S01]  /*13b0*/  LDG.E R11, desc[UR54][R2.64] ;  /* 0x00000036020b7981 */ /* 0x004ea2000c1e1900 */
[----:B------:R-:W-:Y:S05]  /*13c0*/  YIELD ;  /* 0x0000000000007946 */ /* 0x000fea0003800000 */
[----:B------:R-:W-:Y:S01]  /*13d0*/  ULDC.64 UR4, c[0x0][0xa28] ;  /* 0x00028a0000047ab9 */ /* 0x000fe20000000a00 */
[----:B------:R-:W-:Y:S01]  /*13e0*/  ULDC.64 UR8, c[0x0][0xa18] ;  /* 0x0002860000087ab9 */ /* 0x000fe20000000a00 */
[----:B------:R-:W-:Y:S01]  /*13f0*/  ISETP.NE.U32.AND P1, PT, RZ, UR4, PT ;  /* 0x00000004ff007c0c */ /* 0x000fe2000bf25070 */
[----:B------:R-:W-:Y:S01]  /*1400*/  ULDC.64 UR6, c[0x0][0xa08] ;  /* 0x0002820000067ab9 */ /* 0x000fe20000000a00 */
[----:B------:R-:W-:Y:S01]  /*1410*/  IMAD.MOV.U32 R122, RZ, RZ, RZ ;  /* 0x000000ffff7a7224 */ /* 0x000fe200078e00ff */
[----:B------:R-:W-:-:S02]  /*1420*/  ISETP.NE.U32.AND P0, PT, RZ, UR6, PT ;  /* 0x00000006ff007c0c */ /* 0x000fc4000bf05070 */
[----:B------:R-:W-:Y:S02]  /*1430*/  ISETP.NE.AND.EX P1, PT, RZ, UR5, PT, P1 ;  /* 0x00000005ff007c0c */ /* 0x000fe4000bf25310 */
[----:B------:R-:W-:Y:S02]  /*1440*/  ISETP.NE.AND.EX P0, PT, RZ, UR7, PT, P0 ;  /* 0x00000007ff007c0c */ /* 0x000fe4000bf05300 */
[----:B--2---:R-:W-:Y:S01]  /*1450*/  SHF.R.S32.HI R0, RZ, 0x1f, R11 ;  /* 0x0000001fff007819 */ /* 0x004fe2000001140b */
[----:B------:R-:W-:Y:S08]  /*1460*/  STL [R1+0x50], R11 ;  /* 0x0000500b01007387 */ /* 0x000ff00000100800 */
[C---:B------:R-:W-:Y:S01]  /*1470*/  @P1 LEA R4, P2, R11.reuse, UR4, 0x2 ;  /* 0x000000040b041c11 */ /* 0x040fe2000f8410ff */
[C---:B------:R-:W-:Y:S01]  /*1480*/  IMAD.SHL.U32 R26, R11.reuse, 0x4, RZ ;  /* 0x000000040b1a7824 */ /* 0x040fe200078e00ff */
[C-C-:B------:R-:W-:Y:S01]  /*1490*/  SHF.L.U64.HI R27, R11.reuse, 0x2, R0.reuse ;  /* 0x000000020b1b7819 */ /* 0x140fe20000010200 */
[----:B------:R0:W-:Y:S01]  /*14a0*/  STL [R1+0x60], R0 ;  /* 0x0000600001007387 */ /* 0x0001e20000100800 */
[----:B------:R-:W-:-:S02]  /*14b0*/  @P1 LEA.HI.X R5, R11, UR5, R0, 0x2, P2 ;  /* 0x000000050b051c11 */ /* 0x000fc400090f1400 */
[----:B------:R-:W-:Y:S01]  /*14c0*/  ISETP.NE.U32.AND P2, PT, RZ, UR8, PT ;  /* 0x00000008ff007c0c */ /* 0x000fe2000bf45070 */
[----:B------:R-:W-:Y:S01]  /*14d0*/  ULDC UR4, c[0x0][0x288] ;  /* 0x0000a20000047ab9 */ /* 0x000fe20000000800 */
[----:B------:R-:W-:Y:S02]  /*14e0*/  IADD3 R8, P3, R26, UR6, RZ ;  /* 0x000000061a087c10 */ /* 0x000fe4000ff7e0ff */
[----:B------:R-:W-:Y:S01]  /*14f0*/  ISETP.NE.AND.EX P2, PT, RZ, UR9, PT, P2 ;  /* 0x00000009ff007c0c */ /* 0x000fe2000bf45320 */
[----:B0-----:R-:W-:Y:S01]  /*1500*/  IMAD.MOV.U32 R0, RZ, RZ, RZ ;  /* 0x000000ffff007224 */ /* 0x001fe200078e00ff */
[----:B------:R-:W-:Y:S01]  /*1510*/  MOV R2, UR4 ;  /* 0x0000000400027c02 */ /* 0x000fe20008000f00 */
[----:B------:R-:W-:Y:S01]  /*1520*/  ULDC.64 UR4, c[0x0][0x418] ;  /* 0x0001060000047ab9 */ /* 0x000fe20000000a00 */
[----:B------:R-:W-:-:S03]  /*1530*/  IADD3.X R9, R27, UR7, RZ, P3, !PT ;  /* 0x000000071b097c10 */ /* 0x000fc60009ffe4ff */
[----:B------:R0:W5:Y:S06]  /*1540*/  @P1 LDG.E R0, desc[UR54][R4.64] ;  /* 0x0000003604001981 */ /* 0x00016c000c1e1900 */
[----:B------:R-:W-:Y:S01]  /*1550*/  @P2 IADD3 R6, P1, R26, UR8, RZ ;  /* 0x000000081a062c10 */ /* 0x000fe2000ff3e0ff */
[----:B------:R0:W5:Y:S03]  /*1560*/  @P0 LDG.E R122, desc[UR54][R8.64] ;  /* 0x00000036087a0981 */ /* 0x000166000c1e1900 */
[----:B------:R-:W-:-:S05]  /*1570*/  @P2 IADD3.X R7, R27, UR9, RZ, P1, !PT ;  /* 0x000000091b072c10 */ /* 0x000fca0008ffe4ff */
[----:B------:R-:W2:Y:S01]  /*1580*/  @P2 LDG.E R2, desc[UR54][R6.64] ;  /* 0x0000003606022981 */ /* 0x000ea2000c1e1900 */
[----:B------:R-:W-:Y:S01]  /*1590*/  UISETP.NE.U32.AND UP0, UPT, UR4, URZ, UPT ;  /* 0x0000003f0400728c */ /* 0x000fe2000bf05070 */
[----:B------:R-:W-:Y:S02]  /*15a0*/  IMAD.MOV.U32 R23, RZ, RZ, R11 ;  /* 0x000000ffff177224 */ /* 0x000fe400078e000b */
[----:B------:R-:W-:Y:S01]  /*15b0*/  ULDC UR4, c[0x0][0x424] ;  /* 0x0001090000047ab9 */ /* 0x000fe20000000800 */
[----:B------:R-:W-:-:S03]  /*15c0*/  UISETP.NE.AND.EX UP0, UPT, UR5, URZ, UPT, UP0 ;  /* 0x0000003f0500728c */ /* 0x000fc6000bf05300 */
[----:B------:R-:W-:Y:S01]  /*15d0*/  ULDC UR5, c[0x0][0x2f0] ;  /* 0x0000bc0000057ab9 */ /* 0x000fe20000000800 */
[----:B------:R-:W-:-:S04]  /*15e0*/  USEL UR4, UR4, 0x1, UP0 ;  /* 0x0000000104047887 */ /* 0x000fc80008000000 */
[----:B------:R-:W-:-:S03]  /*15f0*/  UIMAD UR4, UR4, UR5, URZ ;  /* 0x00000005040472a4 */ /* 0x000fc6000f8e023f */
[----:B------:R-:W-:-:S03]  /*1600*/  ULDC UR5, c[0x0][0x348] ;  /* 0x0000d20000057ab9 */ /* 0x000fc60000000800 */
[----:B------:R-:W-:Y:S01]  /*1610*/  IMAD.U32 R25, RZ, RZ, UR4 ;  /* 0x00000004ff197e24 */ /* 0x000fe2000f8e00ff */
[----:B--2---:R1:W-:Y:S01]  /*1620*/  STL [R1+0x48], R2 ;  /* 0x0000480201007387 */ /* 0x0043e20000100800 */
[----:B------:R-:W-:Y:S02]  /*1630*/  IMAD.MOV.U32 R10, RZ, RZ, R2 ;  /* 0x000000ffff0a7224 */ /* 0x000fe400078e0002 */
[----:B-1----:R-:W-:Y:S01]  /*1640*/  IMAD.U32 R2, RZ, RZ, UR5 ;  /* 0x00000005ff027e24 */ /* 0x002fe2000f8e00ff */
[----:B0---4-:R-:W-:Y:S06]  /*1650*/  @P2 BRA `(.L_x_2665) ;  /* 0x0000000000282947 */ /* 0x011fec0003800000 */
[----:B------:R-:W-:Y:S02]  /*1660*/  ULDC.64 UR4, c[0x0][0xa00] ;  /* 0x0002800000047ab9 */ /* 0x000fe40000000a00 */
[----:B------:R-:W-:-:S04]  /*1670*/  ISETP.NE.U32.AND P1, PT, RZ, UR4, PT ;  /* 0x00000004ff007c0c */ /* 0x000fc8000bf25070 */
[----:B------:R-:W-:-:S13]  /*1680*/  ISETP.NE.AND.EX P1, PT, RZ, UR5, PT, P1 ;  /* 0x00000005ff007c0c */ /* 0x000fda000bf25310 */
[----:B------:R-:W-:Y:S05]  /*1690*/  @!P1 BRA `(.L_x_2665) ;  /* 0x0000000000189947 */ /* 0x000fea0003800000 */
[----:B------:R-:W0:Y:S02]  /*16a0*/  LDC.64 R4, c[0x0][0xa00] ;  /* 0x00028000ff047b82 */ /* 0x000e240000000a00 */
[----:B0-----:R-:W-:-:S05]  /*16b0*/  IMAD.WIDE R4, R23, 0x4, R4 ;  /* 0x0000000417047825 */ /* 0x001fca00078e0204 */
[----:B------:R-:W2:Y:S04]  /*16c0*/  LDG.E R3, desc[UR54][R4.64] ;  /* 0x0000003604037981 */ /* 0x000ea8000c1e1900 */
[----:B------:R-:W2:Y:S02]  /*16d0*/  LDG.E R6, desc[UR54][R4.64+0x4] ;  /* 0x0000043604067981 */ /* 0x000ea4000c1e1900 */
[----:B--2---:R-:W-:-:S05]  /*16e0*/  IADD3 R10, -R3, R6, RZ ;  /* 0x00000006030a7210 */ /* 0x004fca0007ffe1ff */
[----:B------:R0:W-:Y:S02]  /*16f0*/  STL [R1+0x48], R10 ;  /* 0x0000480a01007387 */ /* 0x0001e40000100800 */
.L_x_2665:
[----:B------:R-:W-:Y:S01]  /*1700*/  ULDC.64 UR4, c[0x0][0xa20] ;  /* 0x0002880000047ab9 */ /* 0x000fe20000000a00 */
[----:B------:R1:W-:Y:S01]  /*1710*/  STL [R1+0x5c], R22 ;  /* 0x00005c1601007387 */ /* 0x0003e20000100800 */
[----:B------:R-:W-:-:S04]  /*1720*/  ISETP.NE.U32.AND P1, PT, RZ, UR4, PT ;  /* 0x00000004ff007c0c */ /* 0x000fc8000bf25070 */
[----:B------:R-:W-:-:S13]  /*1730*/  ISETP.NE.AND.EX P1, PT, RZ, UR5, PT, P1 ;  /* 0x00000005ff007c0c */ /* 0x000fda000bf25310 */
[----:B-1----:R-:W-:Y:S05]  /*1740*/  @!P1 BRA `(.L_x_2666) ;  /* 0x0000000000109947 */ /* 0x002fea0003800000 */
[----:B------:R-:W-:-:S04]  /*1750*/  IADD3 R4, P0, R26, UR4, RZ ;  /* 0x000000041a047c10 */ /* 0x000fc8000ff1e0ff */
[----:B------:R-:W-:-:S05]  /*1760*/  IADD3.X R5, R27, UR5, RZ, P0, !PT ;  /* 0x000000051b057c10 */ /* 0x000fca00087fe4ff */
[----:B------:R1:W5:Y:S01]  /*1770*/  LDG.E R25, desc[UR54][R4.64] ;  /* 0x0000003604197981 */ /* 0x000362000c1e1900 */
[----:B------:R-:W-:Y:S05]  /*1780*/  BRA `(.L_x_2667) ;  /* 0x0000000000107947 */ /* 0x000fea0003800000 */
.L_x_2666:
[----:B------:R-:W-:Y:S05]  /*1790*/  @!P0 BRA `(.L_x_2667) ;  /* 0x00000000000c8947 */ /* 0x000fea0003800000 */
[----:B------:R-:W2:Y:S04]  /*17a0*/  LDG.E R4, desc[UR54][R8.64] ;  /* 0x0000003608047981 */ /* 0x000ea8000c1e1900 */
[----:B------:R-:W2:Y:S02]  /*17b0*/  LDG.E R25, desc[UR54][R8.64+0x4] ;  /* 0x0000043608197981 */ /* 0x000ea4000c1e1900 */
[----:B--2---:R-:W-:-:S07]  /*17c0*/  IMAD.IADD R25, R25, 0x1, -R4 ;  /* 0x0000000119197824 */ /* 0x004fce00078e0a04 */
.L_x_2667:
[----:B------:R-:W-:Y:S01]  /*17d0*/  ULDC.64 UR4, c[0x0][0xa10] ;  /* 0x0002840000047ab9 */ /* 0x000fe20000000a00 */
[----:B------:R-:W2:Y:S01]  /*17e0*/  LDC R9, c[0x0][0x448] ;  /* 0x00011200ff097b82 */ /* 0x000ea20000000800 */
[----:B------:R-:W-:-:S04]  /*17f0*/  ISETP.NE.U32.AND P0, PT, RZ, UR4, PT ;  /* 0x00000004ff007c0c */ /* 0x000fc8000bf05070 */
[----:B------:R-:W-:Y:S01]  /*1800*/  ISETP.NE.AND.EX P0, PT, RZ, UR5, PT, P0 ;  /* 0x00000005ff007c0c */ /* 0x000fe2000bf05300 */
[----:B------:R-:W-:-:S12]  /*1810*/  ULDC.64 UR4, c[0x0][0xa30] ;  /* 0x00028c0000047ab9 */ /* 0x000fd80000000a00 */
[----:B-1----:R-:W1:Y:S02]  /*1820*/  @P0 LDC.64 R4, c[0x0][0xa10] ;  /* 0x00028400ff040b82 */ /* 0x002e640000000a00 */
[----:B-1----:R-:W-:-:S05]  /*1830*/  @P0 IMAD.WIDE R4, R23, 0x4, R4 ;  /* 0x0000000417040825 */ /* 0x002fca00078e0204 */
[----:B------:R-:W3:Y:S04]  /*1840*/  @P0 LDG.E R3, desc[UR54][R4.64] ;  /* 0x0000003604030981 */ /* 0x000ee8000c1e1900 */
[----:B------:R1:W3:Y:S01]  /*1850*/  @P0 LDG.E R8, desc[UR54][R4.64+0x4] ;  /* 0x0000043604080981 */ /* 0x0002e2000c1e1900 */
[----:B------:R-:W-:Y:S01]  /*1860*/  ISETP.NE.U32.AND P1, PT, RZ, UR4, PT ;  /* 0x00000004ff007c0c */ /* 0x000fe2000bf25070 */
[----:B-----5:R-:W-:-:S03]  /*1870*/  IMAD.MOV.U32 R133, RZ, RZ, R25 ;  /* 0x000000ffff857224 */ /* 0x020fc600078e0019 */
[----:B------:R-:W-:-:S13]  /*1880*/  ISETP.NE.AND.EX P1, PT, RZ, UR5, PT, P1 ;  /* 0x00000005ff007c0c */ /* 0x000fda000bf25310 */
[----:B------:R-:W-:-:S04]  /*1890*/  @P1 IADD3 R6, P2, R26, UR4, RZ ;  /* 0x000000041a061c10 */ /* 0x000fc8000ff5e0ff */
[----:B------:R-:W-:-:S05]  /*18a0*/  @P1 IADD3.X R7, R27, UR5, RZ, P2, !PT ;  /* 0x000000051b071c10 */ /* 0x000fca00097fe4ff */
[----:B------:R4:W5:Y:S01]  /*18b0*/  @P1 LDG.E R133, desc[UR54][R6.64] ;  /* 0x0000003606851981 */ /* 0x000962000c1e1900 */
[----:B--2---:R-:W-:Y:S01]  /*18c0*/  ISETP.NE.AND P1, PT, R9, 0x1, PT ;  /* 0x000000010900780c */ /* 0x004fe20003f25270 */
[----:B------:R-:W-:-:S04]  /*18d0*/  IMAD.SHL.U32 R11, R21, 0x80, RZ ;  /* 0x00000080150b7824 */ /* 0x000fc800078e00ff */
[----:B-1----:R-:W-:Y:S01]  /*18e0*/  VIADD R4, R11, 0x7f ;  /* 0x0000007f0b047836 */ /* 0x002fe20000000000 */
[----:B------:R1:W-:Y:S07]  /*18f0*/  STL [R1+0x40], R11 ;  /* 0x0000400b01007387 */ /* 0x0003ee0000100800 */
[----:B------:R-:W2:Y:S08]  /*1900*/  @P1 LDC R9, c[0x0][0x44c] ;  /* 0x00011300ff091b82 */ /* 0x000eb00000000800 */
[----:B------:R-:W0:Y:S01]  /*1910*/  @P1 LDC R5, c[0x0][0x450] ;  /* 0x00011400ff051b82 */ /* 0x000e220000000800 */
[----:B---3--:R-:W-:Y:S01]  /*1920*/  @P0 IADD3 R2, -R3, R8, RZ ;  /* 0x0000000803020210 */ /* 0x008fe20007ffe1ff */
[----:B------:R-:W-:-:S02]  /*1930*/  IMAD.IADD R8, R25, 0x1, -R0 ;  /* 0x0000000119087824 */ /* 0x000fc400078e0a00 */
[----:B--2---:R-:W-:-:S04]  /*1940*/  @P1 IMAD.HI.U32 R0, R4, R9, RZ ;  /* 0x0000000904001227 */ /* 0x004fc800078e00ff */
[----:B----4-:R-:W-:Y:S01]  /*1950*/  IMAD.IADD R6, R8, 0x1, R2 ;  /* 0x0000000108067824 */ /* 0x010fe200078e0202 */
[----:B0-----:R-:W-:-:S03]  /*1960*/  @P1 SHF.R.U32.HI R4, RZ, R5, R0 ;  /* 0x00000005ff041219 */ /* 0x001fc60000011600 */
[C---:B------:R-:W-:Y:S01]  /*1970*/  VIADD R0, R6.reuse, 0x9f ;  /* 0x0000009f06007836 */ /* 0x040fe20000000000 */
[----:B------:R-:W-:Y:S01]  /*1980*/  IADD3 R145, R6, 0xa0, -R10 ;  /* 0x000000a006917810 */ /* 0x000fe20007ffe80a */
[----:B------:R1:W-:Y:S02]  /*1990*/  STL [R1+0x4c], R6 ;  /* 0x00004c0601007387 */ /* 0x0003e40000100800 */
[----:B------:R-:W-:-:S04]  /*19a0*/  IMAD.HI R0, R0, 0x66666667, RZ ;  /* 0x6666666700007827 */ /* 0x000fc800078e02ff */
[----:B------:R-:W-:Y:S01]  /*19b0*/  IMAD.IADD R4, R145, 0x1, R4 ;  /* 0x0000000191047824 */ /* 0x000fe200078e0204 */
[----:B------:R-:W-:-:S03]  /*19c0*/  SHF.R.U32.HI R3, RZ, 0x1f, R0 ;  /* 0x0000001fff037819 */ /* 0x000fc60000011600 */
[----:B------:R-:W-:Y:S01]  /*19d0*/  IMAD.HI R4, R4, 0x66666667, RZ ;  /* 0x6666666704047827 */ /* 0x000fe200078e02ff */
[----:B------:R-:W-:-:S04]  /*19e0*/  LEA.HI.SX32 R146, R0, R3, 0x1a ;  /* 0x0000000300927211 */ /* 0x000fc800078fd2ff */
[----:B------:R-:W-:-:S04]  /*19f0*/  SHF.R.U32.HI R5, RZ, 0x1f, R4 ;  /* 0x0000001fff057819 */ /* 0x000fc80000011604 */
[----:B------:R-:W-:Y:S02]  /*1a00*/  LEA.HI.SX32 R5, R4, R5, 0x1a ;  /* 0x0000000504057211 */ /* 0x000fe400078fd2ff */
[----:B------:R-:W-:Y:S02]  /*1a10*/  IADD3 R4, -R8, RZ, RZ ;  /* 0x000000ff08047210 */ /* 0x000fe40007ffe1ff */
[----:B------:R-:W-:Y:S02]  /*1a20*/  VIMNMX R5, R146, R5, PT ;  /* 0x0000000592057248 */ /* 0x000fe40003fe0100 */
[----:B------:R-:W-:-:S03]  /*1a30*/  VIMNMX R4, RZ, R4, !PT ;  /* 0x00000004ff047248 */ /* 0x000fc60007fe0100 */
[----:B------:R-:W-:-:S05]  /*1a40*/  IMAD R5, R5, 0xa0, -R8 ;  /* 0x000000a005057824 */ /* 0x000fca00078e0a08 */
[----:B------:R-:W-:-:S04]  /*1a50*/  VIMNMX R3, R5, R2, PT ;  /* 0x0000000205037248 */ /* 0x000fc80003fe0100 */
[----:B------:R-:W-:Y:S01]  /*1a60*/  ISETP.GT.AND P0, PT, R3, R4, PT ;  /* 0x000000040300720c */ /* 0x000fe20003f04270 */
[----:B------:R-:W-:-:S05]  /*1a70*/  IMAD.WIDE.U32 R4, R4, -0x33333333, RZ ;  /* 0xcccccccd04047825 */ /* 0x000fca00078e00ff */
[----:B------:R-:W-:-:S05]  /*1a80*/  SHF.R.U32.HI R117, RZ, 0x7, R5 ;  /* 0x00000007ff757819 */ /* 0x000fca0000011605 */
[----:B------:R-:W-:Y:S02]  /*1a90*/  IMAD.MOV.U32 R24, RZ, RZ, R117 ;  /* 0x000000ffff187224 */ /* 0x000fe400078e0075 */
[----:B------:R-:W-:-:S04]  /*1aa0*/  @P0 VIADD R0, R3, 0x9f ;  /* 0x0000009f03000836 */ /* 0x000fc80000000000 */
[----:B------:R-:W-:-:S05]  /*1ab0*/  @P0 IMAD.HI R0, R0, 0x66666667, RZ ;  /* 0x6666666700000827 */ /* 0x000fca00078e02ff */
[----:B------:R-:W-:-:S04]  /*1ac0*/  @P0 SHF.R.U32.HI R3, RZ, 0x1f, R0 ;  /* 0x0000001fff030819 */ /* 0x000fc80000011600 */
[----:B------:R-:W-:Y:S02]  /*1ad0*/  @P0 LEA.HI.SX32 R24, R0, R3, 0x1a ;  /* 0x0000000300180211 */ /* 0x000fe400078fd2ff */
[----:B------:R-:W-:Y:S02]  /*1ae0*/  PLOP3.LUT P0, PT, PT, PT, PT, 0x80, 0x0 ;  /* 0x000000000000781c */ /* 0x000fe40003f0f070 */
[----:B------:R-:W-:-:S13]  /*1af0*/  ISETP.GT.AND P1, PT, R24, R117, PT ;  /* 0x000000751800720c */ /* 0x000fda0003f24270 */
[----:B-1----:R-:W-:Y:S05]  /*1b00*/  @!P1 BRA `(.L_x_2668) ;  /* 0x000000e800c49947 */ /* 0x002fea0003800000 */
        /* <DEDUP_REMOVED lines=19> */
[----:B-1---5:R-:W-:Y:S05]  /*1c40*/  CALL.ABS.NOINC R14 ;  /* 0x000000000e007343 */ /* 0x022fea0003c00000 */
.L_x_2670:
[----:B------:R-:W-:Y:S05]  /*1c50*/  BSYNC B6 ;  /* 0x0000000000067941 */ /* 0x000fea0003800000 */
.L_x_2669:
        /* <DEDUP_REMOVED lines=20> */
.L_x_2672:
[----:B------:R-:W-:Y:S05]  /*1da0*/  BSYNC B6 ;  /* 0x0000000000067941 */ /* 0x000fea0003800000 */
.L_x_2671:
[----:B------:R-:W2:Y:S01]  /*1db0*/  LDL R13, [R1+0x38] ;  /* 0x00003800010d7983 */ /* 0x000ea20000100800 */
[----:B------:R-:W-:Y:S01]  /*1dc0*/  ULDC.64 UR4, c[0x0][0x9f8] ;  /* 0x00027e0000047ab9 */ /* 0x000fe20000000a00 */
[----:B------:R-:W0:Y:S01]  /*1dd0*/  LDC R15, c[0x0][0x3f4] ;  /* 0x0000fd00ff0f7b82 */ /* 0x000e220000000800 */
[----:B------:R-:W-:Y:S01]  /*1de0*/  ISETP.NE.U32.AND P0, PT, RZ, UR4, PT ;  /* 0x00000004ff007c0c */ /* 0x000fe2000bf05070 */
[----:B------:R-:W3:Y:S03]  /*1df0*/  LDL R11, [R1+0x3c] ;  /* 0x00003c00010b7983 */ /* 0x000ee60000100800 */
[----:B------:R-:W-:Y:S01]  /*1e00*/  ISETP.NE.AND.EX P0, PT, RZ, UR5, PT, P0 ;  /* 0x00000005ff007c0c */ /* 0x000fe2000bf05300 */
[----:B------:R-:W4:Y:S02]  /*1e10*/  LDL R14, [R1+0x2c] ;  /* 0x00002c00010e7983 */ /* 0x000f240000100800 */
[----:B------:R-:W1:Y:S02]  /*1e20*/  LDC.64 R102, c[0x0][0x3f8] ;  /* 0x0000fe00ff667b82 */ /* 0x000e640000000a00 */
        /* <DEDUP_REMOVED lines=9> */
[C---:B------:R-:W-:Y:S02]  /*1ec0*/  VIADD R0, R20.reuse, 0xffffff80 ;  /* 0xffffff8014007836 */ /* 0x040fe40000000000 */
[----:B------:R-:W-:Y:S01]  /*1ed0*/  VIADD R29, R20, 0xffffff80 ;  /* 0xffffff80141d7836 */ /* 0x000fe20000000000 */
[----:B------:R-:W-:Y:S01]  /*1ee0*/  ISETP.NE.AND P6, PT, R30, 0x1, PT ;  /* 0x000000011e00780c */ /* 0x000fe20003fc5270 */
[----:B------:R-:W-:Y:S01]  /*1ef0*/  VIADD R20, R20, 0xffffff80 ;  /* 0xffffff8014147836 */ /* 0x000fe20000000000 */
[----:B------:R-:W-:Y:S02]  /*1f00*/  SHF.R.S32.HI R3, RZ, 0x1f, R0 ;  /* 0x0000001fff037819 */ /* 0x000fe40000011400 */
[----:B------:R-:W-:-:S02]  /*1f10*/  LEA.HI R6, R0, R0, RZ, 0x1 ;  /* 0x0000000000067211 */ /* 0x000fc400078f08ff */
[----:B------:R-:W-:Y:S02]  /*1f20*/  LEA.HI R3, R3, R0, RZ, 0x2 ;  /* 0x0000000003037211 */ /* 0x000fe400078f10ff */
[----:B------:R-:W-:Y:S02]  /*1f30*/  LOP3.LUT R7, R6, 0xfffffffe, RZ, 0xc0, !PT ;  /* 0xfffffffe06077812 */ /* 0x000fe400078ec0ff */
[--C-:B------:R-:W-:Y:S02]  /*1f40*/  SHF.R.S32.HI R118, RZ, 0x2, R3.reuse ;  /* 0x00000002ff767819 */ /* 0x100fe40000011403 */
[----:B------:R-:W-:Y:S01]  /*1f50*/  SHF.R.S32.HI R3, RZ, 0x1f, R3 ;  /* 0x0000001fff037819 */ /* 0x000fe20000011403 */
[----:B------:R-:W-:Y:S05]  /*1f60*/  @!P6 WARPSYNC.ALL ;  /* 0x000000000000e948 */ /* 0x000fea0003800000 */
[----:B------:R-:W-:Y:S01]  /*1f70*/  ULDC UR4, c[0x0][0x2f4] ;  /* 0x0000bd0000047ab9 */ /* 0x000fe20000000800 */
[----:B------:R-:W-:-:S02]  /*1f80*/  IADD3 R109, R0, -R7, RZ ;  /* 0x80000007006d7210 */ /* 0x000fc40007ffe0ff */
[----:B------:R-:W-:Y:S02]  /*1f90*/  ISETP.GE.AND P1, PT, R224, UR4, PT ;  /* 0x00000004e0007c0c */ /* 0x000fe4000bf26270 */
[----:B------:R-:W-:Y:S02]  /*1fa0*/  LEA.HI R3, R3, R118, RZ, 0x2 ;  /* 0x0000007603037211 */ /* 0x000fe400078f10ff */
[----:B------:R-:W-:Y:S02]  /*1fb0*/  SEL R0, RZ, 0xffffffff, P1 ;  /* 0xffffffffff007807 */ /* 0x000fe40000800000 */
[----:B------:R-:W-:Y:S02]  /*1fc0*/  ISETP.GE.AND P0, PT, R16, UR4, PT ;  /* 0x0000000410007c0c */ /* 0x000fe4000bf06270 */
[----:B-1----:R-:W-:Y:S01]  /*1fd0*/  LOP3.LUT R5, R3, 0xfffffffc, RZ, 0xc0, !PT ;  /* 0xfffffffc03057812 */ /* 0x002fe200078ec0ff */
[----:B------:R-:W-:Y:S01]  /*1fe0*/  IMAD.SHL.U32 R0, R0, 0x2, RZ ;  /* 0x0000000200007824 */ /* 0x000fe200078e00ff */
[----:B------:R-:W-:-:S02]  /*1ff0*/  SEL R3, RZ, 0x1, P0 ;  /* 0x00000001ff037807 */ /* 0x000fc40000000000 */
[----:B------:R-:W-:Y:S02]  /*2000*/  ISETP.GE.AND P0, PT, R225, UR4, PT ;  /* 0x00000004e1007c0c */ /* 0x000fe4000bf06270 */
[----:B------:R-:W-:Y:S02]  /*2010*/  ISETP.GE.AND P1, PT, R221, UR4, PT ;  /* 0x00000004dd007c0c */ /* 0x000fe4000bf26270 */
[----:B------:R-:W-:Y:S02]  /*2020*/  LEA.HI R20, R20, R29, RZ, 0x1 ;  /* 0x0000001d14147211 */ /* 0x000fe400078f08ff */
[----:B------:R-:W-:Y:S01]  /*2030*/  LOP3.LUT R3, R0, 0x2, R3, 0xe2, !PT ;  /* 0x0000000200037812 */ /* 0x000fe200078ee203 */
[----:B------:R-:W-:Y:S01]  /*2040*/  IMAD.IADD R118, R118, 0x1, -R5 ;  /* 0x0000000176767824 */ /* 0x000fe200078e0a05 */
[----:B------:R-:W-:Y:S02]  /*2050*/  SEL R0, RZ, 0x4, P0 ;  /* 0x00000004ff007807 */ /* 0x000fe40000000000 */
[----:B------:R-:W-:-:S02]  /*2060*/  SEL R4, RZ, 0x8, P1 ;  /* 0x00000008ff047807 */ /* 0x000fc40000800000 */
[----:B------:R-:W-:Y:S02]  /*2070*/  SHF.R.S32.HI R20, RZ, 0x1, R20 ;  /* 0x00000001ff147819 */ /* 0x000fe40000011414 */
[----:B------:R-:W-:Y:S02]  /*2080*/  ISETP.GE.AND P0, PT, R220, UR4, PT ;  /* 0x00000004dc007c0c */ /* 0x000fe4000bf06270 */
[----:B------:R-:W-:Y:S02]  /*2090*/  LOP3.LUT R0, R4, R3, R0, 0xfe, !PT ;  /* 0x0000000304007212 */ /* 0x000fe400078efe00 */
[----:B------:R-:W-:Y:S02]  /*20a0*/  SHF.R.S32.HI R5, RZ, 0x1f, R20 ;  /* 0x0000001fff057819 */ /* 0x000fe40000011414 */
[----:B------:R-:W-:Y:S02]  /*20b0*/  SEL R3, RZ, 0x10, P0 ;  /* 0x00000010ff037807 */ /* 0x000fe40000000000 */
[----:B------:R-:W-:-:S02]  /*20c0*/  LOP3.LUT P0, RZ, R118, 0x2, RZ, 0xc0, !PT ;  /* 0x0000000276ff7812 */ /* 0x000fc4000780c0ff */
[----:B------:R-:W-:Y:S01]  /*20d0*/  ISETP.GE.AND P0, PT, R16, R15, PT ;  /* 0x0000000f1000720c */ /* 0x000fe20003f06270 */
[-C--:B------:R-:W-:Y:S01]  /*20e0*/  IMAD R6, R5, R102.reuse, RZ ;  /* 0x0000006605067224 */ /* 0x080fe200078e02ff */
[----:B------:R-:W-:Y:S02]  /*20f0*/  SHF.R.S32.HI R227, RZ, 0x1f, R226 ;  /* 0x0000001fffe37819 */ /* 0x000fe400000114e2 */
[----:B------:R-:W-:Y:S02]  /*2100*/  LOP3.LUT R28, R0, R3, RZ, 0xfc, !PT ;  /* 0x00000003001c7212 */ /* 0x000fe400078efcff */
[----:B------:R-:W-:Y:S02]  /*2110*/  SEL R3, R15, RZ, P0 ;  /* 0x000000ff0f037207 */ /* 0x000fe40000000000 */
[----:B------:R-:W-:Y:S01]  /*2120*/  ISETP.GE.AND P1, PT, R224, R15, PT ;  /* 0x0000000fe000720c */ /* 0x000fe20003f26270 */
[C---:B------:R-:W-:Y:S01]  /*2130*/  IMAD R7, R20.reuse, R103, R6 ;  /* 0x0000006714077224 */ /* 0x040fe200078e0206 */
[----:B------:R-:W-:Y:S01]  /*2140*/  ISETP.GE.AND P2, PT, R225, R15, PT ;  /* 0x0000000fe100720c */ /* 0x000fe20003f46270 */
[----:B------:R-:W-:-:S04]  /*2150*/  IMAD.WIDE.U32 R106, R20, R102, R226 ;  /* 0x00000066146a7225 */ /* 0x000fc800078e00e2 */
[----:B------:R-:W-:Y:S01]  /*2160*/  IMAD.WIDE.U32 R104, R20, R102, R16 ;  /* 0x0000006614687225 */ /* 0x000fe200078e0010 */
[----:B------:R-:W-:-:S03]  /*2170*/  SEL R4, R15, RZ, P2 ;  /* 0x000000ff0f047207 */ /* 0x000fc60001000000 */
[-C--:B------:R-:W-:Y:S01]  /*2180*/  IMAD R0, R5, R96.reuse, RZ ;  /* 0x0000006005007224 */ /* 0x080fe200078e02ff */
[----:B------:R-:W-:Y:S01]  /*2190*/  SEL R5, R15, RZ, P1 ;  /* 0x000000ff0f057207 */ /* 0x000fe20000800000 */
[----:B------:R-:W-:Y:S01]  /*21a0*/  IMAD.IADD R3, R16, 0x1, R3 ;  /* 0x0000000110037824 */ /* 0x000fe200078e0203 */
[----:B------:R-:W-:Y:S01]  /*21b0*/  IADD3 R107, R107, R7, RZ ;  /* 0x000000076b6b7210 */ /* 0x000fe20007ffe0ff */
[----:B------:R-:W-:Y:S01]  /*21c0*/  IMAD.IADD R105, R7, 0x1, R105 ;  /* 0x0000000107697824 */ /* 0x000fe200078e0269 */
[----:B------:R-:W-:Y:S01]  /*21d0*/  IADD3 R5, R224, R5, RZ ;  /* 0x00000005e0057210 */ /* 0x000fe20007ffe0ff */
[C---:B------:R-:W-:Y:S01]  /*21e0*/  IMAD R7, R20.reuse, R97, R0 ;  /* 0x0000006114077224 */ /* 0x040fe200078e0200 */
[----:B------:R-:W-:Y:S01]  /*21f0*/  SHF.R.S32.HI R0, RZ, 0x1f, R3 ;  /* 0x0000001fff007819 */ /* 0x000fe20000011403 */
[----:B------:R-:W-:Y:S01]  /*2200*/  IMAD.IADD R8, R225, 0x1, R4 ;  /* 0x00000001e1087824 */ /* 0x000fe200078e0204 */
[----:B------:R-:W-:Y:S01]  /*2210*/  SHF.R.S32.HI R4, RZ, 0x1f, R5 ;  /* 0x0000001fff047819 */ /* 0x000fe20000011405 */
[----:B------:R-:W-:Y:S01]  /*2220*/  IMAD.WIDE.U32 R100, R20, R96, R226 ;  /* 0x0000006014647225 */ /* 0x000fe200078e00e2 */
[----:B------:R-:W-:-:S02]  /*2230*/  LEA.HI R21, R0, R3, RZ, 0x4 ;  /* 0x0000000300157211 */ /* 0x000fc400078f20ff */
[----:B------:R-:W-:Y:S01]  /*2240*/  LEA.HI R3, R0, R3, RZ, 0x6 ;  /* 0x0000000300037211 */ /* 0x000fe200078f30ff */
[----:B------:R-:W-:Y:S01]  /*2250*/  IMAD.WIDE.U32 R98, R20, R96, R16 ;  /* 0x0000006014627225 */ /* 0x000fe200078e0010 */
[CC--:B------:R-:W-:Y:S02]  /*2260*/  LEA.HI R25, R4.reuse, R5.reuse, RZ, 0x4 ;  /* 0x0000000504197211 */ /* 0x0c0fe400078f20ff */
[----:B------:R-:W-:Y:S01]  /*2270*/  LEA.HI R5, R4, R5, RZ, 0x6 ;  /* 0x0000000504057211 */ /* 0x000fe200078f30ff */
[----:B------:R-:W-:Y:S01]  /*2280*/  IMAD.IADD R101, R101, 0x1, R7 ;  /* 0x0000000165657824 */ /* 0x000fe200078e0207 */
[----:B------:R-:W-:Y:S01]  /*2290*/  SHF.R.S32.HI R4, RZ, 0x6, R3 ;  /* 0x00000006ff047819 */ /* 0x000fe20000011403 */
[----:B------:R-:W-:Y:S01]  /*22a0*/  IMAD.IADD R99, R7, 0x1, R99 ;  /* 0x0000000107637824 */ /* 0x000fe200078e0263 */
[----:B------:R-:W-:-:S04]  /*22b0*/  SHF.R.S32.HI R9, RZ, 0x1f, R8 ;  /* 0x0000001fff097819 */ /* 0x000fc80000011408 */
[CC--:B------:R-:W-:Y:S02]  /*22c0*/  LEA.HI R26, R9.reuse, R8.reuse, RZ, 0x4 ;  /* 0x00000008091a7211 */ /* 0x0c0fe400078f20ff */
[----:B------:R-:W-:Y:S02]  /*22d0*/  LEA.HI R8, R9, R8, RZ, 0x6 ;  /* 0x0000000809087211 */ /* 0x000fe400078f30ff */
[----:B------:R-:W-:Y:S02]  /*22e0*/  SHF.R.S32.HI R6, RZ, 0x6, R5 ;  /* 0x00000006ff067819 */ /* 0x000fe40000011405 */
[----:B------:R-:W-:Y:S02]  /*22f0*/  SHF.R.S32.HI R8, RZ, 0x6, R8 ;  /* 0x00000006ff087819 */ /* 0x000fe40000011408 */
[----:B-----5:R-:W-:Y:S01]  /*2300*/  SHF.R.S32.HI R9, RZ, 0x1f, R133 ;  /* 0x0000001fff097819 */ /* 0x020fe20000011485 */
[----:B------:R-:W-:Y:S01]  /*2310*/  IMAD.WIDE.U32 R100, R133, R96, R100 ;  /* 0x0000006085647225 */ /* 0x000fe200078e0064 */
[----:B------:R-:W-:-:S03]  /*2320*/  P2R R113, PR, RZ, 0x4 ;  /* 0x00000004ff717803 */ /* 0x000fc60000000000 */
[----:B------:R-:W-:Y:S01]  /*2330*/  IMAD.WIDE.U32 R98, R133, R96, R98 ;  /* 0x0000006085627225 */ /* 0x000fe200078e0062 */
[----:B------:R-:W-:-:S03]  /*2340*/  ISETP.GE.AND P2, PT, R222, UR4, PT ;  /* 0x00000004de007c0c */ /* 0x000fc6000bf46270 */
[----:B------:R-:W-:-:S04]  /*2350*/  IMAD.WIDE.U32 R106, R133, R102, R106 ;  /* 0x00000066856a7225 */ /* 0x000fc800078e006a */
[----:B------:R-:W-:Y:S01]  /*2360*/  IMAD.WIDE.U32 R104, R133, R102, R104 ;  /* 0x0000006685687225 */ /* 0x000fe200078e0068 */
[----:B------:R-:W-:Y:S02]  /*2370*/  SHF.R.S32.HI R112, RZ, 0x4, R21 ;  /* 0x00000004ff707819 */ /* 0x000fe40000011415 */
[----:B------:R-:W-:Y:S01]  /*2380*/  SHF.R.S32.HI R111, RZ, 0x4, R25 ;  /* 0x00000004ff6f7819 */ /* 0x000fe20000011419 */
[----:B------:R-:W-:Y:S01]  /*2390*/  IMAD R123, R103, 0xa0, RZ ;  /* 0x000000a0677b7824 */ /* 0x000fe200078e02ff */
[----:B------:R-:W-:Y:S01]  /*23a0*/  SHF.R.S32.HI R110, RZ, 0x4, R26 ;  /* 0x00000004ff6e7819 */ /* 0x000fe2000001141a */
[----:B------:R-:W-:Y:S01]  /*23b0*/  IMAD R109, R109, 0x80, R20 ;  /* 0x000000806d6d7824 */ /* 0x000fe200078e0214 */
[----:B------:R-:W-:Y:S01]  /*23c0*/  IADD3 R144, R30, 0x8, RZ ;  /* 0x000000081e907810 */ /* 0x000fe20007ffe0ff */
[----:B------:R-:W-:Y:S01]  /*23d0*/  IMAD.SHL.U32 R116, R15, 0x2, RZ ;  /* 0x000000020f747824 */ /* 0x000fe200078e00ff */
[----:B--2---:R-:W-:Y:S02]  /*23e0*/  SHF.R.U32.HI R0, RZ, 0x3, R13 ;  /* 0x00000003ff007819 */ /* 0x004fe4000001160d */
[----:B------:R-:W-:Y:S01]  /*23f0*/  LOP3.LUT R7, R13, 0x30, R21, 0xf8, !PT ;  /* 0x000000300d077812 */ /* 0x000fe200078ef815 */
[----:B---3--:R-:W-:-:S03]  /*2400*/  IMAD R130, R4, 0x2800, R11 ;  /* 0x0000280004827824 */ /* 0x008fc600078e020b */
[----:B------:R-:W-:Y:S02]  /*2410*/  LOP3.LUT R7, R7, R0, RZ, 0x3c, !PT ;  /* 0x0000000007077212 */ /* 0x000fe400078e3cff */
[----:B----4-:R-:W-:-:S03]  /*2420*/  LOP3.LUT R5, R14, 0x30, R25, 0xf8, !PT ;  /* 0x000000300e057812 */ /* 0x010fc600078ef819 */
[----:B------:R-:W-:Y:S01]  /*2430*/  IMAD.IADD R130, R130, 0x1, R7 ;  /* 0x0000000182827824 */ /* 0x000fe200078e0207 */
[----:B------:R-:W-:Y:S01]  /*2440*/  LOP3.LUT R7, R13, 0x30, R26, 0xf8, !PT ;  /* 0x000000300d077812 */ /* 0x000fe200078ef81a */
[C-C-:B------:R-:W-:Y:S02]  /*2450*/  IMAD R131, R6.reuse, 0x2800, R12.reuse ;  /* 0x0000280006837824 */ /* 0x140fe400078e020c */
[----:B------:R-:W-:Y:S01]  /*2460*/  IMAD R128, R6, 0x2800, R11 ;  /* 0x0000280006807824 */ /* 0x000fe200078e020b */
[----:B------:R-:W-:Y:S01]  /*2470*/  LOP3.LUT R6, R7, R0, RZ, 0x3c, !PT ;  /* 0x0000000007067212 */ /* 0x000fe200078e3cff */
[----:B------:R-:W-:Y:S01]  /*2480*/  IMAD R132, R4, 0x2800, R12 ;  /* 0x0000280004847824 */ /* 0x000fe200078e020c */
[----:B------:R-:W-:Y:S01]  /*2490*/  LOP3.LUT R3, R14, 0x30, R21, 0xf8, !PT ;  /* 0x000000300e037812 */ /* 0x000fe200078ef815 */
[C---:B------:R-:W-:Y:S01]  /*24a0*/  IMAD R125, R8.reuse, 0x2800, R11 ;  /* 0x00002800087d7824 */ /* 0x040fe200078e020b */
[-C--:B------:R-:W-:Y:S02]  /*24b0*/  LOP3.LUT R4, R5, R10.reuse, RZ, 0x3c, !PT ;  /* 0x0000000a05047212 */ /* 0x080fe400078e3cff */
[----:B------:R-:W-:Y:S01]  /*24c0*/  LOP3.LUT R5, R13, 0x30, R25, 0xf8, !PT ;  /* 0x000000300d057812 */ /* 0x000fe200078ef819 */
[----:B------:R-:W-:Y:S01]  /*24d0*/  IMAD.IADD R125, R125, 0x1, R6 ;  /* 0x000000017d7d7824 */ /* 0x000fe200078e0206 */
[----:B------:R-:W-:Y:S01]  /*24e0*/  LOP3.LUT R3, R3, R10, RZ, 0x3c, !PT ;  /* 0x0000000a03037212 */ /* 0x000fe200078e3cff */
[----:B------:R-:W-:Y:S01]  /*24f0*/  IMAD R6, R9, R96, RZ ;  /* 0x0000006009067224 */ /* 0x000fe200078e02ff */
[----:B------:R-:W-:Y:S01]  /*2500*/  LOP3.LUT R5, R5, R0, RZ, 0x3c, !PT ;  /* 0x0000000005057212 */ /* 0x000fe200078e3cff */
[----:B------:R-:W-:-:S02]  /*2510*/  IMAD R129, R8, 0x2800, R12 ;  /* 0x0000280008817824 */ /* 0x000fc400078e020c */
[----:B------:R-:W-:Y:S01]  /*2520*/  IMAD R8, R9, R102, RZ ;  /* 0x0000006609087224 */ /* 0x000fe200078e02ff */
[----:B------:R-:W-:Y:S01]  /*2530*/  IADD3 R128, R128, R5, RZ ;  /* 0x0000000580807210 */ /* 0x000fe20007ffe0ff */
[----:B------:R-:W-:Y:S01]  /*2540*/  IMAD.IADD R132, R132, 0x1, R3 ;  /* 0x0000000184847824 */ /* 0x000fe200078e0203 */
[----:B------:R-:W-:Y:S01]  /*2550*/  LOP3.LUT R3, R14, 0x30, R26, 0xf8, !PT ;  /* 0x000000300e037812 */ /* 0x000fe200078ef81a */
[----:B------:R-:W-:Y:S01]  /*2560*/  IMAD R13, R133, R97, R6 ;  /* 0x00000061850d7224 */ /* 0x000fe200078e0206 */
[C---:B------:R-:W-:Y:S01]  /*2570*/  SHF.L.U64.HI R5, R96.reuse, 0x7, R97 ;  /* 0x0000000760057819 */ /* 0x040fe20000010261 */
[----:B------:R-:W-:Y:S02]  /*2580*/  IMAD R9, R97, 0xa0, RZ ;  /* 0x000000a061097824 */ /* 0x000fe400078e02ff */
[----:B------:R-:W-:Y:S02]  /*2590*/  IMAD.SHL.U32 R6, R96, 0x80, RZ ;  /* 0x0000008060067824 */ /* 0x000fe400078e00ff */
[----:B------:R-:W-:-:S02]  /*25a0*/  IMAD R11, R133, R103, R8 ;  /* 0x00000067850b7224 */ /* 0x000fc400078e0208 */
[----:B------:R-:W-:-:S04]  /*25b0*/  IMAD.WIDE.U32 R96, R96, 0xa0, RZ ;  /* 0x000000a060607825 */ /* 0x000fc800078e00ff */
[----:B------:R-:W-:Y:S01]  /*25c0*/  IMAD.IADD R131, R131, 0x1, R4 ;  /* 0x0000000183837824 */ /* 0x000fe200078e0204 */
[----:B------:R-:W-:Y:S01]  /*25d0*/  LOP3.LUT R4, R3, R10, RZ, 0x3c, !PT ;  /* 0x0000000a03047212 */ /* 0x000fe200078e3cff */
[----:B------:R-:W-:Y:S01]  /*25e0*/  IMAD.IADD R124, R97, 0x1, R9 ;  /* 0x00000001617c7824 */ /* 0x000fe200078e0209 */
[----:B------:R-:W-:Y:S01]  /*25f0*/  IADD3 R8, R107, R11, RZ ;  /* 0x0000000b6b087210 */ /* 0x000fe20007ffe0ff */
[----:B------:R-:W-:Y:S01]  /*2600*/  IMAD.IADD R9, R11, 0x1, R105 ;  /* 0x000000010b097824 */ /* 0x000fe200078e0269 */
[----:B------:R-:W-:Y:S01]  /*2610*/  SEL R11, RZ, 0x20, P2 ;  /* 0x00000020ff0b7807 */ /* 0x000fe20001000000 */
[----:B------:R-:W-:Y:S01]  /*2620*/  IMAD.IADD R129, R129, 0x1, R4 ;  /* 0x0000000181817824 */ /* 0x000fe200078e0204 */
[C---:B------:R-:W-:Y:S01]  /*2630*/  SHF.L.U64.HI R3, R102.reuse, 0x7, R103 ;  /* 0x0000000766037819 */ /* 0x040fe20000010267 */
[C---:B------:R-:W-:Y:S01]  /*2640*/  IMAD.SHL.U32 R4, R102.reuse, 0x80, RZ ;  /* 0x0000008066047824 */ /* 0x040fe200078e00ff */
[----:B------:R-:W-:Y:S01]  /*2650*/  LOP3.LUT R21, R21, 0xfffffff0, RZ, 0xc0, !PT ;  /* 0xfffffff015157812 */ /* 0x000fe200078ec0ff */
[----:B------:R-:W-:Y:S01]  /*2660*/  IMAD.WIDE.U32 R102, R102, 0xa0, RZ ;  /* 0x000000a066667825 */ /* 0x000fe200078e00ff */
[----:B------:R-:W-:-:S02]  /*2670*/  LOP3.LUT R25, R25, 0xfffffff0, RZ, 0xc0, !PT ;  /* 0xfffffff019197812 */ /* 0x000fc400078ec0ff */
[----:B------:R-:W-:Y:S02]  /*2680*/  LOP3.LUT R26, R26, 0xfffffff0, RZ, 0xc0, !PT ;  /* 0xfffffff01a1a7812 */ /* 0x000fe400078ec0ff */
[----:B------:R-:W-:Y:S01]  /*2690*/  LOP3.LUT R11, R28, R11, RZ, 0xfc, !PT ;  /* 0x0000000b1c0b7212 */ /* 0x000fe200078efcff */
[----:B------:R-:W-:Y:S01]  /*26a0*/  IMAD.IADD R123, R103, 0x1, R123 ;  /* 0x00000001677b7824 */ /* 0x000fe200078e027b */
[----:B------:R-:W-:Y:S01]  /*26b0*/  SHF.R.S32.HI R7, RZ, 0x1f, R22 ;  /* 0x0000001fff077819 */ /* 0x000fe20000011416 */
[----:B------:R-:W-:Y:S01]  /*26c0*/  IMAD.IADD R10, R101, 0x1, R13 ;  /* 0x00000001650a7824 */ /* 0x000fe200078e020d */
[----:B------:R-:W-:Y:S01]  /*26d0*/  SHF.R.S32.HI R121, RZ, 0x1f, R23 ;  /* 0x0000001fff797819 */ /* 0x000fe20000011417 */
[----:B------:R-:W-:Y:S01]  /*26e0*/  IMAD.IADD R20, R13, 0x1, R99 ;  /* 0x000000010d147824 */ /* 0x000fe200078e0263 */
[----:B------:R-:W-:Y:S02]  /*26f0*/  SHF.R.S32.HI R108, RZ, 0x1f, R21 ;  /* 0x0000001fff6c7819 */ /* 0x000fe40000011415 */
[----:B------:R-:W-:-:S02]  /*2700*/  SHF.R.S32.HI R95, RZ, 0x1f, R25 ;  /* 0x0000001fff5f7819 */ /* 0x000fc40000011419 */
[----:B------:R-:W-:Y:S02]  /*2710*/  SHF.R.S32.HI R27, RZ, 0x1f, R26 ;  /* 0x0000001fff1b7819 */ /* 0x000fe4000001141a */
[----:B------:R-:W-:Y:S02]  /*2720*/  LOP3.LUT R28, R28, 0x1, RZ, 0xc0, !PT ;  /* 0x000000011c1c7812 */ /* 0x000fe400078ec0ff */
[C---:B------:R-:W-:Y:S02]  /*2730*/  LOP3.LUT R29, R11.reuse, 0x2, RZ, 0xc0, !PT ;  /* 0x000000020b1d7812 */ /* 0x040fe400078ec0ff */
[C---:B------:R-:W-:Y:S02]  /*2740*/  LOP3.LUT R30, R11.reuse, 0x4, RZ, 0xc0, !PT ;  /* 0x000000040b1e7812 */ /* 0x040fe400078ec0ff */
[C---:B------:R-:W-:Y:S02]  /*2750*/  LOP3.LUT R31, R11.reuse, 0x8, RZ, 0xc0, !PT ;  /* 0x000000080b1f7812 */ /* 0x040fe400078ec0ff */
[----:B------:R-:W-:-:S02]  /*2760*/  LOP3.LUT R32, R11, 0x10, RZ, 0xc0, !PT ;  /* 0x000000100b207812 */ /* 0x000fc400078ec0ff */
[----:B------:R-:W-:Y:S01]  /*2770*/  LOP3.LUT R33, R11, 0x20, RZ, 0xc0, !PT ;  /* 0x000000200b217812 */ /* 0x000fe200078ec0ff */
[----:B------:R-:W-:Y:S06]  /*2780*/  @!P6 BAR.SYNC.DEFER_BLOCKING 0x9, 0x100 ;  /* 0x024400000000eb1d */ /* 0x000fec0000010000 */
.L_x_2778:
[----:B----4-:R-:W2:Y:S01]  /*2790*/  LDL R41, [R1+0x2c] ;  /* 0x00002c0001297983 */ /* 0x010ea20000100800 */
[----:B0-----:R-:W0:Y:S03]  /*27a0*/  LDC R35, c[0x0][0x430] ;  /* 0x00010c00ff237b82 */ /* 0x001e260000000800 */
[----:B------:R-:W3:Y:S04]  /*27b0*/  LDL R40, [R1+0x30] ;  /* 0x0000300001287983 */ /* 0x000ee80000100800 */
[----:B------:R-:W4:Y:S01]  /*27c0*/  LDL R36, [R1+0x34] ;  /* 0x0000340001247983 */ /* 0x000f220000100800 */
[----:B------:R-:W-:Y:S01]  /*27d0*/  VIADD R24, R24, 0xffffffff ;  /* 0xffffffff18187836 */ /* 0x000fe20000000000 */
[----:B-1----:R-:W1:Y:S01]  /*27e0*/  LDC R115, c[0x0][0x3f4] ;  /* 0x0000fd00ff737b82 */ /* 0x002e620000000800 */
[----:B------:R-:W-:-:S02]  /*27f0*/  IMAD.MOV.U32 R34, RZ, RZ, RZ ;  /* 0x000000ffff227224 */ /* 0x000fc400078e00ff */
[----:B------:R-:W-:-:S05]  /*2800*/  IMAD R11, R24, 0xa0, R109 ;  /* 0x000000a0180b7824 */ /* 0x000fca00078e026d */
[----:B------:R-:W-:Y:S02]  /*2810*/  ISETP.GE.AND P2, PT, R11, R2, PT ;  /* 0x000000020b00720c */ /* 0x000fe40003f46270 */
[----:B------:R-:W-:Y:S02]  /*2820*/  IADD3 R37, R122, R11, RZ ;  /* 0x0000000b7a257210 */ /* 0x000fe40007ffe0ff */
[----:B------:R-:W-:Y:S02]  /*2830*/  ISETP.GT.OR P2, PT, R109, 0x9f, P2 ;  /* 0x0000009f6d00780c */ /* 0x000fe40001744670 */
[----:B0-----:R-:W-:Y:S01]  /*2840*/  ISETP.NE.AND P3, PT, R35, 0x1, PT ;  /* 0x000000012300780c */ /* 0x001fe20003f65270 */
[----:B------:R-:W-:-:S10]  /*2850*/  IMAD.MOV.U32 R11, RZ, RZ, R37 ;  /* 0x000000ffff0b7224 */ /* 0x000fd400078e0025 */
        /* <DEDUP_REMOVED lines=13> */
[----:B------:R-:W-:Y:S02]  /*2930*/  @!P2 LEA.HI.X R15, R12, R39, R13, 0x2, P3 ;  /* 0x000000270c0fa211 */ /* 0x000fe400018f140d */
[----:B------:R-:W-:-:S03]  /*2940*/  LOP3.LUT P4, RZ, R118, 0x2, RZ, 0xc0, !PT ;  /* 0x0000000276ff7812 */ /* 0x000fc6000788c0ff */
[----:B-----5:R0:W5:Y:S01]  /*2950*/  @!P2 LDG.E R34, desc[UR54][R14.64] ;  /* 0x000000360e22a981 */ /* 0x020162000c1e1900 */
[----:B------:R-:W-:Y:S01]  /*2960*/  ISETP.GT.AND P2, PT, R24, R117, PT ;  /* 0x000000751800720c */ /* 0x000fe20003f44270 */
[----:B------:R-:W-:Y:S05]  /*2970*/  YIELD ;  /* 0x0000000000007946 */ /* 0x000fea0003800000 */
[----:B------:R-:W-:Y:S01]  /*2980*/  P2R R114, PR, RZ, 0x4 ;  /* 0x00000004ff727803 */ /* 0x000fe20000000000 */
[----:B------:R-:W-:Y:S01]  /*2990*/  BSSY B0, `(.L_x_2673) ;  /* 0x0000d34000007945 */ /* 0x000fe20003800000 */
[----:B------:R-:W-:Y:S02]  /*29a0*/  ISETP.GE.AND P2, PT, R115, 0x1, PT ;  /* 0x000000017300780c */ /* 0x000fe40003f46270 */
[----:B--2---:R-:W-:-:S04]  /*29b0*/  LOP3.LUT R12, R41, 0x10, R16, 0xf8, !PT ;  /* 0x00000010290c7812 */ /* 0x004fc800078ef810 */
[----:B---3--:R-:W-:-:S04]  /*29c0*/  LOP3.LUT R12, R12, R40, RZ, 0x3c, !PT ;  /* 0x000000280c0c7212 */ /* 0x008fc800078e3cff */
[----:B----4-:R-:W-:-:S05]  /*29d0*/  IADD3 R12, R36, R12, RZ ;  /* 0x0000000c240c7210 */ /* 0x010fca0007ffe0ff */
[----:B------:R-:W-:Y:S02]  /*29e0*/  IMAD R13, R19, 0x7800, R12 ;  /* 0x00007800130d7824 */ /* 0x000fe400078e020c */
[----:B------:R-:W-:Y:S02]  /*29f0*/  IMAD.MOV R12, RZ, RZ, -R11 ;  /* 0x000000ffff0c7224 */ /* 0x000fe400078e0a0b */
[C---:B------:R-:W-:Y:S02]  /*2a00*/  VIADD R89, R13.reuse, 0x20 ;  /* 0x000000200d597836 */ /* 0x040fe40000000000 */
[----:B------:R-:W-:Y:S02]  /*2a10*/  @P4 VIADD R89, R13, 0xffffffe0 ;  /* 0xffffffe00d594836 */ /* 0x000fe40000000000 */
[----:B------:R-:W-:Y:S02]  /*2a20*/  IMAD R35, R35, R12, R37 ;  /* 0x0000000c23237224 */ /* 0x000fe400078e0225 */
[C---:B------:R-:W-:Y:S01]  /*2a30*/  IMAD.IADD R88, R18.reuse, 0x1, R13 ;  /* 0x0000000112587824 */ /* 0x040fe200078e020d */
[----:B------:R-:W-:Y:S01]  /*2a40*/  IADD3 R89, R18, R89, RZ ;  /* 0x0000005912597210 */ /* 0x000fe20007ffe0ff */
        /* <DEDUP_REMOVED lines=10> */
[----:B------:R-:W-:Y:S02]  /*2af0*/  IMAD R15, R91, UR4, RZ ;  /* 0x000000045b0f7c24 */ /* 0x000fe4000f8e02ff */
[----:B------:R-:W-:Y:S01]  /*2b00*/  IMAD.IADD R13, R13, 0x1, R11 ;  /* 0x000000010d0d7824 */ /* 0x000fe200078e020b */
[----:B------:R-:W-:Y:S01]  /*2b10*/  SHF.R.S32.HI R11, RZ, 0x1f, R24 ;  /* 0x0000001fff0b7819 */ /* 0x000fe20000011418 */
[----:B------:R-:W-:-:S02]  /*2b20*/  IMAD R15, R34, UR5, R15 ;  /* 0x00000005220f7c24 */ /* 0x000fc4000f8e020f */
[----:B------:R-:W-:Y:S01]  /*2b30*/  IMAD.WIDE.U32 R12, R34, UR4, R12 ;  /* 0x00000004220c7c25 */ /* 0x000fe2000f8e000c */
[----:B------:R-:W-:-:S03]  /*2b40*/  ULDC.64 UR4, c[0x0][0x308] ;  /* 0x0000c20000047ab9 */ /* 0x000fc60000000a00 */
[----:B------:R-:W-:Y:S02]  /*2b50*/  IMAD.IADD R13, R13, 0x1, R15 ;  /* 0x000000010d0d7824 */ /* 0x000fe400078e020f */
[----:B------:R-:W-:Y:S02]  /*2b60*/  IMAD R15, R7, UR4, RZ ;  /* 0x00000004070f7c24 */ /* 0x000fe4000f8e02ff */
[----:B------:R-:W-:-:S04]  /*2b70*/  IMAD.WIDE.U32 R12, R22, UR4, R12 ;  /* 0x00000004160c7c25 */ /* 0x000fc8000f8e000c */
[----:B------:R-:W-:Y:S01]  /*2b80*/  IMAD R15, R22, UR5, R15 ;  /* 0x00000005160f7c24 */ /* 0x000fe2000f8e020f */
[----:B------:R-:W-:Y:S01]  /*2b90*/  ULDC.64 UR4, c[0x0][0x2e8] ;  /* 0x0000ba0000047ab9 */ /* 0x000fe20000000a00 */
[----:B------:R-:W-:Y:S01]  /*2ba0*/  IMAD R37, R11, R102, R14 ;  /* 0x000000660b257224 */ /* 0x000fe200078e020e */
[----:B------:R-:W-:Y:S01]  /*2bb0*/  IADD3 R120, P2, R12, UR4, RZ ;  /* 0x000000040c787c10 */ /* 0x000fe2000ff5e0ff */
[----:B------:R-:W-:Y:S01]  /*2bc0*/  ULDC.U8 UR4, c[0x0][0x410] ;  /* 0x0001040000047ab9 */ /* 0x000fe20000000000 */
[----:B------:R-:W-:Y:S02]  /*2bd0*/  IMAD R92, R24, -0xa0, R2 ;  /* 0xffffff60185c7824 */ /* 0x000fe400078e0202 */
[----:B------:R-:W-:Y:S01]  /*2be0*/  IADD3.X R119, R13, UR5, R15, P2, !PT ;  /* 0x000000050d777c10 */ /* 0x000fe200097fe40f */
[----:B------:R-:W-:Y:S01]  /*2bf0*/  IMAD R11, R11, R96, R36 ;  /* 0x000000600b0b7224 */ /* 0x000fe200078e0224 */
[----:B------:R-:W-:Y:S01]  /*2c00*/  ISETP.NE.AND P2, PT, RZ, UR4, PT ;  /* 0x00000004ff007c0c */ /* 0x000fe2000bf45270 */
[----:B------:R-:W-:Y:S01]  /*2c10*/  IMAD.WIDE.U32 R14, R102, R24, RZ ;  /* 0x00000018660e7225 */ /* 0x000fe200078e00ff */
[----:B------:R-:W-:-:S03]  /*2c20*/  VIMNMX R92, R92, 0xa0, PT ;  /* 0x000000a05c5c7848 */ /* 0x000fc60003fe0100 */
[----:B------:R-:W-:-:S04]  /*2c30*/  IMAD.WIDE.U32 R12, R96, R24, RZ ;  /* 0x00000018600c7225 */ /* 0x000fc800078e00ff */
[----:B------:R-:W-:Y:S02]  /*2c40*/  IMAD.IADD R94, R15, 0x1, R37 ;  /* 0x000000010f5e7824 */ /* 0x000fe400078e0225 */
[----:B------:R-:W-:Y:S02]  /*2c50*/  IMAD.IADD R11, R13, 0x1, R11 ;  /* 0x000000010d0b7824 */ /* 0x000fe400078e020b */
        /* <DEDUP_REMOVED lines=10> */
[C---:B-1----:R-:W-:Y:S01]  /*2d00*/  IADD3 R39, R38.reuse, -0x80, RZ ;  /* 0xffffff8026277810 */ /* 0x042fe20007ffe0ff */
[----:B------:R-:W-:-:S05]  /*2d10*/  VIADD R38, R38, 0xffffff80 ;  /* 0xffffff8026267836 */ /* 0x000fca0000000000 */
        /* <DEDUP_REMOVED lines=62> */
.L_x_2677:
[----:B------:R-:W-:Y:S05]  /*3100*/  BSYNC B1 ;  /* 0x0000000000017941 */ /* 0x000fea0003800000 */
.L_x_2676:
[----:B0-----:R-:W0:Y:S01]  /*3110*/  S2R R84, SR_TID.X ;  /* 0x0000000000547919 */ /* 0x001e220000002100 */
[----:B------:R-:W-:Y:S01]  /*3120*/  BSSY B1, `(.L_x_2678) ;  /* 0x0000032000017945 */ /* 0x000fe20003800000 */
[----:B-----5:R-:W-:Y:S01]  /*3130*/  MOV R140, R60 ;  /* 0x0000003c008c7202 */ /* 0x020fe20000000f00 */
[----:B------:R-:W-:Y:S02]  /*3140*/  IMAD.MOV.U32 R148, RZ, RZ, R64 ;  /* 0x000000ffff947224 */ /* 0x000fe400078e0040 */
        /* <DEDUP_REMOVED lines=47> */
.L_x_2679:
[----:B------:R-:W-:Y:S05]  /*3440*/  BSYNC B1 ;  /* 0x0000000000017941 */ /* 0x000fea0003800000 */
.L_x_2678:
        /* <DEDUP_REMOVED lines=26> */
.L_x_2680:
[----:B------:R-:W2:Y:S01]  /*35f0*/  LDL R11, [R1+0x14] ;  /* 0x00001400010b7983 */ /* 0x000ea20000100800 */
[----:B------:R-:W-:Y:S01]  /*3600*/  IMAD R93, R19, 0x8, R18 ;  /* 0x00000008135d7824 */ /* 0x000fe200078e0212 */
[----:B------:R-:W-:Y:S01]  /*3610*/  BSSY B1, `(.L_x_2681) ;  /* 0x0000004000017945 */ /* 0x000fe20003800000 */
[----:B--2---:R-:W-:-:S04]  /*3620*/  SHF.L.U32 R94, R11, 0x1f, RZ ;  /* 0x0000001f0b5e7819 */ /* 0x004fc800000006ff */
[----:B------:R-:W1:Y:S02]  /*3630*/  SYNCS.PHASECHK.TRANS64.TRYWAIT P5, [R93+URZ+0x33490], R94 ;  /* 0x0334905e5d0075a7 */ /* 0x000e6400080a017f */
[----:B-1----:R-:W-:Y:S05]  /*3640*/  @!P5 BRA `(.L_x_2682) ;  /* 0x000002dc006cd947 */ /* 0x002fea0003800000 */
.L_x_3021:
[----:B------:R-:W-:Y:S05]  /*3650*/  BSYNC B1 ;  /* 0x0000000000017941 */ /* 0x000fea0003800000 */
.L_x_2681:
[----:B------:R-:W-:-:S03]  /*3660*/  UMOV UR4, 0xffffffff ;  /* 0xffffffff00047882 */ /* 0x000fc60000000000 */
[----:B------:R-:W-:Y:S05]  /*3670*/  BRA.DIV UR4, `(.L_x_2683) ;  /* 0x000002de04747947 */ /* 0x000fea000b800000 */
[----:B------:R2:W3:Y:S04]  /*3680*/  SHFL.IDX PT, R141, R119, RZ, 0x1e1f ;  /* 0x001e1fff778d7589 */ /* 0x0004e800000e0000 */
[----:B------:R2:W4:Y:S02]  /*3690*/  SHFL.IDX PT, R143, R120, RZ, 0x1e1f ;  /* 0x001e1fff788f7589 */ /* 0x00052400000e0000 */
.L_x_3025:
[----:B------:R-:W-:Y:S04]  /*36a0*/  BSSY B1, `(.L_x_2684) ;  /* 0x00002c0000017945 */ /* 0x000fe80003800000 */
[----:B------:R-:W-:Y:S05]  /*36b0*/  @P3 BRA `(.L_x_2685) ;  /* 0x0000002800f83947 */ /* 0x000fea0003800000 */
[----:B------:R-:W-:Y:S01]  /*36c0*/  ISETP.NE.AND P3, PT, R28, RZ, PT ;  /* 0x000000ff1c00720c */ /* 0x000fe20003f65270 */
[----:B------:R-:W-:-:S12]  /*36d0*/  BSSY B2, `(.L_x_2686) ;  /* 0x0000072000027945 */ /* 0x000fd80003800000 */
[----:B------:R-:W-:Y:S05]  /*36e0*/  @!P3 BRA `(.L_x_2687) ;  /* 0x0000000400c0b947 */ /* 0x000fea0003800000 */
[----:B0-----:R0:W0:Y:S01]  /*36f0*/  LDS.128 R12, [R88+0x24200] ;  /* 0x02420000580c7984 */ /* 0x0010220000000c00 */
[----:B----4-:R-:W-:Y:S01]  /*3700*/  IADD3 R84, P3, R16, R143, RZ ;  /* 0x0000008f10547210 */ /* 0x010fe20007f7e0ff */
[----:B------:R-:W-:Y:S03]  /*3710*/  BSSY B3, `(.L_x_2688) ;  /* 0x000006c000037945 */ /* 0x000fe60003800000 */
[----:B---3--:R-:W-:Y:S02]  /*3720*/  IADD3.X R85, R141, R17, RZ, P3, !PT ;  /* 0x000000118d557210 */ /* 0x008fe40001ffe4ff */
[----:B------:R-:W-:-:S13]  /*3730*/  ISETP.GE.AND P3, PT, R226, R115, PT ;  /* 0x00000073e200720c */ /* 0x000fda0003f66270 */
[----:B------:R-:W-:Y:S05]  /*3740*/  @P3 BRA `(.L_x_2689) ;  /* 0x0000000400a03947 */ /* 0x000fea0003800000 */
[----:B------:R-:W-:Y:S01]  /*3750*/  SHF.R.U32.HI R80, RZ, 0x8, R81 ;  /* 0x00000008ff507819 */ /* 0x000fe20000011651 */
[----:B0-----:R-:W-:Y:S01]  /*3760*/  IMAD.MOV.U32 R11, RZ, RZ, R13 ;  /* 0x000000ffff0b7224 */ /* 0x001fe200078e000d */
[--C-:B------:R-:W-:Y:S02]  /*3770*/  SHF.R.U32.HI R82, RZ, 0x8, R83.reuse ;  /* 0x00000008ff527819 */ /* 0x100fe40000011653 */
[----:B------:R-:W-:Y:S01]  /*3780*/  LOP3.LUT R159, R81, 0xff0000ff, RZ, 0xc0, !PT ;  /* 0xff0000ff519f7812 */ /* 0x000fe200078ec0ff */
[----:B------:R-:W-:Y:S01]  /*3790*/  IMAD.SHL.U32 R80, R80, 0x100, RZ ;  /* 0x0000010050507824 */ /* 0x000fe200078e00ff */
[----:B------:R-:W-:Y:S01]  /*37a0*/  SHF.R.U32.HI R160, RZ, 0x10, R83 ;  /* 0x00000010ffa07819 */ /* 0x000fe20000011653 */
[----:B------:R-:W-:Y:S01]  /*37b0*/  IMAD.SHL.U32 R82, R82, 0x100, RZ ;  /* 0x0000010052527824 */ /* 0x000fe200078e00ff */
[----:B------:R-:W-:Y:S02]  /*37c0*/  LOP3.LUT R83, R83, 0xff0000ff, RZ, 0xc0, !PT ;  /* 0xff0000ff53537812 */ /* 0x000fe400078ec0ff */
[----:B------:R-:W-:Y:S01]  /*37d0*/  SHF.R.U32.HI R161, RZ, 0x10, R81 ;  /* 0x00000010ffa17819 */ /* 0x000fe20000011651 */
[----:B------:R-:W-:Y:S01]  /*37e0*/  IMAD.MOV.U32 R81, RZ, RZ, R12 ;  /* 0x000000ffff517224 */ /* 0x000fe200078e000c */
[----:B------:R-:W-:-:S02]  /*37f0*/  LOP3.LUT R80, R159, 0xff00, R80, 0xf8, !PT ;  /* 0x0000ff009f507812 */ /* 0x000fc400078ef850 */
[----:B------:R-:W-:Y:S01]  /*3800*/  LOP3.LUT R159, R83, 0xff00, R82, 0xf8, !PT ;  /* 0x0000ff00539f7812 */ /* 0x000fe200078ef852 */
[----:B------:R-:W-:Y:S01]  /*3810*/  IMAD.U32 R82, R160, 0x10000, RZ ;  /* 0x00010000a0527824 */ /* 0x000fe200078e00ff */
        /* <DEDUP_REMOVED lines=12> */
[--C-:B------:R-:W-:Y:S02]  /*38e0*/  HADD2.F32 R161, -RZ, R160.reuse.H0_H0 ;  /* 0x200000a0ffa17230 */ /* 0x100fe40000004100 */
        /* <DEDUP_REMOVED lines=78> */
.L_x_2689:
[----:B------:R-:W-:Y:S05]  /*3dd0*/  BSYNC B3 ;  /* 0x0000000000037941 */ /* 0x000fea0003800000 */
.L_x_2688:
[----:B0-----:R0:W-:Y:S02]  /*3de0*/  ST.E.128 desc[UR54][R84.64], R12 ;  /* 0x0000000c54007985 */ /* 0x0011e4000c101d36 */
.L_x_2687:
[----:B------:R-:W-:Y:S05]  /*3df0*/  BSYNC B2 ;  /* 0x0000000000027941 */ /* 0x000fea0003800000 */
.L_x_2686:
        /* <DEDUP_REMOVED lines=13> */
[----:B------:R-:W-:Y:S01]  /*3ed0*/  SHF.R.U32.HI R84, RZ, 0x10, R77 ;  /* 0x00000010ff547819 */ /* 0x000fe2000001164d */
[----:B------:R-:W-:Y:S01]  /*3ee0*/  IMAD.SHL.U32 R83, R83, 0x100, RZ ;  /* 0x0000010053537824 */ /* 0x000fe200078e00ff */
[----:B------:R-:W-:Y:S02]  /*3ef0*/  LOP3.LUT R78, R79, 0xff0000ff, RZ, 0xc0, !PT ;  /* 0xff0000ff4f4e7812 */ /* 0x000fe400078ec0ff */
[----:B------:R-:W-:Y:S01]  /*3f00*/  SHF.R.U32.HI R82, RZ, 0x10, R79 ;  /* 0x00000010ff527819 */ /* 0x000fe2000001164f */
[----:B------:R-:W-:Y:S01]  /*3f10*/  IMAD.SHL.U32 R79, R11, 0x100, RZ ;  /* 0x000001000b4f7824 */ /* 0x000fe200078e00ff */
[----:B------:R-:W-:Y:S01]  /*3f20*/  LOP3.LUT R76, R77, 0xff0000ff, RZ, 0xc0, !PT ;  /* 0xff0000ff4d4c7812 */ /* 0x000fe200078ec0ff */
[----:B------:R-:W-:Y:S01]  /*3f30*/  IMAD.MOV.U32 R77, RZ, RZ, R12 ;  /* 0x000000ffff4d7224 */ /* 0x000fe200078e000c */
[----:B------:R-:W-:Y:S01]  /*3f40*/  MOV R11, R13 ;  /* 0x0000000d000b7202 */ /* 0x000fe20000000f00 */
[----:B------:R-:W-:Y:S01]  /*3f50*/  IMAD.U32 R13, R84, 0x10000, RZ ;  /* 0x00010000540d7824 */ /* 0x000fe200078e00ff */
[----:B------:R-:W-:Y:S01]  /*3f60*/  LOP3.LUT R78, R78, 0xff00, R83, 0xf8, !PT ;  /* 0x0000ff004e4e7812 */ /* 0x000fe200078ef853 */
[----:B------:R-:W-:Y:S01]  /*3f70*/  IMAD.U32 R83, R82, 0x10000, RZ ;  /* 0x0001000052537824 */ /* 0x000fe200078e00ff */
[----:B------:R-:W-:-:S02]  /*3f80*/  LOP3.LUT R12, R76, 0xff00, R79, 0xf8, !PT ;  /* 0x0000ff004c0c7812 */ /* 0x000fc400078ef84f */
        /* <DEDUP_REMOVED lines=45> */
[--C-:B------:R-:W-:Y:S01]  /*4260*/  HADD2.F32 R85, -RZ, R84.reuse.H0_H0 ;  /* 0x20000054ff557230 */ /* 0x100fe20000004100 */
[----:B------:R-:W-:Y:S01]  /*4270*/  F2FP.SATFINITE.E4M3.F32.PACK_AB_MERGE_C R82, R83, R82, RZ ;  /* 0x000000525352723e */ /* 0x000fe200048070ff */
[----:B------:R-:W-:Y:S01]  /*4280*/  HADD2.F32 R84, -RZ, R84.H1_H1 ;  /* 0x30000054ff547230 */ /* 0x000fe20000004100 */
[----:B------:R-:W-:Y:S01]  /*4290*/  F2FP.F16.E4M3.UNPACK_B R156, R12.H1 ;  /* 0x0000000cff9c723e */ /* 0x000fe200030006ff */
[----:B------:R-:W-:Y:S01]  /*42a0*/  HADD2.F32 R161, -RZ, R159.H1_H1 ;  /* 0x3000009fffa17230 */ /* 0x000fe20000004100 */
[----:B------:R-:W-:Y:S02]  /*42b0*/  F2FP.F16.E4M3.UNPACK_B R83, R14.H1 ;  /* 0x0000000eff53723e */ /* 0x000fe400030006ff */
[----:B------:R-:W-:Y:S01]  /*42c0*/  F2FP.F16.E4M3.UNPACK_B R158, R13 ;  /* 0x0000000dff9e723e */ /* 0x000fe200020006ff */
[----:B------:R-:W-:Y:S01]  /*42d0*/  HADD2.F32 R157, -RZ, R156.H1_H1 ;  /* 0x3000009cff9d7230 */ /* 0x000fe20000004100 */
[----:B------:R-:W-:Y:S01]  /*42e0*/  F2FP.F16.E4M3.UNPACK_B R155, R12 ;  /* 0x0000000cff9b723e */ /* 0x000fe200020006ff */
[----:B------:R-:W-:-:S02]  /*42f0*/  HADD2.F32 R13, -RZ, R83.H1_H1 ;  /* 0x30000053ff0d7230 */ /* 0x000fc40000004100 */
[CC--:B------:R-:W-:Y:S01]  /*4300*/  FMUL.FTZ R12, R84.reuse, R161.reuse ;  /* 0x000000a1540c7220 */ /* 0x0c0fe20000410000 */
        /* <DEDUP_REMOVED lines=9> */
[----:B------:R-:W-:Y:S01]  /*43a0*/  FFMA.FTZ R164, R84, R157, R163 ;  /* 0x0000009d54a47223 */ /* 0x000fe200000100a3 */
[-C--:B------:R-:W-:Y:S01]  /*43b0*/  FFMA.FTZ R162, R83, R12.reuse, -R162 ;  /* 0x0000000c53a27223 */ /* 0x080fe200000108a2 */
[----:B------:R-:W-:Y:S01]  /*43c0*/  FFMA.FTZ R157, R13, R12, R160 ;  /* 0x0000000c0d9d7223 */ /* 0x000fe200000100a0 */
[----:B------:R-:W-:-:S02]  /*43d0*/  HADD2.F32 R13, -RZ, R15.H0_H0 ;  /* 0x2000000fff0d7230 */ /* 0x000fc40000004100 */
[--C-:B------:R-:W-:Y:S01]  /*43e0*/  HADD2.F32 R12, -RZ, R14.reuse.H0_H0 ;  /* 0x2000000eff0c7230 */ /* 0x100fe20000004100 */
[----:B------:R-:W-:Y:S01]  /*43f0*/  F2FP.SATFINITE.E4M3.F32.PACK_AB_MERGE_C R161, R164, R161, RZ ;  /* 0x000000a1a4a1723e */ /* 0x000fe200048070ff */
[----:B------:R-:W-:Y:S01]  /*4400*/  HADD2.F32 R15, -RZ, R15.H1_H1 ;  /* 0x3000000fff0f7230 */ /* 0x000fe20000004100 */
[----:B------:R-:W-:Y:S01]  /*4410*/  F2FP.SATFINITE.E4M3.F32.PACK_AB_MERGE_C R157, R157, R162, RZ ;  /* 0x000000a29d9d723e */ /* 0x000fe200048070ff */
[----:B------:R-:W-:Y:S02]  /*4420*/  HADD2.F32 R84, -RZ, R159.H0_H0 ;  /* 0x2000009fff547230 */ /* 0x000fe40000004100 */
[----:B------:R-:W-:Y:S02]  /*4430*/  HADD2.F32 R14, -RZ, R14.H1_H1 ;  /* 0x3000000eff0e7230 */ /* 0x000fe40000004100 */
[----:B------:R-:W-:Y:S02]  /*4440*/  HADD2.F32 R83, -RZ, R158.H0_H0 ;  /* 0x2000009eff537230 */ /* 0x000fe40000004100 */
[----:B------:R-:W-:Y:S01]  /*4450*/  FMUL.FTZ R158, R15, R84 ;  /* 0x000000540f9e7220 */ /* 0x000fe20000410000 */
[----:B------:R-:W-:-:S02]  /*4460*/  HADD2.F32 R156, -RZ, R156.H0_H0 ;  /* 0x2000009cff9c7230 */ /* 0x000fc40000004100 */
        /* <DEDUP_REMOVED lines=12> */
.L_x_2693:
[----:B------:R-:W-:Y:S05]  /*4530*/  BSYNC B3 ;  /* 0x0000000000037941 */ /* 0x000fea0003800000 */
.L_x_2692:
[----:B------:R0:W-:Y:S02]  /*4540*/  ST.E.128 desc[UR54][R80.64], R12 ;  /* 0x0000000c50007985 */ /* 0x0001e4000c101d36 */
.L_x_2691:
[----:B------:R-:W-:Y:S05]  /*4550*/  BSYNC B2 ;  /* 0x0000000000027941 */ /* 0x000fea0003800000 */
.L_x_2690:
        /* <DEDUP_REMOVED lines=11> */
[----:B------:R-:W-:Y:S01]  /*4610*/  SHF.R.U32.HI R74, RZ, 0x8, R75 ;  /* 0x00000008ff4a7819 */ /* 0x000fe2000001164b */
[----:B------:R-:W-:Y:S01]  /*4620*/  IMAD.MOV.U32 R11, RZ, RZ, R13 ;  /* 0x000000ffff0b7224 */ /* 0x000fe200078e000d */
[--C-:B------:R-:W-:Y:S02]  /*4630*/  SHF.R.U32.HI R72, RZ, 0x8, R73.reuse ;  /* 0x00000008ff487819 */ /* 0x100fe40000011649 */
[----:B------:R-:W-:Y:S01]  /*4640*/  SHF.R.U32.HI R80, RZ, 0x10, R73 ;  /* 0x00000010ff507819 */ /* 0x000fe20000011649 */
[----:B------:R-:W-:Y:S01]  /*4650*/  IMAD.SHL.U32 R74, R74, 0x100, RZ ;  /* 0x000001004a4a7824 */ /* 0x000fe200078e00ff */
[----:B------:R-:W-:Y:S01]  /*4660*/  LOP3.LUT R79, R73, 0xff0000ff, RZ, 0xc0, !PT ;  /* 0xff0000ff494f7812 */ /* 0x000fe200078ec0ff */
[----:B------:R-:W-:Y:S01]  /*4670*/  IMAD.MOV.U32 R73, RZ, RZ, R12 ;  /* 0x000000ffff497224 */ /* 0x000fe200078e000c */
[----:B------:R-:W-:Y:S01]  /*4680*/  SHF.R.U32.HI R78, RZ, 0x10, R75 ;  /* 0x00000010ff4e7819 */ /* 0x000fe2000001164b */
[----:B------:R-:W-:Y:S01]  /*4690*/  IMAD.U32 R13, R80, 0x10000, RZ ;  /* 0x00010000500d7824 */ /* 0x000fe200078e00ff */
[----:B------:R-:W-:-:S02]  /*46a0*/  SHF.L.U32 R72, R72, 0x8, RZ ;  /* 0x0000000848487819 */ /* 0x000fc400000006ff */
[----:B------:R-:W-:Y:S02]  /*46b0*/  LOP3.LUT R75, R75, 0xff0000ff, RZ, 0xc0, !PT ;  /* 0xff0000ff4b4b7812 */ /* 0x000fe400078ec0ff */
[----:B------:R-:W-:Y:S02]  /*46c0*/  LOP3.LUT R72, R79, 0xff00, R72, 0xf8, !PT ;  /* 0x0000ff004f487812 */ /* 0x000fe400078ef848 */
[----:B------:R-:W-:Y:S02]  /*46d0*/  LOP3.LUT R79, R75, 0xff00, R74, 0xf8, !PT ;  /* 0x0000ff004b4f7812 */ /* 0x000fe400078ef84a */
        /* <DEDUP_REMOVED lines=44> */
[----:B------:R-:W-:-:S02]  /*49a0*/  F2FP.F16.E4M3.UNPACK_B R153, R72.H1 ;  /* 0x00000048ff99723e */ /* 0x000fc400030006ff */
[----:B------:R-:W-:Y:S01]  /*49b0*/  F2FP.SATFINITE.E4M3.F32.PACK_AB_MERGE_C R78, R79, R78, RZ ;  /* 0x0000004e4f4e723e */ /* 0x000fe200048070ff */
        /* <DEDUP_REMOVED lines=29> */
[----:B------:R-:W-:Y:S02]  /*4b90*/  HADD2.F32 R15, -RZ, R15.H1_H1 ;  /* 0x3000000fff0f7230 */ /* 0x000fe40000004100 */
[----:B------:R-:W-:Y:S01]  /*4ba0*/  FMUL.FTZ R84, R72, R153 ;  /* 0x0000009948547220 */ /* 0x000fe20000410000 */
[----:B------:R-:W-:-:S02]  /*4bb0*/  HADD2.F32 R83, -RZ, R83.H0_H0 ;  /* 0x20000053ff537230 */ /* 0x000fc40000004100 */
[----:B------:R-:W-:Y:S01]  /*4bc0*/  FMUL.FTZ R80, R14, R85 ;  /* 0x000000550e507220 */ /* 0x000fe20000410000 */
[----:B------:R-:W-:Y:S02]  /*4bd0*/  HADD2.F32 R82, -RZ, R82.H0_H0 ;  /* 0x20000052ff527230 */ /* 0x000fe40000004100 */
[----:B------:R-:W-:Y:S01]  /*4be0*/  FMUL.FTZ R79, R15, R153 ;  /* 0x000000990f4f7220 */ /* 0x000fe20000410000 */
[----:B------:R-:W-:Y:S01]  /*4bf0*/  FMUL.FTZ R85, R13, R85 ;  /* 0x000000550d557220 */ /* 0x000fe20000410000 */
[----:B------:R-:W-:Y:S01]  /*4c00*/  FFMA.FTZ R84, R15, R83, R84 ;  /* 0x000000530f547223 */ /* 0x000fe20000010054 */
[----:B------:R-:W-:Y:S01]  /*4c10*/  F2FP.SATFINITE.E4M3.F32.PACK_AB_MERGE_C R154, R154, R155, RZ ;  /* 0x0000009b9a9a723e */ /* 0x000fe200048070ff */
[----:B------:R-:W-:Y:S01]  /*4c20*/  FFMA.FTZ R79, R72, R83, -R79 ;  /* 0x00000053484f7223 */ /* 0x000fe2000001084f */
[-C--:B------:R-:W-:Y:S01]  /*4c30*/  FFMA.FTZ R80, R13, R82.reuse, -R80 ;  /* 0x000000520d507223 */ /* 0x080fe20000010850 */
[----:B------:R-:W-:Y:S01]  /*4c40*/  FFMA.FTZ R85, R14, R82, R85 ;  /* 0x000000520e557223 */ /* 0x000fe20000010055 */
[----:B------:R-:W-:-:S02]  /*4c50*/  F2FP.SATFINITE.E4M3.F32.PACK_AB_MERGE_C R13, R12, R11, R75 ;  /* 0x0000000b0c0d723e */ /* 0x000fc4000480704b */
[----:B------:R-:W-:Y:S02]  /*4c60*/  F2FP.SATFINITE.E4M3.F32.PACK_AB_MERGE_C R12, R74, R73, R78 ;  /* 0x000000494a0c723e */ /* 0x000fe4000480704e */
[----:B------:R-:W-:Y:S02]  /*4c70*/  F2FP.SATFINITE.E4M3.F32.PACK_AB_MERGE_C R14, R85, R80, R81 ;  /* 0x00000050550e723e */ /* 0x000fe40004807051 */
[----:B------:R-:W-:-:S07]  /*4c80*/  F2FP.SATFINITE.E4M3.F32.PACK_AB_MERGE_C R15, R84, R79, R154 ;  /* 0x0000004f540f723e */ /* 0x000fce000480709a */
.L_x_2697:
[----:B------:R-:W-:Y:S05]  /*4c90*/  BSYNC B3 ;  /* 0x0000000000037941 */ /* 0x000fea0003800000 */
.L_x_2696:
[----:B------:R0:W-:Y:S02]  /*4ca0*/  ST.E.128 desc[UR54][R76.64], R12 ;  /* 0x0000000c4c007985 */ /* 0x0001e4000c101d36 */
.L_x_2695:
[----:B------:R-:W-:Y:S05]  /*4cb0*/  BSYNC B2 ;  /* 0x0000000000027941 */ /* 0x000fea0003800000 */
.L_x_2694:
        /* <DEDUP_REMOVED lines=11> */
[--C-:B------:R-:W-:Y:S02]  /*4d70*/  SHF.R.U32.HI R68, RZ, 0x8, R69.reuse ;  /* 0x00000008ff447819 */ /* 0x100fe40000011645 */
[----:B------:R-:W-:Y:S02]  /*4d80*/  LOP3.LUT R11, R69, 0xff0000ff, RZ, 0xc0, !PT ;  /* 0xff0000ff450b7812 */ /* 0x000fe400078ec0ff */
[----:B------:R-:W-:Y:S01]  /*4d90*/  SHF.R.U32.HI R74, RZ, 0x10, R69 ;  /* 0x00000010ff4a7819 */ /* 0x000fe20000011645 */
[----:B------:R-:W-:Y:S01]  /*4da0*/  IMAD.SHL.U32 R68, R68, 0x100, RZ ;  /* 0x0000010044447824 */ /* 0x000fe200078e00ff */
[--C-:B------:R-:W-:Y:S02]  /*4db0*/  SHF.R.U32.HI R69, RZ, 0x8, R71.reuse ;  /* 0x00000008ff457819 */ /* 0x100fe40000011647 */
[----:B------:R-:W-:Y:S02]  /*4dc0*/  LOP3.LUT R70, R71, 0xff0000ff, RZ, 0xc0, !PT ;  /* 0xff0000ff47467812 */ /* 0x000fe400078ec0ff */
[----:B------:R-:W-:Y:S01]  /*4dd0*/  SHF.R.U32.HI R75, RZ, 0x10, R71 ;  /* 0x00000010ff4b7819 */ /* 0x000fe20000011647 */
[----:B------:R-:W-:-:S02]  /*4de0*/  IMAD.SHL.U32 R71, R69, 0x100, RZ ;  /* 0x0000010045477824 */ /* 0x000fc400078e00ff */
[----:B---3--:R-:W-:Y:S01]  /*4df0*/  IMAD.MOV.U32 R69, RZ, RZ, R12 ;  /* 0x000000ffff457224 */ /* 0x008fe200078e000c */
[----:B------:R-:W-:Y:S01]  /*4e00*/  LOP3.LUT R12, R11, 0xff00, R68, 0xf8, !PT ;  /* 0x0000ff000b0c7812 */ /* 0x000fe200078ef844 */
[----:B------:R-:W-:Y:S01]  /*4e10*/  IMAD.U32 R75, R75, 0x10000, RZ ;  /* 0x000100004b4b7824 */ /* 0x000fe200078e00ff */
[----:B------:R-:W-:Y:S02]  /*4e20*/  LOP3.LUT R68, R70, 0xff00, R71, 0xf8, !PT ;  /* 0x0000ff0046447812 */ /* 0x000fe400078ef847 */
[----:B------:R-:W-:Y:S02]  /*4e30*/  SHF.L.U32 R71, R74, 0x10, RZ ;  /* 0x000000104a477819 */ /* 0x000fe400000006ff */
[-C--:B------:R-:W-:Y:S02]  /*4e40*/  F2FP.F16.E4M3.UNPACK_B R70, R152.reuse.H1 ;  /* 0x00000098ff46723e */ /* 0x080fe400030006ff */
[----:B------:R-:W-:Y:S02]  /*4e50*/  F2FP.F16.E4M3.UNPACK_B R11, R13 ;  /* 0x0000000dff0b723e */ /* 0x000fe400020006ff */
        /* <DEDUP_REMOVED lines=18> */
[----:B------:R-:W-:Y:S01]  /*4f80*/  FMUL.FTZ R79, R13, R76 ;  /* 0x0000004c0d4f7220 */ /* 0x000fe20000410000 */
[----:B------:R-:W-:-:S02]  /*4f90*/  HADD2.F32 R76, -RZ, R152.H1_H1 ;  /* 0x30000098ff4c7230 */ /* 0x000fc40000004100 */
[----:B------:R-:W-:Y:S01]  /*4fa0*/  FFMA.FTZ R80, R13, R71, -R78 ;  /* 0x000000470d507223 */ /* 0x000fe2000001084e */
[----:B------:R-:W-:Y:S01]  /*4fb0*/  F2FP.F16.E4M3.UNPACK_B R13, R69.H1 ;  /* 0x00000045ff0d723e */ /* 0x000fe200030006ff */
[----:B------:R-:W-:Y:S01]  /*4fc0*/  FFMA.FTZ R81, R70, R71, R79 ;  /* 0x0000004746517223 */ /* 0x000fe2000001004f */
[----:B------:R-:W-:Y:S01]  /*4fd0*/  FFMA.FTZ R68, R68, R74, R75 ;  /* 0x0000004a44447223 */ /* 0x000fe2000001004b */
[----:B------:R-:W-:Y:S01]  /*4fe0*/  F2FP.F16.E4M3.UNPACK_B R69, R69 ;  /* 0x00000045ff45723e */ /* 0x000fe200020006ff */
[----:B------:R-:W-:Y:S02]  /*4ff0*/  HADD2.F32 R75, -RZ, R151.H1_H1 ;  /* 0x30000097ff4b7230 */ /* 0x000fe40000004100 */
[--C-:B------:R-:W-:Y:S01]  /*5000*/  HADD2.F32 R70, -RZ, R13.reuse.H0_H0 ;  /* 0x2000000dff467230 */ /* 0x100fe20000004100 */
[----:B------:R-:W-:Y:S01]  /*5010*/  F2FP.SATFINITE.E4M3.F32.PACK_AB_MERGE_C R85, R81, R80, RZ ;  /* 0x000000505155723e */ /* 0x000fe200048070ff */
[----:B------:R-:W-:Y:S02]  /*5020*/  HADD2.F32 R71, -RZ, R13.H1_H1 ;  /* 0x3000000dff477230 */ /* 0x000fe40000004100 */
[----:B------:R-:W-:-:S02]  /*5030*/  HADD2.F32 R13, -RZ, R69.H0_H0 ;  /* 0x20000045ff0d7230 */ /* 0x000fc40000004100 */
[CC--:B------:R-:W-:Y:S01]  /*5040*/  FMUL.FTZ R78, R70.reuse, R76.reuse ;  /* 0x0000004c464e7220 */ /* 0x0c0fe20000410000 */
[----:B------:R-:W-:Y:S02]  /*5050*/  HADD2.F32 R152, -RZ, R152.H0_H0 ;  /* 0x20000098ff987230 */ /* 0x000fe40000004100 */
[C---:B------:R-:W-:Y:S01]  /*5060*/  FMUL.FTZ R79, R71.reuse, R76 ;  /* 0x0000004c474f7220 */ /* 0x040fe20000410000 */
[----:B------:R-:W-:Y:S02]  /*5070*/  HADD2.F32 R69, -RZ, R69.H1_H1 ;  /* 0x30000045ff457230 */ /* 0x000fe40000004100 */
[-C--:B------:R-:W-:Y:S01]  /*5080*/  FFMA.FTZ R78, R71, R75.reuse, R78 ;  /* 0x0000004b474e7223 */ /* 0x080fe2000001004e */
[----:B------:R-:W-:Y:S02]  /*5090*/  HADD2.F32 R74, -RZ, R151.H0_H0 ;  /* 0x20000097ff4a7230 */ /* 0x000fe40000004100 */
[----:B------:R-:W-:Y:S01]  /*50a0*/  FFMA.FTZ R79, R70, R75, -R79 ;  /* 0x0000004b464f7223 */ /* 0x000fe2000001084f */
[----:B------:R-:W-:Y:S01]  /*50b0*/  F2FP.F16.E4M3.UNPACK_B R70, R15.H1 ;  /* 0x0000000fff46723e */ /* 0x000fe200030006ff */
[-C--:B------:R-:W-:Y:S01]  /*50c0*/  FMUL.FTZ R76, R69, R152.reuse ;  /* 0x00000098454c7220 */ /* 0x080fe20000410000 */
[----:B------:R-:W-:Y:S01]  /*50d0*/  FMUL.FTZ R152, R13, R152 ;  /* 0x000000980d987220 */ /* 0x000fe20000410000 */
[----:B------:R-:W-:-:S02]  /*50e0*/  F2FP.F16.E4M3.UNPACK_B R75, R12 ;  /* 0x0000000cff4b723e */ /* 0x000fc400020006ff */
[----:B------:R-:W-:Y:S01]  /*50f0*/  F2FP.SATFINITE.E4M3.F32.PACK_AB_MERGE_C R84, R78, R79, RZ ;  /* 0x0000004f4e54723e */ /* 0x000fe200048070ff */
[-C--:B------:R-:W-:Y:S01]  /*5100*/  FFMA.FTZ R13, R13, R74.reuse, -R76 ;  /* 0x0000004a0d0d7223 */ /* 0x080fe2000001084c */
[-C--:B------:R-:W-:Y:S01]  /*5110*/  F2FP.F16.E4M3.UNPACK_B R79, R77.reuse.H1 ;  /* 0x0000004dff4f723e */ /* 0x080fe200030006ff */
[----:B------:R-:W-:Y:S01]  /*5120*/  FFMA.FTZ R152, R69, R74, R152 ;  /* 0x0000004a45987223 */ /* 0x000fe20000010098 */
[----:B------:R-:W-:Y:S01]  /*5130*/  F2FP.F16.E4M3.UNPACK_B R76, R12.H1 ;  /* 0x0000000cff4c723e */ /* 0x000fe200030006ff */
        /* <DEDUP_REMOVED lines=8> */
[--C-:B------:R-:W-:Y:S02]  /*51c0*/  HADD2.F32 R70, -RZ, R69.reuse.H1_H1 ;  /* 0x30000045ff467230 */ /* 0x100fe40000004100 */
[C---:B------:R-:W-:Y:S01]  /*51d0*/  FMUL.FTZ R81, R71.reuse, R81 ;  /* 0x0000005147517220 */ /* 0x040fe20000410000 */
[----:B------:R-:W-:Y:S02]  /*51e0*/  HADD2.F32 R80, -RZ, R78.H1_H1 ;  /* 0x3000004eff507230 */ /* 0x000fe40000004100 */
[----:B------:R-:W-:Y:S01]  /*51f0*/  FFMA.FTZ R83, R71, R77, -R12 ;  /* 0x0000004d47537223 */ /* 0x000fe2000001080c */
[----:B------:R-:W-:Y:S01]  /*5200*/  HADD2.F32 R69, -RZ, R69.H0_H0 ;  /* 0x20000045ff457230 */ /* 0x000fe20000004100 */
[----:B------:R-:W-:Y:S01]  /*5210*/  F2FP.F16.E4M3.UNPACK_B R14, R14 ;  /* 0x0000000eff0e723e */ /* 0x000fe200020006ff */
[----:B------:R-:W-:Y:S02]  /*5220*/  HADD2.F32 R12, -RZ, R75.H1_H1 ;  /* 0x3000004bff0c7230 */ /* 0x000fe40000004100 */
[----:B------:R-:W-:Y:S01]  /*5230*/  FMUL.FTZ R82, R70, R80 ;  /* 0x0000005046527220 */ /* 0x000fe20000410000 */
[----:B------:R-:W-:-:S02]  /*5240*/  HADD2.F32 R76, -RZ, R76.H0_H0 ;  /* 0x2000004cff4c7230 */ /* 0x000fc40000004100 */
[C---:B------:R-:W-:Y:S01]  /*5250*/  FMUL.FTZ R71, R69.reuse, R80 ;  /* 0x0000005045477220 */ /* 0x040fe20000410000 */
[----:B------:R-:W-:Y:S01]  /*5260*/  FFMA.FTZ R80, R74, R77, R81 ;  /* 0x0000004d4a507223 */ /* 0x000fe20000010051 */
[-C--:B------:R-:W-:Y:S01]  /*5270*/  FFMA.FTZ R82, R69, R12.reuse, -R82 ;  /* 0x0000000c45527223 */ /* 0x080fe20000010852 */
[--C-:B------:R-:W-:Y:S02]  /*5280*/  HADD2.F32 R69, -RZ, R15.reuse.H0_H0 ;  /* 0x2000000fff457230 */ /* 0x100fe40000004100 */
[----:B------:R-:W-:Y:S01]  /*5290*/  FFMA.FTZ R81, R70, R12, R71 ;  /* 0x0000000c46517223 */ /* 0x000fe20000010047 */
[--C-:B------:R-:W-:Y:S01]  /*52a0*/  HADD2.F32 R12, -RZ, R14.reuse.H0_H0 ;  /* 0x2000000eff0c7230 */ /* 0x100fe20000004100 */
[----:B------:R-:W-:Y:S01]  /*52b0*/  F2FP.SATFINITE.E4M3.F32.PACK_AB_MERGE_C R11, R68, R11, R85 ;  /* 0x0000000b440b723e */ /* 0x000fe20004807055 */
[----:B------:R-:W-:Y:S01]  /*52c0*/  HADD2.F32 R15, -RZ, R15.H1_H1 ;  /* 0x3000000fff0f7230 */ /* 0x000fe20000004100 */
[----:B------:R-:W-:Y:S01]  /*52d0*/  F2FP.SATFINITE.E4M3.F32.PACK_AB_MERGE_C R80, R80, R83, RZ ;  /* 0x000000535050723e */ /* 0x000fe200048070ff */
[----:B------:R-:W-:Y:S01]  /*52e0*/  HADD2.F32 R70, -RZ, R79.H0_H0 ;  /* 0x2000004fff467230 */ /* 0x000fe20000004100 */
[----:B------:R-:W-:Y:S01]  /*52f0*/  F2FP.SATFINITE.E4M3.F32.PACK_AB_MERGE_C R81, R81, R82, RZ ;  /* 0x000000525151723e */ /* 0x000fe200048070ff */
[----:B------:R-:W-:-:S02]  /*5300*/  HADD2.F32 R14, -RZ, R14.H1_H1 ;  /* 0x3000000eff0e7230 */ /* 0x000fc40000004100 */
[----:B------:R-:W-:Y:S02]  /*5310*/  HADD2.F32 R71, -RZ, R78.H0_H0 ;  /* 0x2000004eff477230 */ /* 0x000fe40000004100 */
[-C--:B------:R-:W-:Y:S01]  /*5320*/  FMUL.FTZ R74, R15, R70.reuse ;  /* 0x000000460f4a7220 */ /* 0x080fe20000410000 */
[----:B------:R-:W-:Y:S02]  /*5330*/  HADD2.F32 R75, -RZ, R75.H0_H0 ;  /* 0x2000004bff4b7230 */ /* 0x000fe40000004100 */
[C---:B------:R-:W-:Y:S01]  /*5340*/  FMUL.FTZ R70, R69.reuse, R70 ;  /* 0x0000004645467220 */ /* 0x040fe20000410000 */
[-C--:B------:R-:W-:Y:S01]  /*5350*/  FMUL.FTZ R77, R14, R71.reuse ;  /* 0x000000470e4d7220 */ /* 0x080fe20000410000 */
[C---:B------:R-:W-:Y:S01]  /*5360*/  FMUL.FTZ R71, R12.reuse, R71 ;  /* 0x000000470c477220 */ /* 0x040fe20000410000 */
[-C--:B------:R-:W-:Y:S01]  /*5370*/  FFMA.FTZ R74, R69, R76.reuse, -R74 ;  /* 0x0000004c454a7223 */ /* 0x080fe2000001084a */
[----:B------:R-:W-:Y:S01]  /*5380*/  FFMA.FTZ R15, R15, R76, R70 ;  /* 0x0000004c0f0f7223 */ /* 0x000fe20000010046 */
[-C--:B------:R-:W-:Y:S01]  /*5390*/  FFMA.FTZ R77, R12, R75.reuse, -R77 ;  /* 0x0000004b0c4d7223 */ /* 0x080fe2000001084d */
[----:B------:R-:W-:Y:S01]  /*53a0*/  FFMA.FTZ R14, R14, R75, R71 ;  /* 0x0000004b0e0e7223 */ /* 0x000fe20000010047 */
[----:B------:R-:W-:Y:S01]  /*53b0*/  F2FP.SATFINITE.E4M3.F32.PACK_AB_MERGE_C R12, R152, R13, R84 ;  /* 0x0000000d980c723e */ /* 0x000fe20004807054 */
[----:B------:R-:W-:Y:S01]  /*53c0*/  IMAD.MOV.U32 R13, RZ, RZ, R11 ;  /* 0x000000ffff0d7224 */ /* 0x000fe200078e000b */
[----:B------:R-:W-:-:S02]  /*53d0*/  F2FP.SATFINITE.E4M3.F32.PACK_AB_MERGE_C R15, R15, R74, R80 ;  /* 0x0000004a0f0f723e */ /* 0x000fc40004807050 */
[----:B------:R-:W-:-:S07]  /*53e0*/  F2FP.SATFINITE.E4M3.F32.PACK_AB_MERGE_C R14, R14, R77, R81 ;  /* 0x0000004d0e0e723e */ /* 0x000fce0004807051 */
.L_x_2701:
[----:B------:R-:W-:Y:S05]  /*53f0*/  BSYNC B3 ;  /* 0x0000000000037941 */ /* 0x000fea0003800000 */
.L_x_2700:
[----:B---3--:R0:W-:Y:S02]  /*5400*/  ST.E.128 desc[UR54][R72.64], R12 ;  /* 0x0000000c48007985 */ /* 0x0081e4000c101d36 */
.L_x_2699:
[----:B------:R-:W-:Y:S05]  /*5410*/  BSYNC B2 ;  /* 0x0000000000027941 */ /* 0x000fea0003800000 */
.L_x_2698:
        /* <DEDUP_REMOVED lines=15> */
[----:B------:R-:W-:Y:S02]  /*5510*/  SHF.R.U32.HI R72, RZ, 0x10, R67 ;  /* 0x00000010ff487819 */ /* 0x000fe40000011643 */
[----:B------:R-:W-:Y:S02]  /*5520*/  SHF.R.U32.HI R73, RZ, 0x10, R65 ;  /* 0x00000010ff497819 */ /* 0x000fe40000011641 */
[----:B------:R-:W-:-:S02]  /*5530*/  LOP3.LUT R70, R67, 0xff0000ff, RZ, 0xc0, !PT ;  /* 0xff0000ff43467812 */ /* 0x000fc400078ec0ff */
[----:B------:R-:W-:Y:S01]  /*5540*/  SHF.L.U32 R67, R64, 0x8, RZ ;  /* 0x0000000840437819 */ /* 0x000fe200000006ff */
[----:B---3--:R-:W-:Y:S01]  /*5550*/  IMAD.MOV.U32 R64, RZ, RZ, R12 ;  /* 0x000000ffff407224 */ /* 0x008fe200078e000c */
        /* <DEDUP_REMOVED lines=94> */
.L_x_2705:
[----:B------:R-:W-:Y:S05]  /*5b40*/  BSYNC B3 ;  /* 0x0000000000037941 */ /* 0x000fea0003800000 */
.L_x_2704:
[----:B---3--:R0:W-:Y:S02]  /*5b50*/  ST.E.128 desc[UR54][R68.64], R12 ;  /* 0x0000000c44007985 */ /* 0x0081e4000c101d36 */
.L_x_2703:
[----:B------:R-:W-:Y:S05]  /*5b60*/  BSYNC B2 ;  /* 0x0000000000027941 */ /* 0x000fea0003800000 */
.L_x_2702:
        /* <DEDUP_REMOVED lines=10> */
[----:B------:R-:W-:Y:S01]  /*5c10*/  SHF.R.U32.HI R66, RZ, 0x8, R63 ;  /* 0x00000008ff427819 */ /* 0x000fe2000001163f */
[----:B---3--:R-:W-:Y:S01]  /*5c20*/  IMAD.MOV.U32 R60, RZ, RZ, R12 ;  /* 0x000000ffff3c7224 */ /* 0x008fe200078e000c */
        /* <DEDUP_REMOVED lines=101> */
.L_x_2707:
[----:B------:R-:W-:Y:S05]  /*6280*/  BSYNC B2 ;  /* 0x0000000000027941 */ /* 0x000fea0003800000 */
.L_x_2706:
[----:B---3--:R0:W-:Y:S02]  /*6290*/  ST.E.128 desc[UR54][R64.64], R12 ;  /* 0x0000000c40007985 */ /* 0x0081e4000c101d36 */
.L_x_2685:
[----:B------:R-:W-:Y:S05]  /*62a0*/  BSYNC B1 ;  /* 0x0000000000017941 */ /* 0x000fea0003800000 */
.L_x_2684:
[----:B------:R-:W-:-:S03]  /*62b0*/  UMOV UR4, 0xffffffff ;  /* 0xffffffff00047882 */ /* 0x000fc60000000000 */
[----:B------:R-:W-:Y:S05]  /*62c0*/  BRA.DIV UR4, `(.L_x_2708) ;  /* 0x000002b204ac7947 */ /* 0x000fea000b800000 */
[----:B--2---:R-:W2:Y:S04]  /*62d0*/  SHFL.IDX PT, R119, R119, 0x1, 0x1e1f ;  /* 0x003e1f0077777f89 */ /* 0x004ea800000e0000 */
[----:B------:R0:W0:Y:S02]  /*62e0*/  SHFL.IDX PT, R63, R120, 0x1, 0x1e1f ;  /* 0x003e1f00783f7f89 */ /* 0x00002400000e0000 */
.L_x_3029:
[----:B------:R-:W-:Y:S05]  /*62f0*/  @P4 BRA `(.L_x_2709) ;  /* 0x0000009800744947 */ /* 0x000fea0003800000 */
[----:B------:R-:W-:Y:S01]  /*6300*/  ISETP.NE.AND P3, PT, R28, RZ, PT ;  /* 0x000000ff1c00720c */ /* 0x000fe20003f65270 */
[----:B------:R-:W-:-:S12]  /*6310*/  BSSY B1, `(.L_x_2710) ;  /* 0x0000071000017945 */ /* 0x000fd80003800000 */
[----:B------:R-:W-:Y:S05]  /*6320*/  @!P3 BRA `(.L_x_2711) ;  /* 0x0000000400bcb947 */ /* 0x000fea0003800000 */
[----:B0-----:R0:W0:Y:S01]  /*6330*/  LDS.128 R12, [R88+0x26200] ;  /* 0x02620000580c7984 */ /* 0x0010220000000c00 */
[----:B------:R-:W-:Y:S01]  /*6340*/  IADD3 R60, P3, R16, R63, RZ ;  /* 0x0000003f103c7210 */ /* 0x000fe20007f7e0ff */
[----:B------:R-:W-:Y:S03]  /*6350*/  BSSY B2, `(.L_x_2712) ;  /* 0x000006b000027945 */ /* 0x000fe60003800000 */
[----:B--2---:R-:W-:Y:S02]  /*6360*/  IADD3.X R61, R119, R17, RZ, P3, !PT ;  /* 0x00000011773d7210 */ /* 0x004fe40001ffe4ff */
        /* <DEDUP_REMOVED lines=10> */
[----:B------:R-:W-:-:S02]  /*6410*/  SHF.R.U32.HI R65, RZ, 0x10, R59 ;  /* 0x00000010ff417819 */ /* 0x000fc4000001163b */
[----:B------:R-:W-:Y:S01]  /*6420*/  LOP3.LUT R12, R57, 0xff00, R62, 0xf8, !PT ;  /* 0x0000ff00390c7812 */ /* 0x000fe200078ef83e */
[----:B------:R-:W-:Y:S01]  /*6430*/  IMAD.U32 R57, R64, 0x10000, RZ ;  /* 0x0001000040397824 */ /* 0x000fe200078e00ff */
[----:B------:R-:W-:Y:S02]  /*6440*/  LOP3.LUT R58, R11, 0xff00, R58, 0xf8, !PT ;  /* 0x0000ff000b3a7812 */ /* 0x000fe400078ef83a */
[----:B------:R-:W-:Y:S02]  /*6450*/  SHF.L.U32 R65, R65, 0x10, RZ ;  /* 0x0000001041417819 */ /* 0x000fe400000006ff */
[-C--:B------:R-:W-:Y:S02]  /*6460*/  F2FP.F16.E4M3.UNPACK_B R11, R13.reuse ;  /* 0x0000000dff0b723e */ /* 0x080fe400020006ff */
[----:B------:R-:W-:Y:S02]  /*6470*/  F2FP.F16.E4M3.UNPACK_B R59, R142.H1 ;  /* 0x0000008eff3b723e */ /* 0x000fe400030006ff */
[----:B------:R-:W-:-:S02]  /*6480*/  F2FP.F16.E4M3.UNPACK_B R13, R13.H1 ;  /* 0x0000000dff0d723e */ /* 0x000fc400030006ff */
[----:B------:R-:W-:Y:S01]  /*6490*/  LOP3.LUT R62, R58, 0xff0000, R57, 0xf8, !PT ;  /* 0x00ff00003a3e7812 */ /* 0x000fe200078ef839 */
[----:B------:R-:W-:Y:S01]  /*64a0*/  HADD2.F32 R64, -RZ, R59.H0_H0 ;  /* 0x2000003bff407230 */ /* 0x000fe20000004100 */
[----:B------:R-:W-:Y:S01]  /*64b0*/  LOP3.LUT R65, R12, 0xff0000, R65, 0xf8, !PT ;  /* 0x00ff00000c417812 */ /* 0x000fe200078ef841 */
[--C-:B------:R-:W-:Y:S01]  /*64c0*/  HADD2.F32 R12, -RZ, R11.reuse.H1_H1 ;  /* 0x3000000bff0c7230 */ /* 0x100fe20000004100 */
        /* <DEDUP_REMOVED lines=12> */
[-C--:B------:R-:W-:Y:S01]  /*6590*/  FFMA.FTZ R11, R11, R59.reuse, -R68 ;  /* 0x0000003b0b0b7223 */ /* 0x080fe20000010844 */
[----:B------:R-:W-:Y:S01]  /*65a0*/  FFMA.FTZ R12, R12, R59, R67 ;  /* 0x0000003b0c0c7223 */ /* 0x000fe20000010043 */
[----:B------:R-:W-:Y:S01]  /*65b0*/  FMUL.FTZ R66, R13, R66 ;  /* 0x000000420d427220 */ /* 0x000fe20000410000 */
[----:B------:R-:W-:-:S02]  /*65c0*/  HADD2.F32 R59, -RZ, R147.H1_H1 ;  /* 0x30000093ff3b7230 */ /* 0x000fc40000004100 */
[----:B------:R-:W-:Y:S01]  /*65d0*/  FFMA.FTZ R68, R13, R58, -R64 ;  /* 0x0000003a0d447223 */ /* 0x000fe20000010840 */
[----:B------:R-:W-:Y:S01]  /*65e0*/  F2FP.F16.E4M3.UNPACK_B R13, R56.H1 ;  /* 0x00000038ff0d723e */ /* 0x000fe200030006ff */
[----:B------:R-:W-:Y:S01]  /*65f0*/  FFMA.FTZ R71, R57, R58, R66 ;  /* 0x0000003a39477223 */ /* 0x000fe20000010042 */
[--C-:B------:R-:W-:Y:S01]  /*6600*/  HADD2.F32 R64, -RZ, R142.reuse.H1_H1 ;  /* 0x3000008eff407230 */ /* 0x100fe20000004100 */
[----:B------:R-:W-:Y:S01]  /*6610*/  F2FP.F16.E4M3.UNPACK_B R56, R56 ;  /* 0x00000038ff38723e */ /* 0x000fe200020006ff */
[----:B------:R-:W-:Y:S02]  /*6620*/  HADD2.F32 R142, -RZ, R142.H0_H0 ;  /* 0x2000008eff8e7230 */ /* 0x000fe40000004100 */
[--C-:B------:R-:W-:Y:S01]  /*6630*/  HADD2.F32 R58, -RZ, R13.reuse.H1_H1 ;  /* 0x3000000dff3a7230 */ /* 0x100fe20000004100 */
[----:B------:R-:W-:Y:S01]  /*6640*/  F2FP.SATFINITE.E4M3.F32.PACK_AB_MERGE_C R74, R71, R68, RZ ;  /* 0x00000044474a723e */ /* 0x000fe200048070ff */
[----:B------:R-:W-:Y:S02]  /*6650*/  HADD2.F32 R57, -RZ, R13.H0_H0 ;  /* 0x2000000dff397230 */ /* 0x000fe40000004100 */
[----:B------:R-:W-:-:S02]  /*6660*/  HADD2.F32 R13, -RZ, R56.H0_H0 ;  /* 0x20000038ff0d7230 */ /* 0x000fc40000004100 */
[CC--:B------:R-:W-:Y:S01]  /*6670*/  FMUL.FTZ R66, R58.reuse, R64.reuse ;  /* 0x000000403a427220 */ /* 0x0c0fe20000410000 */
[----:B------:R-:W-:Y:S02]  /*6680*/  HADD2.F32 R56, -RZ, R56.H1_H1 ;  /* 0x30000038ff387230 */ /* 0x000fe40000004100 */
[C---:B------:R-:W-:Y:S01]  /*6690*/  FMUL.FTZ R69, R57.reuse, R64 ;  /* 0x0000004039457220 */ /* 0x040fe20000410000 */
[----:B------:R-:W-:Y:S02]  /*66a0*/  HADD2.F32 R147, -RZ, R147.H0_H0 ;  /* 0x20000093ff937230 */ /* 0x000fe40000004100 */
[-C--:B------:R-:W-:Y:S01]  /*66b0*/  FFMA.FTZ R66, R57, R59.reuse, -R66 ;  /* 0x0000003b39427223 */ /* 0x080fe20000010842 */
[CC--:B------:R-:W-:Y:S01]  /*66c0*/  FMUL.FTZ R67, R13.reuse, R142.reuse ;  /* 0x0000008e0d437220 */ /* 0x0c0fe20000410000 */
[----:B------:R-:W-:Y:S01]  /*66d0*/  FFMA.FTZ R59, R58, R59, R69 ;  /* 0x0000003b3a3b7223 */ /* 0x000fe20000010045 */
[C---:B------:R-:W-:Y:S02]  /*66e0*/  FMUL.FTZ R64, R56.reuse, R142 ;  /* 0x0000008e38407220 */ /* 0x040fe40000410000 */
[----:B------:R-:W-:Y:S01]  /*66f0*/  FFMA.FTZ R70, R56, R147, R67 ;  /* 0x0000009338467223 */ /* 0x000fe20000010043 */
[----:B------:R-:W-:Y:S01]  /*6700*/  F2FP.F16.E4M3.UNPACK_B R56, R15.H1 ;  /* 0x0000000fff38723e */ /* 0x000fe200030006ff */
[----:B------:R-:W-:Y:S01]  /*6710*/  FFMA.FTZ R69, R13, R147, -R64 ;  /* 0x000000930d457223 */ /* 0x000fe20000010840 */
        /* <DEDUP_REMOVED lines=46> */
.L_x_2713:
[----:B------:R-:W-:Y:S05]  /*6a00*/  BSYNC B2 ;  /* 0x0000000000027941 */ /* 0x000fea0003800000 */
.L_x_2712:
[----:B0-----:R0:W-:Y:S02]  /*6a10*/  ST.E.128 desc[UR54][R60.64], R12 ;  /* 0x0000000c3c007985 */ /* 0x0011e4000c101d36 */
.L_x_2711:
[----:B------:R-:W-:Y:S05]  /*6a20*/  BSYNC B1 ;  /* 0x0000000000017941 */ /* 0x000fea0003800000 */
.L_x_2710:
[----:B------:R-:W-:Y:S01]  /*6a30*/  ISETP.NE.AND P3, PT, R29, RZ, PT ;  /* 0x000000ff1d00720c */ /* 0x000fe20003f65270 */
[----:B------:R-:W-:-:S12]  /*6a40*/  BSSY B1, `(.L_x_2714) ;  /* 0x0000073000017945 */ /* 0x000fd80003800000 */
[----:B------:R-:W-:Y:S05]  /*6a50*/  @!P3 BRA `(.L_x_2715) ;  /* 0x0000000400c4b947 */ /* 0x000fea0003800000 */
[----:B------:R-:W5:Y:S01]  /*6a60*/  LDL R11, [R1+0x18] ;  /* 0x00001800010b7983 */ /* 0x000f620000100800 */
[----:B0-----:R-:W-:Y:S01]  /*6a70*/  IMAD.SHL.U32 R12, R228, 0x10, RZ ;  /* 0x00000010e40c7824 */ /* 0x001fe200078e00ff */
[----:B------:R-:W-:Y:S04]  /*6a80*/  BSSY B2, `(.L_x_2716) ;  /* 0x000006d000027945 */ /* 0x000fe80003800000 */
[----:B------:R-:W-:-:S04]  /*6a90*/  IADD3 R56, P3, R12, R63, RZ ;  /* 0x0000003f0c387210 */ /* 0x000fc80007f7e0ff */
[----:B--2---:R-:W-:Y:S02]  /*6aa0*/  LEA.HI.X.SX32 R57, R12, R119, 0x1, P3 ;  /* 0x000000770c397211 */ /* 0x004fe400018f0eff */
[----:B------:R0:W2:Y:S01]  /*6ab0*/  LDS.128 R12, [R89+0x26200] ;  /* 0x02620000590c7984 */ /* 0x0000a20000000c00 */
[----:B-----5:R-:W-:-:S13]  /*6ac0*/  ISETP.GE.AND P3, PT, R11, R115, PT ;  /* 0x000000730b00720c */ /* 0x020fda0003f66270 */
[----:B0-2---:R-:W-:Y:S05]  /*6ad0*/  @P3 BRA `(.L_x_2717) ;  /* 0x00000004009c3947 */ /* 0x005fea0003800000 */
[----:B------:R-:W-:Y:S02]  /*6ae0*/  SHF.R.U32.HI R58, RZ, 0x8, R55 ;  /* 0x00000008ff3a7819 */ /* 0x000fe40000011637 */
[--C-:B------:R-:W-:Y:S02]  /*6af0*/  SHF.R.U32.HI R11, RZ, 0x8, R53.reuse ;  /* 0x00000008ff0b7819 */ /* 0x100fe40000011635 */
[----:B------:R-:W-:Y:S02]  /*6b00*/  SHF.R.U32.HI R61, RZ, 0x10, R53 ;  /* 0x00000010ff3d7819 */ /* 0x000fe40000011635 */
[----:B------:R-:W-:Y:S01]  /*6b10*/  LOP3.LUT R52, R53, 0xff0000ff, RZ, 0xc0, !PT ;  /* 0xff0000ff35347812 */ /* 0x000fe200078ec0ff */
[----:B------:R-:W-:Y:S01]  /*6b20*/  IMAD.MOV.U32 R53, RZ, RZ, R15 ;  /* 0x000000ffff357224 */ /* 0x000fe200078e000f */
[----:B------:R-:W-:Y:S01]  /*6b30*/  SHF.R.U32.HI R60, RZ, 0x10, R55 ;  /* 0x00000010ff3c7819 */ /* 0x000fe20000011637 */
[----:B------:R-:W-:Y:S01]  /*6b40*/  IMAD.SHL.U32 R15, R58, 0x100, RZ ;  /* 0x000001003a0f7824 */ /* 0x000fe200078e00ff */
[----:B------:R-:W-:Y:S01]  /*6b50*/  LOP3.LUT R54, R55, 0xff0000ff, RZ, 0xc0, !PT ;  /* 0xff0000ff37367812 */ /* 0x000fe200078ec0ff */
[----:B------:R-:W-:Y:S01]  /*6b60*/  IMAD.SHL.U32 R11, R11, 0x100, RZ ;  /* 0x000001000b0b7824 */ /* 0x000fe200078e00ff */
[----:B------:R-:W-:-:S02]  /*6b70*/  F2FP.F16.E4M3.UNPACK_B R58, R139.H1 ;  /* 0x0000008bff3a723e */ /* 0x000fc400030006ff */
[----:B------:R-:W-:Y:S01]  /*6b80*/  LOP3.LUT R59, R54, 0xff00, R15, 0xf8, !PT ;  /* 0x0000ff00363b7812 */ /* 0x000fe200078ef80f */
[----:B------:R-:W-:Y:S01]  /*6b90*/  IMAD.U32 R54, R60, 0x10000, RZ ;  /* 0x000100003c367824 */ /* 0x000fe200078e00ff */
[----:B------:R-:W-:Y:S01]  /*6ba0*/  LOP3.LUT R52, R52, 0xff00, R11, 0xf8, !PT ;  /* 0x0000ff0034347812 */ /* 0x000fe200078ef80b */
[--C-:B------:R-:W-:Y:S01]  /*6bb0*/  HADD2.F32 R60, -RZ, R58.reuse.H0_H0 ;  /* 0x2000003aff3c7230 */ /* 0x100fe20000004100 */
[----:B------:R-:W-:Y:S02]  /*6bc0*/  SHF.L.U32 R15, R61, 0x10, RZ ;  /* 0x000000103d0f7819 */ /* 0x000fe400000006ff */
[-C--:B------:R-:W-:Y:S02]  /*6bd0*/  F2FP.F16.E4M3.UNPACK_B R11, R13.reuse ;  /* 0x0000000dff0b723e */ /* 0x080fe400020006ff */
[----:B------:R-:W-:Y:S01]  /*6be0*/  LOP3.LUT R61, R59, 0xff0000, R54, 0xf8, !PT ;  /* 0x00ff00003b3d7812 */ /* 0x000fe200078ef836 */
[----:B------:R-:W-:Y:S01]  /*6bf0*/  HADD2.F32 R59, -RZ, R58.H1_H1 ;  /* 0x3000003aff3b7230 */ /* 0x000fe20000004100 */
[----:B------:R-:W-:Y:S01]  /*6c00*/  LOP3.LUT R55, R52, 0xff0000, R15, 0xf8, !PT ;  /* 0x00ff000034377812 */ /* 0x000fe200078ef80f */
[--C-:B------:R-:W-:Y:S01]  /*6c10*/  HADD2.F32 R15, -RZ, R11.reuse.H1_H1 ;  /* 0x3000000bff0f7230 */ /* 0x100fe20000004100 */
[----:B------:R-:W-:Y:S01]  /*6c20*/  F2FP.F16.E4M3.UNPACK_B R54, R138.H1 ;  /* 0x0000008aff36723e */ /* 0x000fe200030006ff */
[----:B------:R-:W-:Y:S01]  /*6c30*/  HADD2.F32 R11, -RZ, R11.H0_H0 ;  /* 0x2000000bff0b7230 */ /* 0x000fe20000004100 */
[----:B------:R-:W-:-:S02]  /*6c40*/  F2FP.F16.E4M3.UNPACK_B R13, R13.H1 ;  /* 0x0000000dff0d723e */ /* 0x000fc400030006ff */
        /* <DEDUP_REMOVED lines=22> */
[----:B------:R-:W-:Y:S02]  /*6db0*/  HADD2.F32 R54, -RZ, R138.H1_H1 ;  /* 0x3000008aff367230 */ /* 0x000fe40000004100 */
[----:B------:R-:W-:Y:S01]  /*6dc0*/  FMUL.FTZ R60, R52, R58 ;  /* 0x0000003a343c7220 */ /* 0x000fe20000410000 */
[----:B------:R-:W-:-:S02]  /*6dd0*/  HADD2.F32 R139, -RZ, R139.H0_H0 ;  /* 0x2000008bff8b7230 */ /* 0x000fc40000004100 */
[----:B------:R-:W-:Y:S02]  /*6de0*/  HADD2.F32 R12, -RZ, R12.H1_H1 ;  /* 0x3000000cff0c7230 */ /* 0x000fe40000004100 */
[-C--:B------:R-:W-:Y:S01]  /*6df0*/  FFMA.FTZ R60, R15, R54.reuse, -R60 ;  /* 0x000000360f3c7223 */ /* 0x080fe2000001083c */
[----:B------:R-:W-:Y:S02]  /*6e00*/  HADD2.F32 R138, -RZ, R138.H0_H0 ;  /* 0x2000008aff8a7230 */ /* 0x000fe40000004100 */
[----:B------:R-:W-:Y:S01]  /*6e10*/  FFMA.FTZ R59, R52, R54, R59 ;  /* 0x00000036343b7223 */ /* 0x000fe2000001003b */
[----:B------:R-:W-:Y:S01]  /*6e20*/  F2FP.F16.E4M3.UNPACK_B R54, R55.H1 ;  /* 0x00000037ff36723e */ /* 0x000fe200030006ff */
[CC--:B------:R-:W-:Y:S01]  /*6e30*/  FMUL.FTZ R58, R12.reuse, R139.reuse ;  /* 0x0000008b0c3a7220 */ /* 0x0c0fe20000410000 */
[C---:B------:R-:W-:Y:S01]  /*6e40*/  FMUL.FTZ R139, R13.reuse, R139 ;  /* 0x0000008b0d8b7220 */ /* 0x040fe20000410000 */
[----:B------:R-:W-:Y:S02]  /*6e50*/  F2FP.F16.E4M3.UNPACK_B R55, R55 ;  /* 0x00000037ff37723e */ /* 0x000fe400020006ff */
[----:B------:R-:W-:Y:S01]  /*6e60*/  FFMA.FTZ R64, R13, R138, -R58 ;  /* 0x0000008a0d407223 */ /* 0x000fe2000001083a */
[----:B------:R-:W-:Y:S01]  /*6e70*/  F2FP.SATFINITE.E4M3.F32.PACK_AB_MERGE_C R69, R59, R60, RZ ;  /* 0x0000003c3b45723e */ /* 0x000fe200048070ff */
[----:B------:R-:W-:Y:S01]  /*6e80*/  FFMA.FTZ R139, R12, R138, R139 ;  /* 0x0000008a0c8b7223 */ /* 0x000fe2000001008b */
[----:B------:R-:W-:Y:S01]  /*6e90*/  F2FP.F16.E4M3.UNPACK_B R13, R53.H1 ;  /* 0x00000035ff0d723e */ /* 0x000fe200030006ff */
[--C-:B------:R-:W-:Y:S01]  /*6ea0*/  HADD2.F32 R58, -RZ, R54.reuse.H1_H1 ;  /* 0x30000036ff3a7230 */ /* 0x100fe20000004100 */
[-C--:B------:R-:W-:Y:S01]  /*6eb0*/  F2FP.F16.E4M3.UNPACK_B R59, R61.reuse.H1 ;  /* 0x0000003dff3b723e */ /* 0x080fe200030006ff */
[----:B------:R-:W-:Y:S01]  /*6ec0*/  HADD2.F32 R54, -RZ, R54.H0_H0 ;  /* 0x20000036ff367230 */ /* 0x000fe20000004100 */
[-C--:B------:R-:W-:Y:S01]  /*6ed0*/  F2FP.F16.E4M3.UNPACK_B R12, R14.reuse.H1 ;  /* 0x0000000eff0c723e */ /* 0x080fe200030006ff */
[----:B------:R-:W-:Y:S01]  /*6ee0*/  HADD2.F32 R52, -RZ, R13.H1_H1 ;  /* 0x3000000dff347230 */ /* 0x000fe20000004100 */
[----:B------:R-:W-:Y:S01]  /*6ef0*/  F2FP.F16.E4M3.UNPACK_B R61, R61 ;  /* 0x0000003dff3d723e */ /* 0x000fe200020006ff */
[----:B------:R-:W-:Y:S01]  /*6f00*/  HADD2.F32 R62, -RZ, R59.H1_H1 ;  /* 0x3000003bff3e7230 */ /* 0x000fe20000004100 */
[----:B------:R-:W-:Y:S01]  /*6f10*/  F2FP.F16.E4M3.UNPACK_B R14, R14 ;  /* 0x0000000eff0e723e */ /* 0x000fe200020006ff */
[----:B------:R-:W-:Y:S01]  /*6f20*/  HADD2.F32 R15, -RZ, R13.H0_H0 ;  /* 0x2000000dff0f7230 */ /* 0x000fe20000004100 */
        /* <DEDUP_REMOVED lines=8> */
[----:B------:R-:W-:Y:S01]  /*6fb0*/  FMUL.FTZ R65, R13, R60 ;  /* 0x0000003c0d417220 */ /* 0x000fe20000410000 */
[----:B------:R-:W-:Y:S01]  /*6fc0*/  FFMA.FTZ R67, R52, R58, R67 ;  /* 0x0000003a34437223 */ /* 0x000fe20000010043 */
[----:B------:R-:W-:Y:S01]  /*6fd0*/  FMUL.FTZ R60, R12, R60 ;  /* 0x0000003c0c3c7220 */ /* 0x000fe20000410000 */
[----:B------:R-:W-:-:S02]  /*6fe0*/  HADD2.F32 R61, -RZ, R61.H0_H0 ;  /* 0x2000003dff3d7230 */ /* 0x000fc40000004100 */
[-C--:B------:R-:W-:Y:S01]  /*6ff0*/  FFMA.FTZ R65, R12, R15.reuse, -R65 ;  /* 0x0000000f0c417223 */ /* 0x080fe20000010841 */
[--C-:B------:R-:W-:Y:S02]  /*7000*/  HADD2.F32 R12, -RZ, R14.reuse.H0_H0 ;  /* 0x2000000eff0c7230 */ /* 0x100fe40000004100 */
[----:B------:R-:W-:Y:S01]  /*7010*/  FFMA.FTZ R60, R13, R15, R60 ;  /* 0x0000000f0d3c7223 */ /* 0x000fe2000001003c */
[--C-:B------:R-:W-:Y:S01]  /*7020*/  HADD2.F32 R13, -RZ, R53.reuse.H0_H0 ;  /* 0x20000035ff0d7230 */ /* 0x100fe20000004100 */
[----:B------:R-:W-:Y:S01]  /*7030*/  F2FP.SATFINITE.E4M3.F32.PACK_AB_MERGE_C R67, R67, R68, RZ ;  /* 0x000000444343723e */ /* 0x000fe200048070ff */
[----:B------:R-:W-:Y:S02]  /*7040*/  HADD2.F32 R14, -RZ, R14.H1_H1 ;  /* 0x3000000eff0e7230 */ /* 0x000fe40000004100 */
[----:B------:R-:W-:Y:S01]  /*7050*/  HADD2.F32 R53, -RZ, R53.H1_H1 ;  /* 0x30000035ff357230 */ /* 0x000fe20000004100 */
[----:B------:R-:W-:Y:S01]  /*7060*/  F2FP.SATFINITE.E4M3.F32.PACK_AB_MERGE_C R60, R60, R65, RZ ;  /* 0x000000413c3c723e */ /* 0x000fe200048070ff */
[----:B------:R-:W-:-:S02]  /*7070*/  HADD2.F32 R52, -RZ, R59.H0_H0 ;  /* 0x2000003bff347230 */ /* 0x000fc40000004100 */
        /* <DEDUP_REMOVED lines=13> */
.L_x_2717:
[----:B------:R-:W-:Y:S05]  /*7150*/  BSYNC B2 ;  /* 0x0000000000027941 */ /* 0x000fea0003800000 */
.L_x_2716:
[----:B------:R0:W-:Y:S02]  /*7160*/  ST.E.128 desc[UR54][R56.64], R12 ;  /* 0x0000000c38007985 */ /* 0x0001e4000c101d36 */
.L_x_2715:
[----:B------:R-:W-:Y:S05]  /*7170*/  BSYNC B1 ;  /* 0x0000000000017941 */ /* 0x000fea0003800000 */
.L_x_2714:
        /* <DEDUP_REMOVED lines=14> */
[----:B------:R-:W-:Y:S02]  /*7260*/  LOP3.LUT R11, R49, 0xff0000ff, RZ, 0xc0, !PT ;  /* 0xff0000ff310b7812 */ /* 0x000fe400078ec0ff */
[----:B------:R-:W-:Y:S01]  /*7270*/  SHF.R.U32.HI R56, RZ, 0x10, R49 ;  /* 0x00000010ff387819 */ /* 0x000fe20000011631 */
[----:B------:R-:W-:Y:S01]  /*7280*/  IMAD.MOV.U32 R49, RZ, RZ, R15 ;  /* 0x000000ffff317224 */ /* 0x000fe200078e000f */
[----:B------:R-:W-:Y:S01]  /*7290*/  SHF.R.U32.HI R55, RZ, 0x10, R51 ;  /* 0x00000010ff377819 */ /* 0x000fe20000011633 */
[----:B------:R-:W-:Y:S01]  /*72a0*/  IMAD.SHL.U32 R15, R54, 0x100, RZ ;  /* 0x00000100360f7824 */ /* 0x000fe200078e00ff */
[----:B------:R-:W-:-:S02]  /*72b0*/  LOP3.LUT R50, R51, 0xff0000ff, RZ, 0xc0, !PT ;  /* 0xff0000ff33327812 */ /* 0x000fc400078ec0ff */
[----:B------:R-:W-:Y:S01]  /*72c0*/  SHF.L.U32 R14, R57, 0x8, RZ ;  /* 0x00000008390e7819 */ /* 0x000fe200000006ff */
[----:B------:R-:W-:Y:S01]  /*72d0*/  IMAD.U32 R55, R55, 0x10000, RZ ;  /* 0x0001000037377824 */ /* 0x000fe200078e00ff */
[----:B------:R-:W-:Y:S01]  /*72e0*/  LOP3.LUT R50, R50, 0xff00, R15, 0xf8, !PT ;  /* 0x0000ff0032327812 */ /* 0x000fe200078ef80f */
[----:B------:R-:W-:Y:S01]  /*72f0*/  IMAD.U32 R15, R56, 0x10000, RZ ;  /* 0x00010000380f7824 */ /* 0x000fe200078e00ff */
[----:B------:R-:W-:Y:S02]  /*7300*/  LOP3.LUT R14, R11, 0xff00, R14, 0xf8, !PT ;  /* 0x0000ff000b0e7812 */ /* 0x000fe400078ef80e */
        /* <DEDUP_REMOVED lines=91> */
.L_x_2721:
[----:B------:R-:W-:Y:S05]  /*78c0*/  BSYNC B2 ;  /* 0x0000000000027941 */ /* 0x000fea0003800000 */
.L_x_2720:
[----:B------:R0:W-:Y:S02]  /*78d0*/  ST.E.128 desc[UR54][R52.64], R12 ;  /* 0x0000000c34007985 */ /* 0x0001e4000c101d36 */
.L_x_2719:
[----:B------:R-:W-:Y:S05]  /*78e0*/  BSYNC B1 ;  /* 0x0000000000017941 */ /* 0x000fea0003800000 */
.L_x_2718:
        /* <DEDUP_REMOVED lines=16> */
[----:B------:R-:W-:Y:S01]  /*79f0*/  SHF.R.U32.HI R52, RZ, 0x10, R47 ;  /* 0x00000010ff347819 */ /* 0x000fe2000001162f */
[----:B------:R-:W-:Y:S01]  /*7a00*/  IMAD.SHL.U32 R14, R50, 0x100, RZ ;  /* 0x00000100320e7824 */ /* 0x000fe200078e00ff */
[----:B------:R-:W-:Y:S01]  /*7a10*/  SHF.R.U32.HI R53, RZ, 0x10, R45 ;  /* 0x00000010ff357819 */ /* 0x000fe2000001162d */
[----:B------:R-:W-:Y:S01]  /*7a20*/  IMAD.MOV.U32 R45, RZ, RZ, R15 ;  /* 0x000000ffff2d7224 */ /* 0x000fe200078e000f */
[----:B------:R-:W-:-:S02]  /*7a30*/  LOP3.LUT R47, R47, 0xff0000ff, RZ, 0xc0, !PT ;  /* 0xff0000ff2f2f7812 */ /* 0x000fc400078ec0ff */
[----:B------:R-:W-:Y:S01]  /*7a40*/  LOP3.LUT R15, R46, 0xff00, R11, 0xf8, !PT ;  /* 0x0000ff002e0f7812 */ /* 0x000fe200078ef80b */
[----:B------:R-:W-:Y:S01]  /*7a50*/  IMAD.U32 R46, R52, 0x10000, RZ ;  /* 0x00010000342e7824 */ /* 0x000fe200078e00ff */
[----:B------:R-:W-:Y:S02]  /*7a60*/  LOP3.LUT R51, R47, 0xff00, R14, 0xf8, !PT ;  /* 0x0000ff002f337812 */ /* 0x000fe400078ef80e */
[----:B------:R-:W-:Y:S02]  /*7a70*/  SHF.L.U32 R14, R53, 0x10, RZ ;  /* 0x00000010350e7819 */ /* 0x000fe400000006ff */
        /* <DEDUP_REMOVED lines=91> */
.L_x_2725:
[----:B------:R-:W-:Y:S05]  /*8030*/  BSYNC B2 ;  /* 0x0000000000027941 */ /* 0x000fea0003800000 */
.L_x_2724:
[----:B--2---:R0:W-:Y:S02]  /*8040*/  ST.E.128 desc[UR54][R48.64], R12 ;  /* 0x0000000c30007985 */ /* 0x0041e4000c101d36 */
.L_x_2723:
[----:B------:R-:W-:Y:S05]  /*8050*/  BSYNC B1 ;  /* 0x0000000000017941 */ /* 0x000fea0003800000 */
.L_x_2722:
[----:B------:R-:W-:Y:S01]  /*8060*/  ISETP.NE.AND P3, PT, R32, RZ, PT ;  /* 0x000000ff2000720c */ /* 0x000fe20003f65270 */
[----:B------:R-:W-:-:S12]  /*8070*/  BSSY B1, `(.L_x_2726) ;  /* 0x0000075000017945 */ /* 0x000fd80003800000 */
[----:B------:R-:W-:Y:S05]  /*8080*/  @!P3 BRA `(.L_x_2727) ;  /* 0x0000000400ccb947 */ /* 0x000fea0003800000 */
[----:B0-----:R-:W2:Y:S04]  /*8090*/  LDL R12, [R1+0x8] ;  /* 0x00000800010c7983 */ /* 0x001ea80000100800 */
[----:B------:R-:W5:Y:S01]  /*80a0*/  LDL R11, [R1+0x1c] ;  /* 0x00001c00010b7983 */ /* 0x000f620000100800 */
[----:B------:R-:W-:Y:S01]  /*80b0*/  IADD3 R44, P3, R220, R63, RZ ;  /* 0x0000003fdc2c7210 */ /* 0x000fe20007f7e0ff */
[----:B------:R-:W-:Y:S04]  /*80c0*/  BSSY B2, `(.L_x_2728) ;  /* 0x000006e000027945 */ /* 0x000fe80003800000 */
[----:B--2---:R-:W-:-:S02]  /*80d0*/  IMAD.X R45, R119, 0x1, R12, P3 ;  /* 0x00000001772d7824 */ /* 0x004fc400018e060c */
[----:B------:R0:W2:Y:S01]  /*80e0*/  LDS.128 R12, [R88+0x2b200] ;  /* 0x02b20000580c7984 */ /* 0x0000a20000000c00 */
[----:B-----5:R-:W-:-:S13]  /*80f0*/  ISETP.GE.AND P3, PT, R11, R115, PT ;  /* 0x000000730b00720c */ /* 0x020fda0003f66270 */
[----:B0-----:R-:W-:Y:S05]  /*8100*/  @P3 BRA `(.L_x_2729) ;  /* 0x0000000400a43947 */ /* 0x001fea0003800000 */
[----:B------:R-:W-:Y:S02]  /*8110*/  SHF.R.U32.HI R46, RZ, 0x8, R43 ;  /* 0x00000008ff2e7819 */ /* 0x000fe4000001162b */
[--C-:B------:R-:W-:Y:S02]  /*8120*/  SHF.R.U32.HI R49, RZ, 0x8, R41.reuse ;  /* 0x00000008ff317819 */ /* 0x100fe40000011629 */
[----:B------:R-:W-:Y:S02]  /*8130*/  LOP3.LUT R11, R41, 0xff0000ff, RZ, 0xc0, !PT ;  /* 0xff0000ff290b7812 */ /* 0x000fe400078ec0ff */
[----:B------:R-:W-:Y:S01]  /*8140*/  SHF.R.U32.HI R48, RZ, 0x10, R41 ;  /* 0x00000010ff307819 */ /* 0x000fe20000011629 */
[----:B--2---:R-:W-:Y:S01]  /*8150*/  IMAD.MOV.U32 R41, RZ, RZ, R15 ;  /* 0x000000ffff297224 */ /* 0x004fe200078e000f */
[----:B------:R-:W-:Y:S01]  /*8160*/  SHF.R.U32.HI R47, RZ, 0x10, R43 ;  /* 0x00000010ff2f7819 */ /* 0x000fe2000001162b */
[----:B------:R-:W-:Y:S01]  /*8170*/  IMAD.SHL.U32 R15, R46, 0x100, RZ ;  /* 0x000001002e0f7824 */ /* 0x000fe200078e00ff */
[----:B------:R-:W-:Y:S01]  /*8180*/  MOV R40, R14 ;  /* 0x0000000e00287202 */ /* 0x000fe20000000f00 */
[----:B------:R-:W-:Y:S01]  /*8190*/  IMAD.SHL.U32 R14, R49, 0x100, RZ ;  /* 0x00000100310e7824 */ /* 0x000fe200078e00ff */
[----:B------:R-:W-:Y:S01]  /*81a0*/  LOP3.LUT R42, R43, 0xff0000ff, RZ, 0xc0, !PT ;  /* 0xff0000ff2b2a7812 */ /* 0x000fe200078ec0ff */
[----:B------:R-:W-:Y:S01]  /*81b0*/  IMAD.U32 R47, R47, 0x10000, RZ ;  /* 0x000100002f2f7824 */ /* 0x000fe200078e00ff */
[----:B------:R-:W-:-:S02]  /*81c0*/  F2FP.F16.E4M3.UNPACK_B R43, R127.H1 ;  /* 0x0000007fff2b723e */ /* 0x000fc400030006ff */
[----:B------:R-:W-:Y:S01]  /*81d0*/  LOP3.LUT R42, R42, 0xff00, R15, 0xf8, !PT ;  /* 0x0000ff002a2a7812 */ /* 0x000fe200078ef80f */
[----:B------:R-:W-:Y:S01]  /*81e0*/  IMAD.U32 R15, R48, 0x10000, RZ ;  /* 0x00010000300f7824 */ /* 0x000fe200078e00ff */
[----:B------:R-:W-:Y:S01]  /*81f0*/  LOP3.LUT R14, R11, 0xff00, R14, 0xf8, !PT ;  /* 0x0000ff000b0e7812 */ /* 0x000fe200078ef80e */
[--C-:B------:R-:W-:Y:S01]  /*8200*/  HADD2.F32 R48, -RZ, R43.reuse.H1_H1 ;  /* 0x3000002bff307230 */ /* 0x100fe20000004100 */
[-C--:B------:R-:W-:Y:S02]  /*8210*/  F2FP.F16.E4M3.UNPACK_B R11, R13.reuse ;  /* 0x0000000dff0b723e */ /* 0x080fe400020006ff */
[----:B------:R-:W-:Y:S01]  /*8220*/  LOP3.LUT R49, R42, 0xff0000, R47, 0xf8, !PT ;  /* 0x00ff00002a317812 */ /* 0x000fe200078ef82f */
[----:B------:R-:W-:Y:S01]  /*8230*/  HADD2.F32 R47, -RZ, R43.H0_H0 ;  /* 0x2000002bff2f7230 */ /* 0x000fe20000004100 */
[----:B------:R-:W-:Y:S01]  /*8240*/  LOP3.LUT R46, R14, 0xff0000, R15, 0xf8, !PT ;  /* 0x00ff00000e2e7812 */ /* 0x000fe200078ef80f */
[--C-:B------:R-:W-:Y:S01]  /*8250*/  HADD2.F32 R14, -RZ, R11.reuse.H1_H1 ;  /* 0x3000000bff0e7230 */ /* 0x100fe20000004100 */
[----:B------:R-:W-:Y:S01]  /*8260*/  F2FP.F16.E4M3.UNPACK_B R42, R126.H1 ;  /* 0x0000007eff2a723e */ /* 0x000fe200030006ff */
[----:B------:R-:W-:Y:S01]  /*8270*/  HADD2.F32 R11, -RZ, R11.H0_H0 ;  /* 0x2000000bff0b7230 */ /* 0x000fe20000004100 */
[----:B------:R-:W-:-:S02]  /*8280*/  F2FP.F16.E4M3.UNPACK_B R13, R13.H1 ;  /* 0x0000000dff0d723e */ /* 0x000fc400030006ff */
[CC--:B------:R-:W-:Y:S01]  /*8290*/  FMUL.FTZ R50, R14.reuse, R47.reuse ;  /* 0x0000002f0e327220 */ /* 0x0c0fe20000410000 */
[--C-:B------:R-:W-:Y:S02]  /*82a0*/  HADD2.F32 R43, -RZ, R42.reuse.H0_H0 ;  /* 0x2000002aff2b7230 */ /* 0x100fe40000004100 */
[C---:B------:R-:W-:Y:S01]  /*82b0*/  FMUL.FTZ R47, R11.reuse, R47 ;  /* 0x0000002f0b2f7220 */ /* 0x040fe20000410000 */
[--C-:B------:R-:W-:Y:S01]  /*82c0*/  HADD2.F32 R15, -RZ, R13.reuse.H1_H1 ;  /* 0x3000000dff0f7230 */ /* 0x100fe20000004100 */
[----:B------:R-:W-:Y:S01]  /*82d0*/  F2FP.F16.E4M3.UNPACK_B R127, R127 ;  /* 0x0000007fff7f723e */ /* 0x000fe200020006ff */
        /* <DEDUP_REMOVED lines=75> */
[----:B------:R-:W-:-:S07]  /*8790*/  MOV R13, R51 ;  /* 0x00000033000d7202 */ /* 0x000fce0000000f00 */
.L_x_2729:
[----:B------:R-:W-:Y:S05]  /*87a0*/  BSYNC B2 ;  /* 0x0000000000027941 */ /* 0x000fea0003800000 */
.L_x_2728:
[----:B--2---:R0:W-:Y:S02]  /*87b0*/  ST.E.128 desc[UR54][R44.64], R12 ;  /* 0x0000000c2c007985 */ /* 0x0041e4000c101d36 */
.L_x_2727:
[----:B------:R-:W-:Y:S05]  /*87c0*/  BSYNC B1 ;  /* 0x0000000000017941 */ /* 0x000fea0003800000 */
.L_x_2726:
[----:B------:R-:W-:-:S13]  /*87d0*/  ISETP.NE.AND P3, PT, R33, RZ, PT ;  /* 0x000000ff2100720c */ /* 0x000fda0003f65270 */
        /* <DEDUP_REMOVED lines=114> */
.L_x_2731:
[----:B------:R-:W-:Y:S05]  /*8f00*/  BSYNC B1 ;  /* 0x0000000000017941 */ /* 0x000fea0003800000 */
.L_x_2730:
[----:B--2---:R0:W-:Y:S01]  /*8f10*/  ST.E.128 desc[UR54][R40.64], R12 ;  /* 0x0000000c28007985 */ /* 0x0041e2000c101d36 */
[----:B------:R-:W-:Y:S05]  /*8f20*/  BRA `(.L_x_2709) ;  /* 0x0000006c00687947 */ /* 0x000fea0003800000 */
.L_x_2675:
        /* <DEDUP_REMOVED lines=25> */
[C---:B0-----:R-:W-:Y:S01]  /*90c0*/  VIADD R37, R36.reuse, 0xffffff80 ;  /* 0xffffff8024257836 */ /* 0x041fe20000000000 */
[----:B------:R-:W-:-:S04]  /*90d0*/  IADD3 R36, R36, -0x80, RZ ;  /* 0xffffff8024247810 */ /* 0x000fc80007ffe0ff */
        /* <DEDUP_REMOVED lines=32> */
.L_x_2733:
[----:B------:R-:W-:Y:S05]  /*92e0*/  BSYNC B1 ;  /* 0x0000000000017941 */ /* 0x000fea0003800000 */
.L_x_2732:
        /* <DEDUP_REMOVED lines=42> */
.L_x_2735:
[----:B------:R-:W-:Y:S05]  /*9590*/  BSYNC B1 ;  /* 0x0000000000017941 */ /* 0x000fea0003800000 */
.L_x_2734:
        /* <DEDUP_REMOVED lines=26> */
.L_x_2736:
[----:B------:R-:W2:Y:S01]  /*9740*/  LDL R11, [R1+0x14] ;  /* 0x00001400010b7983 */ /* 0x000ea20000100800 */
[----:B------:R-:W-:Y:S01]  /*9750*/  IMAD R93, R19, 0x8, R18 ;  /* 0x00000008135d7824 */ /* 0x000fe200078e0212 */
[----:B------:R-:W1:Y:S01]  /*9760*/  LDC R134, c[0x0][0x2f4] ;  /* 0x0000bd00ff867b82 */ /* 0x000e620000000800 */
[----:B------:R-:W-:Y:S01]  /*9770*/  BSSY B1, `(.L_x_2737) ;  /* 0x0000004000017945 */ /* 0x000fe20003800000 */
[----:B--2---:R-:W-:-:S04]  /*9780*/  SHF.L.U32 R94, R11, 0x1f, RZ ;  /* 0x0000001f0b5e7819 */ /* 0x004fc800000006ff */
[----:B------:R-:W2:Y:S02]  /*9790*/  SYNCS.PHASECHK.TRANS64.TRYWAIT P5, [R93+URZ+0x33490], R94 ;  /* 0x0334905e5d0075a7 */ /* 0x000ea400080a017f */
[----:B-12---:R-:W-:Y:S05]  /*97a0*/  @!P5 BRA `(.L_x_2738) ;  /* 0x0000027c00c0d947 */ /* 0x006fea0003800000 */
.L_x_3030:
[----:B------:R-:W-:Y:S05]  /*97b0*/  BSYNC B1 ;  /* 0x0000000000017941 */ /* 0x000fea0003800000 */
.L_x_2737:
[----:B------:R-:W-:Y:S01]  /*97c0*/  UMOV UR4, 0xffffffff ;  /* 0xffffffff00047882 */ /* 0x000fe20000000000 */
[----:B------:R-:W-:Y:S02]  /*97d0*/  IMAD.IADD R139, R134, 0x1, -R116 ;  /* 0x00000001868b7824 */ /* 0x000fe400078e0a74 */
[----:B------:R-:W-:Y:S05]  /*97e0*/  BRA.DIV UR4, `(.L_x_2739) ;  /* 0x0000027e04c47947 */ /* 0x000fea000b800000 */
[----:B------:R2:W3:Y:S04]  /*97f0*/  SHFL.IDX PT, R152, R119, RZ, 0x1e1f ;  /* 0x001e1fff77987589 */ /* 0x0004e800000e0000 */
[----:B------:R2:W4:Y:S02]  /*9800*/  SHFL.IDX PT, R154, R120, RZ, 0x1e1f ;  /* 0x001e1fff789a7589 */ /* 0x00052400000e0000 */
.L_x_3034:
        /* <DEDUP_REMOVED lines=38> */
[----:B------:R-:W-:Y:S01]  /*9a70*/  SHF.R.U32.HI R168, RZ, 0x8, R37 ;  /* 0x00000008ffa87819 */ /* 0x000fe20000011625 */
[----:B------:R-:W-:Y:S01]  /*9a80*/  IMAD.U32 R36, R36, 0x10000, RZ ;  /* 0x0001000024247824 */ /* 0x000fe200078e00ff */
[----:B------:R-:W-:Y:S01]  /*9a90*/  LOP3.LUT R165, R165, 0xff00, R12, 0xf8, !PT ;  /* 0x0000ff00a5a57812 */ /* 0x000fe200078ef80c */
[----:B------:R-:W-:Y:S01]  /*9aa0*/  IMAD.SHL.U32 R12, R169, 0x100, RZ ;  /* 0x00000100a90c7824 */ /* 0x000fe200078e00ff */
[----:B------:R-:W-:Y:S01]  /*9ab0*/  SHF.R.U32.HI R50, RZ, 0x10, R51 ;  /* 0x00000010ff327819 */ /* 0x000fe20000011633 */
[----:B------:R-:W-:Y:S01]  /*9ac0*/  IMAD.SHL.U32 R14, R168, 0x100, RZ ;  /* 0x00000100a80e7824 */ /* 0x000fe200078e00ff */
[----:B------:R-:W-:-:S02]  /*9ad0*/  LOP3.LUT R51, R51, 0xff0000ff, RZ, 0xc0, !PT ;  /* 0xff0000ff33337812 */ /* 0x000fc400078ec0ff */
[----:B------:R-:W-:Y:S02]  /*9ae0*/  LOP3.LUT R167, R37, 0xff0000ff, RZ, 0xc0, !PT ;  /* 0xff0000ff25a77812 */ /* 0x000fe400078ec0ff */
[----:B------:R-:W-:Y:S02]  /*9af0*/  SHF.R.U32.HI R166, RZ, 0x8, R39 ;  /* 0x00000008ffa67819 */ /* 0x000fe40000011627 */
[----:B------:R-:W-:Y:S02]  /*9b00*/  SHF.R.U32.HI R48, RZ, 0x10, R37 ;  /* 0x00000010ff307819 */ /* 0x000fe40000011625 */
[----:B------:R-:W-:Y:S02]  /*9b10*/  SHF.R.U32.HI R37, RZ, 0x10, R39 ;  /* 0x00000010ff257819 */ /* 0x000fe40000011627 */
[----:B------:R-:W-:Y:S01]  /*9b20*/  LOP3.LUT R171, R39, 0xff0000ff, RZ, 0xc0, !PT ;  /* 0xff0000ff27ab7812 */ /* 0x000fe200078ec0ff */
[----:B------:R-:W-:Y:S01]  /*9b30*/  IMAD.U32 R48, R48, 0x10000, RZ ;  /* 0x0001000030307824 */ /* 0x000fe200078e00ff */
[----:B------:R-:W-:Y:S01]  /*9b40*/  SHF.L.U32 R166, R166, 0x8, RZ ;  /* 0x00000008a6a67819 */ /* 0x000fe200000006ff */
[----:B------:R-:W-:Y:S01]  /*9b50*/  IMAD.U32 R170, R37, 0x10000, RZ ;  /* 0x0001000025aa7824 */ /* 0x000fe200078e00ff */
[----:B------:R-:W-:Y:S01]  /*9b60*/  LOP3.LUT R39, R51, 0xff00, R12, 0xf8, !PT ;  /* 0x0000ff0033277812 */ /* 0x000fe200078ef80c */
[----:B------:R-:W-:Y:S01]  /*9b70*/  IMAD.U32 R12, R50, 0x10000, RZ ;  /* 0x00010000320c7824 */ /* 0x000fe200078e00ff */
[----:B------:R-:W-:-:S02]  /*9b80*/  LOP3.LUT R169, R167, 0xff00, R14, 0xf8, !PT ;  /* 0x0000ff00a7a97812 */ /* 0x000fc400078ef80e */
[----:B------:R-:W-:Y:S02]  /*9b90*/  F2FP.F16.E4M3.UNPACK_B R167, R161.H1 ;  /* 0x000000a1ffa7723e */ /* 0x000fe400030006ff */
[----:B--2---:R-:W-:Y:S02]  /*9ba0*/  F2FP.F16.E4M3.UNPACK_B R51, R84.H1 ;  /* 0x00000054ff33723e */ /* 0x004fe400030006ff */
[----:B------:R-:W-:Y:S01]  /*9bb0*/  F2FP.F16.E4M3.UNPACK_B R50, R49.H1 ;  /* 0x00000031ff32723e */ /* 0x000fe200030006ff */
[----:B------:R-:W-:Y:S01]  /*9bc0*/  HADD2.F32 R14, -RZ, R167.H0_H0 ;  /* 0x200000a7ff0e7230 */ /* 0x000fe20000004100 */
[----:B------:R-:W-:Y:S02]  /*9bd0*/  LOP3.LUT R171, R171, 0xff00, R166, 0xf8, !PT ;  /* 0x0000ff00abab7812 */ /* 0x000fe400078ef8a6 */
[----:B------:R-:W-:Y:S01]  /*9be0*/  LOP3.LUT R36, R165, 0xff0000, R36, 0xf8, !PT ;  /* 0x00ff0000a5247812 */ /* 0x000fe200078ef824 */
[----:B------:R-:W-:Y:S01]  /*9bf0*/  HADD2.F32 R165, -RZ, R51.H0_H0 ;  /* 0x20000033ffa57230 */ /* 0x000fe20000004100 */
[----:B------:R-:W-:-:S02]  /*9c00*/  F2FP.F16.E4M3.UNPACK_B R166, R164.H1 ;  /* 0x000000a4ffa6723e */ /* 0x000fc400030006ff */
[----:B------:R-:W-:Y:S01]  /*9c10*/  LOP3.LUT R12, R39, 0xff0000, R12, 0xf8, !PT ;  /* 0x00ff0000270c7812 */ /* 0x000fe200078ef80c */
[----:B------:R-:W-:Y:S02]  /*9c20*/  HADD2.F32 R39, -RZ, R50.H0_H0 ;  /* 0x20000032ff277230 */ /* 0x000fe40000004100 */
[-C--:B------:R-:W-:Y:S01]  /*9c30*/  FMUL.FTZ R172, R165, R14.reuse ;  /* 0x0000000ea5ac7220 */ /* 0x080fe20000410000 */
[----:B------:R-:W-:Y:S01]  /*9c40*/  HADD2.F32 R168, -RZ, R166.H0_H0 ;  /* 0x200000a6ffa87230 */ /* 0x000fe20000004100 */
[----:B------:R-:W-:Y:S01]  /*9c50*/  LOP3.LUT R37, R169, 0xff0000, R48, 0xf8, !PT ;  /* 0x00ff0000a9257812 */ /* 0x000fe200078ef830 */
[----:B------:R-:W-:Y:S02]  /*9c60*/  HADD2.F32 R50, -RZ, R50.H1_H1 ;  /* 0x30000032ff327230 */ /* 0x000fe40000004100 */
[----:B------:R-:W-:Y:S01]  /*9c70*/  FMUL.FTZ R174, R39, R14 ;  /* 0x0000000e27ae7220 */ /* 0x000fe20000410000 */
[----:B------:R-:W-:Y:S01]  /*9c80*/  LOP3.LUT R14, R171, 0xff0000, R170, 0xf8, !PT ;  /* 0x00ff0000ab0e7812 */ /* 0x000fe200078ef8aa */
[----:B------:R-:W-:Y:S01]  /*9c90*/  FFMA.FTZ R48, R39, R168, -R172 ;  /* 0x000000a827307223 */ /* 0x000fe200000108ac */
[----:B------:R-:W-:-:S02]  /*9ca0*/  HADD2.F32 R170, -RZ, R167.H1_H1 ;  /* 0x300000a7ffaa7230 */ /* 0x000fc40000004100 */
[----:B------:R-:W-:Y:S01]  /*9cb0*/  FFMA.FTZ R39, R165, R168, R174 ;  /* 0x000000a8a5277223 */ /* 0x000fe200000100ae */
[----:B------:R-:W-:Y:S01]  /*9cc0*/  HADD2.F32 R165, -RZ, R51.H1_H1 ;  /* 0x30000033ffa57230 */ /* 0x000fe20000004100 */
[----:B------:R-:W-:Y:S01]  /*9cd0*/  F2FP.F16.E4M3.UNPACK_B R168, R161 ;  /* 0x000000a1ffa8723e */ /* 0x000fe200020006ff */
[----:B------:R-:W-:Y:S01]  /*9ce0*/  HADD2.F32 R166, -RZ, R166.H1_H1 ;  /* 0x300000a6ffa67230 */ /* 0x000fe20000004100 */
[----:B------:R-:W-:Y:S02]  /*9cf0*/  F2FP.F16.E4M3.UNPACK_B R84, R84 ;  /* 0x00000054ff54723e */ /* 0x000fe400020006ff */
[----:B------:R-:W-:Y:S01]  /*9d00*/  F2FP.F16.E4M3.UNPACK_B R161, R49 ;  /* 0x00000031ffa1723e */ /* 0x000fe200020006ff */
[----:B------:R-:W-:Y:S01]  /*9d10*/  FMUL.FTZ R49, R165, R170 ;  /* 0x000000aaa5317220 */ /* 0x000fe20000410000 */
[----:B------:R-:W-:Y:S01]  /*9d20*/  F2FP.F16.E4M3.UNPACK_B R167, R164 ;  /* 0x000000a4ffa7723e */ /* 0x000fe200020006ff */
[----:B------:R-:W-:Y:S02]  /*9d30*/  HADD2.F32 R169, -RZ, R168.H0_H0 ;  /* 0x200000a8ffa97230 */ /* 0x000fe40000004100 */
[----:B------:R-:W-:Y:S01]  /*9d40*/  FMUL.FTZ R170, R50, R170 ;  /* 0x000000aa32aa7220 */ /* 0x000fe20000410000 */
[----:B------:R-:W-:-:S02]  /*9d50*/  HADD2.F32 R164, -RZ, R84.H0_H0 ;  /* 0x20000054ffa47230 */ /* 0x000fc40000004100 */
        /* <DEDUP_REMOVED lines=9> */
[----:B------:R-:W-:Y:S02]  /*9df0*/  HADD2.F32 R161, -RZ, R161.H1_H1 ;  /* 0x300000a1ffa17230 */ /* 0x000fe40000004100 */
[----:B------:R-:W-:Y:S01]  /*9e00*/  FFMA.FTZ R84, R164, R165, R169 ;  /* 0x000000a5a4547223 */ /* 0x000fe200000100a9 */
[----:B------:R-:W-:Y:S02]  /*9e10*/  HADD2.F32 R169, -RZ, R167.H1_H1 ;  /* 0x300000a7ffa97230 */ /* 0x000fe40000004100 */
        /* <DEDUP_REMOVED lines=10> */
[----:B------:R-:W-:Y:S01]  /*9ec0*/  HADD2.F32 R166, -RZ, R165.H0_H0 ;  /* 0x200000a5ffa67230 */ /* 0x000fe20000004100 */
[----:B------:R-:W-:Y:S01]  /*9ed0*/  F2FP.F16.E4M3.UNPACK_B R38, R38 ;  /* 0x00000026ff26723e */ /* 0x000fe200020006ff */
        /* <DEDUP_REMOVED lines=13> */
[----:B------:R-:W-:Y:S01]  /*9fb0*/  HADD2.F32 R86, -RZ, R38.H0_H0 ;  /* 0x20000026ff567230 */ /* 0x000fe20000004100 */
[----:B------:R-:W-:Y:S01]  /*9fc0*/  F2FP.F16.E4M3.UNPACK_B R171, R162 ;  /* 0x000000a2ffab723e */ /* 0x000fe200020006ff */
[-C--:B------:R-:W-:Y:S01]  /*9fd0*/  FFMA.FTZ R162, R167, R170.reuse, -R174 ;  /* 0x000000aaa7a27223 */ /* 0x080fe200000108ae */
[----:B------:R-:W-:Y:S01]  /*9fe0*/  FFMA.FTZ R167, R169, R170, R172 ;  /* 0x000000aaa9a77223 */ /* 0x000fe200000100ac */
[----:B------:R-:W-:Y:S01]  /*9ff0*/  F2FP.F16.E4M3.UNPACK_B R170, R163 ;  /* 0x000000a3ffaa723e */ /* 0x000fe200020006ff */
[--C-:B------:R-:W-:Y:S01]  /*a000*/  HADD2.F32 R169, -RZ, R168.reuse.H0_H0 ;  /* 0x200000a8ffa97230 */ /* 0x100fe20000004100 */
[----:B------:R-:W-:Y:S01]  /*a010*/  F2FP.SATFINITE.E4M3.F32.PACK_AB_MERGE_C R49, R50, R39, RZ ;  /* 0x000000273231723e */ /* 0x000fe200048070ff */
[--C-:B------:R-:W-:Y:S01]  /*a020*/  HADD2.F32 R173, -RZ, R171.reuse.H1_H1 ;  /* 0x300000abffad7230 */ /* 0x100fe20000004100 */
[----:B------:R-:W-:Y:S01]  /*a030*/  F2FP.SATFINITE.E4M3.F32.PACK_AB_MERGE_C R39, R164, R51, R48 ;  /* 0x00000033a427723e */ /* 0x000fe20004807030 */
[----:B------:R-:W-:Y:S01]  /*a040*/  HADD2.F32 R168, -RZ, R168.H1_H1 ;  /* 0x300000a8ffa87230 */ /* 0x000fe20000004100 */
[----:B------:R-:W-:Y:S01]  /*a050*/  F2FP.SATFINITE.E4M3.F32.PACK_AB_MERGE_C R84, R161, R84, R49 ;  /* 0x00000054a154723e */ /* 0x000fe20004807031 */
[----:B------:R-:W-:Y:S01]  /*a060*/  HADD2.F32 R163, -RZ, R38.H1_H1 ;  /* 0x30000026ffa37230 */ /* 0x000fe20000004100 */
[----:B------:R-:W-:Y:S01]  /*a070*/  F2FP.F16.E4M3.UNPACK_B R50, R85 ;  /* 0x00000055ff32723e */ /* 0x000fe200020006ff */
[----:B------:R-:W-:-:S02]  /*a080*/  HADD2.F32 R172, -RZ, R171.H0_H0 ;  /* 0x200000abffac7230 */ /* 0x000fc40000004100 */
[-C--:B------:R-:W-:Y:S01]  /*a090*/  FMUL.FTZ R174, R168, R173.reuse ;  /* 0x000000ada8ae7220 */ /* 0x080fe20000410000 */
[--C-:B------:R-:W-:Y:S02]  /*a0a0*/  HADD2.F32 R171, -RZ, R170.reuse.H0_H0 ;  /* 0x200000aaffab7230 */ /* 0x100fe40000004100 */
[----:B------:R-:W-:Y:S01]  /*a0b0*/  FMUL.FTZ R173, R163, R173 ;  /* 0x000000ada3ad7220 */ /* 0x000fe20000410000 */
[----:B------:R-:W-:Y:S02]  /*a0c0*/  HADD2.F32 R170, -RZ, R170.H1_H1 ;  /* 0x300000aaffaa7230 */ /* 0x000fe40000004100 */
[-C--:B------:R-:W-:Y:S01]  /*a0d0*/  FMUL.FTZ R175, R169, R172.reuse ;  /* 0x000000aca9af7220 */ /* 0x080fe20000410000 */
[----:B------:R-:W-:Y:S01]  /*a0e0*/  FMUL.FTZ R172, R86, R172 ;  /* 0x000000ac56ac7220 */ /* 0x000fe20000410000 */
[----:B------:R-:W-:Y:S01]  /*a0f0*/  F2FP.F16.E4M3.UNPACK_B R164, R37 ;  /* 0x00000025ffa4723e */ /* 0x000fe200020006ff */
[----:B------:R-:W-:Y:S01]  /*a100*/  HADD2.F32 R51, -RZ, R50.H0_H0 ;  /* 0x20000032ff337230 */ /* 0x000fe20000004100 */
[----:B------:R-:W-:Y:S01]  /*a110*/  F2FP.F16.E4M3.UNPACK_B R49, R13 ;  /* 0x0000000dff31723e */ /* 0x000fe200020006ff */
[-C--:B------:R-:W-:Y:S01]  /*a120*/  FFMA.FTZ R173, R168, R170.reuse, R173 ;  /* 0x000000aaa8ad7223 */ /* 0x080fe200000100ad */
[----:B------:R-:W-:Y:S01]  /*a130*/  FFMA.FTZ R38, R86, R171, -R175 ;  /* 0x000000ab56267223 */ /* 0x000fe200000108af */
[----:B------:R-:W-:Y:S01]  /*a140*/  FFMA.FTZ R163, R163, R170, -R174 ;  /* 0x000000aaa3a37223 */ /* 0x000fe200000108ae */
[----:B------:R-:W-:Y:S01]  /*a150*/  F2FP.SATFINITE.E4M3.F32.PACK_AB_MERGE_C R168, R162, R165, RZ ;  /* 0x000000a5a2a8723e */ /* 0x000fe200048070ff */
[----:B------:R-:W-:Y:S01]  /*a160*/  FFMA.FTZ R86, R169, R171, R172 ;  /* 0x000000aba9567223 */ /* 0x000fe200000100ac */
        /* <DEDUP_REMOVED lines=23> */
[--C-:B------:R-:W-:Y:S01]  /*a2e0*/  HADD2.F32 R161, -RZ, R85.reuse.H0_H0 ;  /* 0x20000055ffa17230 */ /* 0x100fe20000004100 */
[----:B------:R-:W-:Y:S01]  /*a2f0*/  F2FP.F16.E4M3.UNPACK_B R171, R14.H1 ;  /* 0x0000000effab723e */ /* 0x000fe200030006ff */
[----:B------:R-:W-:Y:S01]  /*a300*/  HADD2.F32 R162, -RZ, R85.H1_H1 ;  /* 0x30000055ffa27230 */ /* 0x000fe20000004100 */
[----:B------:R-:W-:Y:S01]  /*a310*/  F2FP.F16.E4M3.UNPACK_B R167, R12 ;  /* 0x0000000cffa7723e */ /* 0x000fe200020006ff */
[----:B------:R-:W-:-:S02]  /*a320*/  HADD2.F32 R85, -RZ, R163.H1_H1 ;  /* 0x300000a3ff557230 */ /* 0x000fc40000004100 */
[----:B------:R-:W-:Y:S02]  /*a330*/  HADD2.F32 R37, -RZ, R51.H0_H0 ;  /* 0x20000033ff257230 */ /* 0x000fe40000004100 */
[----:B------:R-:W-:Y:S02]  /*a340*/  HADD2.F32 R166, -RZ, R163.H0_H0 ;  /* 0x200000a3ffa67230 */ /* 0x000fe40000004100 */
[----:B------:R-:W-:Y:S01]  /*a350*/  FMUL.FTZ R170, R162, R85 ;  /* 0x00000055a2aa7220 */ /* 0x000fe20000410000 */
[----:B------:R-:W-:Y:S02]  /*a360*/  HADD2.F32 R51, -RZ, R51.H1_H1 ;  /* 0x30000033ff337230 */ /* 0x000fe40000004100 */
[--C-:B------:R-:W-:Y:S02]  /*a370*/  HADD2.F32 R163, -RZ, R36.reuse.H1_H1 ;  /* 0x30000024ffa37230 */ /* 0x100fe40000004100 */
[----:B------:R-:W-:Y:S01]  /*a380*/  FMUL.FTZ R168, R161, R166 ;  /* 0x000000a6a1a87220 */ /* 0x000fe20000410000 */
[----:B------:R-:W-:-:S02]  /*a390*/  HADD2.F32 R164, -RZ, R36.H0_H0 ;  /* 0x20000024ffa47230 */ /* 0x000fc40000004100 */
[----:B------:R-:W-:Y:S01]  /*a3a0*/  FMUL.FTZ R166, R37, R166 ;  /* 0x000000a625a67220 */ /* 0x000fe20000410000 */
[C---:B------:R-:W-:Y:S01]  /*a3b0*/  FMUL.FTZ R165, R51.reuse, R85 ;  /* 0x0000005533a57220 */ /* 0x040fe20000410000 */
[----:B------:R-:W-:Y:S01]  /*a3c0*/  FFMA.FTZ R51, R51, R163, -R170 ;  /* 0x000000a333337223 */ /* 0x000fe200000108aa */
[----:B------:R-:W-:Y:S01]  /*a3d0*/  F2FP.F16.E4M3.UNPACK_B R85, R87 ;  /* 0x00000057ff55723e */ /* 0x000fe200020006ff */
[----:B------:R-:W-:Y:S01]  /*a3e0*/  FFMA.FTZ R36, R37, R164, -R168 ;  /* 0x000000a425247223 */ /* 0x000fe200000108a8 */
[----:B------:R-:W-:Y:S01]  /*a3f0*/  F2FP.F16.E4M3.UNPACK_B R170, R14 ;  /* 0x0000000effaa723e */ /* 0x000fe200020006ff */
[----:B------:R-:W-:Y:S01]  /*a400*/  FFMA.FTZ R37, R161, R164, R166 ;  /* 0x000000a4a1257223 */ /* 0x000fe200000100a6 */
        /* <DEDUP_REMOVED lines=39> */
[----:B------:R-:W-:Y:S01]  /*a680*/  FFMA.FTZ R85, R85, R166, R170 ;  /* 0x000000a655557223 */ /* 0x000fe200000100aa */
[----:B------:R-:W-:-:S02]  /*a690*/  F2FP.SATFINITE.E4M3.F32.PACK_AB_MERGE_C R13, R13, R48, R36 ;  /* 0x000000300d0d723e */ /* 0x000fc40004807024 */
[----:B------:R-:W-:Y:S02]  /*a6a0*/  F2FP.SATFINITE.E4M3.F32.PACK_AB_MERGE_C R15, R174, R15, RZ ;  /* 0x0000000fae0f723e */ /* 0x000fe400048070ff */
[----:B------:R-:W-:Y:S02]  /*a6b0*/  F2FP.SATFINITE.E4M3.F32.PACK_AB_MERGE_C R164, R164, R173, RZ ;  /* 0x000000ada4a4723e */ /* 0x000fe400048070ff */
[----:B------:R-:W-:Y:S02]  /*a6c0*/  F2FP.SATFINITE.E4M3.F32.PACK_AB_MERGE_C R15, R161, R12, R15 ;  /* 0x0000000ca10f723e */ /* 0x000fe4000480700f */
[----:B------:R-:W-:Y:S01]  /*a6d0*/  F2FP.SATFINITE.E4M3.F32.PACK_AB_MERGE_C R87, R85, R14, R164 ;  /* 0x0000000e5557723e */ /* 0x000fe200048070a4 */
[----:B------:R-:W-:Y:S01]  /*a6e0*/  IMAD.MOV.U32 R85, RZ, RZ, R37 ;  /* 0x000000ffff557224 */ /* 0x000fe200078e0025 */
[----:B------:R-:W-:Y:S01]  /*a6f0*/  MOV R12, R39 ;  /* 0x00000027000c7202 */ /* 0x000fe20000000f00 */
[----:B------:R-:W-:-:S07]  /*a700*/  IMAD.MOV.U32 R14, RZ, RZ, R38 ;  /* 0x000000ffff0e7224 */ /* 0x000fce00078e0026 */
.L_x_2745:
[----:B------:R-:W-:Y:S05]  /*a710*/  BSYNC B3 ;  /* 0x0000000000037941 */ /* 0x000fea0003800000 */
.L_x_2744:
[----:B------:R-:W-:Y:S01]  /*a720*/  ISETP.GE.AND P3, PT, R11, R134, PT ;  /* 0x000000860b00720c */ /* 0x000fe20003f66270 */
[----:B0-----:R0:W-:-:S12]  /*a730*/  ST.E.128 desc[UR54][R126.64], R12 ;  /* 0x0000000c7e007985 */ /* 0x0011d8000c101d36 */
[----:B------:R-:W-:-:S04]  /*a740*/  @!P3 IADD3 R36, P5, R154, R11, RZ ;  /* 0x0000000b9a24b210 */ /* 0x000fc80007fbe0ff */
[----:B------:R-:W-:-:S05]  /*a750*/  @!P3 LEA.HI.X.SX32 R37, R11, R152, 0x1, P5 ;  /* 0x000000980b25b211 */ /* 0x000fca00028f0eff */
[----:B--2---:R0:W-:Y:S04]  /*a760*/  @!P3 ST.E.128 desc[UR54][R36.64], R84 ;  /* 0x000000542400b985 */ /* 0x0041e8000c101d36 */
.L_x_2743:
[----:B------:R-:W-:Y:S05]  /*a770*/  BSYNC B2 ;  /* 0x0000000000027941 */ /* 0x000fea0003800000 */
.L_x_2742:
[----:B------:R-:W-:Y:S01]  /*a780*/  ISETP.NE.AND P3, PT, R29, RZ, PT ;  /* 0x000000ff1d00720c */ /* 0x000fe20003f65270 */
[----:B------:R-:W-:-:S12]  /*a790*/  BSSY B2, `(.L_x_2746) ;  /* 0x00000f6000027945 */ /* 0x000fd80003800000 */
[----:B------:R-:W-:Y:S05]  /*a7a0*/  @!P3 BRA `(.L_x_2747) ;  /* 0x0000000c00d0b947 */ /* 0x000fea0003800000 */
[----:B0-----:R-:W5:Y:S04]  /*a7b0*/  LDL R36, [R1+0x2c] ;  /* 0x00002c0001247983 */ /* 0x001f680000100800 */
[----:B------:R-:W2:Y:S04]  /*a7c0*/  LDL R15, [R1+0x34] ;  /* 0x00003400010f7983 */ /* 0x000ea80000100800 */
[----:B------:R-:W2:Y:S01]  /*a7d0*/  LDL R14, [R1+0x30] ;  /* 0x00003000010e7983 */ /* 0x000ea20000100800 */
[----:B------:R-:W-:Y:S01]  /*a7e0*/  SEL R11, R116, R139, !P1 ;  /* 0x0000008b740b7207 */ /* 0x000fe20004800000 */
[----:B------:R-:W-:Y:S01]  /*a7f0*/  BSSY B3, `(.L_x_2748) ;  /* 0x00000ea000037945 */ /* 0x000fe20003800000 */
[----:B----4-:R-:W-:-:S02]  /*a800*/  IADD3 R48, P3, R25, R154, RZ ;  /* 0x0000009a19307210 */ /* 0x010fc40007f7e0ff */
[----:B------:R-:W-:-:S03]  /*a810*/  SHF.R.S32.HI R12, RZ, 0x1f, R11 ;  /* 0x0000001fff0c7819 */ /* 0x000fc6000001140b */
[----:B---3--:R-:W-:Y:S01]  /*a820*/  IMAD.X R49, R152, 0x1, R95, P3 ;  /* 0x0000000198317824 */ /* 0x008fe200018e065f */
[----:B------:R-:W-:Y:S02]  /*a830*/  LEA.HI R12, R12, R11, RZ, 0x5 ;  /* 0x0000000b0c0c7211 */ /* 0x000fe400078f28ff */
[----:B------:R-:W-:Y:S02]  /*a840*/  ISETP.GE.AND P3, PT, R224, R115, PT ;  /* 0x00000073e000720c */ /* 0x000fe40003f66270 */
[----:B------:R-:W-:-:S04]  /*a850*/  LEA.HI.SX32 R12, R12, R111, 0x1b ;  /* 0x0000006f0c0c7211 */ /* 0x000fc800078fdaff */
[----:B------:R-:W-:-:S04]  /*a860*/  SHF.R.S32.HI R11, RZ, 0x1f, R12 ;  /* 0x0000001fff0b7819 */ /* 0x000fc8000001140c */
[----:B------:R-:W-:Y:S01]  /*a870*/  LEA.HI R13, R11, R12, RZ, 0x2 ;  /* 0x0000000c0b0d7211 */ /* 0x000fe200078f10ff */
[----:B------:R-:W-:-:S03]  /*a880*/  IMAD.SHL.U32 R11, R12, 0x10, RZ ;  /* 0x000000100c0b7824 */ /* 0x000fc600078e00ff */
[----:B------:R-:W-:Y:S02]  /*a890*/  SHF.R.S32.HI R13, RZ, 0x2, R13 ;  /* 0x00000002ff0d7819 */ /* 0x000fe4000001140d */
[----:B-----5:R-:W-:-:S03]  /*a8a0*/  LOP3.LUT R12, R36, 0x30, R11, 0xf8, !PT ;  /* 0x00000030240c7812 */ /* 0x020fc600078ef80b */
[----:B--2---:R-:W-:Y:S01]  /*a8b0*/  IMAD R13, R13, 0x2800, R15 ;  /* 0x000028000d0d7824 */ /* 0x004fe200078e020f */
        /* <DEDUP_REMOVED lines=11> */
[----:B------:R-:W-:Y:S01]  /*a970*/  LOP3.LUT R42, R53, 0xff0000ff, RZ, 0xc0, !PT ;  /* 0xff0000ff352a7812 */ /* 0x000fe200078ec0ff */
[----:B------:R-:W-:Y:S01]  /*a980*/  IMAD.MOV.U32 R50, RZ, RZ, R12 ;  /* 0x000000ffff327224 */ /* 0x000fe200078e000c */
[----:B------:R-:W-:Y:S01]  /*a990*/  SHF.R.U32.HI R86, RZ, 0x10, R53 ;  /* 0x00000010ff567819 */ /* 0x000fe20000011635 */
[----:B------:R-:W-:Y:S01]  /*a9a0*/  IMAD.SHL.U32 R13, R161, 0x100, RZ ;  /* 0x00000100a10d7824 */ /* 0x000fe200078e00ff */
[----:B------:R-:W-:Y:S02]  /*a9b0*/  SHF.R.U32.HI R53, RZ, 0x8, R55 ;  /* 0x00000008ff357819 */ /* 0x000fe40000011637 */
[----:B------:R-:W-:Y:S02]  /*a9c0*/  SHF.R.U32.HI R85, RZ, 0x8, R43 ;  /* 0x00000008ff557819 */ /* 0x000fe4000001162b */
[----:B------:R-:W-:Y:S01]  /*a9d0*/  LOP3.LUT R52, R55, 0xff0000ff, RZ, 0xc0, !PT ;  /* 0xff0000ff37347812 */ /* 0x000fe200078ec0ff */
[----:B------:R-:W-:Y:S01]  /*a9e0*/  IMAD.SHL.U32 R53, R53, 0x100, RZ ;  /* 0x0000010035357824 */ /* 0x000fe200078e00ff */
[----:B------:R-:W-:Y:S01]  /*a9f0*/  SHF.R.U32.HI R127, RZ, 0x10, R55 ;  /* 0x00000010ff7f7819 */ /* 0x000fe20000011637 */
[----:B------:R-:W-:Y:S01]  /*aa00*/  IMAD.SHL.U32 R85, R85, 0x100, RZ ;  /* 0x0000010055557824 */ /* 0x000fe200078e00ff */
[----:B------:R-:W-:-:S02]  /*aa10*/  SHF.R.U32.HI R55, RZ, 0x8, R41 ;  /* 0x00000008ff377819 */ /* 0x000fc40000011629 */
[----:B------:R-:W-:Y:S02]  /*aa20*/  LOP3.LUT R54, R41, 0xff0000ff, RZ, 0xc0, !PT ;  /* 0xff0000ff29367812 */ /* 0x000fe400078ec0ff */
[----:B------:R-:W-:Y:S01]  /*aa30*/  SHF.R.U32.HI R126, RZ, 0x10, R41 ;  /* 0x00000010ff7e7819 */ /* 0x000fe20000011629 */
[----:B------:R-:W-:Y:S01]  /*aa40*/  IMAD.MOV.U32 R41, RZ, RZ, R14 ;  /* 0x000000ffff297224 */ /* 0x000fe200078e000e */
[----:B------:R-:W-:Y:S01]  /*aa50*/  LOP3.LUT R13, R42, 0xff00, R13, 0xf8, !PT ;  /* 0x0000ff002a0d7812 */ /* 0x000fe200078ef80d */
[----:B------:R-:W-:Y:S01]  /*aa60*/  IMAD.U32 R14, R86, 0x10000, RZ ;  /* 0x00010000560e7824 */ /* 0x000fe200078e00ff */
[----:B------:R-:W-:Y:S02]  /*aa70*/  LOP3.LUT R84, R43, 0xff0000ff, RZ, 0xc0, !PT ;  /* 0xff0000ff2b547812 */ /* 0x000fe400078ec0ff */
[----:B--2---:R-:W-:Y:S02]  /*aa80*/  MOV R51, R36 ;  /* 0x0000002400337202 */ /* 0x004fe40000000f00 */
[----:B------:R-:W-:Y:S01]  /*aa90*/  LOP3.LUT R14, R13, 0xff0000, R14, 0xf8, !PT ;  /* 0x00ff00000d0e7812 */ /* 0x000fe200078ef80e */
[----:B------:R-:W-:Y:S01]  /*aaa0*/  IMAD.U32 R13, R127, 0x10000, RZ ;  /* 0x000100007f0d7824 */ /* 0x000fe200078e00ff */
[----:B------:R-:W-:-:S02]  /*aab0*/  SHF.L.U32 R55, R55, 0x8, RZ ;  /* 0x0000000837377819 */ /* 0x000fc400000006ff */
[----:B------:R-:W-:Y:S02]  /*aac0*/  LOP3.LUT R12, R52, 0xff00, R53, 0xf8, !PT ;  /* 0x0000ff00340c7812 */ /* 0x000fe400078ef835 */
[----:B------:R-:W-:Y:S01]  /*aad0*/  LOP3.LUT R86, R84, 0xff00, R85, 0xf8, !PT ;  /* 0x0000ff0054567812 */ /* 0x000fe200078ef855 */
[----:B------:R-:W-:Y:S01]  /*aae0*/  IMAD.U32 R85, R126, 0x10000, RZ ;  /* 0x000100007e557824 */ /* 0x000fe200078e00ff */
[----:B------:R-:W-:Y:S02]  /*aaf0*/  F2FP.F16.E4M3.UNPACK_B R84, R157.H1 ;  /* 0x0000009dff54723e */ /* 0x000fe400030006ff */
[----:B------:R-:W-:Y:S02]  /*ab00*/  F2FP.F16.E4M3.UNPACK_B R53, R51.H1 ;  /* 0x00000033ff35723e */ /* 0x000fe400030006ff */
[----:B------:R-:W-:Y:S02]  /*ab10*/  F2FP.F16.E4M3.UNPACK_B R52, R50.H1 ;  /* 0x00000032ff34723e */ /* 0x000fe400030006ff */
[----:B------:R-:W-:Y:S01]  /*ab20*/  SHF.R.U32.HI R87, RZ, 0x10, R43 ;  /* 0x00000010ff577819 */ /* 0x000fe2000001162b */
[----:B------:R-:W-:Y:S01]  /*ab30*/  IMAD.MOV.U32 R43, RZ, RZ, R38 ;  /* 0x000000ffff2b7224 */ /* 0x000fe200078e0026 */
[----:B------:R-:W-:Y:S01]  /*ab40*/  LOP3.LUT R36, R54, 0xff00, R55, 0xf8, !PT ;  /* 0x0000ff0036247812 */ /* 0x000fe200078ef837 */
[----:B------:R-:W-:Y:S01]  /*ab50*/  HADD2.F32 R42, -RZ, R53.H0_H0 ;  /* 0x20000035ff2a7230 */ /* 0x000fe20000004100 */
[----:B------:R-:W-:Y:S01]  /*ab60*/  LOP3.LUT R12, R12, 0xff0000, R13, 0xf8, !PT ;  /* 0x00ff00000c0c7812 */ /* 0x000fe200078ef80d */
[----:B------:R-:W-:Y:S01]  /*ab70*/  HADD2.F32 R13, -RZ, R84.H0_H0 ;  /* 0x20000054ff0d7230 */ /* 0x000fe20000004100 */
[----:B------:R-:W-:Y:S01]  /*ab80*/  F2FP.F16.E4M3.UNPACK_B R54, R159.H1 ;  /* 0x0000009fff36723e */ /* 0x000fe200030006ff */
[----:B------:R-:W-:Y:S01]  /*ab90*/  HADD2.F32 R38, -RZ, R52.H0_H0 ;  /* 0x20000034ff267230 */ /* 0x000fe20000004100 */
[----:B------:R-:W-:Y:S01]  /*aba0*/  SHF.L.U32 R87, R87, 0x10, RZ ;  /* 0x0000001057577819 */ /* 0x000fe200000006ff */
[----:B------:R-:W-:-:S02]  /*abb0*/  HADD2.F32 R84, -RZ, R84.H1_H1 ;  /* 0x30000054ff547230 */ /* 0x000fc40000004100 */
[-C--:B------:R-:W-:Y:S01]  /*abc0*/  FMUL.FTZ R127, R42, R13.reuse ;  /* 0x0000000d2a7f7220 */ /* 0x080fe20000410000 */
[----:B------:R-:W-:Y:S02]  /*abd0*/  HADD2.F32 R55, -RZ, R54.H0_H0 ;  /* 0x20000036ff377230 */ /* 0x000fe40000004100 */
        /* <DEDUP_REMOVED lines=10> */
[----:B------:R-:W-:Y:S01]  /*ac80*/  HADD2.F32 R127, -RZ, R157.H0_H0 ;  /* 0x2000009dff7f7230 */ /* 0x000fe20000004100 */
[----:B------:R-:W-:Y:S01]  /*ac90*/  LOP3.LUT R13, R86, 0xff0000, R87, 0xf8, !PT ;  /* 0x00ff0000560d7812 */ /* 0x000fe200078ef857 */
[-C--:B------:R-:W-:Y:S01]  /*aca0*/  FMUL.FTZ R51, R53, R84.reuse ;  /* 0x0000005435337220 */ /* 0x080fe20000410000 */
[----:B------:R-:W-:Y:S01]  /*acb0*/  FMUL.FTZ R86, R52, R84 ;  /* 0x0000005434567220 */ /* 0x000fe20000410000 */
[----:B------:R-:W-:Y:S01]  /*acc0*/  F2FP.F16.E4M3.UNPACK_B R159, R159 ;  /* 0x0000009fff9f723e */ /* 0x000fe200020006ff */
[----:B------:R-:W-:-:S02]  /*acd0*/  HADD2.F32 R84, -RZ, R55.H0_H0 ;  /* 0x20000037ff547230 */ /* 0x000fc40000004100 */
[-C--:B------:R-:W-:Y:S01]  /*ace0*/  FFMA.FTZ R51, R52, R85.reuse, -R51 ;  /* 0x0000005534337223 */ /* 0x080fe20000010833 */
[--C-:B------:R-:W-:Y:S02]  /*acf0*/  HADD2.F32 R50, -RZ, R54.reuse.H0_H0 ;  /* 0x20000036ff327230 */ /* 0x100fe40000004100 */
[----:B------:R-:W-:Y:S01]  /*ad00*/  FFMA.FTZ R53, R53, R85, R86 ;  /* 0x0000005535357223 */ /* 0x000fe20000010056 */
[----:B------:R-:W-:Y:S02]  /*ad10*/  HADD2.F32 R87, -RZ, R159.H0_H0 ;  /* 0x2000009fff577230 */ /* 0x000fe40000004100 */
[-C--:B------:R-:W-:Y:S01]  /*ad20*/  FMUL.FTZ R161, R84, R127.reuse ;  /* 0x0000007f54a17220 */ /* 0x080fe20000410000 */
[----:B------:R-:W-:Y:S02]  /*ad30*/  HADD2.F32 R157, -RZ, R157.H1_H1 ;  /* 0x3000009dff9d7230 */ /* 0x000fe40000004100 */
[----:B------:R-:W-:Y:S01]  /*ad40*/  FMUL.FTZ R127, R50, R127 ;  /* 0x0000007f327f7220 */ /* 0x000fe20000410000 */
[----:B------:R-:W-:Y:S01]  /*ad50*/  HADD2.F32 R85, -RZ, R55.H1_H1 ;  /* 0x30000037ff557230 */ /* 0x000fe20000004100 */
[----:B------:R-:W-:Y:S01]  /*ad60*/  F2FP.F16.E4M3.UNPACK_B R86, R43.H1 ;  /* 0x0000002bff56723e */ /* 0x000fe200030006ff */
[----:B------:R-:W-:-:S02]  /*ad70*/  HADD2.F32 R54, -RZ, R54.H1_H1 ;  /* 0x30000036ff367230 */ /* 0x000fc40000004100 */
[----:B------:R-:W-:Y:S01]  /*ad80*/  FFMA.FTZ R52, R84, R87, R127 ;  /* 0x0000005754347223 */ /* 0x000fe2000001007f */
[----:B------:R-:W-:Y:S02]  /*ad90*/  HADD2.F32 R159, -RZ, R159.H1_H1 ;  /* 0x3000009fff9f7230 */ /* 0x000fe40000004100 */
[-C--:B------:R-:W-:Y:S01]  /*ada0*/  FMUL.FTZ R55, R85, R157.reuse ;  /* 0x0000009d55377220 */ /* 0x080fe20000410000 */
[----:B------:R-:W-:Y:S01]  /*adb0*/  F2FP.F16.E4M3.UNPACK_B R84, R158.H1 ;  /* 0x0000009eff54723e */ /* 0x000fe200030006ff */
[----:B------:R-:W-:Y:S01]  /*adc0*/  FMUL.FTZ R126, R54, R157 ;  /* 0x0000009d367e7220 */ /* 0x000fe20000410000 */
[----:B------:R-:W-:Y:S01]  /*add0*/  FFMA.FTZ R50, R50, R87, -R161 ;  /* 0x0000005732327223 */ /* 0x000fe200000108a1 */
        /* <DEDUP_REMOVED lines=19> */
[C---:B------:R-:W-:Y:S01]  /*af10*/  FMUL.FTZ R163, R86.reuse, R159 ;  /* 0x0000009f56a37220 */ /* 0x040fe20000410000 */
[----:B------:R-:W-:Y:S01]  /*af20*/  F2FP.F16.E4M3.UNPACK_B R160, R160 ;  /* 0x000000a0ffa0723e */ /* 0x000fe200020006ff */
[-C--:B------:R-:W-:Y:S01]  /*af30*/  FFMA.FTZ R161, R86, R127.reuse, -R161 ;  /* 0x0000007f56a17223 */ /* 0x080fe200000108a1 */
[----:B------:R-:W-:Y:S02]  /*af40*/  HADD2.F32 R43, -RZ, R41.H0_H0 ;  /* 0x20000029ff2b7230 */ /* 0x000fe40000004100 */
[----:B------:R-:W-:Y:S01]  /*af50*/  FFMA.FTZ R164, R126, R127, R163 ;  /* 0x0000007f7ea47223 */ /* 0x000fe200000100a3 */
[----:B------:R-:W-:-:S02]  /*af60*/  HADD2.F32 R126, -RZ, R158.H0_H0 ;  /* 0x2000009eff7e7230 */ /* 0x000fc40000004100 */
[----:B------:R-:W-:Y:S01]  /*af70*/  FFMA.FTZ R159, R87, R157, R162 ;  /* 0x0000009d579f7223 */ /* 0x000fe200000100a2 */
[----:B------:R-:W-:Y:S01]  /*af80*/  HADD2.F32 R86, -RZ, R84.H0_H0 ;  /* 0x20000054ff567230 */ /* 0x000fe20000004100 */
[----:B------:R-:W-:Y:S01]  /*af90*/  F2FP.SATFINITE.E4M3.F32.PACK_AB_MERGE_C R42, R53, R42, RZ ;  /* 0x0000002a352a723e */ /* 0x000fe200048070ff */
[----:B------:R-:W-:Y:S02]  /*afa0*/  HADD2.F32 R158, -RZ, R158.H1_H1 ;  /* 0x3000009eff9e7230 */ /* 0x000fe40000004100 */
[-C--:B------:R-:W-:Y:S01]  /*afb0*/  FMUL.FTZ R127, R43, R126.reuse ;  /* 0x0000007e2b7f7220 */ /* 0x080fe20000410000 */
[----:B------:R-:W-:Y:S02]  /*afc0*/  HADD2.F32 R84, -RZ, R84.H1_H1 ;  /* 0x30000054ff547230 */ /* 0x000fe40000004100 */
[----:B------:R-:W-:Y:S01]  /*afd0*/  FMUL.FTZ R162, R86, R126 ;  /* 0x0000007e56a27220 */ /* 0x000fe20000410000 */
[----:B------:R-:W-:Y:S01]  /*afe0*/  HADD2.F32 R41, -RZ, R41.H1_H1 ;  /* 0x30000029ff297230 */ /* 0x000fe20000004100 */
[----:B------:R-:W-:Y:S01]  /*aff0*/  F2FP.SATFINITE.E4M3.F32.PACK_AB_MERGE_C R38, R51, R38, RZ ;  /* 0x000000263326723e */ /* 0x000fe200048070ff */
[----:B------:R-:W-:-:S02]  /*b000*/  HADD2.F32 R87, -RZ, R160.H0_H0 ;  /* 0x200000a0ff577230 */ /* 0x000fc40000004100 */
[CC--:B------:R-:W-:Y:S01]  /*b010*/  FMUL.FTZ R126, R84.reuse, R158.reuse ;  /* 0x0000009e547e7220 */ /* 0x0c0fe20000410000 */
[----:B------:R-:W-:Y:S02]  /*b020*/  HADD2.F32 R160, -RZ, R160.H1_H1 ;  /* 0x300000a0ffa07230 */ /* 0x000fe40000004100 */
[----:B------:R-:W-:Y:S01]  /*b030*/  FMUL.FTZ R157, R41, R158 ;  /* 0x0000009e299d7220 */ /* 0x000fe20000410000 */
[----:B------:R-:W-:Y:S01]  /*b040*/  F2FP.F16.E4M3.UNPACK_B R53, R37 ;  /* 0x00000025ff35723e */ /* 0x000fe200020006ff */
[-C--:B------:R-:W-:Y:S01]  /*b050*/  FFMA.FTZ R162, R43, R87.reuse, -R162 ;  /* 0x000000572ba27223 */ /* 0x080fe200000108a2 */
[----:B------:R-:W-:Y:S01]  /*b060*/  F2FP.F16.E4M3.UNPACK_B R51, R40 ;  /* 0x00000028ff33723e */ /* 0x000fe200020006ff */
[-C--:B------:R-:W-:Y:S01]  /*b070*/  FFMA.FTZ R41, R41, R160.reuse, -R126 ;  /* 0x000000a029297223 */ /* 0x080fe2000001087e */
[----:B------:R-:W-:Y:S01]  /*b080*/  FFMA.FTZ R160, R84, R160, R157 ;  /* 0x000000a054a07223 */ /* 0x000fe2000001009d */
[----:B------:R-:W-:Y:S01]  /*b090*/  F2FP.F16.E4M3.UNPACK_B R84, R36 ;  /* 0x00000024ff54723e */ /* 0x000fe200020006ff */
[----:B------:R-:W-:Y:S01]  /*b0a0*/  FFMA.FTZ R127, R86, R87, R127 ;  /* 0x00000057567f7223 */ /* 0x000fe2000001007f */
[----:B------:R-:W-:Y:S01]  /*b0b0*/  F2FP.SATFINITE.E4M3.F32.PACK_AB_MERGE_C R161, R161, R54, RZ ;  /* 0x00000036a1a1723e */ /* 0x000fe200048070ff */
[----:B------:R-:W-:Y:S01]  /*b0c0*/  HADD2.F32 R54, -RZ, R53.H0_H0 ;  /* 0x20000035ff367230 */ /* 0x000fe20000004100 */
[----:B------:R-:W-:Y:S01]  /*b0d0*/  F2FP.SATFINITE.E4M3.F32.PACK_AB_MERGE_C R43, R55, R50, R38 ;  /* 0x00000032372b723e */ /* 0x000fe20004807026 */
[--C-:B------:R-:W-:Y:S01]  /*b0e0*/  HADD2.F32 R87, -RZ, R84.reuse.H0_H0 ;  /* 0x20000054ff577230 */ /* 0x100fe20000004100 */
[----:B------:R-:W-:Y:S01]  /*b0f0*/  F2FP.SATFINITE.E4M3.F32.PACK_AB_MERGE_C R159, R164, R159, RZ ;  /* 0x0000009fa49f723e */ /* 0x000fe200048070ff */
[----:B------:R-:W-:Y:S01]  /*b100*/  HADD2.F32 R50, -RZ, R51.H0_H0 ;  /* 0x20000033ff327230 */ /* 0x000fe20000004100 */
[----:B------:R-:W-:Y:S01]  /*b110*/  F2FP.F16.E4M3.UNPACK_B R55, R14 ;  /* 0x0000000eff37723e */ /* 0x000fe200020006ff */
[----:B------:R-:W-:Y:S01]  /*b120*/  HADD2.F32 R53, -RZ, R53.H1_H1 ;  /* 0x30000035ff357230 */ /* 0x000fe20000004100 */
[----:B------:R-:W-:Y:S01]  /*b130*/  F2FP.SATFINITE.E4M3.F32.PACK_AB_MERGE_C R42, R85, R52, R42 ;  /* 0x00000034552a723e */ /* 0x000fe2000480702a */
[----:B------:R-:W-:Y:S01]  /*b140*/  HADD2.F32 R84, -RZ, R84.H1_H1 ;  /* 0x30000054ff547230 */ /* 0x000fe20000004100 */
[----:B------:R-:W-:Y:S01]  /*b150*/  F2FP.SATFINITE.E4M3.F32.PACK_AB_MERGE_C R38, R160, R127, R159 ;  /* 0x0000007fa026723e */ /* 0x000fe2000480709f */
[----:B------:R-:W-:-:S02]  /*b160*/  HADD2.F32 R85, -RZ, R55.H0_H0 ;  /* 0x20000037ff557230 */ /* 0x000fc40000004100 */
[-C--:B------:R-:W-:Y:S01]  /*b170*/  FMUL.FTZ R127, R54, R87.reuse ;  /* 0x00000057367f7220 */ /* 0x080fe20000410000 */
[C---:B------:R-:W-:Y:S01]  /*b180*/  FMUL.FTZ R87, R50.reuse, R87 ;  /* 0x0000005732577220 */ /* 0x040fe20000410000 */
[----:B------:R-:W-:Y:S01]  /*b190*/  HADD2.F32 R52, -RZ, R51.H1_H1 ;  /* 0x30000033ff347230 */ /* 0x000fe20000004100 */
[----:B------:R-:W-:Y:S01]  /*b1a0*/  F2FP.F16.E4M3.UNPACK_B R40, R40.H1 ;  /* 0x00000028ff28723e */ /* 0x000fe200030006ff */
[-C--:B------:R-:W-:Y:S01]  /*b1b0*/  FFMA.FTZ R50, R50, R85.reuse, -R127 ;  /* 0x0000005532327223 */ /* 0x080fe2000001087f */
[----:B------:R-:W-:Y:S01]  /*b1c0*/  FFMA.FTZ R51, R54, R85, R87 ;  /* 0x0000005536337223 */ /* 0x000fe20000010057 */
[----:B------:R-:W-:Y:S02]  /*b1d0*/  HADD2.F32 R55, -RZ, R55.H1_H1 ;  /* 0x30000037ff377230 */ /* 0x000fe40000004100 */
[-C--:B------:R-:W-:Y:S01]  /*b1e0*/  FMUL.FTZ R85, R53, R84.reuse ;  /* 0x0000005435557220 */ /* 0x080fe20000410000 */
[----:B------:R-:W-:Y:S01]  /*b1f0*/  FMUL.FTZ R86, R52, R84 ;  /* 0x0000005434567220 */ /* 0x000fe20000410000 */
[----:B------:R-:W-:-:S02]  /*b200*/  F2FP.F16.E4M3.UNPACK_B R54, R37.H1 ;  /* 0x00000025ff36723e */ /* 0x000fc400030006ff */
[----:B------:R-:W-:Y:S01]  /*b210*/  F2FP.F16.E4M3.UNPACK_B R84, R36.H1 ;  /* 0x00000024ff54723e */ /* 0x000fe200030006ff */
[-C--:B------:R-:W-:Y:S01]  /*b220*/  FFMA.FTZ R37, R52, R55.reuse, -R85 ;  /* 0x0000003734257223 */ /* 0x080fe20000010855 */
[----:B------:R-:W-:Y:S01]  /*b230*/  FFMA.FTZ R36, R53, R55, R86 ;  /* 0x0000003735247223 */ /* 0x000fe20000010056 */
[----:B------:R-:W-:Y:S01]  /*b240*/  F2FP.F16.E4M3.UNPACK_B R14, R14.H1 ;  /* 0x0000000eff0e723e */ /* 0x000fe200030006ff */
[----:B------:R-:W-:Y:S01]  /*b250*/  HADD2.F32 R55, -RZ, R54.H0_H0 ;  /* 0x20000036ff377230 */ /* 0x000fe20000004100 */
[-C--:B------:R-:W-:Y:S01]  /*b260*/  F2FP.F16.E4M3.UNPACK_B R158, R13.reuse.H1 ;  /* 0x0000000dff9e723e */ /* 0x080fe200030006ff */
[----:B------:R-:W-:Y:S01]  /*b270*/  HADD2.F32 R85, -RZ, R84.H0_H0 ;  /* 0x20000054ff557230 */ /* 0x000fe20000004100 */
[----:B------:R-:W-:Y:S01]  /*b280*/  F2FP.F16.E4M3.UNPACK_B R157, R13 ;  /* 0x0000000dff9d723e */ /* 0x000fe200020006ff */
[--C-:B------:R-:W-:Y:S01]  /*b290*/  HADD2.F32 R52, -RZ, R40.reuse.H0_H0 ;  /* 0x20000028ff347230 */ /* 0x100fe20000004100 */
[----:B------:R-:W-:Y:S01]  /*b2a0*/  F2FP.SATFINITE.E4M3.F32.PACK_AB_MERGE_C R41, R41, R162, R161 ;  /* 0x000000a22929723e */ /* 0x000fe200048070a1 */
[----:B------:R-:W-:-:S02]  /*b2b0*/  HADD2.F32 R53, -RZ, R40.H1_H1 ;  /* 0x30000028ff357230 */ /* 0x000fc40000004100 */
[CC--:B------:R-:W-:Y:S01]  /*b2c0*/  FMUL.FTZ R87, R55.reuse, R85.reuse ;  /* 0x0000005537577220 */ /* 0x0c0fe20000410000 */
[----:B------:R-:W-:Y:S02]  /*b2d0*/  HADD2.F32 R40, -RZ, R14.H0_H0 ;  /* 0x2000000eff287230 */ /* 0x000fe40000004100 */
[C---:B------:R-:W-:Y:S01]  /*b2e0*/  FMUL.FTZ R86, R52.reuse, R85 ;  /* 0x0000005534567220 */ /* 0x040fe20000410000 */
[----:B------:R-:W-:Y:S01]  /*b2f0*/  HADD2.F32 R54, -RZ, R54.H1_H1 ;  /* 0x30000036ff367230 */ /* 0x000fe20000004100 */
[----:B------:R-:W-:Y:S01]  /*b300*/  F2FP.F16.E4M3.UNPACK_B R13, R12 ;  /* 0x0000000cff0d723e */ /* 0x000fe200020006ff */
[----:B------:R-:W-:Y:S02]  /*b310*/  HADD2.F32 R84, -RZ, R84.H1_H1 ;  /* 0x30000054ff547230 */ /* 0x000fe40000004100 */
        /* <DEDUP_REMOVED lines=49> */
[----:B------:R-:W-:Y:S01]  /*b630*/  F2FP.SATFINITE.E4M3.F32.PACK_AB_MERGE_C R13, R37, R50, R14 ;  /* 0x00000032250d723e */ /* 0x000fe2000480700e */
[----:B------:R-:W-:Y:S01]  /*b640*/  IMAD.MOV.U32 R14, RZ, RZ, R41 ;  /* 0x000000ffff0e7224 */ /* 0x000fe200078e0029 */
[----:B------:R-:W-:Y:S02]  /*b650*/  F2FP.SATFINITE.E4M3.F32.PACK_AB_MERGE_C R15, R39, R160, R54 ;  /* 0x000000a0270f723e */ /* 0x000fe40004807036 */
[----:B------:R-:W-:Y:S01]  /*b660*/  F2FP.SATFINITE.E4M3.F32.PACK_AB_MERGE_C R37, R36, R51, R40 ;  /* 0x000000332425723e */ /* 0x000fe20004807028 */
[----:B------:R-:W-:Y:S01]  /*b670*/  IMAD.MOV.U32 R36, RZ, RZ, R42 ;  /* 0x000000ffff247224 */ /* 0x000fe200078e002a */
[----:B------:R-:W-:-:S07]  /*b680*/  F2FP.SATFINITE.E4M3.F32.PACK_AB_MERGE_C R39, R84, R159, R158 ;  /* 0x0000009f5427723e */ /* 0x000fce000480709e */
.L_x_2749:
[----:B------:R-:W-:Y:S05]  /*b690*/  BSYNC B3 ;  /* 0x0000000000037941 */ /* 0x000fea0003800000 */
.L_x_2748:
[----:B------:R-:W-:Y:S01]  /*b6a0*/  ISETP.GE.AND P3, PT, R11, R134, PT ;  /* 0x000000860b00720c */ /* 0x000fe20003f66270 */
[----:B0-----:R0:W-:-:S12]  /*b6b0*/  ST.E.128 desc[UR54][R48.64], R12 ;  /* 0x0000000c30007985 */ /* 0x0011d8000c101d36 */
[----:B------:R-:W-:-:S04]  /*b6c0*/  @!P3 IADD3 R40, P5, R154, R11, RZ ;  /* 0x0000000b9a28b210 */ /* 0x000fc80007fbe0ff */
[----:B------:R-:W-:-:S05]  /*b6d0*/  @!P3 LEA.HI.X.SX32 R41, R11, R152, 0x1, P5 ;  /* 0x000000980b29b211 */ /* 0x000fca00028f0eff */
[----:B--2---:R0:W-:Y:S04]  /*b6e0*/  @!P3 ST.E.128 desc[UR54][R40.64], R36 ;  /* 0x000000242800b985 */ /* 0x0041e8000c101d36 */
.L_x_2747:
[----:B------:R-:W-:Y:S05]  /*b6f0*/  BSYNC B2 ;  /* 0x0000000000027941 */ /* 0x000fea0003800000 */
.L_x_2746:
        /* <DEDUP_REMOVED lines=29> */
[--C-:B------:R-:W-:Y:S01]  /*b8d0*/  SHF.R.U32.HI R43, RZ, 0x8, R81.reuse ;  /* 0x00000008ff2b7819 */ /* 0x100fe20000011651 */
[----:B--2---:R-:W-:Y:S01]  /*b8e0*/  IMAD.MOV.U32 R48, RZ, RZ, R36 ;  /* 0x000000ffff307224 */ /* 0x004fe200078e0024 */
[----:B------:R-:W-:Y:S01]  /*b8f0*/  SHF.R.U32.HI R55, RZ, 0x10, R81 ;  /* 0x00000010ff377819 */ /* 0x000fe20000011651 */
[----:B0-----:R-:W-:Y:S01]  /*b900*/  IMAD.MOV.U32 R42, RZ, RZ, R13 ;  /* 0x000000ffff2a7224 */ /* 0x001fe200078e000d */
[----:B------:R-:W-:Y:S01]  /*b910*/  MOV R46, R12 ;  /* 0x0000000c002e7202 */ /* 0x000fe20000000f00 */
[----:B------:R-:W-:Y:S01]  /*b920*/  IMAD.SHL.U32 R12, R43, 0x100, RZ ;  /* 0x000001002b0c7824 */ /* 0x000fe200078e00ff */
[----:B------:R-:W-:Y:S01]  /*b930*/  LOP3.LUT R49, R81, 0xff0000ff, RZ, 0xc0, !PT ;  /* 0xff0000ff51317812 */ /* 0x000fe200078ec0ff */
[----:B------:R-:W-:Y:S01]  /*b940*/  IMAD.MOV.U32 R43, RZ, RZ, R14 ;  /* 0x000000ffff2b7224 */ /* 0x000fe200078e000e */
[----:B------:R-:W-:Y:S01]  /*b950*/  SHF.R.U32.HI R53, RZ, 0x8, R83 ;  /* 0x00000008ff357819 */ /* 0x000fe20000011653 */
[----:B------:R-:W-:Y:S01]  /*b960*/  IMAD.U32 R14, R55, 0x10000, RZ ;  /* 0x00010000370e7824 */ /* 0x000fe200078e00ff */
[----:B------:R-:W-:-:S02]  /*b970*/  SHF.R.U32.HI R50, RZ, 0x8, R47 ;  /* 0x00000008ff327819 */ /* 0x000fc4000001162f */
[----:B------:R-:W-:Y:S02]  /*b980*/  SHF.R.U32.HI R52, RZ, 0x8, R45 ;  /* 0x00000008ff347819 */ /* 0x000fe4000001162d */
[----:B------:R-:W-:Y:S01]  /*b990*/  LOP3.LUT R49, R49, 0xff00, R12, 0xf8, !PT ;  /* 0x0000ff0031317812 */ /* 0x000fe200078ef80c */
[----:B------:R-:W-:Y:S01]  /*b9a0*/  IMAD.SHL.U32 R12, R53, 0x100, RZ ;  /* 0x00000100350c7824 */ /* 0x000fe200078e00ff */
[----:B------:R-:W-:Y:S01]  /*b9b0*/  SHF.R.U32.HI R81, RZ, 0x10, R83 ;  /* 0x00000010ff517819 */ /* 0x000fe20000011653 */
[----:B------:R-:W-:Y:S01]  /*b9c0*/  IMAD.SHL.U32 R36, R50, 0x100, RZ ;  /* 0x0000010032247824 */ /* 0x000fe200078e00ff */
[----:B------:R-:W-:Y:S02]  /*b9d0*/  LOP3.LUT R51, R83, 0xff0000ff, RZ, 0xc0, !PT ;  /* 0xff0000ff53337812 */ /* 0x000fe400078ec0ff */
[----:B------:R-:W-:Y:S02]  /*b9e0*/  SHF.R.U32.HI R80, RZ, 0x10, R45 ;  /* 0x00000010ff507819 */ /* 0x000fe4000001162d */
[----:B------:R-:W-:-:S02]  /*b9f0*/  LOP3.LUT R44, R45, 0xff0000ff, RZ, 0xc0, !PT ;  /* 0xff0000ff2d2c7812 */ /* 0x000fc400078ec0ff */
[----:B------:R-:W-:Y:S02]  /*ba00*/  SHF.R.U32.HI R54, RZ, 0x10, R47 ;  /* 0x00000010ff367819 */ /* 0x000fe4000001162f */
[----:B------:R-:W-:Y:S02]  /*ba10*/  LOP3.LUT R45, R47, 0xff0000ff, RZ, 0xc0, !PT ;  /* 0xff0000ff2f2d7812 */ /* 0x000fe400078ec0ff */
[----:B------:R-:W-:Y:S02]  /*ba20*/  SHF.L.U32 R13, R52, 0x8, RZ ;  /* 0x00000008340d7819 */ /* 0x000fe400000006ff */
        /* <DEDUP_REMOVED lines=11> */
[----:B------:R-:W-:Y:S01]  /*bae0*/  HADD2.F32 R44, -RZ, R47.H0_H0 ;  /* 0x2000002fff2c7230 */ /* 0x000fe20000004100 */
[----:B------:R-:W-:Y:S01]  /*baf0*/  LOP3.LUT R12, R51, 0xff0000, R12, 0xf8, !PT ;  /* 0x00ff0000330c7812 */ /* 0x000fe200078ef80c */
[----:B------:R-:W-:-:S02]  /*bb00*/  IMAD.U32 R36, R80, 0x10000, RZ ;  /* 0x0001000050247824 */ /* 0x000fc400078e00ff */
[-C--:B------:R-:W-:Y:S01]  /*bb10*/  FMUL.FTZ R81, R45, R13.reuse ;  /* 0x0000000d2d517220 */ /* 0x080fe20000410000 */
[----:B------:R-:W-:Y:S02]  /*bb20*/  HADD2.F32 R51, -RZ, R50.H0_H0 ;  /* 0x20000032ff337230 */ /* 0x000fe40000004100 */
[----:B------:R-:W-:Y:S01]  /*bb30*/  FMUL.FTZ R80, R44, R13 ;  /* 0x0000000d2c507220 */ /* 0x000fe20000410000 */
[----:B------:R-:W-:Y:S01]  /*bb40*/  SHF.L.U32 R54, R54, 0x10, RZ ;  /* 0x0000001036367819 */ /* 0x000fe200000006ff */
        /* <DEDUP_REMOVED lines=11> */
[CC--:B------:R-:W-:Y:S01]  /*bc00*/  FMUL.FTZ R46, R52.reuse, R51.reuse ;  /* 0x00000033342e7220 */ /* 0x0c0fe20000410000 */
[C---:B------:R-:W-:Y:S01]  /*bc10*/  FMUL.FTZ R55, R47.reuse, R51 ;  /* 0x000000332f377220 */ /* 0x040fe20000410000 */
[----:B------:R-:W-:Y:S01]  /*bc20*/  F2FP.F16.E4M3.UNPACK_B R155, R155 ;  /* 0x0000009bff9b723e */ /* 0x000fe200020006ff */
[----:B------:R-:W-:Y:S02]  /*bc30*/  HADD2.F32 R54, -RZ, R153.H0_H0 ;  /* 0x20000099ff367230 */ /* 0x000fe40000004100 */
[-C--:B------:R-:W-:Y:S01]  /*bc40*/  FFMA.FTZ R47, R47, R53.reuse, -R46 ;  /* 0x000000352f2f7223 */ /* 0x080fe2000001082e */
[----:B------:R-:W-:Y:S02]  /*bc50*/  HADD2.F32 R51, -RZ, R49.H0_H0 ;  /* 0x20000031ff337230 */ /* 0x000fe40000004100 */
[----:B------:R-:W-:Y:S01]  /*bc60*/  FFMA.FTZ R46, R52, R53, R55 ;  /* 0x00000035342e7223 */ /* 0x000fe20000010037 */
[----:B------:R-:W-:Y:S01]  /*bc70*/  HADD2.F32 R48, -RZ, R50.H0_H0 ;  /* 0x20000032ff307230 */ /* 0x000fe20000004100 */
[----:B------:R-:W-:Y:S01]  /*bc80*/  F2FP.F16.E4M3.UNPACK_B R80, R151.H1 ;  /* 0x00000097ff50723e */ /* 0x000fe200030006ff */
        /* <DEDUP_REMOVED lines=9> */
[-C--:B------:R-:W-:Y:S01]  /*bd20*/  FMUL.FTZ R51, R52, R153.reuse ;  /* 0x0000009934337220 */ /* 0x080fe20000410000 */
[----:B------:R-:W-:Y:S01]  /*bd30*/  F2FP.F16.E4M3.UNPACK_B R53, R38.H1 ;  /* 0x00000026ff35723e */ /* 0x000fe200030006ff */
[C---:B------:R-:W-:Y:S01]  /*bd40*/  FMUL.FTZ R153, R50.reuse, R153 ;  /* 0x0000009932997220 */ /* 0x040fe20000410000 */
[----:B------:R-:W-:Y:S01]  /*bd50*/  F2FP.F16.E4M3.UNPACK_B R55, R156.H1 ;  /* 0x0000009cff37723e */ /* 0x000fe200030006ff */
[----:B------:R-:W-:Y:S01]  /*bd60*/  FFMA.FTZ R51, R50, R155, -R51 ;  /* 0x0000009b32337223 */ /* 0x000fe20000010833 */
[----:B------:R-:W-:Y:S01]  /*bd70*/  F2FP.F16.E4M3.UNPACK_B R50, R43.H1 ;  /* 0x0000002bff32723e */ /* 0x000fe200030006ff */
[--C-:B------:R-:W-:Y:S02]  /*bd80*/  HADD2.F32 R83, -RZ, R80.reuse.H0_H0 ;  /* 0x20000050ff537230 */ /* 0x100fe40000004100 */
[----:B------:R-:W-:Y:S01]  /*bd90*/  FFMA.FTZ R82, R52, R155, R153 ;  /* 0x0000009b34527223 */ /* 0x000fe20000010099 */
[--C-:B------:R-:W-:Y:S01]  /*bda0*/  HADD2.F32 R54, -RZ, R53.reuse.H0_H0 ;  /* 0x20000035ff367230 */ /* 0x100fe20000004100 */
[----:B------:R-:W-:Y:S01]  /*bdb0*/  F2FP.F16.E4M3.UNPACK_B R151, R151 ;  /* 0x00000097ff97723e */ /* 0x000fe200020006ff */
[----:B------:R-:W-:Y:S01]  /*bdc0*/  HADD2.F32 R80, -RZ, R80.H1_H1 ;  /* 0x30000050ff507230 */ /* 0x000fe20000004100 */
[----:B------:R-:W-:Y:S01]  /*bdd0*/  F2FP.F16.E4M3.UNPACK_B R43, R43 ;  /* 0x0000002bff2b723e */ /* 0x000fe200020006ff */
[----:B------:R-:W-:-:S02]  /*bde0*/  HADD2.F32 R53, -RZ, R53.H1_H1 ;  /* 0x30000035ff357230 */ /* 0x000fc40000004100 */
[-C--:B------:R-:W-:Y:S01]  /*bdf0*/  FMUL.FTZ R85, R54, R83.reuse ;  /* 0x0000005336557220 */ /* 0x080fe20000410000 */
[--C-:B------:R-:W-:Y:S01]  /*be00*/  HADD2.F32 R52, -RZ, R50.reuse.H0_H0 ;  /* 0x20000032ff347230 */ /* 0x100fe20000004100 */
[----:B------:R-:W-:Y:S01]  /*be10*/  F2FP.F16.E4M3.UNPACK_B R156, R156 ;  /* 0x0000009cff9c723e */ /* 0x000fe200020006ff */
[--C-:B------:R-:W-:Y:S02]  /*be20*/  HADD2.F32 R81, -RZ, R55.reuse.H0_H0 ;  /* 0x20000037ff517230 */ /* 0x100fe40000004100 */
[----:B------:R-:W-:Y:S01]  /*be30*/  FMUL.FTZ R87, R53, R80 ;  /* 0x0000005035577220 */ /* 0x000fe20000410000 */
[----:B------:R-:W-:Y:S02]  /*be40*/  HADD2.F32 R50, -RZ, R50.H1_H1 ;  /* 0x30000032ff327230 */ /* 0x000fe40000004100 */
[C---:B------:R-:W-:Y:S01]  /*be50*/  FMUL.FTZ R83, R52.reuse, R83 ;  /* 0x0000005334537220 */ /* 0x040fe20000410000 */
[----:B------:R-:W-:Y:S02]  /*be60*/  HADD2.F32 R55, -RZ, R55.H1_H1 ;  /* 0x30000037ff377230 */ /* 0x000fe40000004100 */
[-C--:B------:R-:W-:Y:S01]  /*be70*/  FFMA.FTZ R85, R52, R81.reuse, -R85 ;  /* 0x0000005134557223 */ /* 0x080fe20000010855 */
[----:B------:R-:W-:Y:S01]  /*be80*/  F2FP.SATFINITE.E4M3.F32.PACK_AB_MERGE_C R44, R47, R44, RZ ;  /* 0x0000002c2f2c723e */ /* 0x000fe200048070ff */
        /* <DEDUP_REMOVED lines=8> */
[----:B------:R-:W-:Y:S01]  /*bf10*/  F2FP.SATFINITE.E4M3.F32.PACK_AB_MERGE_C R45, R51, R48, R44 ;  /* 0x00000030332d723e */ /* 0x000fe2000480702c */
[--C-:B------:R-:W-:Y:S01]  /*bf20*/  HADD2.F32 R52, -RZ, R50.reuse.H0_H0 ;  /* 0x20000032ff347230 */ /* 0x100fe20000004100 */
[----:B------:R-:W-:Y:S01]  /*bf30*/  F2FP.F16.E4M3.UNPACK_B R48, R36 ;  /* 0x00000024ff30723e */ /* 0x000fe200020006ff */
        /* <DEDUP_REMOVED lines=10> */
[----:B------:R-:W-:Y:S01]  /*bfe0*/  F2FP.SATFINITE.E4M3.F32.PACK_AB_MERGE_C R44, R82, R49, R46 ;  /* 0x00000031522c723e */ /* 0x000fe2000480702e */
[-C--:B------:R-:W-:Y:S01]  /*bff0*/  FFMA.FTZ R81, R38, R53.reuse, -R81 ;  /* 0x0000003526517223 */ /* 0x080fe20000010851 */
[----:B------:R-:W-:Y:S01]  /*c000*/  FFMA.FTZ R38, R52, R53, R55 ;  /* 0x0000003534267223 */ /* 0x000fe20000010037 */
[-C--:B------:R-:W-:Y:S01]  /*c010*/  FFMA.FTZ R151, R50, R156.reuse, R151 ;  /* 0x0000009c32977223 */ /* 0x080fe20000010097 */
[----:B------:R-:W-:Y:S01]  /*c020*/  F2FP.F16.E4M3.UNPACK_B R50, R37 ;  /* 0x00000025ff32723e */ /* 0x000fe200020006ff */
[----:B------:R-:W-:Y:S01]  /*c030*/  FFMA.FTZ R54, R43, R156, -R54 ;  /* 0x0000009c2b367223 */ /* 0x000fe20000010836 */
[----:B------:R-:W-:Y:S01]  /*c040*/  F2FP.SATFINITE.E4M3.F32.PACK_AB_MERGE_C R43, R80, R85, RZ ;  /* 0x00000055502b723e */ /* 0x000fe200048070ff */
[----:B------:R-:W-:Y:S01]  /*c050*/  HADD2.F32 R53, -RZ, R48.H0_H0 ;  /* 0x20000030ff357230 */ /* 0x000fe20000004100 */
[----:B------:R-:W-:Y:S01]  /*c060*/  F2FP.F16.E4M3.UNPACK_B R51, R14 ;  /* 0x0000000eff33723e */ /* 0x000fe200020006ff */
[----:B------:R-:W-:Y:S01]  /*c070*/  HADD2.F32 R49, -RZ, R50.H0_H0 ;  /* 0x20000032ff317230 */ /* 0x000fe20000004100 */
[----:B------:R-:W-:Y:S01]  /*c080*/  F2FP.SATFINITE.E4M3.F32.PACK_AB_MERGE_C R43, R54, R81, R43 ;  /* 0x00000051362b723e */ /* 0x000fe2000480702b */
        /* <DEDUP_REMOVED lines=15> */
[-C--:B------:R-:W-:Y:S01]  /*c180*/  FFMA.FTZ R37, R48, R51.reuse, -R55 ;  /* 0x0000003330257223 */ /* 0x080fe20000010837 */
[----:B------:R-:W-:Y:S02]  /*c190*/  HADD2.F32 R48, -RZ, R42.H0_H0 ;  /* 0x2000002aff307230 */ /* 0x000fe40000004100 */
[----:B------:R-:W-:Y:S01]  /*c1a0*/  FFMA.FTZ R36, R50, R51, R53 ;  /* 0x0000003332247223 */ /* 0x000fe20000010035 */
[--C-:B------:R-:W-:Y:S01]  /*c1b0*/  HADD2.F32 R50, -RZ, R49.reuse.H0_H0 ;  /* 0x20000031ff327230 */ /* 0x100fe20000004100 */
[----:B------:R-:W-:Y:S01]  /*c1c0*/  F2FP.F16.E4M3.UNPACK_B R14, R14.H1 ;  /* 0x0000000eff0e723e */ /* 0x000fe200030006ff */
[----:B------:R-:W-:Y:S01]  /*c1d0*/  HADD2.F32 R49, -RZ, R49.H1_H1 ;  /* 0x30000031ff317230 */ /* 0x000fe20000004100 */
[----:B------:R-:W-:Y:S01]  /*c1e0*/  F2FP.SATFINITE.E4M3.F32.PACK_AB_MERGE_C R83, R84, R83, RZ ;  /* 0x000000535453723e */ /* 0x000fe200048070ff */
[----:B------:R-:W-:-:S02]  /*c1f0*/  HADD2.F32 R54, -RZ, R52.H1_H1 ;  /* 0x30000034ff367230 */ /* 0x000fc40000004100 */
[----:B------:R-:W-:Y:S01]  /*c200*/  HADD2.F32 R53, -RZ, R52.H0_H0 ;  /* 0x20000034ff357230 */ /* 0x000fe20000004100 */
[----:B------:R-:W-:Y:S01]  /*c210*/  F2FP.SATFINITE.E4M3.F32.PACK_AB_MERGE_C R38, R151, R38, R83 ;  /* 0x000000269726723e */ /* 0x000fe20004807053 */
[----:B------:R-:W-:Y:S02]  /*c220*/  HADD2.F32 R42, -RZ, R42.H1_H1 ;  /* 0x3000002aff2a7230 */ /* 0x000fe40000004100 */
[CC--:B------:R-:W-:Y:S01]  /*c230*/  FMUL.FTZ R81, R49.reuse, R54.reuse ;  /* 0x0000003631517220 */ /* 0x0c0fe20000410000 */
[--C-:B------:R-:W-:Y:S02]  /*c240*/  HADD2.F32 R51, -RZ, R14.reuse.H0_H0 ;  /* 0x2000000eff337230 */ /* 0x100fe40000004100 */
[-C--:B------:R-:W-:Y:S01]  /*c250*/  FMUL.FTZ R55, R50, R53.reuse ;  /* 0x0000003532377220 */ /* 0x080fe20000410000 */
[----:B------:R-:W-:Y:S02]  /*c260*/  HADD2.F32 R52, -RZ, R14.H1_H1 ;  /* 0x3000000eff347230 */ /* 0x000fe40000004100 */
        /* <DEDUP_REMOVED lines=50> */
[----:B------:R-:W-:Y:S01]  /*c590*/  F2FP.SATFINITE.E4M3.F32.PACK_AB_MERGE_C R50, R50, R127, RZ ;  /* 0x0000007f3232723e */ /* 0x000fe200048070ff */
[----:B------:R-:W-:Y:S01]  /*c5a0*/  IMAD.MOV.U32 R14, RZ, RZ, R43 ;  /* 0x000000ffff0e7224 */ /* 0x000fe200078e002b */
[----:B------:R-:W-:-:S02]  /*c5b0*/  F2FP.SATFINITE.E4M3.F32.PACK_AB_MERGE_C R42, R42, R81, RZ ;  /* 0x000000512a2a723e */ /* 0x000fc400048070ff */
[----:B------:R-:W-:Y:S01]  /*c5c0*/  F2FP.SATFINITE.E4M3.F32.PACK_AB_MERGE_C R37, R36, R47, R83 ;  /* 0x0000002f2425723e */ /* 0x000fe20004807053 */
[----:B------:R-:W-:Y:S01]  /*c5d0*/  IMAD.MOV.U32 R36, RZ, RZ, R44 ;  /* 0x000000ffff247224 */ /* 0x000fe200078e002c */
[----:B------:R-:W-:Y:S02]  /*c5e0*/  F2FP.SATFINITE.E4M3.F32.PACK_AB_MERGE_C R15, R51, R86, R50 ;  /* 0x00000056330f723e */ /* 0x000fe40004807032 */
[----:B------:R-:W-:-:S07]  /*c5f0*/  F2FP.SATFINITE.E4M3.F32.PACK_AB_MERGE_C R39, R48, R87, R42 ;  /* 0x000000573027723e */ /* 0x000fce000480702a */
.L_x_2751:
[----:B------:R-:W-:Y:S05]  /*c600*/  BSYNC B2 ;  /* 0x0000000000027941 */ /* 0x000fea0003800000 */
.L_x_2750:
[----:B------:R-:W-:Y:S01]  /*c610*/  ISETP.GE.AND P3, PT, R11, R134, PT ;  /* 0x000000860b00720c */ /* 0x000fe20003f66270 */
[----:B0-----:R0:W-:-:S12]  /*c620*/  ST.E.128 desc[UR54][R40.64], R12 ;  /* 0x0000000c28007985 */ /* 0x0011d8000c101d36 */
[----:B------:R-:W-:-:S04]  /*c630*/  @!P3 IADD3 R42, P5, R154, R11, RZ ;  /* 0x0000000b9a2ab210 */ /* 0x000fc80007fbe0ff */
[----:B------:R-:W-:-:S05]  /*c640*/  @!P3 LEA.HI.X.SX32 R43, R11, R152, 0x1, P5 ;  /* 0x000000980b2bb211 */ /* 0x000fca00028f0eff */
[----:B--2---:R0:W-:Y:S04]  /*c650*/  @!P3 ST.E.128 desc[UR54][R42.64], R36 ;  /* 0x000000242a00b985 */ /* 0x0041e8000c101d36 */
.L_x_2741:
[----:B------:R-:W-:Y:S05]  /*c660*/  BSYNC B1 ;  /* 0x0000000000017941 */ /* 0x000fea0003800000 */
.L_x_2740:
[----:B------:R-:W-:-:S03]  /*c670*/  UMOV UR4, 0xffffffff ;  /* 0xffffffff00047882 */ /* 0x000fc60000000000 */
[----:B------:R-:W-:Y:S05]  /*c680*/  BRA.DIV UR4, `(.L_x_2752) ;  /* 0x0000025204687947 */ /* 0x000fea000b800000 */
[----:B------:R0:W0:Y:S04]  /*c690*/  SHFL.IDX PT, R44, R119, 0x1, 0x1e1f ;  /* 0x003e1f00772c7f89 */ /* 0x00002800000e0000 */
[----:B--2---:R-:W2:Y:S02]  /*c6a0*/  SHFL.IDX PT, R120, R120, 0x1, 0x1e1f ;  /* 0x003e1f0078787f89 */ /* 0x004ea400000e0000 */
.L_x_3038:
        /* <DEDUP_REMOVED lines=15> */
[----:B------:R-:W-:Y:S02]  /*c7a0*/  LEA.HI R12, R12, R11, RZ, 0x2 ;  /* 0x0000000b0c0c7211 */ /* 0x000fe400078f10ff */
[----:B------:R-:W-:Y:S02]  /*c7b0*/  SHF.L.U32 R11, R11, 0x4, RZ ;  /* 0x000000040b0b7819 */ /* 0x000fe400000006ff */
[----:B------:R-:W-:Y:S02]  /*c7c0*/  SHF.R.S32.HI R12, RZ, 0x2, R12 ;  /* 0x00000002ff0c7819 */ /* 0x000fe4000001140c */
[----:B-----5:R-:W-:-:S04]  /*c7d0*/  LOP3.LUT R13, R13, 0x30, R11, 0xf8, !PT ;  /* 0x000000300d0d7812 */ /* 0x020fc800078ef80b */
[----:B------:R-:W-:Y:S01]  /*c7e0*/  LOP3.LUT R13, R13, R0, RZ, 0x3c, !PT ;  /* 0x000000000d0d7212 */ /* 0x000fe200078e3cff */
[----:B---3--:R-:W-:-:S04]  /*c7f0*/  IMAD R12, R12, 0x2800, R14 ;  /* 0x000028000c0c7824 */ /* 0x008fc800078e020e */
        /* <DEDUP_REMOVED lines=12> */
[----:B------:R-:W-:Y:S02]  /*c8c0*/  SHF.R.U32.HI R58, RZ, 0x10, R69 ;  /* 0x00000010ff3a7819 */ /* 0x000fe40000011645 */
[----:B------:R-:W-:Y:S01]  /*c8d0*/  MOV R47, R12 ;  /* 0x0000000c002f7202 */ /* 0x000fe20000000f00 */
        /* <DEDUP_REMOVED lines=14> */
[----:B------:R-:W-:-:S02]  /*c9c0*/  LOP3.LUT R55, R51, 0xff00, R14, 0xf8, !PT ;  /* 0x0000ff0033377812 */ /* 0x000fc400078ef80e */
[----:B------:R-:W-:Y:S01]  /*c9d0*/  LOP3.LUT R14, R12, 0xff0000, R13, 0xf8, !PT ;  /* 0x00ff00000c0e7812 */ /* 0x000fe200078ef80d */
[----:B------:R-:W-:Y:S01]  /*c9e0*/  IMAD.U32 R12, R54, 0x10000, RZ ;  /* 0x00010000360c7824 */ /* 0x000fe200078e00ff */
[----:B------:R-:W-:Y:S02]  /*c9f0*/  LOP3.LUT R36, R48, 0xff00, R49, 0xf8, !PT ;  /* 0x0000ff0030247812 */ /* 0x000fe400078ef831 */
[----:B------:R-:W-:Y:S02]  /*ca00*/  LOP3.LUT R45, R46, 0xff00, R45, 0xf8, !PT ;  /* 0x0000ff002e2d7812 */ /* 0x000fe400078ef82d */
[----:B------:R-:W-:Y:S02]  /*ca10*/  F2FP.F16.E4M3.UNPACK_B R54, R147.H1 ;  /* 0x00000093ff36723e */ /* 0x000fe400030006ff */
[----:B------:R-:W-:Y:S02]  /*ca20*/  F2FP.F16.E4M3.UNPACK_B R51, R50.H1 ;  /* 0x00000032ff33723e */ /* 0x000fe400030006ff */
        /* <DEDUP_REMOVED lines=68> */
[--C-:B------:R-:W-:Y:S02]  /*ce70*/  HADD2.F32 R51, -RZ, R148.reuse.H0_H0 ;  /* 0x20000094ff337230 */ /* 0x100fe40000004100 */
[----:B------:R-:W-:Y:S01]  /*ce80*/  FFMA.FTZ R69, R49, R52, R82 ;  /* 0x0000003431457223 */ /* 0x000fe20000010052 */
[----:B------:R-:W-:Y:S01]  /*ce90*/  HADD2.F32 R148, -RZ, R148.H1_H1 ;  /* 0x30000094ff947230 */ /* 0x000fe20000004100 */
[-C--:B------:R-:W-:Y:S01]  /*cea0*/  F2FP.F16.E4M3.UNPACK_B R52, R14.reuse ;  /* 0x0000000eff34723e */ /* 0x080fe200020006ff */
[----:B------:R-:W-:Y:S01]  /*ceb0*/  HADD2.F32 R48, -RZ, R47.H0_H0 ;  /* 0x2000002fff307230 */ /* 0x000fe20000004100 */
[----:B------:R-:W-:Y:S01]  /*cec0*/  F2FP.F16.E4M3.UNPACK_B R14, R14.H1 ;  /* 0x0000000eff0e723e */ /* 0x000fe200030006ff */
[----:B------:R-:W-:Y:S01]  /*ced0*/  HADD2.F32 R38, -RZ, R43.H0_H0 ;  /* 0x2000002bff267230 */ /* 0x000fe20000004100 */
[----:B------:R-:W-:Y:S01]  /*cee0*/  F2FP.SATFINITE.E4M3.F32.PACK_AB_MERGE_C R69, R69, R54, RZ ;  /* 0x000000364545723e */ /* 0x000fe200048070ff */
[----:B------:R-:W-:-:S02]  /*cef0*/  HADD2.F32 R47, -RZ, R47.H1_H1 ;  /* 0x3000002fff2f7230 */ /* 0x000fc40000004100 */
[-C--:B------:R-:W-:Y:S01]  /*cf00*/  FMUL.FTZ R53, R48, R51.reuse ;  /* 0x0000003330357220 */ /* 0x080fe20000410000 */
[--C-:B------:R-:W-:Y:S02]  /*cf10*/  HADD2.F32 R49, -RZ, R150.reuse.H0_H0 ;  /* 0x20000096ff317230 */ /* 0x100fe40000004100 */
[C---:B------:R-:W-:Y:S01]  /*cf20*/  FMUL.FTZ R51, R38.reuse, R51 ;  /* 0x0000003326337220 */ /* 0x040fe20000410000 */
[----:B------:R-:W-:Y:S02]  /*cf30*/  HADD2.F32 R43, -RZ, R43.H1_H1 ;  /* 0x3000002bff2b7230 */ /* 0x000fe40000004100 */
[-C--:B------:R-:W-:Y:S01]  /*cf40*/  FMUL.FTZ R50, R47, R148.reuse ;  /* 0x000000942f327220 */ /* 0x080fe20000410000 */
[----:B------:R-:W-:Y:S02]  /*cf50*/  HADD2.F32 R150, -RZ, R150.H1_H1 ;  /* 0x30000096ff967230 */ /* 0x000fe40000004100 */
[-C--:B------:R-:W-:Y:S01]  /*cf60*/  FFMA.FTZ R53, R38, R49.reuse, -R53 ;  /* 0x0000003126357223 */ /* 0x080fe20000010835 */
[----:B------:R-:W-:Y:S01]  /*cf70*/  FFMA.FTZ R38, R48, R49, R51 ;  /* 0x0000003130267223 */ /* 0x000fe20000010033 */
[C---:B------:R-:W-:Y:S01]  /*cf80*/  FMUL.FTZ R148, R43.reuse, R148 ;  /* 0x000000942b947220 */ /* 0x040fe20000410000 */
[----:B------:R-:W-:Y:S01]  /*cf90*/  F2FP.F16.E4M3.UNPACK_B R49, R37 ;  /* 0x00000025ff31723e */ /* 0x000fe200020006ff */
[-C--:B------:R-:W-:Y:S01]  /*cfa0*/  FFMA.FTZ R70, R43, R150.reuse, -R50 ;  /* 0x000000962b467223 */ /* 0x080fe20000010832 */
[----:B------:R-:W-:Y:S01]  /*cfb0*/  F2FP.SATFINITE.E4M3.F32.PACK_AB_MERGE_C R43, R68, R45, RZ ;  /* 0x0000002d442b723e */ /* 0x000fe200048070ff */
[----:B------:R-:W-:Y:S01]  /*cfc0*/  FFMA.FTZ R51, R47, R150, R148 ;  /* 0x000000962f337223 */ /* 0x000fe20000010094 */
[----:B------:R-:W-:Y:S01]  /*cfd0*/  F2FP.F16.E4M3.UNPACK_B R54, R36 ;  /* 0x00000024ff36723e */ /* 0x000fe200020006ff */
[----:B------:R-:W-:Y:S01]  /*cfe0*/  HADD2.F32 R50, -RZ, R49.H0_H0 ;  /* 0x20000031ff327230 */ /* 0x000fe20000004100 */
[----:B------:R-:W-:-:S02]  /*cff0*/  F2FP.F16.E4M3.UNPACK_B R48, R42 ;  /* 0x0000002aff30723e */ /* 0x000fc400020006ff */
[----:B------:R-:W-:Y:S02]  /*d000*/  F2FP.SATFINITE.E4M3.F32.PACK_AB_MERGE_C R45, R57, R46, RZ ;  /* 0x0000002e392d723e */ /* 0x000fe400048070ff */
[----:B------:R-:W-:Y:S01]  /*d010*/  F2FP.SATFINITE.E4M3.F32.PACK_AB_MERGE_C R43, R58, R55, R43 ;  /* 0x000000373a2b723e */ /* 0x000fe2000480702b */
[----:B------:R-:W-:Y:S01]  /*d020*/  HADD2.F32 R55, -RZ, R54.H0_H0 ;  /* 0x20000036ff377230 */ /* 0x000fe20000004100 */
[----:B------:R-:W-:Y:S01]  /*d030*/  F2FP.SATFINITE.E4M3.F32.PACK_AB_MERGE_C R46, R80, R59, RZ ;  /* 0x0000003b502e723e */ /* 0x000fe200048070ff */
        /* <DEDUP_REMOVED lines=20> */
[----:B------:R-:W-:-:S02]  /*d180*/  HADD2.F32 R36, -RZ, R42.H0_H0 ;  /* 0x2000002aff247230 */ /* 0x000fc40000004100 */
[--C-:B------:R-:W-:Y:S02]  /*d190*/  HADD2.F32 R49, -RZ, R37.reuse.H0_H0 ;  /* 0x20000025ff317230 */ /* 0x100fe40000004100 */
[--C-:B------:R-:W-:Y:S02]  /*d1a0*/  HADD2.F32 R51, -RZ, R50.reuse.H0_H0 ;  /* 0x20000032ff337230 */ /* 0x100fe40000004100 */
[----:B------:R-:W-:Y:S02]  /*d1b0*/  HADD2.F32 R37, -RZ, R37.H1_H1 ;  /* 0x30000025ff257230 */ /* 0x000fe40000004100 */
[----:B------:R-:W-:Y:S02]  /*d1c0*/  HADD2.F32 R52, -RZ, R50.H1_H1 ;  /* 0x30000032ff347230 */ /* 0x000fe40000004100 */
[-C--:B------:R-:W-:Y:S01]  /*d1d0*/  FMUL.FTZ R53, R49, R51.reuse ;  /* 0x0000003331357220 */ /* 0x080fe20000410000 */
[----:B------:R-:W-:Y:S01]  /*d1e0*/  FMUL.FTZ R54, R36, R51 ;  /* 0x0000003324367220 */ /* 0x000fe20000410000 */
[----:B------:R-:W-:-:S02]  /*d1f0*/  HADD2.F32 R42, -RZ, R42.H1_H1 ;  /* 0x3000002aff2a7230 */ /* 0x000fc40000004100 */
[--C-:B------:R-:W-:Y:S02]  /*d200*/  HADD2.F32 R50, -RZ, R14.reuse.H0_H0 ;  /* 0x2000000eff327230 */ /* 0x100fe40000004100 */
        /* <DEDUP_REMOVED lines=55> */
[----:B------:R-:W-:Y:S02]  /*d580*/  F2FP.SATFINITE.E4M3.F32.PACK_AB_MERGE_C R13, R58, R47, R59 ;  /* 0x0000002f3a0d723e */ /* 0x000fe4000480703b */
[----:B------:R-:W-:Y:S02]  /*d590*/  F2FP.SATFINITE.E4M3.F32.PACK_AB_MERGE_C R37, R57, R48, R68 ;  /* 0x000000303925723e */ /* 0x000fe40004807044 */
[----:B------:R-:W-:-:S07]  /*d5a0*/  F2FP.SATFINITE.E4M3.F32.PACK_AB_MERGE_C R39, R53, R80, R54 ;  /* 0x000000503527723e */ /* 0x000fce0004807036 */
.L_x_2756:
[----:B------:R-:W-:Y:S05]  /*d5b0*/  BSYNC B2 ;  /* 0x0000000000027941 */ /* 0x000fea0003800000 */
.L_x_2755:
[----:B------:R-:W-:Y:S01]  /*d5c0*/  ISETP.GE.AND P3, PT, R11, R134, PT ;  /* 0x000000860b00720c */ /* 0x000fe20003f66270 */
[----:B0-----:R0:W-:-:S12]  /*d5d0*/  ST.E.128 desc[UR54][R40.64], R12 ;  /* 0x0000000c28007985 */ /* 0x0011d8000c101d36 */
[----:B------:R-:W-:-:S04]  /*d5e0*/  @!P3 IADD3 R42, P4, R11, R120, RZ ;  /* 0x000000780b2ab210 */ /* 0x000fc80007f9e0ff */
[----:B------:R-:W-:-:S05]  /*d5f0*/  @!P3 LEA.HI.X.SX32 R43, R11, R44, 0x1, P4 ;  /* 0x0000002c0b2bb211 */ /* 0x000fca00020f0eff */
[----:B--2---:R0:W-:Y:S04]  /*d600*/  @!P3 ST.E.128 desc[UR54][R42.64], R36 ;  /* 0x000000242a00b985 */ /* 0x0041e8000c101d36 */
.L_x_2754:
[----:B------:R-:W-:Y:S05]  /*d610*/  BSYNC B1 ;  /* 0x0000000000017941 */ /* 0x000fea0003800000 */
.L_x_2753:
        /* <DEDUP_REMOVED lines=33> */
[----:B------:R-:W-:Y:S01]  /*d830*/  IMAD.SHL.U32 R12, R42, 0x100, RZ ;  /* 0x000001002a0c7824 */ /* 0x000fe200078e00ff */
[----:B------:R-:W-:Y:S01]  /*d840*/  SHF.R.U32.HI R50, RZ, 0x8, R61 ;  /* 0x00000008ff327819 */ /* 0x000fe2000001163d */
[----:B------:R-:W-:Y:S01]  /*d850*/  IMAD.MOV.U32 R42, RZ, RZ, R14 ;  /* 0x000000ffff2a7224 */ /* 0x000fe200078e000e */
[----:B------:R-:W-:Y:S02]  /*d860*/  SHF.R.U32.HI R55, RZ, 0x10, R73 ;  /* 0x00000010ff377819 */ /* 0x000fe40000011649 */
[----:B------:R-:W-:Y:S01]  /*d870*/  LOP3.LUT R47, R47, 0xff00, R12, 0xf8, !PT ;  /* 0x0000ff002f2f7812 */ /* 0x000fe200078ef80c */
[----:B------:R-:W-:Y:S01]  /*d880*/  IMAD.SHL.U32 R12, R51, 0x100, RZ ;  /* 0x00000100330c7824 */ /* 0x000fe200078e00ff */
[----:B------:R-:W-:-:S02]  /*d890*/  SHF.R.U32.HI R56, RZ, 0x10, R75 ;  /* 0x00000010ff387819 */ /* 0x000fc4000001164b */
[----:B------:R-:W-:Y:S02]  /*d8a0*/  LOP3.LUT R49, R75, 0xff0000ff, RZ, 0xc0, !PT ;  /* 0xff0000ff4b317812 */ /* 0x000fe400078ec0ff */
[----:B------:R-:W-:Y:S02]  /*d8b0*/  SHF.R.U32.HI R46, RZ, 0x8, R63 ;  /* 0x00000008ff2e7819 */ /* 0x000fe4000001163f */
[----:B------:R-:W-:Y:S02]  /*d8c0*/  LOP3.LUT R53, R61, 0xff0000ff, RZ, 0xc0, !PT ;  /* 0xff0000ff3d357812 */ /* 0x000fe400078ec0ff */
[----:B------:R-:W-:Y:S01]  /*d8d0*/  SHF.L.U32 R14, R50, 0x8, RZ ;  /* 0x00000008320e7819 */ /* 0x000fe200000006ff */
[----:B------:R-:W-:Y:S01]  /*d8e0*/  IMAD.SHL.U32 R38, R46, 0x100, RZ ;  /* 0x000001002e267824 */ /* 0x000fe200078e00ff */
[----:B------:R-:W-:Y:S01]  /*d8f0*/  MOV R48, R36 ;  /* 0x0000002400307202 */ /* 0x000fe20000000f00 */
[----:B------:R-:W-:Y:S01]  /*d900*/  IMAD.U32 R36, R55, 0x10000, RZ ;  /* 0x0001000037247824 */ /* 0x000fe200078e00ff */
[----:B------:R-:W-:Y:S01]  /*d910*/  LOP3.LUT R51, R49, 0xff00, R12, 0xf8, !PT ;  /* 0x0000ff0031337812 */ /* 0x000fe200078ef80c */
[----:B------:R-:W-:Y:S01]  /*d920*/  IMAD.U32 R12, R56, 0x10000, RZ ;  /* 0x00010000380c7824 */ /* 0x000fe200078e00ff */
[----:B------:R-:W-:-:S02]  /*d930*/  LOP3.LUT R55, R53, 0xff00, R14, 0xf8, !PT ;  /* 0x0000ff0035377812 */ /* 0x000fc400078ef80e */
[----:B------:R-:W-:Y:S02]  /*d940*/  F2FP.F16.E4M3.UNPACK_B R53, R140.H1 ;  /* 0x0000008cff35723e */ /* 0x000fe400030006ff */
[----:B------:R-:W-:Y:S02]  /*d950*/  F2FP.F16.E4M3.UNPACK_B R46, R45.H1 ;  /* 0x0000002dff2e723e */ /* 0x000fe400030006ff */
[----:B------:R-:W-:Y:S01]  /*d960*/  F2FP.F16.E4M3.UNPACK_B R49, R48.H1 ;  /* 0x00000030ff31723e */ /* 0x000fe200030006ff */
[--C-:B------:R-:W-:Y:S01]  /*d970*/  HADD2.F32 R14, -RZ, R53.reuse.H0_H0 ;  /* 0x20000035ff0e7230 */ /* 0x100fe20000004100 */
[----:B------:R-:W-:Y:S01]  /*d980*/  SHF.R.U32.HI R52, RZ, 0x10, R61 ;  /* 0x00000010ff347819 */ /* 0x000fe2000001163d */
[----:B------:R-:W-:Y:S01]  /*d990*/  HADD2.F32 R53, -RZ, R53.H1_H1 ;  /* 0x30000035ff357230 */ /* 0x000fe20000004100 */
[----:B------:R-:W-:Y:S01]  /*d9a0*/  LOP3.LUT R57, R63, 0xff0000ff, RZ, 0xc0, !PT ;  /* 0xff0000ff3f397812 */ /* 0x000fe200078ec0ff */
[----:B------:R-:W-:Y:S01]  /*d9b0*/  HADD2.F32 R50, -RZ, R49.H0_H0 ;  /* 0x20000031ff327230 */ /* 0x000fe20000004100 */
[----:B------:R-:W-:-:S02]  /*d9c0*/  LOP3.LUT R12, R51, 0xff0000, R12, 0xf8, !PT ;  /* 0x00ff0000330c7812 */ /* 0x000fc400078ef80c */
[----:B------:R-:W-:Y:S01]  /*d9d0*/  LOP3.LUT R36, R47, 0xff0000, R36, 0xf8, !PT ;  /* 0x00ff00002f247812 */ /* 0x000fe200078ef824 */
[--C-:B------:R-:W-:Y:S01]  /*d9e0*/  HADD2.F32 R47, -RZ, R46.reuse.H0_H0 ;  /* 0x2000002eff2f7230 */ /* 0x100fe20000004100 */
[----:B------:R-:W-:Y:S01]  /*d9f0*/  F2FP.F16.E4M3.UNPACK_B R51, R142.H1 ;  /* 0x0000008eff33723e */ /* 0x000fe200030006ff */
[-C--:B------:R-:W-:Y:S01]  /*da00*/  FMUL.FTZ R56, R50, R14.reuse ;  /* 0x0000000e32387220 */ /* 0x080fe20000410000 */
[----:B------:R-:W-:Y:S02]  /*da10*/  SHF.R.U32.HI R54, RZ, 0x10, R63 ;  /* 0x00000010ff367819 */ /* 0x000fe4000001163f */
[----:B------:R-:W-:Y:S01]  /*da20*/  LOP3.LUT R57, R57, 0xff00, R38, 0xf8, !PT ;  /* 0x0000ff0039397812 */ /* 0x000fe200078ef826 */
[----:B------:R-:W-:Y:S01]  /*da30*/  IMAD.U32 R38, R52, 0x10000, RZ ;  /* 0x0001000034267824 */ /* 0x000fe200078e00ff */
[----:B------:R-:W-:Y:S01]  /*da40*/  SHF.L.U32 R54, R54, 0x10, RZ ;  /* 0x0000001036367819 */ /* 0x000fe200000006ff */
[--C-:B------:R-:W-:Y:S02]  /*da50*/  HADD2.F32 R52, -RZ, R51.reuse.H0_H0 ;  /* 0x20000033ff347230 */ /* 0x100fe40000004100 */
        /* <DEDUP_REMOVED lines=172> */
.L_x_2760:
[----:B------:R-:W-:Y:S05]  /*e520*/  BSYNC B2 ;  /* 0x0000000000027941 */ /* 0x000fea0003800000 */
.L_x_2759:
[----:B------:R-:W-:Y:S01]  /*e530*/  ISETP.GE.AND P3, PT, R11, R134, PT ;  /* 0x000000860b00720c */ /* 0x000fe20003f66270 */
[----:B0-----:R0:W-:-:S12]  /*e540*/  ST.E.128 desc[UR54][R40.64], R12 ;  /* 0x0000000c28007985 */ /* 0x0011d8000c101d36 */
[----:B------:R-:W-:-:S04]  /*e550*/  @!P3 IADD3 R42, P4, R11, R120, RZ ;  /* 0x000000780b2ab210 */ /* 0x000fc80007f9e0ff */
[----:B------:R-:W-:-:S05]  /*e560*/  @!P3 LEA.HI.X.SX32 R43, R11, R44, 0x1, P4 ;  /* 0x0000002c0b2bb211 */ /* 0x000fca00020f0eff */
[----:B--2---:R0:W-:Y:S04]  /*e570*/  @!P3 ST.E.128 desc[UR54][R42.64], R36 ;  /* 0x000000242a00b985 */ /* 0x0041e8000c101d36 */
.L_x_2758:
[----:B------:R-:W-:Y:S05]  /*e580*/  BSYNC B1 ;  /* 0x0000000000017941 */ /* 0x000fea0003800000 */
.L_x_2757:
[----:B------:R-:W-:-:S13]  /*e590*/  ISETP.NE.AND P3, PT, R30, RZ, PT ;  /* 0x000000ff1e00720c */ /* 0x000fda0003f65270 */
[----:B------:R-:W-:Y:S05]  /*e5a0*/  @!P3 BRA `(.L_x_2709) ;  /* 0x0000001400c8b947 */ /* 0x000fea0003800000 */
[----:B0-----:R-:W5:Y:S04]  /*e5b0*/  LDL R13, [R1+0x38] ;  /* 0x00003800010d7983 */ /* 0x001f680000100800 */
[----:B------:R-:W3:Y:S01]  /*e5c0*/  LDL R14, [R1+0x3c] ;  /* 0x00003c00010e7983 */ /* 0x000ee20000100800 */
[----:B------:R-:W-:Y:S01]  /*e5d0*/  ISETP.NE.AND P4, PT, R113, RZ, PT ;  /* 0x000000ff7100720c */ /* 0x000fe20003f85270 */
[----:B------:R-:W-:Y:S01]  /*e5e0*/  BSSY B1, `(.L_x_2761) ;  /* 0x00000eb000017945 */ /* 0x000fe20003800000 */
[----:B--2---:R-:W-:Y:S02]  /*e5f0*/  IADD3 R40, P3, R26, R120, RZ ;  /* 0x000000781a287210 */ /* 0x004fe40007f7e0ff */
[----:B------:R-:W-:Y:S02]  /*e600*/  SEL R139, R116, R139, !P4 ;  /* 0x0000008b748b7207 */ /* 0x000fe40006000000 */
[----:B------:R-:W-:-:S02]  /*e610*/  IADD3.X R41, R44, R27, RZ, P3, !PT ;  /* 0x0000001b2c297210 */ /* 0x000fc40001ffe4ff */
[----:B------:R-:W-:Y:S02]  /*e620*/  SHF.R.S32.HI R12, RZ, 0x1f, R139 ;  /* 0x0000001fff0c7819 */ /* 0x000fe4000001148b */
[----:B------:R-:W-:Y:S02]  /*e630*/  ISETP.GE.AND P3, PT, R225, R115, PT ;  /* 0x00000073e100720c */ /* 0x000fe40003f66270 */
[----:B------:R-:W-:-:S04]  /*e640*/  LEA.HI R139, R12, R139, RZ, 0x5 ;  /* 0x0000008b0c8b7211 */ /* 0x000fc800078f28ff */
[----:B------:R-:W-:-:S04]  /*e650*/  LEA.HI.SX32 R139, R139, R110, 0x1b ;  /* 0x0000006e8b8b7211 */ /* 0x000fc800078fdaff */
[----:B------:R-:W-:Y:S01]  /*e660*/  SHF.R.S32.HI R12, RZ, 0x1f, R139 ;  /* 0x0000001fff0c7819 */ /* 0x000fe2000001148b */
[----:B------:R-:W-:-:S03]  /*e670*/  IMAD.SHL.U32 R11, R139, 0x10, RZ ;  /* 0x000000108b0b7824 */ /* 0x000fc600078e00ff */
[----:B------:R-:W-:-:S04]  /*e680*/  LEA.HI R12, R12, R139, RZ, 0x2 ;  /* 0x0000008b0c0c7211 */ /* 0x000fc800078f10ff */
        /* <DEDUP_REMOVED lines=13> */
[----:B--2---:R-:W-:Y:S01]  /*e760*/  IMAD.MOV.U32 R47, RZ, RZ, R36 ;  /* 0x000000ffff2f7224 */ /* 0x004fe200078e0024 */
[----:B0-----:R-:W-:Y:S01]  /*e770*/  MOV R42, R12 ;  /* 0x0000000c002a7202 */ /* 0x001fe20000000f00 */
[----:B------:R-:W-:Y:S01]  /*e780*/  IMAD.MOV.U32 R50, RZ, RZ, R38 ;  /* 0x000000ffff327224 */ /* 0x000fe200078e0026 */
[----:B------:R-:W-:Y:S01]  /*e790*/  SHF.R.U32.HI R52, RZ, 0x8, R67 ;  /* 0x00000008ff347819 */ /* 0x000fe20000011643 */
[----:B------:R-:W-:Y:S01]  /*e7a0*/  IMAD.SHL.U32 R12, R46, 0x100, RZ ;  /* 0x000001002e0c7824 */ /* 0x000fe200078e00ff */
[----:B------:R-:W-:Y:S01]  /*e7b0*/  LOP3.LUT R43, R77, 0xff0000ff, RZ, 0xc0, !PT ;  /* 0xff0000ff4d2b7812 */ /* 0x000fe200078ec0ff */
[----:B------:R-:W-:Y:S01]  /*e7c0*/  IMAD.MOV.U32 R46, RZ, RZ, R14 ;  /* 0x000000ffff2e7224 */ /* 0x000fe200078e000e */
[----:B------:R-:W-:Y:S01]  /*e7d0*/  SHF.R.U32.HI R56, RZ, 0x10, R77 ;  /* 0x00000010ff387819 */ /* 0x000fe2000001164d */
[----:B------:R-:W-:Y:S01]  /*e7e0*/  IMAD.SHL.U32 R36, R52, 0x100, RZ ;  /* 0x0000010034247824 */ /* 0x000fe200078e00ff */
[----:B------:R-:W-:-:S02]  /*e7f0*/  SHF.R.U32.HI R54, RZ, 0x8, R79 ;  /* 0x00000008ff367819 */ /* 0x000fc4000001164f */
[----:B------:R-:W-:Y:S02]  /*e800*/  SHF.R.U32.HI R49, RZ, 0x8, R65 ;  /* 0x00000008ff317819 */ /* 0x000fe40000011641 */
[----:B------:R-:W-:Y:S01]  /*e810*/  LOP3.LUT R12, R43, 0xff00, R12, 0xf8, !PT ;  /* 0x0000ff002b0c7812 */ /* 0x000fe200078ef80c */
[----:B------:R-:W-:Y:S01]  /*e820*/  IMAD.U32 R43, R56, 0x10000, RZ ;  /* 0x00010000382b7824 */ /* 0x000fe200078e00ff */
[----:B------:R-:W-:Y:S01]  /*e830*/  LOP3.LUT R45, R79, 0xff0000ff, RZ, 0xc0, !PT ;  /* 0xff0000ff4f2d7812 */ /* 0x000fe200078ec0ff */
[----:B------:R-:W-:Y:S01]  /*e840*/  IMAD.SHL.U32 R49, R49, 0x100, RZ ;  /* 0x0000010031317824 */ /* 0x000fe200078e00ff */
[----:B------:R-:W-:Y:S02]  /*e850*/  SHF.R.U32.HI R53, RZ, 0x10, R79 ;  /* 0x00000010ff357819 */ /* 0x000fe4000001164f */
[----:B------:R-:W-:Y:S02]  /*e860*/  LOP3.LUT R51, R67, 0xff0000ff, RZ, 0xc0, !PT ;  /* 0xff0000ff43337812 */ /* 0x000fe400078ec0ff */
[----:B------:R-:W-:-:S02]  /*e870*/  SHF.L.U32 R14, R54, 0x8, RZ ;  /* 0x00000008360e7819 */ /* 0x000fc400000006ff */
[----:B------:R-:W-:Y:S02]  /*e880*/  LOP3.LUT R48, R65, 0xff0000ff, RZ, 0xc0, !PT ;  /* 0xff0000ff41307812 */ /* 0x000fe400078ec0ff */
[----:B------:R-:W-:Y:S01]  /*e890*/  LOP3.LUT R14, R45, 0xff00, R14, 0xf8, !PT ;  /* 0x0000ff002d0e7812 */ /* 0x000fe200078ef80e */
[----:B------:R-:W-:Y:S01]  /*e8a0*/  IMAD.U32 R45, R53, 0x10000, RZ ;  /* 0x00010000352d7824 */ /* 0x000fe200078e00ff */
[----:B------:R-:W-:Y:S02]  /*e8b0*/  LOP3.LUT R54, R51, 0xff00, R36, 0xf8, !PT ;  /* 0x0000ff0033367812 */ /* 0x000fe400078ef824 */
[----:B------:R-:W-:Y:S02]  /*e8c0*/  LOP3.LUT R36, R12, 0xff0000, R43, 0xf8, !PT ;  /* 0x00ff00000c247812 */ /* 0x000fe400078ef82b */
[----:B------:R-:W-:Y:S02]  /*e8d0*/  LOP3.LUT R38, R48, 0xff00, R49, 0xf8, !PT ;  /* 0x0000ff0030267812 */ /* 0x000fe400078ef831 */
[----:B------:R-:W-:-:S02]  /*e8e0*/  F2FP.F16.E4M3.UNPACK_B R53, R138.H1 ;  /* 0x0000008aff35723e */ /* 0x000fc400030006ff */
        /* <DEDUP_REMOVED lines=45> */
[----:B------:R-:W-:Y:S01]  /*ebc0*/  SHF.L.U32 R55, R55, 0x10, RZ ;  /* 0x0000001037377819 */ /* 0x000fe200000006ff */
[----:B------:R-:W-:Y:S01]  /*ebd0*/  HADD2.F32 R51, -RZ, R43.H0_H0 ;  /* 0x2000002bff337230 */ /* 0x000fe20000004100 */
[----:B------:R-:W-:Y:S01]  /*ebe0*/  F2FP.F16.E4M3.UNPACK_B R49, R135.H1 ;  /* 0x00000087ff31723e */ /* 0x000fe200030006ff */
[----:B------:R-:W-:Y:S01]  /*ebf0*/  HADD2.F32 R48, -RZ, R45.H0_H0 ;  /* 0x2000002dff307230 */ /* 0x000fe20000004100 */
[----:B------:R-:W-:Y:S01]  /*ec00*/  F2FP.F16.E4M3.UNPACK_B R42, R46.H1 ;  /* 0x0000002eff2a723e */ /* 0x000fe200030006ff */
[----:B------:R-:W-:Y:S01]  /*ec10*/  HADD2.F32 R52, -RZ, R43.H1_H1 ;  /* 0x3000002bff347230 */ /* 0x000fe20000004100 */
[----:B------:R-:W-:Y:S01]  /*ec20*/  LOP3.LUT R38, R38, 0xff0000, R55, 0xf8, !PT ;  /* 0x00ff000026267812 */ /* 0x000fe200078ef837 */
[----:B------:R-:W-:Y:S01]  /*ec30*/  FFMA.FTZ R55, R47, R136, R138 ;  /* 0x000000882f377223 */ /* 0x000fe2000001008a */
[----:B------:R-:W-:-:S02]  /*ec40*/  HADD2.F32 R47, -RZ, R49.H0_H0 ;  /* 0x20000031ff2f7230 */ /* 0x000fc40000004100 */
[----:B------:R-:W-:Y:S01]  /*ec50*/  FMUL.FTZ R62, R48, R51 ;  /* 0x00000033303e7220 */ /* 0x000fe20000410000 */
[--C-:B------:R-:W-:Y:S01]  /*ec60*/  HADD2.F32 R43, -RZ, R42.reuse.H0_H0 ;  /* 0x2000002aff2b7230 */ /* 0x100fe20000004100 */
[----:B------:R-:W-:Y:S01]  /*ec70*/  F2FP.F16.E4M3.UNPACK_B R137, R137 ;  /* 0x00000089ff89723e */ /* 0x000fe200020006ff */
[----:B------:R-:W-:Y:S01]  /*ec80*/  HADD2.F32 R45, -RZ, R45.H1_H1 ;  /* 0x3000002dff2d7230 */ /* 0x000fe20000004100 */
[----:B------:R-:W-:Y:S01]  /*ec90*/  F2FP.F16.E4M3.UNPACK_B R46, R46 ;  /* 0x0000002eff2e723e */ /* 0x000fe200020006ff */
[----:B------:R-:W-:Y:S02]  /*eca0*/  HADD2.F32 R42, -RZ, R42.H1_H1 ;  /* 0x3000002aff2a7230 */ /* 0x000fe40000004100 */
[C---:B------:R-:W-:Y:S01]  /*ecb0*/  FMUL.FTZ R51, R43.reuse, R51 ;  /* 0x000000332b337220 */ /* 0x040fe20000410000 */
[-C--:B------:R-:W-:Y:S01]  /*ecc0*/  FFMA.FTZ R62, R43, R47.reuse, -R62 ;  /* 0x0000002f2b3e7223 */ /* 0x080fe2000001083e */
[----:B------:R-:W-:Y:S02]  /*ecd0*/  HADD2.F32 R49, -RZ, R49.H1_H1 ;  /* 0x30000031ff317230 */ /* 0x000fe40000004100 */
[----:B------:R-:W-:Y:S01]  /*ece0*/  FMUL.FTZ R43, R45, R52 ;  /* 0x000000342d2b7220 */ /* 0x000fe20000410000 */
[----:B------:R-:W-:Y:S01]  /*ecf0*/  F2FP.F16.E4M3.UNPACK_B R50, R50 ;  /* 0x00000032ff32723e */ /* 0x000fe200020006ff */
[----:B------:R-:W-:Y:S01]  /*ed00*/  FMUL.FTZ R52, R42, R52 ;  /* 0x000000342a347220 */ /* 0x000fe20000410000 */
[----:B------:R-:W-:Y:S01]  /*ed10*/  FFMA.FTZ R61, R48, R47, R51 ;  /* 0x0000002f303d7223 */ /* 0x000fe20000010033 */
[----:B------:R-:W-:Y:S01]  /*ed20*/  FFMA.FTZ R63, R42, R49, -R43 ;  /* 0x000000312a3f7223 */ /* 0x000fe2000001082b */
[----:B------:R-:W-:Y:S01]  /*ed30*/  HADD2.F32 R47, -RZ, R137.H0_H0 ;  /* 0x20000089ff2f7230 */ /* 0x000fe20000004100 */
[----:B------:R-:W-:Y:S01]  /*ed40*/  F2FP.F16.E4M3.UNPACK_B R135, R135 ;  /* 0x00000087ff87723e */ /* 0x000fe200020006ff */
[----:B------:R-:W-:-:S02]  /*ed50*/  HADD2.F32 R42, -RZ, R46.H0_H0 ;  /* 0x2000002eff2a7230 */ /* 0x000fc40000004100 */
[----:B------:R-:W-:Y:S01]  /*ed60*/  FFMA.FTZ R64, R45, R49, R52 ;  /* 0x000000312d407223 */ /* 0x000fe20000010034 */
[--C-:B------:R-:W-:Y:S01]  /*ed70*/  HADD2.F32 R43, -RZ, R50.reuse.H0_H0 ;  /* 0x20000032ff2b7230 */ /* 0x100fe20000004100 */
        /* <DEDUP_REMOVED lines=8> */
[-C--:B------:R-:W-:Y:S01]  /*ee00*/  FMUL.FTZ R47, R50, R137.reuse ;  /* 0x00000089322f7220 */ /* 0x080fe20000410000 */
[----:B------:R-:W-:Y:S02]  /*ee10*/  HADD2.F32 R135, -RZ, R135.H1_H1 ;  /* 0x30000087ff877230 */ /* 0x000fe40000004100 */
[----:B------:R-:W-:Y:S01]  /*ee20*/  FMUL.FTZ R137, R46, R137 ;  /* 0x000000892e897220 */ /* 0x000fe20000410000 */
[-C--:B------:R-:W-:Y:S01]  /*ee30*/  FFMA.FTZ R51, R42, R45.reuse, -R49 ;  /* 0x0000002d2a337223 */ /* 0x080fe20000010831 */
[----:B------:R-:W-:Y:S01]  /*ee40*/  FFMA.FTZ R52, R43, R45, R48 ;  /* 0x0000002d2b347223 */ /* 0x000fe20000010030 */
[-C--:B------:R-:W-:Y:S01]  /*ee50*/  FFMA.FTZ R46, R46, R135.reuse, -R47 ;  /* 0x000000872e2e7223 */ /* 0x080fe2000001082f */
[----:B------:R-:W-:Y:S01]  /*ee60*/  FFMA.FTZ R137, R50, R135, R137 ;  /* 0x0000008732897223 */ /* 0x000fe20000010089 */
[----:B------:R-:W-:Y:S02]  /*ee70*/  F2FP.SATFINITE.E4M3.F32.PACK_AB_MERGE_C R42, R60, R57, RZ ;  /* 0x000000393c2a723e */ /* 0x000fe400048070ff */
[----:B------:R-:W-:-:S02]  /*ee80*/  F2FP.F16.E4M3.UNPACK_B R47, R37 ;  /* 0x00000025ff2f723e */ /* 0x000fc400020006ff */
[----:B------:R-:W-:Y:S02]  /*ee90*/  F2FP.F16.E4M3.UNPACK_B R50, R38 ;  /* 0x00000026ff32723e */ /* 0x000fe400020006ff */
[----:B------:R-:W-:Y:S01]  /*eea0*/  F2FP.F16.E4M3.UNPACK_B R45, R13 ;  /* 0x0000000dff2d723e */ /* 0x000fe200020006ff */
[--C-:B------:R-:W-:Y:S01]  /*eeb0*/  HADD2.F32 R48, -RZ, R47.reuse.H0_H0 ;  /* 0x2000002fff307230 */ /* 0x100fe20000004100 */
[----:B------:R-:W-:Y:S01]  /*eec0*/  F2FP.SATFINITE.E4M3.F32.PACK_AB_MERGE_C R42, R56, R53, R42 ;  /* 0x00000035382a723e */ /* 0x000fe2000480702a */
[--C-:B------:R-:W-:Y:S01]  /*eed0*/  HADD2.F32 R53, -RZ, R50.reuse.H0_H0 ;  /* 0x20000032ff357230 */ /* 0x100fe20000004100 */
[----:B------:R-:W-:Y:S01]  /*eee0*/  F2FP.SATFINITE.E4M3.F32.PACK_AB_MERGE_C R43, R59, R58, RZ ;  /* 0x0000003a3b2b723e */ /* 0x000fe200048070ff */
[----:B------:R-:W-:Y:S01]  /*eef0*/  HADD2.F32 R47, -RZ, R47.H1_H1 ;  /* 0x3000002fff2f7230 */ /* 0x000fe20000004100 */
[----:B------:R-:W-:Y:S01]  /*ef00*/  F2FP.F16.E4M3.UNPACK_B R49, R36 ;  /* 0x00000024ff31723e */ /* 0x000fe200020006ff */
[----:B------:R-:W-:Y:S01]  /*ef10*/  HADD2.F32 R50, -RZ, R50.H1_H1 ;  /* 0x30000032ff327230 */ /* 0x000fe20000004100 */
[----:B------:R-:W-:Y:S01]  /*ef20*/  F2FP.SATFINITE.E4M3.F32.PACK_AB_MERGE_C R63, R46, R51, R62 ;  /* 0x000000332e3f723e */ /* 0x000fe2000480703e */
[----:B------:R-:W-:Y:S01]  /*ef30*/  HADD2.F32 R46, -RZ, R45.H0_H0 ;  /* 0x2000002dff2e7230 */ /* 0x000fe20000004100 */
[----:B------:R-:W-:Y:S01]  /*ef40*/  F2FP.SATFINITE.E4M3.F32.PACK_AB_MERGE_C R43, R55, R54, R43 ;  /* 0x00000036372b723e */ /* 0x000fe2000480702b */
[----:B------:R-:W-:-:S02]  /*ef50*/  HADD2.F32 R51, -RZ, R49.H0_H0 ;  /* 0x20000031ff337230 */ /* 0x000fc40000004100 */
[-C--:B------:R-:W-:Y:S01]  /*ef60*/  FMUL.FTZ R55, R48, R53.reuse ;  /* 0x0000003530377220 */ /* 0x080fe20000410000 */
[----:B------:R-:W-:Y:S01]  /*ef70*/  F2FP.SATFINITE.E4M3.F32.PACK_AB_MERGE_C R137, R137, R52, R61 ;  /* 0x000000348989723e */ /* 0x000fe2000480703d */
[C---:B------:R-:W-:Y:S01]  /*ef80*/  FMUL.FTZ R53, R46.reuse, R53 ;  /* 0x000000352e357220 */ /* 0x040fe20000410000 */
[----:B------:R-:W-:Y:S02]  /*ef90*/  HADD2.F32 R45, -RZ, R45.H1_H1 ;  /* 0x3000002dff2d7230 */ /* 0x000fe40000004100 */
[-C--:B------:R-:W-:Y:S01]  /*efa0*/  FMUL.FTZ R52, R47, R50.reuse ;  /* 0x000000322f347220 */ /* 0x080fe20000410000 */
[-C--:B------:R-:W-:Y:S01]  /*efb0*/  FFMA.FTZ R55, R46, R51.reuse, -R55 ;  /* 0x000000332e377223 */ /* 0x080fe20000010837 */
[----:B------:R-:W-:Y:S01]  /*efc0*/  FFMA.FTZ R53, R48, R51, R53 ;  /* 0x0000003330357223 */ /* 0x000fe20000010035 */
[----:B------:R-:W-:Y:S02]  /*efd0*/  HADD2.F32 R48, -RZ, R49.H1_H1 ;  /* 0x30000031ff307230 */ /* 0x000fe40000004100 */
[----:B------:R-:W-:Y:S01]  /*efe0*/  FMUL.FTZ R50, R45, R50 ;  /* 0x000000322d327220 */ /* 0x000fe20000410000 */
[----:B------:R-:W-:-:S02]  /*eff0*/  F2FP.F16.E4M3.UNPACK_B R46, R37.H1 ;  /* 0x00000025ff2e723e */ /* 0x000fc400030006ff */
[----:B------:R-:W-:Y:S01]  /*f000*/  F2FP.F16.E4M3.UNPACK_B R13, R13.H1 ;  /* 0x0000000dff0d723e */ /* 0x000fe200030006ff */
[----:B------:R-:W-:Y:S01]  /*f010*/  FFMA.FTZ R54, R45, R48, -R52 ;  /* 0x000000302d367223 */ /* 0x000fe20000010834 */
[----:B------:R-:W-:Y:S01]  /*f020*/  F2FP.F16.E4M3.UNPACK_B R45, R38.H1 ;  /* 0x00000026ff2d723e */ /* 0x000fe200030006ff */
[----:B------:R-:W-:Y:S01]  /*f030*/  FFMA.FTZ R56, R47, R48, R50 ;  /* 0x000000302f387223 */ /* 0x000fe20000010032 */
[--C-:B------:R-:W-:Y:S01]  /*f040*/  HADD2.F32 R38, -RZ, R46.reuse.H0_H0 ;  /* 0x2000002eff267230 */ /* 0x100fe20000004100 */
[----:B------:R-:W-:Y:S01]  /*f050*/  F2FP.F16.E4M3.UNPACK_B R36, R36.H1 ;  /* 0x00000024ff24723e */ /* 0x000fe200030006ff */
[----:B------:R-:W-:Y:S01]  /*f060*/  HADD2.F32 R37, -RZ, R13.H0_H0 ;  /* 0x2000000dff257230 */ /* 0x000fe20000004100 */
[----:B------:R-:W-:Y:S01]  /*f070*/  F2FP.F16.E4M3.UNPACK_B R49, R14 ;  /* 0x0000000eff31723e */ /* 0x000fe200020006ff */
[----:B------:R-:W-:Y:S02]  /*f080*/  HADD2.F32 R47, -RZ, R45.H0_H0 ;  /* 0x2000002dff2f7230 */ /* 0x000fe40000004100 */
[----:B------:R-:W-:-:S02]  /*f090*/  HADD2.F32 R46, -RZ, R46.H1_H1 ;  /* 0x3000002eff2e7230 */ /* 0x000fc40000004100 */
[----:B------:R-:W-:Y:S02]  /*f0a0*/  HADD2.F32 R48, -RZ, R45.H1_H1 ;  /* 0x3000002dff307230 */ /* 0x000fe40000004100 */
[-C--:B------:R-:W-:Y:S01]  /*f0b0*/  FMUL.FTZ R50, R38, R47.reuse ;  /* 0x0000002f26327220 */ /* 0x080fe20000410000 */
[--C-:B------:R-:W-:Y:S02]  /*f0c0*/  HADD2.F32 R45, -RZ, R36.reuse.H0_H0 ;  /* 0x20000024ff2d7230 */ /* 0x100fe40000004100 */
        /* <DEDUP_REMOVED lines=60> */
.L_x_2762:
[----:B------:R-:W-:Y:S05]  /*f490*/  BSYNC B1 ;  /* 0x0000000000017941 */ /* 0x000fea0003800000 */
.L_x_2761:
[----:B0-----:R0:W-:Y:S01]  /*f4a0*/  ST.E.128 desc[UR54][R40.64], R12 ;  /* 0x0000000c28007985 */ /* 0x0011e2000c101d36 */
[----:B------:R-:W-:-:S13]  /*f4b0*/  ISETP.GE.AND P3, PT, R11, R134, PT ;  /* 0x000000860b00720c */ /* 0x000fda0003f66270 */
[----:B------:R-:W-:Y:S05]  /*f4c0*/  @P3 BRA `(.L_x_2709) ;  /* 0x0000000800003947 */ /* 0x000fea0003800000 */
[----:B0-----:R-:W-:-:S04]  /*f4d0*/  IADD3 R12, P3, R11, R120, RZ ;  /* 0x000000780b0c7210 */ /* 0x001fc80007f7e0ff */
[----:B------:R-:W-:-:S05]  /*f4e0*/  LEA.HI.X.SX32 R13, R11, R44, 0x1, P3 ;  /* 0x0000002c0b0d7211 */ /* 0x000fca00018f0eff */
[----:B--2---:R0:W-:Y:S01]  /*f4f0*/  ST.E.128 desc[UR54][R12.64], R36 ;  /* 0x000000240c007985 */ /* 0x0041e2000c101d36 */
[----:B------:R-:W-:Y:S05]  /*f500*/  BRA `(.L_x_2709) ;  /* 0x0000000400f07947 */ /* 0x000fea0003800000 */
.L_x_2674:
[----:B------:R-:W-:-:S06]  /*f510*/  UISETP.NE.AND UP0, UPT, UR49, 0x3, UPT ;  /* 0x000000033100788c */ /* 0x000fcc000bf05270 */
[----:B------:R-:W-:-:S13]  /*f520*/  PLOP3.LUT P2, PT, PT, PT, UP0, 0x80, 0x0 ;  /* 0x000000000000781c */ /* 0x000fda0003f4f008 */
[----:B------:R-:W-:Y:S05]  /*f530*/  @!P2 BRA `(.L_x_2763) ;  /* 0x000000000004a947 */ /* 0x000fea0003800000 */
[----:B------:R-:W-:Y:S01]  /*f540*/  BPT.TRAP 0x1 ;  /* 0x000000040000795c */ /* 0x000fe20000300000 */
.L_x_2763:
[----:B------:R-:W2:Y:S01]  /*f550*/  LDL R11, [R1+0x14] ;  /* 0x00001400010b7983 */ /* 0x000ea20000100800 */
[----:B------:R-:W-:Y:S01]  /*f560*/  IMAD R93, R19, 0x8, R18 ;  /* 0x00000008135d7824 */ /* 0x000fe200078e0212 */
[----:B------:R-:W-:Y:S01]  /*f570*/  BSSY B1, `(.L_x_2764) ;  /* 0x0000005000017945 */ /* 0x000fe20003800000 */
[----:B------:R-:W-:Y:S02]  /*f580*/  SHF.R.S32.HI R90, RZ, 0x1f, R35 ;  /* 0x0000001fff5a7819 */ /* 0x000fe40000011423 */
[----:B--2---:R-:W-:-:S04]  /*f590*/  SHF.L.U32 R94, R11, 0x1f, RZ ;  /* 0x0000001f0b5e7819 */ /* 0x004fc800000006ff */
[----:B------:R-:W0:Y:S02]  /*f5a0*/  SYNCS.PHASECHK.TRANS64.TRYWAIT P3, [R93+URZ+0x33490], R94 ;  /* 0x0334905e5d0075a7 */ /* 0x000e24000806017f */
[----:B0-----:R-:W-:Y:S05]  /*f5b0*/  @!P3 BRA `(.L_x_2765) ;  /* 0x0000022000e8b947 */ /* 0x001fea0003800000 */
.L_x_3039:
[----:B------:R-:W-:Y:S05]  /*f5c0*/  BSYNC B1 ;  /* 0x0000000000017941 */ /* 0x000fea0003800000 */
.L_x_2764:
        /* <DEDUP_REMOVED lines=21> */
[C---:B-1----:R-:W-:Y:S01]  /*f720*/  VIADD R37, R36.reuse, 0xffffff80 ;  /* 0xffffff8024257836 */ /* 0x042fe20000000000 */
[----:B------:R-:W-:Y:S02]  /*f730*/  IADD3 R36, R36, -0x80, RZ ;  /* 0xffffff8024247810 */ /* 0x000fe40007ffe0ff */
[----:B------:R-:W-:Y:S02]  /*f740*/  IADD3.X R50, R13, UR7, R11, P3, !PT ;  /* 0x000000070d327c10 */ /* 0x000fe40009ffe40b */
[----:B------:R-:W-:-:S04]  /*f750*/  LEA.HI R36, R36, R37, RZ, 0x1 ;  /* 0x0000002524247211 */ /* 0x000fc800078f08ff */
[----:B------:R-:W-:-:S05]  /*f760*/  SHF.R.S32.HI R36, RZ, 0x1, R36 ;  /* 0x00000001ff247819 */ /* 0x000fca0000011424 */
[----:B------:R-:W-:-:S05]  /*f770*/  IMAD.IADD R51, R92, 0x1, -R36 ;  /* 0x000000015c337824 */ /* 0x000fca00078e0a24 */
[----:B------:R-:W-:Y:S01]  /*f780*/  ISETP.GE.AND P3, PT, R51, 0x1, PT ;  /* 0x000000013300780c */ /* 0x000fe20003f66270 */
[----:B------:R-:W-:-:S12]  /*f790*/  BRA.DIV UR4, `(.L_x_2766) ;  /* 0x0000022204847947 */ /* 0x000fd8000b800000 */
[----:B------:R1:W2:Y:S04]  /*f7a0*/  SHFL.IDX PT, R41, R50, RZ, 0x1e1f ;  /* 0x001e1fff32297589 */ /* 0x0002a800000e0000 */
[----:B------:R1:W3:Y:S02]  /*f7b0*/  SHFL.IDX PT, R49, R48, RZ, 0x1e1f ;  /* 0x001e1fff30317589 */ /* 0x0002e400000e0000 */
.L_x_3043:
[----:B------:R-:W-:Y:S04]  /*f7c0*/  BSSY B1, `(.L_x_2767) ;  /* 0x0000026000017945 */ /* 0x000fe80003800000 */
[----:B------:R-:W-:Y:S05]  /*f7d0*/  @!P3 BRA `(.L_x_2768) ;  /* 0x000000000090b947 */ /* 0x000fea0003800000 */
[----:B------:R-:W4:Y:S01]  /*f7e0*/  LDL R13, [R1+0xc] ;  /* 0x00000c00010d7983 */ /* 0x000f220000100800 */
[----:B------:R-:W-:-:S03]  /*f7f0*/  ULDC UR4, c[0x0][0x2f4] ;  /* 0x0000bd0000047ab9 */ /* 0x000fc60000000800 */
[----:B------:R-:W5:Y:S01]  /*f800*/  LDL R12, [R1+0x8] ;  /* 0x00000800010c7983 */ /* 0x000f620000100800 */
        /* <DEDUP_REMOVED lines=33> */
.L_x_2768:
[----:B------:R-:W-:Y:S05]  /*fa20*/  BSYNC B1 ;  /* 0x0000000000017941 */ /* 0x000fea0003800000 */
.L_x_2767:
[----:B------:R-:W-:-:S03]  /*fa30*/  UMOV UR4, 0xffffffff ;  /* 0xffffffff00047882 */ /* 0x000fc60000000000 */
[----:B------:R-:W-:Y:S05]  /*fa40*/  BRA.DIV UR4, `(.L_x_2769) ;  /* 0x0000022204247947 */ /* 0x000fea000b800000 */
[----:B--2-4-:R2:W4:Y:S04]  /*fa50*/  SHFL.IDX PT, R41, R50, 0x1, 0x1e1f ;  /* 0x003e1f0032297f89 */ /* 0x01452800000e0000 */
[----:B---3--:R2:W3:Y:S02]  /*fa60*/  SHFL.IDX PT, R49, R48, 0x1, 0x1e1f ;  /* 0x003e1f0030317f89 */ /* 0x0084e400000e0000 */
.L_x_3047:
[----:B------:R-:W-:-:S13]  /*fa70*/  ISETP.GE.AND P3, PT, R51, 0x81, PT ;  /* 0x000000813300780c */ /* 0x000fda0003f66270 */
[----:B------:R-:W-:Y:S05]  /*fa80*/  @!P3 BRA `(.L_x_2709) ;  /* 0x000000000090b947 */ /* 0x000fea0003800000 */
[----:B------:R-:W5:Y:S01]  /*fa90*/  LDL R13, [R1+0xc] ;  /* 0x00000c00010d7983 */ /* 0x000f620000100800 */
[----:B------:R-:W-:-:S03]  /*faa0*/  ULDC UR4, c[0x0][0x2f4] ;  /* 0x0000bd0000047ab9 */ /* 0x000fc60000000800 */
[----:B------:R-:W2:Y:S01]  /*fab0*/  LDL R12, [R1+0x8] ;  /* 0x00000800010c7983 */ /* 0x000ea20000100800 */
[----:B------:R-:W-:-:S03]  /*fac0*/  ISETP.GE.AND P5, PT, R16, UR4, PT ;  /* 0x0000000410007c0c */ /* 0x000fc6000bfa6270 */
[----:B------:R-:W2:Y:S10]  /*fad0*/  LDL R11, [R1+0x4] ;  /* 0x00000400010b7983 */ /* 0x000eb40000100800 */
[----:B---3--:R-:W-:-:S05]  /*fae0*/  @!P5 IADD3 R42, P3, R16, R49, RZ ;  /* 0x00000031102ad210 */ /* 0x008fca0007f7e0ff */
[----:B----4-:R-:W-:Y:S01]  /*faf0*/  @!P5 IMAD.X R43, R41, 0x1, R17, P3 ;  /* 0x00000001292bd824 */ /* 0x010fe200018e0611 */
[----:B------:R-:W-:-:S13]  /*fb00*/  ISETP.GE.AND P3, PT, R221, UR4, PT ;  /* 0x00000004dd007c0c */ /* 0x000fda000bf66270 */
[----:B------:R-:W-:-:S05]  /*fb10*/  @!P3 IADD3 R38, P4, R221, R49, RZ ;  /* 0x00000031dd26b210 */ /* 0x000fca0007f9e0ff */
[----:B-----5:R-:W-:Y:S01]  /*fb20*/  @!P3 IMAD.X R39, R41, 0x1, R13, P4 ;  /* 0x000000012927b824 */ /* 0x020fe200020e060d */
[----:B------:R-:W-:-:S13]  /*fb30*/  ISETP.GE.AND P4, PT, R220, UR4, PT ;  /* 0x00000004dc007c0c */ /* 0x000fda000bf86270 */
[----:B------:R-:W-:-:S04]  /*fb40*/  @!P4 IADD3 R36, P6, R220, R49, RZ ;  /* 0x00000031dc24c210 */ /* 0x000fc80007fde0ff */
[----:B--2---:R-:W-:Y:S02]  /*fb50*/  @!P4 IADD3.X R37, R41, R12, RZ, P6, !PT ;  /* 0x0000000c2925c210 */ /* 0x004fe400037fe4ff */
[----:B------:R-:W2:Y:S04]  /*fb60*/  @!P5 LDS.128 R12, [R88+0x26200] ;  /* 0x02620000580cd984 */ /* 0x000ea80000000c00 */
[----:B--2---:R-:W-:Y:S01]  /*fb70*/  @!P5 ST.E.128 desc[UR54][R42.64], R12 ;  /* 0x0000000c2a00d985 */ /* 0x004fe2000c101d36 */
[----:B------:R-:W-:-:S13]  /*fb80*/  ISETP.GE.AND P5, PT, R224, UR4, PT ;  /* 0x00000004e0007c0c */ /* 0x000fda000bfa6270 */
[----:B------:R-:W2:Y:S01]  /*fb90*/  @!P5 LDS.128 R12, [R89+0x26200] ;  /* 0x02620000590cd984 */ /* 0x000ea20000000c00 */
[----:B------:R-:W-:-:S05]  /*fba0*/  @!P5 IMAD.SHL.U32 R40, R228, 0x10, RZ ;  /* 0x00000010e428d824 */ /* 0x000fca00078e00ff */
        /* <DEDUP_REMOVED lines=18> */
.L_x_2709:
[----:B------:R-:W-:Y:S05]  /*fcd0*/  BSYNC B0 ;  /* 0x0000000000007941 */ /* 0x000fea0003800000 */
.L_x_2673:
[----:B------:R-:W5:Y:S01]  /*fce0*/  S2R R11, SR_TID.X ;  /* 0x00000000000b7919 */ /* 0x000f620000002100 */
        /* <DEDUP_REMOVED lines=9> */
[----:B-----5:R-:W-:-:S13]  /*fd80*/  LOP3.LUT P3, RZ, R11, 0x7f, RZ, 0xc0, !PT ;  /* 0x0000007f0bff7812 */ /* 0x020fda000786c0ff */
[----:B------:R-:W-:-:S05]  /*fd90*/  @!P3 VIADD R11, R93, 0x334a0 ;  /* 0x000334a05d0bb836 */ /* 0x000fca0000000000 */
[----:B------:R-:W-:-:S04]  /*fda0*/  @!P3 PRMT R11, RZ, 0x654, R11 ;  /* 0x00000654ff0bb816 */ /* 0x000fc8000000000b */
[----:B------:R1:W-:Y:S01]  /*fdb0*/  @!P3 SYNCS.ARRIVE.TRANS64.RED.A1T0 RZ, [R11+URZ], RZ ;  /* 0x000000ff0bffb9a7 */ /* 0x0003e2000810043f */
[----:B------:R-:W-:Y:S05]  /*fdc0*/  @!P2 BRA `(.L_x_2771) ;  /* 0x000000000004a947 */ /* 0x000fea0003800000 */
[----:B------:R-:W-:Y:S01]  /*fdd0*/  BPT.TRAP 0x1 ;  /* 0x000000040000795c */ /* 0x000fe20000300000 */
.L_x_2771:
[----:B------:R-:W-:Y:S05]  /*fde0*/  BSYNC B0 ;  /* 0x0000000000007941 */ /* 0x000fea0003800000 */
.L_x_2770:
[----:B------:R-:W5:Y:S01]  /*fdf0*/  SYNCS.PHASECHK.TRANS64.TRYWAIT P2, [R93+URZ+0x334b0], R94 ;  /* 0x0334b05e5d0075a7 */ /* 0x000f62000804017f */
[----:B------:R-:W-:Y:S01]  /*fe00*/  ULDC UR39, c[0x0][0x2f4] ;  /* 0x0000bd0000277ab9 */ /* 0x000fe20000000800 */
[----:B------:R-:W-:Y:S04]  /*fe10*/  BSSY B0, `(.L_x_2772) ;  /* 0x0000002000007945 */ /* 0x000fe80003800000 */
[----:B-----5:R-:W-:Y:S05]  /*fe20*/  @!P2 BRA `(.L_x_2773) ;  /* 0x0000021c0078a947 */ /* 0x020fea0003800000 */
.L_x_3048:
[----:B------:R-:W-:Y:S05]  /*fe30*/  BSYNC B0 ;  /* 0x0000000000007941 */ /* 0x000fea0003800000 */
.L_x_2772:
[----:B--2---:R2:W5:Y:S01]  /*fe40*/  LDL R50, [R1+0xc] ;  /* 0x00000c0001327983 */ /* 0x0045620000100800 */
[----:B------:R-:W-:Y:S01]  /*fe50*/  ULDC.64 UR4, c[0x0][0x328] ;  /* 0x0000ca0000047ab9 */ /* 0x000fe20000000a00 */
[----:B------:R-:W-:Y:S02]  /*fe60*/  ULDC.64 UR6, c[0x0][0x318] ;  /* 0x0000c60000067ab9 */ /* 0x000fe40000000a00 */
[----:B0--3--:R2:W5:Y:S01]  /*fe70*/  LDL R49, [R1+0x8] ;  /* 0x0000080001317983 */ /* 0x0095620000100800 */
[----:B------:R-:W-:Y:S02]  /*fe80*/  IMAD R90, R90, UR4, RZ ;  /* 0x000000045a5a7c24 */ /* 0x000fe4000f8e02ff */
[C---:B------:R-:W-:Y:S01]  /*fe90*/  IMAD.WIDE.U32 R12, R35.reuse, UR4, RZ ;  /* 0x00000004230c7c25 */ /* 0x040fe2000f8e00ff */
[----:B------:R2:W5:Y:S03]  /*fea0*/  LDL R48, [R1+0x4] ;  /* 0x0000040001307983 */ /* 0x0005660000100800 */
[----:B------:R-:W-:Y:S01]  /*feb0*/  IMAD R35, R35, UR5, R90 ;  /* 0x0000000523237c24 */ /* 0x000fe2000f8e025a */
[----:B------:R-:W0:Y:S01]  /*fec0*/  S2R R14, SR_TID.X ;  /* 0x00000000000e7919 */ /* 0x000e220000002100 */
[----:B------:R-:W-:-:S02]  /*fed0*/  ULDC.64 UR4, c[0x0][0x338] ;  /* 0x0000ce0000047ab9 */ /* 0x000fc40000000a00 */
[----:B------:R-:W-:Y:S01]  /*fee0*/  IMAD R91, R91, UR4, RZ ;  /* 0x000000045b5b7c24 */ /* 0x000fe2000f8e02ff */
[----:B------:R-:W-:-:S03]  /*fef0*/  IADD3 R13, R13, R35, RZ ;  /* 0x000000230d0d7210 */ /* 0x000fc60007ffe0ff */
[C---:B------:R-:W-:Y:S02]  /*ff00*/  IMAD R91, R34.reuse, UR5, R91 ;  /* 0x00000005225b7c24 */ /* 0x040fe4000f8e025b */
[----:B------:R-:W-:Y:S01]  /*ff10*/  IMAD.WIDE.U32 R34, R34, UR4, R12 ;  /* 0x0000000422227c25 */ /* 0x000fe2000f8e000c */
[----:B------:R-:W-:-:S03]  /*ff20*/  ULDC.64 UR4, c[0x0][0x330] ;  /* 0x0000cc0000047ab9 */ /* 0x000fc60000000a00 */
[----:B------:R-:W-:Y:S02]  /*ff30*/  IMAD.IADD R35, R35, 0x1, R91 ;  /* 0x0000000123237824 */ /* 0x000fe400078e025b */
[----:B-1----:R-:W-:Y:S02]  /*ff40*/  IMAD R11, R7, UR4, RZ ;  /* 0x00000004070b7c24 */ /* 0x002fe4000f8e02ff */
[----:B------:R-:W-:-:S04]  /*ff50*/  IMAD.WIDE.U32 R12, R22, UR4, R34 ;  /* 0x00000004160c7c25 */ /* 0x000fc8000f8e0022 */
[----:B------:R-:W-:Y:S01]  /*ff60*/  IMAD R11, R22, UR5, R11 ;  /* 0x00000005160b7c24 */ /* 0x000fe2000f8e020b */
[----:B------:R-:W-:-:S04]  /*ff70*/  IADD3 R44, P2, R12, UR6, RZ ;  /* 0x000000060c2c7c10 */ /* 0x000fc8000ff5e0ff */
[----:B------:R-:W-:Y:S01]  /*ff80*/  IADD3.X R11, R13, UR7, R11, P2, !PT ;  /* 0x000000070d0b7c10 */ /* 0x000fe200097fe40b */
[C---:B0-----:R-:W-:Y:S02]  /*ff90*/  VIADD R15, R14.reuse, 0xffffff80 ;  /* 0xffffff800e0f7836 */ /* 0x041fe40000000000 */
[----:B------:R-:W-:-:S05]  /*ffa0*/  VIADD R14, R14, 0xffffff80 ;  /* 0xffffff800e0e7836 */ /* 0x000fca0000000000 */
[----:B------:R-:W-:-:S04]  /*ffb0*/  LEA.HI R14, R14, R15, RZ, 0x1 ;  /* 0x0000000f0e0e7211 */ /* 0x000fc800078f08ff */
[----:B------:R-:W-:-:S05]  /*ffc0*/  SHF.R.S32.HI R14, RZ, 0x1, R14 ;  /* 0x00000001ff0e7819 */ /* 0x000fca000001140e */
[----:B------:R-:W-:-:S05]  /*ffd0*/  IMAD.IADD R92, R92, 0x1, -R14 ;  /* 0x000000015c5c7824 */ /* 0x000fca00078e0a0e */
[----:B------:R-:W-:Y:S01]  /*ffe0*/  ISETP.GE.AND P2, PT, R92, 0x1, PT ;  /* 0x000000015c00780c */ /* 0x000fe20003f46270 */
[----:B------:R2:W0:Y:S01]  /*fff0*/  SHFL.IDX PT, R47, R44, RZ, 0x1e1f ;  /* 0x001e1fff2c2f7589 */ /* 0x00042200000e0000 */
[----:B------:R-:W-:Y:S03]  /*10000*/  BSSY B0, `(.L_x_2774) ;  /* 0x0000023000007945 */ /* 0x000fe60003800000 */
[----:B------:R2:W1:Y:S08]  /*10010*/  SHFL.IDX PT, R45, R11, RZ, 0x1e1f ;  /* 0x001e1fff0b2d7589 */ /* 0x00047000000e0000 */
[----:B--2---:R-:W-:Y:S05]  /*10020*/  @!P2 BRA `(.L_x_2775) ;  /* 0x000000000080a947 */ /* 0x004fea0003800000 */
[----:B------:R-:W-:-:S13]  /*10030*/  ISETP.GE.AND P5, PT, R16, UR39, PT ;  /* 0x0000002710007c0c */ /* 0x000fda000bfa6270 */
[----:B------:R-:W2:Y:S01]  /*10040*/  @!P5 LDS.128 R12, [R88+0xf200] ;  /* 0x00f20000580cd984 */ /* 0x000ea20000000c00 */
[----:B0-----:R-:W-:-:S04]  /*10050*/  @!P5 IADD3 R38, P2, R16, R47, RZ ;  /* 0x0000002f1026d210 */ /* 0x001fc80007f5e0ff */
[----:B-1----:R-:W-:Y:S02]  /*10060*/  @!P5 IADD3.X R39, R45, R17, RZ, P2, !PT ;  /* 0x000000112d27d210 */ /* 0x002fe400017fe4ff */
[----:B------:R-:W-:-:S13]  /*10070*/  ISETP.GE.AND P2, PT, R221, UR39, PT ;  /* 0x00000027dd007c0c */ /* 0x000fda000bf46270 */
[----:B------:R-:W-:-:S05]  /*10080*/  @!P2 IADD3 R36, P4, R221, R47, RZ ;  /* 0x0000002fdd24a210 */ /* 0x000fca0007f9e0ff */
[----:B-----5:R-:W-:Y:S01]  /*10090*/  @!P2 IMAD.X R37, R45, 0x1, R50, P4 ;  /* 0x000000012d25a824 */ /* 0x020fe200020e0632 */
[----:B------:R-:W-:-:S13]  /*100a0*/  ISETP.GE.AND P4, PT, R220, UR39, PT ;  /* 0x00000027dc007c0c */ /* 0x000fda000bf86270 */
[----:B------:R-:W-:Y:S01]  /*100b0*/  @!P4 IADD3 R34, P6, R220, R47, RZ ;  /* 0x0000002fdc22c210 */ /* 0x000fe20007fde0ff */
[----:B--2---:R-:W-:Y:S01]  /*100c0*/  @!P5 ST.E.128 desc[UR54][R38.64], R12 ;  /* 0x0000000c2600d985 */ /* 0x004fe2000c101d36 */
        /* <DEDUP_REMOVED lines=22> */
.L_x_2775:
[----:B------:R-:W-:Y:S05]  /*10230*/  BSYNC B0 ;  /* 0x0000000000007941 */ /* 0x000fea0003800000 */
.L_x_2774:
[----:B------:R-:W-:Y:S01]  /*10240*/  ISETP.GE.AND P2, PT, R92, 0x81, PT ;  /* 0x000000815c00780c */ /* 0x000fe20003f46270 */
[----:B------:R-:W3:Y:S01]  /*10250*/  SHFL.IDX PT, R11, R11, 0x1, 0x1e1f ;  /* 0x003e1f000b0b7f89 */ /* 0x000ee200000e0000 */
[----:B------:R-:W-:Y:S03]  /*10260*/  BSSY B0, `(.L_x_2776) ;  /* 0x0000023000007945 */ /* 0x000fe60003800000 */
[----:B-1----:R1:W0:Y:S08]  /*10270*/  SHFL.IDX PT, R45, R44, 0x1, 0x1e1f ;  /* 0x003e1f002c2d7f89 */ /* 0x00223000000e0000 */
[----:B-1----:R-:W-:Y:S05]  /*10280*/  @!P2 BRA `(.L_x_2777) ;  /* 0x000000000080a947 */ /* 0x002fea0003800000 */
[----:B------:R-:W-:-:S13]  /*10290*/  ISETP.GE.AND P5, PT, R16, UR39, PT ;  /* 0x0000002710007c0c */ /* 0x000fda000bfa6270 */
[----:B--2---:R-:W1:Y:S01]  /*102a0*/  @!P5 LDS.128 R12, [R88+0x11200] ;  /* 0x01120000580cd984 */ /* 0x004e620000000c00 */
        /* <DEDUP_REMOVED lines=17> */
[----:B------:R-:W-:-:S04]  /*103c0*/  @!P5 SHF.L.U32 R44, R229, 0x4, RZ ;  /* 0x00000004e52cd819 */ /* 0x000fc800000006ff */
        /* <DEDUP_REMOVED lines=12> */
.L_x_2777:
[----:B------:R-:W-:Y:S05]  /*10490*/  BSYNC B0 ;  /* 0x0000000000007941 */ /* 0x000fea0003800000 */
.L_x_2776:
[----:B-12---:R-:W2:Y:S01]  /*104a0*/  LDL.LU R12, [R1+0x14] ;  /* 0x00001400010c7983 */ /* 0x006ea20000300800 */
[----:B------:R-:W-:Y:S01]  /*104b0*/  VIADD R19, R19, 0x1 ;  /* 0x0000000113137836 */ /* 0x000fe20000000000 */
[----:B------:R-:W-:Y:S01]  /*104c0*/  ISETP.NE.AND P4, PT, R114, RZ, PT ;  /* 0x000000ff7200720c */ /* 0x000fe20003f85270 */
[----:B------:R-:W-:Y:S01]  /*104d0*/  @!P3 VIADD R93, R93, 0x334c0 ;  /* 0x000334c05d5db836 */ /* 0x000fe20000000000 */
        /* <DEDUP_REMOVED lines=20> */
.L_x_2668:
[----:B------:R-:W2:Y:S01]  /*10620*/  LDL R4, [R1+0x40] ;  /* 0x0000400001047983 */ /* 0x000ea20000100800 */
[----:B------:R-:W1:Y:S01]  /*10630*/  LDC R0, c[0x0][0x448] ;  /* 0x00011200ff007b82 */ /* 0x000e620000000800 */
[----:B------:R-:W-:Y:S01]  /*10640*/  CS2R R120, SRZ ;  /* 0x0000000000787805 */ /* 0x000fe2000001ff00 */
[----:B------:R-:W-:Y:S01]  /*10650*/  IMAD.MOV.U32 R119, RZ, RZ, RZ ;  /* 0x000000ffff777224 */ /* 0x000fe200078e00ff */
[----:B------:R-:W-:Y:S02]  /*10660*/  CS2R R26, SRZ ;  /* 0x00000000001a7805 */ /* 0x000fe4000001ff00 */
[----:B------:R-:W-:Y:S02]  /*10670*/  CS2R R84, SRZ ;  /* 0x0000000000547805 */ /* 0x000fe4000001ff00 */
[----:B------:R-:W-:Y:S01]  /*10680*/  CS2R R112, SRZ ;  /* 0x0000000000707805 */ /* 0x000fe2000001ff00 */
[----:B------:R-:W-:Y:S01]  /*10690*/  IMAD.MOV.U32 R46, RZ, RZ, RZ ;  /* 0x000000ffff2e7224 */ /* 0x000fe200078e00ff */
[----:B------:R-:W-:-:S02]  /*106a0*/  CS2R R76, SRZ ;  /* 0x00000000004c7805 */ /* 0x000fc4000001ff00 */
[----:B------:R-:W-:Y:S02]  /*106b0*/  CS2R R92, SRZ ;  /* 0x00000000005c7805 */ /* 0x000fe4000001ff00 */
[----:B------:R-:W-:Y:S02]  /*106c0*/  CS2R R30, SRZ ;  /* 0x00000000001e7805 */ /* 0x000fe4000001ff00 */
[----:B------:R-:W-:Y:S01]  /*106d0*/  CS2R R104, SRZ ;  /* 0x0000000000687805 */ /* 0x000fe2000001ff00 */
[----:B------:R-:W-:Y:S01]  /*106e0*/  IMAD.MOV.U32 R82, RZ, RZ, RZ ;  /* 0x000000ffff527224 */ /* 0x000fe200078e00ff */
[----:B------:R-:W-:Y:S01]  /*106f0*/  CS2R R68, SRZ ;  /* 0x0000000000447805 */ /* 0x000fe2000001ff00 */
[----:B------:R-:W-:Y:S01]  /*10700*/  IMAD.MOV.U32 R91, RZ, RZ, RZ ;  /* 0x000000ffff5b7224 */ /* 0x000fe200078e00ff */
[----:B------:R-:W-:Y:S02]  /*10710*/  CS2R R34, SRZ ;  /* 0x0000000000227805 */ /* 0x000fe4000001ff00 */
[----:B------:R-:W-:-:S02]  /*10720*/  CS2R R60, SRZ ;  /* 0x00000000003c7805 */ /* 0x000fc4000001ff00 */
[----:B------:R-:W-:Y:S02]  /*10730*/  CS2R R96, SRZ ;  /* 0x0000000000607805 */ /* 0x000fe4000001ff00 */
[----:B------:R-:W-:Y:S02]  /*10740*/  MOV R102, RZ ;  /* 0x000000ff00667202 */ /* 0x000fe40000000f00 */
[----:B------:R-:W-:Y:S02]  /*10750*/  CS2R R38, SRZ ;  /* 0x0000000000267805 */ /* 0x000fe4000001ff00 */
[----:B------:R-:W-:Y:S02]  /*10760*/  CS2R R52, SRZ ;  /* 0x0000000000347805 */ /* 0x000fe4000001ff00 */
[----:B------:R-:W-:Y:S02]  /*10770*/  CS2R R88, SRZ ;  /* 0x0000000000587805 */ /* 0x000fe4000001ff00 */
[----:B------:R-:W-:Y:S01]  /*10780*/  CS2R R78, SRZ ;  /* 0x00000000004e7805 */ /* 0x000fe2000001ff00 */
[----:B------:R-:W-:Y:S01]  /*10790*/  IMAD.MOV.U32 R71, RZ, RZ, RZ ;  /* 0x000000ffff477224 */ /* 0x000fe200078e00ff */
[----:B0-----:R-:W-:-:S02]  /*107a0*/  CS2R R44, SRZ ;  /* 0x00000000002c7805 */ /* 0x001fc4000001ff00 */
[----:B-1----:R-:W-:Y:S02]  /*107b0*/  ISETP.NE.AND P1, PT, R0, 0x1, PT ;  /* 0x000000010000780c */ /* 0x002fe40003f25270 */
[----:B------:R-:W-:Y:S02]  /*107c0*/  CS2R R58, SRZ ;  /* 0x00000000003a7805 */ /* 0x000fe4000001ff00 */
[----:B-----5:R-:W-:Y:S02]  /*107d0*/  CS2R R50, SRZ ;  /* 0x0000000000327805 */ /* 0x020fe4000001ff00 */
[----:B------:R-:W-:Y:S02]  /*107e0*/  CS2R R14, SRZ ;  /* 0x00000000000e7805 */ /* 0x000fe4000001ff00 */
[----:B------:R-:W-:Y:S01]  /*107f0*/  CS2R R80, SRZ ;  /* 0x0000000000507805 */ /* 0x000fe2000001ff00 */
[----:B------:R-:W-:Y:S01]  /*10800*/  IMAD.MOV.U32 R86, RZ, RZ, RZ ;  /* 0x000000ffff567224 */ /* 0x000fe200078e00ff */
[----:B------:R-:W-:-:S02]  /*10810*/  CS2R R74, SRZ ;  /* 0x00000000004a7805 */ /* 0x000fc4000001ff00 */
[----:B------:R-:W-:Y:S02]  /*10820*/  CS2R R54, SRZ ;  /* 0x0000000000367805 */ /* 0x000fe4000001ff00 */
[----:B------:R-:W-:Y:S02]  /*10830*/  CS2R R12, SRZ ;  /* 0x00000000000c7805 */ /* 0x000fe4000001ff00 */
[----:B------:R-:W-:Y:S02]  /*10840*/  CS2R R72, SRZ ;  /* 0x0000000000487805 */ /* 0x000fe4000001ff00 */
[----:B------:R-:W-:Y:S02]  /*10850*/  CS2R R10, SRZ ;  /* 0x00000000000a7805 */ /* 0x000fe4000001ff00 */
[----:B------:R-:W-:Y:S02]  /*10860*/  CS2R R64, SRZ ;  /* 0x0000000000407805 */ /* 0x000fe4000001ff00 */
[----:B------:R-:W-:Y:S01]  /*10870*/  CS2R R42, SRZ ;  /* 0x00000000002a7805 */ /* 0x000fe2000001ff00 */
[----:B------:R-:W0:Y:S01]  /*10880*/  @P1 LDC R3, c[0x0][0x44c] ;  /* 0x00011300ff031b82 */ /* 0x000e220000000800 */
[----:B------:R-:W-:-:S02]  /*10890*/  CS2R R100, SRZ ;  /* 0x0000000000647805 */ /* 0x000fc4000001ff00 */
[----:B------:R-:W-:Y:S02]  /*108a0*/  CS2R R108, SRZ ;  /* 0x00000000006c7805 */ /* 0x000fe4000001ff00 */
[----:B------:R-:W-:Y:S02]  /*108b0*/  CS2R R8, SRZ ;  /* 0x0000000000087805 */ /* 0x000fe4000001ff00 */
[----:B------:R-:W-:Y:S02]  /*108c0*/  CS2R R56, SRZ ;  /* 0x0000000000387805 */ /* 0x000fe4000001ff00 */
[----:B------:R-:W-:Y:S02]  /*108d0*/  CS2R R116, SRZ ;  /* 0x0000000000747805 */ /* 0x000fe4000001ff00 */
[----:B------:R-:W-:Y:S02]  /*108e0*/  CS2R R124, SRZ ;  /* 0x00000000007c7805 */ /* 0x000fe4000001ff00 */
[----:B------:R-:W-:Y:S01]  /*108f0*/  CS2R R28, SRZ ;  /* 0x00000000001c7805 */ /* 0x000fe2000001ff00 */
[----:B------:R-:W1:Y:S01]  /*10900*/  @P1 LDC R2, c[0x0][0x450] ;  /* 0x00011400ff021b82 */ /* 0x000e620000000800 */
[----:B------:R-:W-:-:S02]  /*10910*/  CS2R R48, SRZ ;  /* 0x0000000000307805 */ /* 0x000fc4000001ff00 */
[----:B----4-:R-:W-:Y:S02]  /*10920*/  CS2R R40, SRZ ;  /* 0x0000000000287805 */ /* 0x010fe4000001ff00 */
        /* <DEDUP_REMOVED lines=8> */
[----:B--2---:R-:W-:Y:S01]  /*109b0*/  VIADD R0, R4, 0x7f ;  /* 0x0000007f04007836 */ /* 0x004fe20000000000 */
[----:B------:R-:W-:-:S03]  /*109c0*/  CS2R R4, SRZ ;  /* 0x0000000000047805 */ /* 0x000fc6000001ff00 */
[----:B0-----:R-:W-:-:S05]  /*109d0*/  @P1 IMAD.HI.U32 R3, R0, R3, RZ ;  /* 0x0000000300031227 */ /* 0x001fca00078e00ff */
[----:B-1----:R-:W-:Y:S02]  /*109e0*/  @P1 SHF.R.U32.HI R0, RZ, R2, R3 ;  /* 0x00000002ff001219 */ /* 0x002fe40000011603 */
[----:B------:R-:W-:Y:S02]  /*109f0*/  PLOP3.LUT P1, PT, PT, PT, PT, 0x80, 0x0 ;  /* 0x000000000000781c */ /* 0x000fe40003f2f070 */
[----:B------:R-:W-:-:S05]  /*10a00*/  IADD3 R0, R145, R0, RZ ;  /* 0x0000000091007210 */ /* 0x000fca0007ffe0ff */
[----:B------:R-:W-:-:S05]  /*10a10*/  IMAD.HI R0, R0, 0x66666667, RZ ;  /* 0x6666666700007827 */ /* 0x000fca00078e02ff */
[----:B------:R-:W-:-:S04]  /*10a20*/  SHF.R.U32.HI R3, RZ, 0x1f, R0 ;  /* 0x0000001fff037819 */ /* 0x000fc80000011600 */
[----:B------:R-:W-:-:S04]  /*10a30*/  LEA.HI.SX32 R3, R0, R3, 0x1a ;  /* 0x0000000300037211 */ /* 0x000fc800078fd2ff */
[----:B------:R-:W-:-:S04]  /*10a40*/  VIMNMX R146, R146, R3, PT ;  /* 0x0000000392927248 */ /* 0x000fc80003fe0100 */
[----:B------:R-:W-:Y:S01]  /*10a50*/  ISETP.GE.AND P2, PT, R146, 0x1, PT ;  /* 0x000000019200780c */ /* 0x000fe20003f46270 */
[----:B------:R-:W-:-:S12]  /*10a60*/  @P0 BRA `(.L_x_2779) ;  /* 0x00000000000c0947 */ /* 0x000fd80003800000 */
[----:B------:R-:W0:Y:S01]  /*10a70*/  FENCE.VIEW.ASYNC.G ;  /* 0x00000000000073c6 */ /* 0x000e220000000100 */
[----:B------:R-:W-:Y:S05]  /*10a80*/  WARPSYNC.ALL ;  /* 0x0000000000007948 */ /* 0x000fea0003800000 */
[----:B0-----:R-:W-:Y:S06]  /*10a90*/  BAR.ARV 0xc, 0x180 ;  /* 0x0306000000007b1d */ /* 0x001fec0000002000 */
.L_x_2779:
        /* <DEDUP_REMOVED lines=11> */
.L_x_3051:
[----:B-1----:R-:W-:Y:S01]  /*10b50*/  LEA.HI R0, R23, R23, RZ, 0x1 ;  /* 0x0000001717007211 */ /* 0x002fe200078f08ff */
        /* <DEDUP_REMOVED lines=11> */
[----:B------:R-:W-:Y:S01]  /*10c10*/  MOV R4, UR4 ;  /* 0x0000000400047c02 */ /* 0x000fe20008000f00 */
[----:B------:R1:W2:Y:S01]  /*10c20*/  LDC.64 R2, c[0x4][R0] ;  /* 0x0100000000027b82 */ /* 0x0002a20000000a00 */
        /* <DEDUP_REMOVED lines=8> */
[----:B01----:R-:W-:-:S07]  /*10cb0*/  IMAD.MOV.U32 R13, RZ, RZ, RZ ;  /* 0x000000ffff0d7224 */ /* 0x003fce00078e00ff */
[----:B------:R-:W-:-:S07]  /*10cc0*/  LEPC R20, `(.L_x_2782) ;  /* 0x000000001014794e */ /* 0x000fce0000000000 */
[----:B--2---:R-:W-:Y:S05]  /*10cd0*/  CALL.ABS.NOINC R2 ;  /* 0x0000000002007343 */ /* 0x004fea0003c00000 */
.L_x_2782:
        /* <DEDUP_REMOVED lines=17> */
[C---:B------:R-:W-:Y:S02]  /*10df0*/  @P1 IMAD R9, R20.reuse, R9, R4 ;  /* 0x0000000914091224 */ /* 0x040fe400078e0204 */
[----:B------:R-:W-:Y:S01]  /*10e00*/  @P0 IMAD.IADD R3, R3, 0x1, R7 ;  /* 0x0000000103030824 */ /* 0x000fe200078e0207 */
[----:B------:R-:W-:Y:S01]  /*10e10*/  @P1 SHF.R.S32.HI R7, RZ, 0x1f, R22 ;  /* 0x0000001fff071819 */ /* 0x000fe20000011416 */
[----:B------:R-:W-:-:S04]  /*10e20*/  @P1 IMAD.WIDE.U32 R4, R20, R8, RZ ;  /* 0x0000000814041225 */ /* 0x000fc800078e00ff */
[----:B----4-:R-:W-:Y:S01]  /*10e30*/  @P0 IMAD R0, R15, R10, RZ ;  /* 0x0000000a0f000224 */ /* 0x010fe200078e02ff */
[----:B------:R-:W-:Y:S01]  /*10e40*/  @P1 IADD3 R5, R5, R9, RZ ;  /* 0x0000000905051210 */ /* 0x000fe20007ffe0ff */
[----:B0-----:R-:W-:Y:S02]  /*10e50*/  @P1 IMAD R6, R7, R12, RZ ;  /* 0x0000000c07061224 */ /* 0x001fe400078e02ff */
[C---:B------:R-:W-:Y:S02]  /*10e60*/  @P0 IMAD R9, R22.reuse, R11, R0 ;  /* 0x0000000b16090224 */ /* 0x040fe400078e0200 */
        /* <DEDUP_REMOVED lines=29> */
.L_x_2786:
[----:B-1----:R1:W2:Y:S02]  /*11040*/  SYNCS.PHASECHK.TRANS64.TRYWAIT P0, [R18+URZ+0x33400], R3 ;  /* 0x03340003120075a7 */ /* 0x0022a4000800017f */
[----:B--2---:R-:W-:Y:S05]  /*11050*/  @!P0 NANOSLEEP.SYNCS 0x989680 ;  /* 0x009896800000895d */ /* 0x004fea0003900000 */
[----:B------:R-:W2:Y:S02]  /*11060*/  @!P0 SYNCS.PHASECHK.TRANS64 P0, [R18+URZ+0x33400], R3 ;  /* 0x03340003120085a7 */ /* 0x000ea4000800007f */
[----:B--2---:R-:W-:Y:S05]  /*11070*/  @!P0 BRA `(.L_x_2786) ;  /* 0xfffffffc00f08947 */ /* 0x004fea000383ffff */
.L_x_2785:
[----:B------:R-:W-:Y:S05]  /*11080*/  BSYNC B0 ;  /* 0x0000000000007941 */ /* 0x000fea0003800000 */
.L_x_2784:
[----:B------:R-:W-:Y:S05]  /*11090*/  BRA `(.L_x_2787) ;  /* 0x00000070005c7947 */ /* 0x000fea0003800000 */
.L_x_2783:
[----:B------:R-:W-:Y:S01]  /*110a0*/  ULOP3.LUT UP0, URZ, UR48, 0x1bf, URZ, 0xc0, !UPT ;  /* 0x000001bf303f7892 */ /* 0x000fe2000f80c03f */
[----:B------:R-:W-:Y:S01]  /*110b0*/  SHF.R.S32.HI R0, RZ, 0x1f, R133 ;  /* 0x0000001fff007819 */ /* 0x000fe20000011485 */
        /* <DEDUP_REMOVED lines=19> */
[----:B------:R-:W-:Y:S01]  /*111f0*/  MOV R6, UR6 ;  /* 0x0000000600067c02 */ /* 0x000fe20008000f00 */
[----:B------:R-:W-:Y:S01]  /*11200*/  IMAD.U32 R7, RZ, RZ, UR7 ;  /* 0x00000007ff077e24 */ /* 0x000fe2000f8e00ff */
[----:B------:R-:W-:Y:S01]  /*11210*/  MOV R12, 0x1 ;  /* 0x00000001000c7802 */ /* 0x000fe20000000f00 */
[----:B------:R-:W-:-:S02]  /*11220*/  IMAD.U32 R10, RZ, RZ, UR4 ;  /* 0x00000004ff0a7e24 */ /* 0x000fc4000f8e00ff */
[----:B------:R-:W-:Y:S02]  /*11230*/  IMAD.U32 R11, RZ, RZ, UR5 ;  /* 0x00000005ff0b7e24 */ /* 0x000fe4000f8e00ff */
[----:B------:R-:W-:Y:S02]  /*11240*/  IMAD.MOV.U32 R8, RZ, RZ, 0x70 ;  /* 0x00000070ff087424 */ /* 0x000fe400078e00ff */
[----:B0-----:R-:W-:-:S07]  /*11250*/  IMAD.MOV.U32 R13, RZ, RZ, RZ ;  /* 0x000000ffff0d7224 */ /* 0x001fce00078e00ff */
[----:B------:R-:W-:-:S07]  /*11260*/  LEPC R20, `(.L_x_2788) ;  /* 0x000000001014794e */ /* 0x000fce0000000000 */
[----:B-1----:R-:W-:Y:S05]  /*11270*/  CALL.ABS.NOINC R14 ;  /* 0x000000000e007343 */ /* 0x002fea0003c00000 */
.L_x_2788:
[----:B------:R-:W2:Y:S01]  /*11280*/  LDL R59, [R1+0x40] ;  /* 0x00004000013b7983 */ /* 0x000ea20000100800 */
[----:B------:R-:W-:Y:S01]  /*11290*/  ULDC.U8 UR4, c[0x0][0x410] ;  /* 0x0001040000047ab9 */ /* 0x000fe20000000000 */
[----:B------:R-:W0:Y:S01]  /*112a0*/  S2R R20, SR_TID.X ;  /* 0x0000000000147919 */ /* 0x000e220000002100 */
[----:B------:R-:W-:Y:S01]  /*112b0*/  ISETP.NE.AND P0, PT, RZ, UR4, PT ;  /* 0x00000004ff007c0c */ /* 0x000fe2000bf05270 */
[----:B------:R-:W-:Y:S01]  /*112c0*/  BSSY B0, `(.L_x_2789) ;  /* 0x00006ec000007945 */ /* 0x000fe20003800000 */
[C---:B0-----:R-:W-:Y:S02]  /*112d0*/  VIADD R58, R20.reuse, 0xffffff80 ;  /* 0xffffff80143a7836 */ /* 0x041fe40000000000 */
[----:B------:R-:W-:-:S05]  /*112e0*/  VIADD R45, R20, 0xffffff80 ;  /* 0xffffff80142d7836 */ /* 0x000fca0000000000 */
[----:B------:R-:W-:-:S04]  /*112f0*/  LEA.HI R45, R45, R58, RZ, 0x1 ;  /* 0x0000003a2d2d7211 */ /* 0x000fc800078f08ff */
[----:B------:R-:W-:-:S05]  /*11300*/  SHF.R.S32.HI R45, RZ, 0x1, R45 ;  /* 0x00000001ff2d7819 */ /* 0x000fca000001142d */
[----:B--2---:R-:W-:Y:S01]  /*11310*/  IMAD.IADD R20, R45, 0x1, R59 ;  /* 0x000000012d147824 */ /* 0x004fe200078e023b */
[----:B------:R-:W-:Y:S06]  /*11320*/  @!P0 BRA `(.L_x_2790) ;  /* 0x0000003400f48947 */ /* 0x000fec0003800000 */
[----:B------:R-:W0:Y:S01]  /*11330*/  LDC R10, c[0x0][0x448] ;  /* 0x00011200ff0a7b82 */ /* 0x000e220000000800 */
[----:B------:R-:W-:Y:S01]  /*11340*/  MOV R11, R20 ;  /* 0x00000014000b7202 */ /* 0x000fe20000000f00 */
[----:B------:R-:W-:Y:S01]  /*11350*/  IMAD.MOV.U32 R8, RZ, RZ, R26 ;  /* 0x000000ffff087224 */ /* 0x000fe200078e001a */
[----:B------:R-:W-:Y:S01]  /*11360*/  ULDC.64 UR4, c[0x0][0x3f8] ;  /* 0x0000fe0000047ab9 */ /* 0x000fe20000000a00 */
[----:B------:R-:W-:Y:S01]  /*11370*/  IMAD.MOV.U32 R9, RZ, RZ, R31 ;  /* 0x000000ffff097224 */ /* 0x000fe200078e001f */
[----:B------:R-:W-:Y:S01]  /*11380*/  ULDC.64 UR6, c[0x0][0x408] ;  /* 0x0001020000067ab9 */ /* 0x000fe20000000a00 */
[----:B------:R-:W-:Y:S01]  /*11390*/  IMAD.MOV.U32 R6, RZ, RZ, R24 ;  /* 0x000000ffff067224 */ /* 0x000fe200078e0018 */
[----:B------:R-:W-:Y:S01]  /*113a0*/  ULDC.64 UR8, c[0x0][0x400] ;  /* 0x0001000000087ab9 */ /* 0x000fe20000000a00 */
[----:B------:R-:W-:Y:S01]  /*113b0*/  IMAD.MOV.U32 R7, RZ, RZ, R29 ;  /* 0x000000ffff077224 */ /* 0x000fe200078e001d */
        /* <DEDUP_REMOVED lines=23> */
.L_x_3057:
[----:B0-----:R-:W5:Y:S01]  /*11530*/  LDL R5, [R1+0x48] ;  /* 0x0000480001057983 */ /* 0x001f620000100800 */
        /* <DEDUP_REMOVED lines=11> */
[----:B-----5:R-:W-:Y:S01]  /*115f0*/  IMAD R5, R5, R10, RZ ;  /* 0x0000000a05057224 */ /* 0x020fe200078e02ff */
[----:B------:R-:W-:-:S04]  /*11600*/  CS2R R10, SRZ ;  /* 0x00000000000a7805 */ /* 0x000fc8000001ff00 */
[----:B------:R-:W-:Y:S02]  /*11610*/  ISETP.GE.AND P0, PT, R20, R5, PT ;  /* 0x000000051400720c */ /* 0x000fe40003f06270 */
[----:B------:R-:W-:-:S11]  /*11620*/  CS2R R20, SRZ ;  /* 0x0000000000147805 */ /* 0x000fd6000001ff00 */
[----:B------:R-:W-:Y:S05]  /*11630*/  @P0 BRA `(.L_x_2793) ;  /* 0x0000000400080947 */ /* 0x000fea0003800000 */
        /* <DEDUP_REMOVED lines=14> */
[----:B--2---:R-:W-:Y:S02]  /*11720*/  ISETP.GE.AND P4, PT, R15, UR4, PT ;  /* 0x000000040f007c0c */ /* 0x004fe4000bf86270 */
[----:B------:R-:W-:Y:S02]  /*11730*/  SHF.R.S32.HI R9, RZ, 0x1f, R15 ;  /* 0x0000001fff097819 */ /* 0x000fe4000001140f */
[----:B---3--:R-:W-:Y:S02]  /*11740*/  ISETP.GE.AND P3, PT, R46, UR4, PT ;  /* 0x000000042e007c0c */ /* 0x008fe4000bf66270 */
[----:B----4-:R-:W-:-:S07]  /*11750*/  ISETP.GE.AND P2, PT, R43, UR4, PT ;  /* 0x000000042b007c0c */ /* 0x010fce000bf46270 */
[C---:B------:R-:W-:Y:S02]  /*11760*/  @!P4 IADD3 R6, P0, R15.reuse, R3, RZ ;  /* 0x000000030f06c210 */ /* 0x040fe40007f1e0ff */
[----:B------:R-:W-:Y:S02]  /*11770*/  @!P4 IADD3 R8, P1, R15, R14, RZ ;  /* 0x0000000e0f08c210 */ /* 0x000fe40007f3e0ff */
[----:B-1----:R-:W-:-:S03]  /*11780*/  @!P4 IADD3.X R7, R0, R9, RZ, P0, !PT ;  /* 0x000000090007c210 */ /* 0x002fc600007fe4ff */
[----:B------:R-:W-:Y:S01]  /*11790*/  @!P4 IMAD.X R9, R4, 0x1, R9, P1 ;  /* 0x000000010409c824 */ /* 0x000fe200008e0609 */
[----:B------:R-:W-:Y:S01]  /*117a0*/  ISETP.GE.AND P1, PT, R42, UR4, PT ;  /* 0x000000042a007c0c */ /* 0x000fe2000bf26270 */
[----:B------:R-:W5:Y:S01]  /*117b0*/  @!P4 LD.E.64 R32, desc[UR54][R6.64] ;  /* 0x000000360620c980 */ /* 0x000f62000c101b00 */
[----:B------:R-:W-:-:S03]  /*117c0*/  SHF.R.S32.HI R11, RZ, 0x1f, R46 ;  /* 0x0000001fff0b7819 */ /* 0x000fc6000001142e */
[----:B------:R0:W5:Y:S01]  /*117d0*/  @!P4 LD.E.64 R34, desc[UR54][R8.64] ;  /* 0x000000360822c980 */ /* 0x000162000c101b00 */
[CC--:B------:R-:W-:Y:S02]  /*117e0*/  @!P3 IADD3 R12, P4, R46.reuse, R3.reuse, RZ ;  /* 0x000000032e0cb210 */ /* 0x0c0fe40007f9e0ff */
[-C--:B------:R-:W-:Y:S02]  /*117f0*/  @!P3 IADD3 R46, P5, R46, R14.reuse, RZ ;  /* 0x0000000e2e2eb210 */ /* 0x080fe40007fbe0ff */
[----:B------:R-:W-:Y:S01]  /*11800*/  SHF.R.S32.HI R15, RZ, 0x1f, R43 ;  /* 0x0000001fff0f7819 */ /* 0x000fe2000001142b */
[--C-:B------:R-:W-:Y:S01]  /*11810*/  @!P3 IMAD.X R13, R0, 0x1, R11.reuse, P4 ;  /* 0x00000001000db824 */ /* 0x100fe200020e060b */
[----:B------:R-:W-:Y:S01]  /*11820*/  ISETP.GE.AND P0, PT, R226, UR4, PT ;  /* 0x00000004e2007c0c */ /* 0x000fe2000bf06270 */
[----:B------:R-:W-:Y:S01]  /*11830*/  @!P3 IMAD.X R47, R4, 0x1, R11, P5 ;  /* 0x00000001042fb824 */ /* 0x000fe200028e060b */
[CC--:B------:R-:W-:Y:S02]  /*11840*/  @!P2 IADD3 R48, P4, R43.reuse, R3.reuse, RZ ;  /* 0x000000032b30a210 */ /* 0x0c0fe40007f9e0ff */
[----:B------:R-:W-:Y:S01]  /*11850*/  @!P2 IADD3 R50, P5, R43, R14, RZ ;  /* 0x0000000e2b32a210 */ /* 0x000fe20007fbe0ff */
[----:B------:R1:W5:Y:S01]  /*11860*/  @!P3 LD.E.64 R28, desc[UR54][R12.64] ;  /* 0x000000360c1cb980 */ /* 0x000362000c101b00 */
[----:B------:R-:W-:Y:S01]  /*11870*/  SHF.R.S32.HI R21, RZ, 0x1f, R42 ;  /* 0x0000001fff157819 */ /* 0x000fe2000001142a */
[----:B------:R-:W-:Y:S01]  /*11880*/  @!P2 IMAD.X R49, R0, 0x1, R15, P4 ;  /* 0x000000010031a824 */ /* 0x000fe200020e060f */
[----:B------:R-:W-:Y:S01]  /*11890*/  @!P1 IADD3 R52, P4, R42, R3, RZ ;  /* 0x000000032a349210 */ /* 0x000fe20007f9e0ff */
[----:B------:R2:W5:Y:S01]  /*118a0*/  @!P3 LD.E.64 R30, desc[UR54][R46.64] ;  /* 0x000000362e1eb980 */ /* 0x000562000c101b00 */
[----:B------:R-:W-:-:S02]  /*118b0*/  @!P2 IADD3.X R51, R4, R15, RZ, P5, !PT ;  /* 0x0000000f0433a210 */ /* 0x000fc40002ffe4ff */
[-C--:B------:R-:W-:Y:S01]  /*118c0*/  @!P1 IADD3 R54, P5, R42, R14.reuse, RZ ;  /* 0x0000000e2a369210 */ /* 0x080fe20007fbe0ff */
[--C-:B------:R-:W-:Y:S01]  /*118d0*/  @!P1 IMAD.X R53, R0, 0x1, R21.reuse, P4 ;  /* 0x0000000100359824 */ /* 0x100fe200020e0615 */
[----:B------:R-:W-:Y:S02]  /*118e0*/  ISETP.GE.AND P4, PT, R58, UR4, PT ;  /* 0x000000043a007c0c */ /* 0x000fe4000bf86270 */
[----:B0-----:R-:W-:Y:S01]  /*118f0*/  @!P0 SHF.R.S32.HI R9, RZ, 0x1f, R226 ;  /* 0x0000001fff098819 */ /* 0x001fe200000114e2 */
[----:B------:R-:W-:Y:S01]  /*11900*/  @!P1 IMAD.X R55, R4, 0x1, R21, P5 ;  /* 0x0000000104379824 */ /* 0x000fe200028e0615 */
[----:B------:R-:W-:Y:S02]  /*11910*/  @!P0 IADD3 R6, P5, R226, R3, RZ ;  /* 0x00000003e2068210 */ /* 0x000fe40007fbe0ff */
[----:B------:R-:W-:Y:S02]  /*11920*/  SHF.R.S32.HI R11, RZ, 0x1f, R58 ;  /* 0x0000001fff0b7819 */ /* 0x000fe4000001143a */
[----:B-1----:R-:W-:Y:S01]  /*11930*/  CS2R R12, SRZ ;  /* 0x00000000000c7805 */ /* 0x002fe2000001ff00 */
[----:B------:R2:W5:Y:S01]  /*11940*/  @!P2 LD.E.64 R24, desc[UR54][R48.64] ;  /* 0x000000363018a980 */ /* 0x000562000c101b00 */
[----:B------:R-:W-:Y:S01]  /*11950*/  @!P0 IMAD.X R7, R0, 0x1, R9, P5 ;  /* 0x0000000100078824 */ /* 0x000fe200028e0609 */
[----:B------:R-:W-:-:S02]  /*11960*/  @!P0 IADD3 R42, P5, R226, R14, RZ ;  /* 0x0000000ee22a8210 */ /* 0x000fc40007fbe0ff */
[----:B------:R-:W-:Y:S01]  /*11970*/  CS2R R20, SRZ ;  /* 0x0000000000147805 */ /* 0x000fe2000001ff00 */
[----:B------:R2:W5:Y:S02]  /*11980*/  @!P2 LD.E.64 R26, desc[UR54][R50.64] ;  /* 0x00000036321aa980 */ /* 0x000564000c101b00 */
[----:B------:R-:W-:Y:S01]  /*11990*/  @!P0 IMAD.X R43, R4, 0x1, R9, P5 ;  /* 0x00000001042b8824 */ /* 0x000fe200028e0609 */
[----:B------:R-:W-:Y:S02]  /*119a0*/  @!P4 IADD3 R56, P5, R58, R3, RZ ;  /* 0x000000033a38c210 */ /* 0x000fe40007fbe0ff */
[----:B------:R2:W5:Y:S02]  /*119b0*/  @!P1 LD.E.64 R20, desc[UR54][R54.64] ;  /* 0x0000003636149980 */ /* 0x000564000c101b00 */
[----:B------:R-:W-:Y:S02]  /*119c0*/  @!P4 IADD3.X R57, R0, R11, RZ, P5, !PT ;  /* 0x0000000b0039c210 */ /* 0x000fe40002ffe4ff */
[----:B------:R-:W-:-:S02]  /*119d0*/  CS2R R8, SRZ ;  /* 0x0000000000087805 */ /* 0x000fc4000001ff00 */
        /* <DEDUP_REMOVED lines=8> */
.L_x_2793:
[----:B------:R-:W-:Y:S05]  /*11a60*/  BSYNC B1 ;  /* 0x0000000000017941 */ /* 0x000fea0003800000 */
.L_x_2792:
        /* <DEDUP_REMOVED lines=10> */
.L_x_3058:
[----:B------:R-:W-:Y:S05]  /*11b10*/  BSYNC B1 ;  /* 0x0000000000017941 */ /* 0x000fea0003800000 */
.L_x_2794:
[----:B------:R-:W-:Y:S05]  /*11b20*/  @P1 BRA `(.L_x_2796) ;  /* 0x0000006400941947 */ /* 0x000fea0003800000 */
[----:B------:R-:W2:Y:S01]  /*11b30*/  LDL R0, [R1+0x2c] ;  /* 0x00002c0001007983 */ /* 0x000ea20000100800 */
[----:B------:R-:W1:Y:S03]  /*11b40*/  LDC R5, c[0x0][0x3f4] ;  /* 0x0000fd00ff057b82 */ /* 0x000e660000000800 */
[----:B------:R-:W2:Y:S04]  /*11b50*/  LDL R43, [R1+0x30] ;  /* 0x00003000012b7983 */ /* 0x000ea80000100800 */
[----:B------:R-:W2:Y:S04]  /*11b60*/  LDL R42, [R1+0x34] ;  /* 0x00003400012a7983 */ /* 0x000ea80000100800 */
[----:B------:R-:W2:Y:S04]  /*11b70*/  LDL R15, [R1+0x18] ;  /* 0x00001800010f7983 */ /* 0x000ea80000100800 */
[----:B----4-:R-:W4:Y:S04]  /*11b80*/  LDL R14, [R1+0x20] ;  /* 0x00002000010e7983 */ /* 0x010f280000100800 */
[----:B------:R-:W4:Y:S04]  /*11b90*/  LDL R7, [R1+0x24] ;  /* 0x0000240001077983 */ /* 0x000f280000100800 */
[----:B------:R-:W4:Y:S04]  /*11ba0*/  LDL R6, [R1+0x1c] ;  /* 0x00001c0001067983 */ /* 0x000f280000100800 */
[----:B---3--:R-:W3:Y:S01]  /*11bb0*/  LDL R4, [R1+0x28] ;  /* 0x0000280001047983 */ /* 0x008ee20000100800 */
[----:B------:R-:W-:Y:S01]  /*11bc0*/  LEA.HI R40, R41, R40, RZ, 0x2 ;  /* 0x0000002829287211 */ /* 0x000fe200078f10ff */
[----:B------:R-:W-:Y:S01]  /*11bd0*/  BSSY B1, `(.L_x_2797) ;  /* 0x0000089000017945 */ /* 0x000fe20003800000 */
[----:B-1----:R-:W-:-:S02]  /*11be0*/  ISETP.GE.AND P6, PT, R226, R5, PT ;  /* 0x00000005e200720c */ /* 0x002fc40003fc6270 */
[--C-:B0-----:R-:W-:Y:S02]  /*11bf0*/  SHF.R.S32.HI R3, RZ, 0x2, R40.reuse ;  /* 0x00000002ff037819 */ /* 0x101fe40000011428 */
[----:B------:R-:W-:-:S04]  /*11c00*/  SHF.R.S32.HI R40, RZ, 0x1f, R40 ;  /* 0x0000001fff287819 */ /* 0x000fc80000011428 */
[----:B------:R-:W-:-:S04]  /*11c10*/  LEA.HI R40, R40, R3, RZ, 0x2 ;  /* 0x0000000328287211 */ /* 0x000fc800078f10ff */
[----:B------:R-:W-:-:S05]  /*11c20*/  LOP3.LUT R40, R40, 0xfffffffc, RZ, 0xc0, !PT ;  /* 0xfffffffc28287812 */ /* 0x000fca00078ec0ff */
[----:B------:R-:W-:-:S05]  /*11c30*/  IMAD.IADD R40, R3, 0x1, -R40 ;  /* 0x0000000103287824 */ /* 0x000fca00078e0a28 */
[----:B------:R-:W-:Y:S02]  /*11c40*/  LOP3.LUT P0, RZ, R40, 0x2, RZ, 0xc0, !PT ;  /* 0x0000000228ff7812 */ /* 0x000fe4000780c0ff */
[----:B--2---:R-:W-:-:S04]  /*11c50*/  LOP3.LUT R0, R0, 0x10, R16, 0xf8, !PT ;  /* 0x0000001000007812 */ /* 0x004fc800078ef810 */
[----:B------:R-:W-:-:S05]  /*11c60*/  LOP3.LUT R0, R0, R43, RZ, 0x3c, !PT ;  /* 0x0000002b00007212 */ /* 0x000fca00078e3cff */
[----:B------:R-:W-:Y:S01]  /*11c70*/  IMAD.IADD R3, R42, 0x1, R0 ;  /* 0x000000012a037824 */ /* 0x000fe200078e0200 */
[----:B------:R-:W-:-:S04]  /*11c80*/  ISETP.GE.AND P1, PT, R15, R5, PT ;  /* 0x000000050f00720c */ /* 0x000fc80003f26270 */
[----:B------:R-:W-:Y:S02]  /*11c90*/  IADD3 R3, R18, R3, RZ ;  /* 0x0000000312037210 */ /* 0x000fe40007ffe0ff */
[----:B----4-:R-:W-:-:S03]  /*11ca0*/  ISETP.GE.AND P2, PT, R14, R5, PT ;  /* 0x000000050e00720c */ /* 0x010fc60003f46270 */
[----:B------:R-:W-:Y:S01]  /*11cb0*/  VIADD R0, R3, 0x20 ;  /* 0x0000002003007836 */ /* 0x000fe20000000000 */
[-C--:B------:R-:W-:Y:S02]  /*11cc0*/  ISETP.GE.AND P3, PT, R7, R5.reuse, PT ;  /* 0x000000050700720c */ /* 0x080fe40003f66270 */
[-C--:B------:R-:W-:Y:S02]  /*11cd0*/  ISETP.GE.AND P4, PT, R6, R5.reuse, PT ;  /* 0x000000050600720c */ /* 0x080fe40003f86270 */
[----:B---3--:R-:W-:Y:S01]  /*11ce0*/  ISETP.GE.AND P5, PT, R4, R5, PT ;  /* 0x000000050400720c */ /* 0x008fe20003fa6270 */
        /* <DEDUP_REMOVED lines=119> */
.L_x_2798:
[----:B------:R-:W-:Y:S05]  /*12460*/  BSYNC B1 ;  /* 0x0000000000017941 */ /* 0x000fea0003800000 */
.L_x_2797:
        /* <DEDUP_REMOVED lines=125> */
.L_x_2800:
[----:B------:R-:W-:Y:S05]  /*12c40*/  BSYNC B1 ;  /* 0x0000000000017941 */ /* 0x000fea0003800000 */
.L_x_2799:
        /* <DEDUP_REMOVED lines=120> */
.L_x_2802:
[----:B------:R-:W-:Y:S05]  /*133d0*/  BSYNC B1 ;  /* 0x0000000000017941 */ /* 0x000fea0003800000 */
.L_x_2801:
        /* <DEDUP_REMOVED lines=124> */
.L_x_2804:
[----:B------:R-:W-:Y:S05]  /*13ba0*/  BSYNC B1 ;  /* 0x0000000000017941 */ /* 0x000fea0003800000 */
.L_x_2803:
        /* <DEDUP_REMOVED lines=120> */
.L_x_2806:
[----:B------:R-:W-:Y:S05]  /*14330*/  BSYNC B1 ;  /* 0x0000000000017941 */ /* 0x000fea0003800000 */
.L_x_2805:
        /* <DEDUP_REMOVED lines=124> */
.L_x_2790:
        /* <DEDUP_REMOVED lines=13> */
[----:B-1----:R-:W-:-:S04]  /*14bd0*/  @P0 SHF.R.U32.HI R3, RZ, R5, R0 ;  /* 0x00000005ff030219 */ /* 0x002fc80000011600 */
        /* <DEDUP_REMOVED lines=18> */
.L_x_3064:
[----:B------:R-:W5:Y:S01]  /*14d00*/  LDL R0, [R1+0x48] ;  /* 0x0000480001007983 */ /* 0x000f620000100800 */
        /* <DEDUP_REMOVED lines=12> */
[----:B-----5:R-:W-:Y:S01]  /*14dd0*/  IMAD R41, R0, R10, RZ ;  /* 0x0000000a00297224 */ /* 0x020fe200078e02ff */
[----:B------:R-:W-:-:S04]  /*14de0*/  CS2R R10, SRZ ;  /* 0x00000000000a7805 */ /* 0x000fc8000001ff00 */
[----:B------:R-:W-:-:S13]  /*14df0*/  ISETP.GE.AND P0, PT, R20, R41, PT ;  /* 0x000000291400720c */ /* 0x000fda0003f06270 */
[----:B------:R-:W-:Y:S05]  /*14e00*/  @P0 BRA `(.L_x_2809) ;  /* 0x0000000000980947 */ /* 0x000fea0003800000 */
[----:B------:R-:W-:Y:S01]  /*14e10*/  ULDC UR4, c[0x0][0x3f4] ;  /* 0x0000fd0000047ab9 */ /* 0x000fe20000000800 */
[----:B------:R-:W-:Y:S02]  /*14e20*/  CS2R R28, SRZ ;  /* 0x00000000001c7805 */ /* 0x000fe4000001ff00 */
[----:B------:R-:W-:Y:S02]  /*14e30*/  ISETP.GE.AND P1, PT, R224, UR4, PT ;  /* 0x00000004e0007c0c */ /* 0x000fe4000bf26270 */
[----:B------:R-:W-:Y:S02]  /*14e40*/  CS2R R30, SRZ ;  /* 0x00000000001e7805 */ /* 0x000fe4000001ff00 */
[----:B------:R-:W-:Y:S02]  /*14e50*/  ISETP.GE.AND P2, PT, R16, UR4, PT ;  /* 0x0000000410007c0c */ /* 0x000fe4000bf46270 */
[----:B------:R-:W-:Y:S02]  /*14e60*/  CS2R R8, SRZ ;  /* 0x0000000000087805 */ /* 0x000fe4000001ff00 */
[----:B------:R-:W-:-:S02]  /*14e70*/  ISETP.GE.AND P0, PT, R225, UR4, PT ;  /* 0x00000004e1007c0c */ /* 0x000fc4000bf06270 */
[----:B------:R-:W-:Y:S02]  /*14e80*/  CS2R R10, SRZ ;  /* 0x00000000000a7805 */ /* 0x000fe4000001ff00 */
[----:B------:R-:W-:Y:S02]  /*14e90*/  CS2R R32, SRZ ;  /* 0x0000000000207805 */ /* 0x000fe4000001ff00 */
[----:B------:R-:W-:Y:S01]  /*14ea0*/  CS2R R34, SRZ ;  /* 0x0000000000227805 */ /* 0x000fe2000001ff00 */
[----:B------:R-:W-:Y:S02]  /*14eb0*/  @!P1 IMAD.SHL.U32 R48, R228, 0x10, RZ ;  /* 0x00000010e4309824 */ /* 0x000fe400078e00ff */
[----:B--2---:R-:W-:-:S04]  /*14ec0*/  @!P2 IADD3 R42, P3, R16, R5, RZ ;  /* 0x00000005102aa210 */ /* 0x004fc80007f7e0ff */
[----:B------:R-:W-:Y:S02]  /*14ed0*/  @!P0 SHF.L.U32 R50, R229, 0x4, RZ ;  /* 0x00000004e5328819 */ /* 0x000fe400000006ff */
[----:B------:R-:W-:Y:S01]  /*14ee0*/  @!P1 SHF.R.S32.HI R0, RZ, 0x1f, R48 ;  /* 0x0000001fff009819 */ /* 0x000fe20000011430 */
[C---:B-1----:R-:W-:Y:S01]  /*14ef0*/  @!P2 IMAD.X R43, R3.reuse, 0x1, R17, P3 ;  /* 0x00000001032ba824 */ /* 0x042fe200018e0611 */
[C---:B------:R-:W-:Y:S02]  /*14f00*/  @!P1 IADD3 R46, P5, R48.reuse, R5, RZ ;  /* 0x00000005302e9210 */ /* 0x040fe40007fbe0ff */
[----:B----4-:R-:W-:Y:S02]  /*14f10*/  @!P1 IADD3 R48, P4, R48, R21, RZ ;  /* 0x0000001530309210 */ /* 0x010fe40007f9e0ff */
[----:B------:R-:W-:Y:S01]  /*14f20*/  @!P0 IADD3 R20, P3, R50, R5, RZ ;  /* 0x0000000532148210 */ /* 0x000fe20007f7e0ff */
[----:B------:R-:W-:Y:S01]  /*14f30*/  @!P1 IMAD.X R47, R3, 0x1, R0, P5 ;  /* 0x00000001032f9824 */ /* 0x000fe200028e0600 */
[----:B------:R-:W-:Y:S01]  /*14f40*/  @!P0 SHF.R.S32.HI R6, RZ, 0x1f, R50 ;  /* 0x0000001fff068819 */ /* 0x000fe20000011432 */
[----:B---3--:R-:W-:Y:S01]  /*14f50*/  @!P1 IMAD.X R49, R7, 0x1, R0, P4 ;  /* 0x0000000107319824 */ /* 0x008fe200020e0600 */
[----:B------:R-:W-:-:S02]  /*14f60*/  @!P2 IADD3 R4, P4, R16, R21, RZ ;  /* 0x000000151004a210 */ /* 0x000fc40007f9e0ff */
[----:B------:R-:W-:Y:S02]  /*14f70*/  CS2R R12, SRZ ;  /* 0x00000000000c7805 */ /* 0x000fe4000001ff00 */
[----:B------:R-:W-:Y:S02]  /*14f80*/  @!P0 IADD3 R50, P5, R50, R21, RZ ;  /* 0x0000001532328210 */ /* 0x000fe40007fbe0ff */
[----:B------:R-:W-:Y:S02]  /*14f90*/  CS2R R14, SRZ ;  /* 0x00000000000e7805 */ /* 0x000fe4000001ff00 */
[----:B------:R-:W-:Y:S02]  /*14fa0*/  CS2R R36, SRZ ;  /* 0x0000000000247805 */ /* 0x000fe4000001ff00 */
[----:B------:R-:W-:Y:S02]  /*14fb0*/  CS2R R38, SRZ ;  /* 0x0000000000267805 */ /* 0x000fe4000001ff00 */
[----:B------:R-:W-:-:S02]  /*14fc0*/  CS2R R24, SRZ ;  /* 0x0000000000187805 */ /* 0x000fc4000001ff00 */
[----:B------:R-:W-:Y:S01]  /*14fd0*/  CS2R R26, SRZ ;  /* 0x00000000001a7805 */ /* 0x000fe2000001ff00 */
[----:B------:R-:W-:Y:S01]  /*14fe0*/  @!P0 IMAD.X R21, R3, 0x1, R6, P3 ;  /* 0x0000000103158824 */ /* 0x000fe200018e0606 */
[C---:B------:R-:W-:Y:S01]  /*14ff0*/  @!P0 IADD3.X R51, R7.reuse, R6, RZ, P5, !PT ;  /* 0x0000000607338210 */ /* 0x040fe20002ffe4ff */
[----:B------:R-:W-:Y:S01]  /*15000*/  @!P2 IMAD.X R5, R7, 0x1, R17, P4 ;  /* 0x000000010705a824 */ /* 0x000fe200020e0611 */
[----:B------:R0:W5:Y:S04]  /*15010*/  @!P2 LD.E.128 R28, desc[UR54][R42.64] ;  /* 0x000000362a1ca980 */ /* 0x000168000c101d00 */
[----:B------:R0:W5:Y:S04]  /*15020*/  @!P2 LD.E.128 R8, desc[UR54][R4.64] ;  /* 0x000000360408a980 */ /* 0x000168000c101d00 */
[----:B------:R0:W5:Y:S04]  /*15030*/  @!P1 LD.E.128 R32, desc[UR54][R46.64] ;  /* 0x000000362e209980 */ /* 0x000168000c101d00 */
[----:B------:R0:W5:Y:S04]  /*15040*/  @!P1 LD.E.128 R12, desc[UR54][R48.64] ;  /* 0x00000036300c9980 */ /* 0x000168000c101d00 */
[----:B------:R0:W5:Y:S04]  /*15050*/  @!P0 LD.E.128 R36, desc[UR54][R20.64] ;  /* 0x0000003614248980 */ /* 0x000168000c101d00 */
[----:B------:R0:W5:Y:S02]  /*15060*/  @!P0 LD.E.128 R24, desc[UR54][R50.64] ;  /* 0x0000003632188980 */ /* 0x000164000c101d00 */
.L_x_2809:
[----:B------:R-:W-:Y:S05]  /*15070*/  BSYNC B1 ;  /* 0x0000000000017941 */ /* 0x000fea0003800000 */
.L_x_2808:
[----:B------:R-:W3:Y:S01]  /*15080*/  LDL R0, [R1+0x40] ;  /* 0x0000400001007983 */ /* 0x000ee20000100800 */
[----:B------:R-:W-:Y:S01]  /*15090*/  ULEA.HI UR4, UR37, UR37, URZ, 0x1 ;  /* 0x0000002525047291 */ /* 0x000fe2000f8f083f */
[----:B------:R-:W-:Y:S01]  /*150a0*/  BSSY B1, `(.L_x_2810) ;  /* 0x000000e000017945 */ /* 0x000fe20003800000 */
[----:B0-----:R-:W2:Y:S02]  /*150b0*/  S2R R4, SR_TID.X ;  /* 0x0000000000047919 */ /* 0x001ea40000002100 */
[----:B------:R-:W-:-:S04]  /*150c0*/  ULOP3.LUT UR4, UR4, 0xfffffffe, URZ, 0xc0, !UPT ;  /* 0xfffffffe04047892 */ /* 0x000fc8000f8ec03f */
[----:B------:R-:W-:-:S06]  /*150d0*/  UIADD3 UR4, UR37, -UR4, URZ ;  /* 0x8000000425047290 */ /* 0x000fcc000fffe03f */
[----:B-1----:R-:W-:-:S05]  /*150e0*/  IMAD.U32 R3, RZ, RZ, UR4 ;  /* 0x00000004ff037e24 */ /* 0x002fca000f8e00ff */
[----:B------:R-:W-:-:S04]  /*150f0*/  SHF.L.U32 R3, R3, 0x1f, RZ ;  /* 0x0000001f03037819 */ /* 0x000fc800000006ff */
[----:B------:R-:W0:Y:S01]  /*15100*/  SYNCS.PHASECHK.TRANS64.TRYWAIT P0, [R18+URZ+0x33400], R3 ;  /* 0x03340003120075a7 */ /* 0x000e22000800017f */
[C---:B--2---:R-:W-:Y:S02]  /*15110*/  VIADD R5, R4.reuse, 0xffffff80 ;  /* 0xffffff8004057836 */ /* 0x044fe40000000000 */
[----:B------:R-:W-:-:S05]  /*15120*/  VIADD R4, R4, 0xffffff80 ;  /* 0xffffff8004047836 */ /* 0x000fca0000000000 */
[----:B------:R-:W-:-:S04]  /*15130*/  LEA.HI R4, R4, R5, RZ, 0x1 ;  /* 0x0000000504047211 */ /* 0x000fc800078f08ff */
[----:B------:R-:W-:Y:S02]  /*15140*/  SHF.R.S32.HI R4, RZ, 0x1, R4 ;  /* 0x00000001ff047819 */ /* 0x000fe40000011404 */
[----:B---3--:R-:W-:-:S04]  /*15150*/  VIADDMNMX R0, R41, -R0, 0x80, PT ;  /* 0x0000008029007446 */ /* 0x008fc80003800900 */
[----:B------:R-:W-:Y:S01]  /*15160*/  ISETP.GE.AND P1, PT, R4, R0, PT ;  /* 0x000000000400720c */ /* 0x000fe20003f26270 */
[----:B0-----:R-:W-:-:S12]  /*15170*/  @!P0 BRA `(.L_x_2811) ;  /* 0x000001cc00d08947 */ /* 0x001fd80003800000 */
.L_x_3065:
[----:B------:R-:W-:Y:S05]  /*15180*/  BSYNC B1 ;  /* 0x0000000000017941 */ /* 0x000fea0003800000 */
.L_x_2810:
[----:B------:R-:W-:Y:S05]  /*15190*/  @P1 BRA `(.L_x_2796) ;  /* 0x0000002c00f81947 */ /* 0x000fea0003800000 */
[----:B------:R1:W5:Y:S01]  /*151a0*/  LDL R69, [R1+0x2c] ;  /* 0x00002c0001457983 */ /* 0x0003620000100800 */
[----:B0-----:R-:W0:Y:S03]  /*151b0*/  LDC R3, c[0x0][0x3f4] ;  /* 0x0000fd00ff037b82 */ /* 0x001e260000000800 */
[----:B------:R1:W5:Y:S04]  /*151c0*/  LDL R68, [R1+0x30] ;  /* 0x0000300001447983 */ /* 0x0003680000100800 */
[----:B------:R1:W5:Y:S01]  /*151d0*/  LDL R67, [R1+0x34] ;  /* 0x0000340001437983 */ /* 0x0003620000100800 */
[----:B------:R-:W-:Y:S01]  /*151e0*/  BSSY B1, `(.L_x_2812) ;  /* 0x00000ff000017945 */ /* 0x000fe20003800000 */
[----:B0-----:R-:W-:-:S02]  /*151f0*/  ISETP.GE.AND P0, PT, R16, R3, PT ;  /* 0x000000031000720c */ /* 0x001fc40003f06270 */
[-C--:B------:R-:W-:Y:S02]  /*15200*/  ISETP.GE.AND P1, PT, R224, R3.reuse, PT ;  /* 0x00000003e000720c */ /* 0x080fe40003f26270 */
[----:B------:R-:W-:-:S09]  /*15210*/  ISETP.GE.AND P2, PT, R225, R3, PT ;  /* 0x00000003e100720c */ /* 0x000fd20003f46270 */
[----:B-1----:R-:W-:Y:S05]  /*15220*/  @P0 BRA `(.L_x_2813) ;  /* 0x0000000c00e80947 */ /* 0x002fea0003800000 */
[----:B------:R-:W2:Y:S01]  /*15230*/  LDL R70, [R1+0x6c] ;  /* 0x00006c0001467983 */ /* 0x000ea20000100800 */
[----:B------:R-:W-:Y:S02]  /*15240*/  LEA.HI R0, R40, R40, RZ, 0x1 ;  /* 0x0000002828007211 */ /* 0x000fe400078f08ff */
[----:B-----5:R-:W-:Y:S02]  /*15250*/  LOP3.LUT R4, R28, 0xff, RZ, 0xc0, !PT ;  /* 0x000000ff1c047812 */ /* 0x020fe400078ec0ff */
[----:B------:R-:W-:Y:S02]  /*15260*/  LOP3.LUT R5, R0, 0xfffffffe, RZ, 0xc0, !PT ;  /* 0xfffffffe00057812 */ /* 0x000fe400078ec0ff */
[----:B------:R-:W-:Y:S02]  /*15270*/  SHF.R.U32.HI R0, RZ, 0x8, R28 ;  /* 0x00000008ff007819 */ /* 0x000fe4000001161c */
[----:B------:R-:W-:Y:S02]  /*15280*/  IADD3 R40, R40, -R5, RZ ;  /* 0x8000000528287210 */ /* 0x000fe40007ffe0ff */
[----:B------:R-:W-:-:S02]  /*15290*/  LOP3.LUT R5, R0, 0xff, RZ, 0xc0, !PT ;  /* 0x000000ff00057812 */ /* 0x000fc400078ec0ff */
[----:B------:R-:W-:Y:S02]  /*152a0*/  LEA.HI R0, R3, R40, RZ, 0x1c ;  /* 0x0000002803007211 */ /* 0x000fe400078fe0ff */
[----:B------:R-:W-:Y:S02]  /*152b0*/  PRMT R45, R5, 0x7604, R4 ;  /* 0x00007604052d7816 */ /* 0x000fe40000000004 */
[----:B------:R-:W-:Y:S02]  /*152c0*/  SHF.R.U32.HI R20, RZ, 0x8, R30 ;  /* 0x00000008ff147819 */ /* 0x000fe4000001161e */
[----:B------:R-:W-:Y:S02]  /*152d0*/  SHF.R.S32.HI R5, RZ, 0x1f, R0 ;  /* 0x0000001fff057819 */ /* 0x000fe40000011400 */
[----:B----4-:R-:W-:Y:S02]  /*152e0*/  LOP3.LUT R21, R30, 0xff, RZ, 0xc0, !PT ;  /* 0x000000ff1e157812 */ /* 0x010fe400078ec0ff */
[----:B------:R-:W-:-:S02]  /*152f0*/  LOP3.LUT R40, R20, 0xff, RZ, 0xc0, !PT ;  /* 0x000000ff14287812 */ /* 0x000fc400078ec0ff */
[----:B------:R-:W-:Y:S01]  /*15300*/  LEA.HI R5, R5, R0, RZ, 0x2 ;  /* 0x0000000005057211 */ /* 0x000fe200078f10ff */
[----:B------:R-:W-:Y:S01]  /*15310*/  IMAD.SHL.U32 R0, R0, 0x10, RZ ;  /* 0x0000001000007824 */ /* 0x000fe200078e00ff */
[----:B------:R-:W-:Y:S02]  /*15320*/  SHF.R.U32.HI R7, RZ, 0x8, R29 ;  /* 0x00000008ff077819 */ /* 0x000fe4000001161d */
[----:B------:R-:W-:Y:S01]  /*15330*/  PRMT R47, R40, 0x7604, R21 ;  /* 0x00007604282f7816 */ /* 0x000fe20000000015 */
[----:B------:R-:W-:Y:S01]  /*15340*/  IMAD.SHL.U32 R5, R5, 0x800, RZ ;  /* 0x0000080005057824 */ /* 0x000fe200078e00ff */
[----:B------:R-:W-:Y:S02]  /*15350*/  SHF.R.U32.HI R21, RZ, 0x8, R8 ;  /* 0x00000008ff157819 */ /* 0x000fe40000011608 */
[----:B------:R-:W-:Y:S02]  /*15360*/  LOP3.LUT R0, R69, 0x30, R0, 0xf8, !PT ;  /* 0x0000003045007812 */ /* 0x000fe400078ef800 */
[----:B------:R-:W-:-:S02]  /*15370*/  LOP3.LUT R6, R29, 0xff, RZ, 0xc0, !PT ;  /* 0x000000ff1d067812 */ /* 0x000fc400078ec0ff */
[----:B------:R-:W-:Y:S02]  /*15380*/  LOP3.LUT R7, R7, 0xff, RZ, 0xc0, !PT ;  /* 0x000000ff07077812 */ /* 0x000fe400078ec0ff */
[----:B------:R-:W-:Y:S02]  /*15390*/  LOP3.LUT R41, R21, 0xff, RZ, 0xc0, !PT ;  /* 0x000000ff15297812 */ /* 0x000fe400078ec0ff */
[----:B------:R-:W-:Y:S02]  /*153a0*/  LOP3.LUT R21, R0, R68, RZ, 0x3c, !PT ;  /* 0x0000004400157212 */ /* 0x000fe400078e3cff */
[----:B------:R-:W-:Y:S02]  /*153b0*/  PRMT R20, R7, 0x7604, R6 ;  /* 0x0000760407147816 */ /* 0x000fe40000000006 */
[----:B------:R-:W-:Y:S02]  /*153c0*/  LOP3.LUT R0, R5, 0xffffe000, RZ, 0xc0, !PT ;  /* 0xffffe00005007812 */ /* 0x000fe400078ec0ff */
[----:B------:R-:W-:-:S02]  /*153d0*/  SHF.R.U32.HI R7, RZ, 0x8, R31 ;  /* 0x00000008ff077819 */ /* 0x000fc4000001161f */
[----:B------:R-:W-:Y:S02]  /*153e0*/  IADD3 R21, R21, R67, R0 ;  /* 0x0000004315157210 */ /* 0x000fe40007ffe000 */
[----:B------:R-:W-:Y:S02]  /*153f0*/  LOP3.LUT R4, R31, 0xff, RZ, 0xc0, !PT ;  /* 0x000000ff1f047812 */ /* 0x000fe400078ec0ff */
[----:B------:R-:W-:Y:S01]  /*15400*/  LOP3.LUT R6, R8, 0xff, RZ, 0xc0, !PT ;  /* 0x000000ff08067812 */ /* 0x000fe200078ec0ff */
[----:B------:R-:W-:Y:S01]  /*15410*/  IMAD.IADD R0, R18, 0x1, R21 ;  /* 0x0000000112007824 */ /* 0x000fe200078e0215 */
[----:B------:R-:W-:Y:S02]  /*15420*/  LOP3.LUT R7, R7, 0xff, RZ, 0xc0, !PT ;  /* 0x000000ff07077812 */ /* 0x000fe400078ec0ff */
[----:B------:R-:W-:Y:S02]  /*15430*/  SHF.R.U32.HI R40, RZ, 0x8, R9 ;  /* 0x00000008ff287819 */ /* 0x000fe40000011609 */
[----:B------:R-:W-:-:S02]  /*15440*/  PRMT R46, R7, 0x7604, R4 ;  /* 0x00007604072e7816 */ /* 0x000fc40000000004 */
[----:B------:R-:W-:Y:S02]  /*15450*/  PRMT R53, R41, 0x7604, R6 ;  /* 0x0000760429357816 */ /* 0x000fe40000000006 */
[----:B------:R-:W-:Y:S02]  /*15460*/  LOP3.LUT R21, R40, 0xff, RZ, 0xc0, !PT ;  /* 0x000000ff28157812 */ /* 0x000fe400078ec0ff */
[----:B------:R-:W0:Y:S01]  /*15470*/  LDS.128 R40, [R0+0x1e200] ;  /* 0x01e2000000287984 */ /* 0x000e220000000c00 */
[----:B------:R-:W-:Y:S02]  /*15480*/  LOP3.LUT R48, R9, 0xff, RZ, 0xc0, !PT ;  /* 0x000000ff09307812 */ /* 0x000fe400078ec0ff */
[----:B------:R-:W-:Y:S02]  /*15490*/  SHF.R.U32.HI R50, RZ, 0x8, R10 ;  /* 0x00000008ff327819 */ /* 0x000fe4000001160a */
[----:B------:R-:W-:Y:S02]  /*154a0*/  PRMT R48, R21, 0x7604, R48 ;  /* 0x0000760415307816 */ /* 0x000fe40000000030 */
[----:B------:R-:W-:-:S02]  /*154b0*/  LOP3.LUT R49, R10, 0xff, RZ, 0xc0, !PT ;  /* 0x000000ff0a317812 */ /* 0x000fc400078ec0ff */
[----:B------:R-:W-:Y:S02]  /*154c0*/  LOP3.LUT R50, R50, 0xff, RZ, 0xc0, !PT ;  /* 0x000000ff32327812 */ /* 0x000fe400078ec0ff */
[----:B------:R-:W-:Y:S02]  /*154d0*/  SHF.R.U32.HI R21, RZ, 0x10, R29 ;  /* 0x00000010ff157819 */ /* 0x000fe4000001161d */
[----:B------:R-:W-:Y:S02]  /*154e0*/  SHF.R.U32.HI R55, RZ, 0x10, R9 ;  /* 0x00000010ff377819 */ /* 0x000fe40000011609 */
[----:B------:R-:W-:Y:S01]  /*154f0*/  SHF.R.U32.HI R52, RZ, 0x8, R11 ;  /* 0x00000008ff347819 */ /* 0x000fe2000001160b */
[----:B------:R-:W-:Y:S01]  /*15500*/  IMAD.U32 R21, R21, 0x10000, RZ ;  /* 0x0001000015157824 */ /* 0x000fe200078e00ff */
[----:B------:R-:W-:Y:S01]  /*15510*/  PRMT R57, R50, 0x7604, R49 ;  /* 0x0000760432397816 */ /* 0x000fe20000000031 */
[----:B------:R-:W-:Y:S01]  /*15520*/  IMAD.U32 R55, R55, 0x10000, RZ ;  /* 0x0001000037377824 */ /* 0x000fe200078e00ff */
[----:B------:R-:W-:-:S02]  /*15530*/  SHF.R.U32.HI R49, RZ, 0x10, R31 ;  /* 0x00000010ff317819 */ /* 0x000fc4000001161f */
[----:B------:R-:W-:Y:S02]  /*15540*/  SHF.R.U32.HI R59, RZ, 0x10, R11 ;  /* 0x00000010ff3b7819 */ /* 0x000fe4000001160b */
[----:B------:R-:W-:Y:S02]  /*15550*/  LOP3.LUT R51, R11, 0xff, RZ, 0xc0, !PT ;  /* 0x000000ff0b337812 */ /* 0x000fe400078ec0ff */
[----:B------:R-:W-:Y:S01]  /*15560*/  LOP3.LUT R52, R52, 0xff, RZ, 0xc0, !PT ;  /* 0x000000ff34347812 */ /* 0x000fe200078ec0ff */
[----:B------:R-:W-:Y:S01]  /*15570*/  IMAD.U32 R59, R59, 0x10000, RZ ;  /* 0x000100003b3b7824 */ /* 0x000fe200078e00ff */
[----:B------:R-:W-:Y:S02]  /*15580*/  SHF.L.U32 R49, R49, 0x10, RZ ;  /* 0x0000001031317819 */ /* 0x000fe400000006ff */
[----:B------:R-:W-:Y:S02]  /*15590*/  LOP3.LUT R21, R20, 0xff0000, R21, 0xf8, !PT ;  /* 0x00ff000014157812 */ /* 0x000fe400078ef815 */
[----:B------:R-:W-:-:S02]  /*155a0*/  LOP3.LUT R45, R45, 0xff0000, R28, 0xf8, !PT ;  /* 0x00ff00002d2d7812 */ /* 0x000fc400078ef81c */
[----:B------:R-:W-:Y:S02]  /*155b0*/  LOP3.LUT R55, R48, 0xff0000, R55, 0xf8, !PT ;  /* 0x00ff000030377812 */ /* 0x000fe400078ef837 */
[----:B------:R-:W-:Y:S02]  /*155c0*/  LOP3.LUT R53, R53, 0xff0000, R8, 0xf8, !PT ;  /* 0x00ff000035357812 */ /* 0x000fe400078ef808 */
[----:B------:R-:W-:Y:S02]  /*155d0*/  PRMT R52, R52, 0x7604, R51 ;  /* 0x0000760434347816 */ /* 0x000fe40000000033 */
[----:B------:R-:W-:Y:S02]  /*155e0*/  LOP3.LUT R51, R46, 0xff0000, R49, 0xf8, !PT ;  /* 0x00ff00002e337812 */ /* 0x000fe400078ef831 */
[----:B------:R-:W-:Y:S02]  /*155f0*/  LOP3.LUT R48, R45, 0xff000000, R28, 0xf8, !PT ;  /* 0xff0000002d307812 */ /* 0x000fe400078ef81c */
[----:B------:R-:W-:-:S02]  /*15600*/  LOP3.LUT R49, R21, 0xff000000, R29, 0xf8, !PT ;  /* 0xff00000015317812 */ /* 0x000fc400078ef81d */
[----:B------:R-:W-:Y:S02]  /*15610*/  LOP3.LUT R55, R55, 0xff000000, R9, 0xf8, !PT ;  /* 0xff00000037377812 */ /* 0x000fe400078ef809 */
[----:B------:R-:W-:Y:S02]  /*15620*/  LOP3.LUT R53, R53, 0xff000000, R8, 0xf8, !PT ;  /* 0xff00000035357812 */ /* 0x000fe400078ef808 */
[----:B------:R-:W-:Y:S02]  /*15630*/  LOP3.LUT R59, R52, 0xff0000, R59, 0xf8, !PT ;  /* 0x00ff0000343b7812 */ /* 0x000fe400078ef83b */
[----:B------:R-:W-:Y:S02]  /*15640*/  LOP3.LUT R57, R57, 0xff0000, R10, 0xf8, !PT ;  /* 0x00ff000039397812 */ /* 0x000fe400078ef80a */
[----:B------:R-:W-:Y:S02]  /*15650*/  LOP3.LUT R52, R51, 0xff000000, R31, 0xf8, !PT ;  /* 0xff00000033347812 */ /* 0x000fe400078ef81f */
[----:B------:R-:W-:-:S02]  /*15660*/  F2FP.F16.E4M3.UNPACK_B R51, R55 ;  /* 0x00000037ff33723e */ /* 0x000fc400020006ff */
[----:B------:R-:W-:Y:S02]  /*15670*/  F2FP.F16.E4M3.UNPACK_B R31, R49 ;  /* 0x00000031ff1f723e */ /* 0x000fe400020006ff */
[----:B------:R-:W-:Y:S01]  /*15680*/  LOP3.LUT R56, R57, 0xff000000, R10, 0xf8, !PT ;  /* 0xff00000039387812 */ /* 0x000fe200078ef80a */
[----:B------:R-:W-:Y:S01]  /*15690*/  HADD2.F32 R54, -RZ, R51.H0_H0 ;  /* 0x20000033ff367230 */ /* 0x000fe20000004100 */
[----:B------:R-:W-:Y:S01]  /*156a0*/  LOP3.LUT R59, R59, 0xff000000, R11, 0xf8, !PT ;  /* 0xff0000003b3b7812 */ /* 0x000fe200078ef80b */
[----:B------:R-:W-:Y:S01]  /*156b0*/  HADD2.F32 R50, -RZ, R31.H0_H0 ;  /* 0x2000001fff327230 */ /* 0x000fe20000004100 */
[--C-:B------:R-:W-:Y:S02]  /*156c0*/  LOP3.LUT R47, R47, 0xff0000, R30.reuse, 0xf8, !PT ;  /* 0x00ff00002f2f7812 */ /* 0x100fe400078ef81e */
[----:B------:R-:W-:Y:S02]  /*156d0*/  F2FP.F16.E4M3.UNPACK_B R55, R55.H1 ;  /* 0x00000037ff37723e */ /* 0x000fe400030006ff */
[----:B------:R-:W-:-:S02]  /*156e0*/  LOP3.LUT R20, R47, 0xff000000, R30, 0xf8, !PT ;  /* 0xff0000002f147812 */ /* 0x000fc400078ef81e */
[-C--:B0-----:R-:W-:Y:S02]  /*156f0*/  F2FP.F16.E4M3.UNPACK_B R46, R43.reuse ;  /* 0x0000002bff2e723e */ /* 0x081fe400020006ff */
[----:B------:R-:W-:Y:S02]  /*15700*/  F2FP.F16.E4M3.UNPACK_B R47, R43.H1 ;  /* 0x0000002bff2f723e */ /* 0x000fe400030006ff */
[-C--:B------:R-:W-:Y:S02]  /*15710*/  F2FP.F16.E4M3.UNPACK_B R43, R42.reuse ;  /* 0x0000002aff2b723e */ /* 0x080fe400020006ff */
[----:B------:R-:W-:Y:S02]  /*15720*/  F2FP.F16.E4M3.UNPACK_B R45, R42.H1 ;  /* 0x0000002aff2d723e */ /* 0x000fe400030006ff */
[----:B------:R-:W-:Y:S02]  /*15730*/  F2FP.F16.E4M3.UNPACK_B R49, R49.H1 ;  /* 0x00000031ff31723e */ /* 0x000fe400030006ff */
[----:B------:R-:W-:-:S02]  /*15740*/  F2FP.F16.E4M3.UNPACK_B R30, R40 ;  /* 0x00000028ff1e723e */ /* 0x000fc400020006ff */
[----:B------:R-:W-:Y:S01]  /*15750*/  F2FP.F16.E4M3.UNPACK_B R40, R40.H1 ;  /* 0x00000028ff28723e */ /* 0x000fe200030006ff */
[----:B--2---:R-:W0:Y:S02]  /*15760*/  LDS.128 R4, [R70+0x1e200] ;  /* 0x01e2000046047984 */ /* 0x004e240000000c00 */
[-C--:B0-----:R-:W-:Y:S02]  /*15770*/  F2FP.F16.E4M3.UNPACK_B R28, R7.reuse ;  /* 0x00000007ff1c723e */ /* 0x081fe400020006ff */
[----:B------:R-:W-:Y:S02]  /*15780*/  F2FP.F16.E4M3.UNPACK_B R29, R7.H1 ;  /* 0x00000007ff1d723e */ /* 0x000fe400030006ff */
[-C--:B------:R-:W-:Y:S02]  /*15790*/  F2FP.F16.E4M3.UNPACK_B R7, R4.reuse ;  /* 0x00000004ff07723e */ /* 0x080fe400020006ff */
[----:B------:R-:W-:Y:S02]  /*157a0*/  F2FP.F16.E4M3.UNPACK_B R8, R4.H1 ;  /* 0x00000004ff08723e */ /* 0x000fe400030006ff */
[----:B------:R-:W-:-:S02]  /*157b0*/  F2FP.F16.E4M3.UNPACK_B R4, R6 ;  /* 0x00000006ff04723e */ /* 0x000fc400020006ff */
[----:B------:R-:W-:Y:S02]  /*157c0*/  F2FP.F16.E4M3.UNPACK_B R21, R6.H1 ;  /* 0x00000006ff15723e */ /* 0x000fe400030006ff */
[----:B------:R-:W-:Y:S02]  /*157d0*/  F2FP.F16.E4M3.UNPACK_B R6, R41 ;  /* 0x00000029ff06723e */ /* 0x000fe400020006ff */
[-C--:B------:R-:W-:Y:S02]  /*157e0*/  F2FP.F16.E4M3.UNPACK_B R10, R5.reuse ;  /* 0x00000005ff0a723e */ /* 0x080fe400020006ff */
[----:B------:R-:W-:Y:S01]  /*157f0*/  F2FP.F16.E4M3.UNPACK_B R11, R5.H1 ;  /* 0x00000005ff0b723e */ /* 0x000fe200030006ff */
[----:B------:R-:W-:Y:S01]  /*15800*/  HADD2.F32 R5, -RZ, R6.H0_H0 ;  /* 0x20000006ff057230 */ /* 0x000fe20000004100 */
[----:B------:R-:W-:Y:S01]  /*15810*/  F2FP.F16.E4M3.UNPACK_B R41, R41.H1 ;  /* 0x00000029ff29723e */ /* 0x000fe200030006ff */
[--C-:B------:R-:W-:Y:S02]  /*15820*/  HADD2.F32 R9, -RZ, R10.reuse.H0_H0 ;  /* 0x2000000aff097230 */ /* 0x100fe40000004100 */
[----:B------:R-:W-:-:S02]  /*15830*/  HADD2.F32 R10, -RZ, R10.H1_H1 ;  /* 0x3000000aff0a7230 */ /* 0x000fc40000004100 */
[C---:B------:R-:W-:Y:S01]  /*15840*/  FMUL.FTZ R58, R5.reuse, R54 ;  /* 0x00000036053a7220 */ /* 0x040fe20000410000 */
[-C--:B------:R-:W-:Y:S01]  /*15850*/  FMUL.FTZ R57, R5, R50.reuse ;  /* 0x0000003205397220 */ /* 0x080fe20000410000 */
[----:B------:R-:W-:Y:S02]  /*15860*/  HADD2.F32 R42, -RZ, R41.H0_H0 ;  /* 0x20000029ff2a7230 */ /* 0x000fe40000004100 */
[C---:B------:R-:W-:Y:S01]  /*15870*/  FFMA.FTZ R5, R9.reuse, R50, -R58 ;  /* 0x0000003209057223 */ /* 0x040fe2000001083a */
[----:B------:R-:W-:Y:S01]  /*15880*/  FFMA.FTZ R9, R9, R54, R57 ;  /* 0x0000003609097223 */ /* 0x000fe20000010039 */
[----:B------:R-:W-:Y:S02]  /*15890*/  HADD2.F32 R50, -RZ, R31.H1_H1 ;  /* 0x3000001fff327230 */ /* 0x000fe40000004100 */
[----:B------:R-:W-:Y:S02]  /*158a0*/  HADD2.F32 R54, -RZ, R51.H1_H1 ;  /* 0x30000033ff367230 */ /* 0x000fe40000004100 */
[----:B------:R-:W-:-:S02]  /*158b0*/  HADD2.F32 R31, -RZ, R6.H1_H1 ;  /* 0x30000006ff1f7230 */ /* 0x000fc40000004100 */
[----:B------:R-:W-:Y:S02]  /*158c0*/  HADD2.F32 R57, -RZ, R55.H0_H0 ;  /* 0x20000037ff397230 */ /* 0x000fe40000004100 */
[----:B------:R-:W-:Y:S02]  /*158d0*/  HADD2.F32 R51, -RZ, R49.H0_H0 ;  /* 0x20000031ff337230 */ /* 0x000fe40000004100 */
[C---:B------:R-:W-:Y:S01]  /*158e0*/  FMUL.FTZ R61, R31.reuse, R54 ;  /* 0x000000361f3d7220 */ /* 0x040fe20000410000 */
[----:B------:R-:W-:Y:S02]  /*158f0*/  HADD2.F32 R6, -RZ, R11.H0_H0 ;  /* 0x2000000bff067230 */ /* 0x000fe40000004100 */
[C---:B------:R-:W-:Y:S01]  /*15900*/  FMUL.FTZ R63, R42.reuse, R57 ;  /* 0x000000392a3f7220 */ /* 0x040fe20000410000 */
[-C--:B------:R-:W-:Y:S01]  /*15910*/  FMUL.FTZ R31, R31, R50.reuse ;  /* 0x000000321f1f7220 */ /* 0x080fe20000410000 */
[-C--:B------:R-:W-:Y:S01]  /*15920*/  FMUL.FTZ R42, R42, R51.reuse ;  /* 0x000000332a2a7220 */ /* 0x080fe20000410000 */
        /* <DEDUP_REMOVED lines=10> */
[----:B------:R-:W-:-:S02]  /*159d0*/  HADD2.F32 R41, -RZ, R41.H1_H1 ;  /* 0x30000029ff297230 */ /* 0x000fc40000004100 */
[----:B------:R-:W-:Y:S02]  /*159e0*/  HADD2.F32 R55, -RZ, R51.H0_H0 ;  /* 0x20000033ff377230 */ /* 0x000fe40000004100 */
[----:B------:R-:W-:Y:S02]  /*159f0*/  HADD2.F32 R10, -RZ, R46.H0_H0 ;  /* 0x2000002eff0a7230 */ /* 0x000fe40000004100 */
[C---:B------:R-:W-:Y:S01]  /*15a00*/  FMUL.FTZ R60, R41.reuse, R50 ;  /* 0x00000032293c7220 */ /* 0x040fe20000410000 */
[----:B------:R-:W-:Y:S02]  /*15a10*/  HADD2.F32 R49, -RZ, R31.H0_H0 ;  /* 0x2000001fff317230 */ /* 0x000fe40000004100 */
[----:B------:R-:W-:Y:S01]  /*15a20*/  FMUL.FTZ R41, R41, R42 ;  /* 0x0000002a29297220 */ /* 0x000fe20000410000 */
[----:B------:R-:W-:Y:S02]  /*15a30*/  HADD2.F32 R11, -RZ, R11.H1_H1 ;  /* 0x3000000bff0b7230 */ /* 0x000fe40000004100 */
[----:B------:R-:W-:Y:S01]  /*15a40*/  FMUL.FTZ R61, R10, R55 ;  /* 0x000000370a3d7220 */ /* 0x000fe20000410000 */
[----:B------:R-:W-:-:S02]  /*15a50*/  HADD2.F32 R6, -RZ, R28.H0_H0 ;  /* 0x2000001cff067230 */ /* 0x000fc40000004100 */
[-C--:B------:R-:W-:Y:S01]  /*15a60*/  FMUL.FTZ R10, R10, R49.reuse ;  /* 0x000000310a0a7220 */ /* 0x080fe20000410000 */
[----:B------:R-:W-:Y:S02]  /*15a70*/  HADD2.F32 R51, -RZ, R51.H1_H1 ;  /* 0x30000033ff337230 */ /* 0x000fe40000004100 */
[C---:B------:R-:W-:Y:S01]  /*15a80*/  FFMA.FTZ R50, R11.reuse, R50, R41 ;  /* 0x000000320b327223 */ /* 0x040fe20000010029 */
[----:B------:R-:W-:Y:S02]  /*15a90*/  HADD2.F32 R46, -RZ, R46.H1_H1 ;  /* 0x3000002eff2e7230 */ /* 0x000fe40000004100 */
[C---:B------:R-:W-:Y:S01]  /*15aa0*/  FFMA.FTZ R61, R6.reuse, R49, -R61 ;  /* 0x00000031063d7223 */ /* 0x040fe2000001083d */
[----:B------:R-:W-:Y:S02]  /*15ab0*/  HADD2.F32 R31, -RZ, R31.H1_H1 ;  /* 0x3000001fff1f7230 */ /* 0x000fe40000004100 */
[----:B------:R-:W-:Y:S01]  /*15ac0*/  FFMA.FTZ R55, R6, R55, R10 ;  /* 0x0000003706377223 */ /* 0x000fe2000001000a */
[----:B------:R-:W-:Y:S01]  /*15ad0*/  FFMA.FTZ R60, R11, R42, -R60 ;  /* 0x0000002a0b3c7223 */ /* 0x000fe2000001083c */
[----:B------:R-:W-:-:S02]  /*15ae0*/  HADD2.F32 R28, -RZ, R28.H1_H1 ;  /* 0x3000001cff1c7230 */ /* 0x000fc40000004100 */
[C---:B------:R-:W-:Y:S01]  /*15af0*/  FMUL.FTZ R49, R46.reuse, R51 ;  /* 0x000000332e317220 */ /* 0x040fe20000410000 */
[----:B------:R-:W-:Y:S02]  /*15b00*/  HADD2.F32 R41, -RZ, R59.H0_H0 ;  /* 0x2000003bff297230 */ /* 0x000fe40000004100 */
[-C--:B------:R-:W-:Y:S01]  /*15b10*/  FMUL.FTZ R46, R46, R31.reuse ;  /* 0x0000001f2e2e7220 */ /* 0x080fe20000410000 */
[----:B------:R-:W-:Y:S02]  /*15b20*/  HADD2.F32 R10, -RZ, R47.H0_H0 ;  /* 0x2000002fff0a7230 */ /* 0x000fe40000004100 */
[C---:B------:R-:W-:Y:S01]  /*15b30*/  FFMA.FTZ R62, R28.reuse, R31, -R49 ;  /* 0x0000001f1c3e7223 */ /* 0x040fe20000010831 */
[----:B------:R-:W-:Y:S02]  /*15b40*/  HADD2.F32 R11, -RZ, R52.H0_H0 ;  /* 0x20000034ff0b7230 */ /* 0x000fe40000004100 */
[----:B------:R-:W-:Y:S01]  /*15b50*/  FFMA.FTZ R64, R28, R51, R46 ;  /* 0x000000331c407223 */ /* 0x000fe2000001002e */
[----:B------:R-:W-:-:S02]  /*15b60*/  HADD2.F32 R6, -RZ, R29.H0_H0 ;  /* 0x2000001dff067230 */ /* 0x000fc40000004100 */
[C---:B------:R-:W-:Y:S01]  /*15b70*/  FMUL.FTZ R65, R10.reuse, R41 ;  /* 0x000000290a417220 */ /* 0x040fe20000410000 */
[----:B------:R-:W-:Y:S01]  /*15b80*/  F2FP.F16.E4M3.UNPACK_B R28, R53.H1 ;  /* 0x00000035ff1c723e */ /* 0x000fe200030006ff */
[-C--:B------:R-:W-:Y:S01]  /*15b90*/  FMUL.FTZ R10, R10, R11.reuse ;  /* 0x0000000b0a0a7220 */ /* 0x080fe20000410000 */
[----:B------:R-:W-:Y:S02]  /*15ba0*/  HADD2.F32 R52, -RZ, R52.H1_H1 ;  /* 0x30000034ff347230 */ /* 0x000fe40000004100 */
[C---:B------:R-:W-:Y:S01]  /*15bb0*/  FFMA.FTZ R65, R6.reuse, R11, -R65 ;  /* 0x0000000b06417223 */ /* 0x040fe20000010841 */
[----:B------:R-:W-:Y:S02]  /*15bc0*/  HADD2.F32 R42, -RZ, R59.H1_H1 ;  /* 0x3000003bff2a7230 */ /* 0x000fe40000004100 */
[----:B------:R-:W-:Y:S01]  /*15bd0*/  FFMA.FTZ R66, R6, R41, R10 ;  /* 0x0000002906427223 */ /* 0x000fe2000001000a */
[-C--:B------:R-:W-:Y:S01]  /*15be0*/  F2FP.F16.E4M3.UNPACK_B R11, R48.reuse.H1 ;  /* 0x00000030ff0b723e */ /* 0x080fe200030006ff */
[----:B------:R-:W-:Y:S01]  /*15bf0*/  HADD2.F32 R47, -RZ, R47.H1_H1 ;  /* 0x3000002fff2f7230 */ /* 0x000fe20000004100 */
[----:B------:R-:W-:Y:S01]  /*15c00*/  F2FP.F16.E4M3.UNPACK_B R53, R53 ;  /* 0x00000035ff35723e */ /* 0x000fe200020006ff */
[----:B------:R-:W-:Y:S01]  /*15c10*/  HADD2.F32 R41, -RZ, R28.H0_H0 ;  /* 0x2000001cff297230 */ /* 0x000fe20000004100 */
[----:B------:R-:W-:Y:S01]  /*15c20*/  F2FP.F16.E4M3.UNPACK_B R48, R48 ;  /* 0x00000030ff30723e */ /* 0x000fe200020006ff */
[----:B------:R-:W-:-:S02]  /*15c30*/  HADD2.F32 R10, -RZ, R40.H0_H0 ;  /* 0x20000028ff0a7230 */ /* 0x000fc40000004100 */
[C---:B------:R-:W-:Y:S01]  /*15c40*/  FMUL.FTZ R46, R47.reuse, R42 ;  /* 0x0000002a2f2e7220 */ /* 0x040fe20000410000 */
[----:B------:R-:W-:Y:S02]  /*15c50*/  HADD2.F32 R31, -RZ, R11.H0_H0 ;  /* 0x2000000bff1f7230 */ /* 0x000fe40000004100 */
[----:B------:R-:W-:Y:S01]  /*15c60*/  FMUL.FTZ R49, R47, R52 ;  /* 0x000000342f317220 */ /* 0x000fe20000410000 */
[----:B------:R-:W-:Y:S02]  /*15c70*/  HADD2.F32 R6, -RZ, R8.H0_H0 ;  /* 0x20000008ff067230 */ /* 0x000fe40000004100 */
[C---:B------:R-:W-:Y:S01]  /*15c80*/  FMUL.FTZ R47, R10.reuse, R41 ;  /* 0x000000290a2f7220 */ /* 0x040fe20000410000 */
[----:B------:R-:W-:Y:S02]  /*15c90*/  HADD2.F32 R29, -RZ, R29.H1_H1 ;  /* 0x3000001dff1d7230 */ /* 0x000fe40000004100 */
[----:B------:R-:W-:Y:S01]  /*15ca0*/  FMUL.FTZ R10, R10, R31 ;  /* 0x0000001f0a0a7220 */ /* 0x000fe20000410000 */
[----:B------:R-:W-:-:S02]  /*15cb0*/  HADD2.F32 R40, -RZ, R40.H1_H1 ;  /* 0x30000028ff287230 */ /* 0x000fc40000004100 */
[C---:B------:R-:W-:Y:S01]  /*15cc0*/  FFMA.FTZ R47, R6.reuse, R31, -R47 ;  /* 0x0000001f062f7223 */ /* 0x040fe2000001082f */
[----:B------:R-:W-:Y:S02]  /*15cd0*/  HADD2.F32 R31, -RZ, R28.H1_H1 ;  /* 0x3000001cff1f7230 */ /* 0x000fe40000004100 */
[C---:B------:R-:W-:Y:S01]  /*15ce0*/  FFMA.FTZ R59, R29.reuse, R42, R49 ;  /* 0x0000002a1d3b7223 */ /* 0x040fe20000010031 */
[----:B------:R-:W-:Y:S02]  /*15cf0*/  HADD2.F32 R11, -RZ, R11.H1_H1 ;  /* 0x3000000bff0b7230 */ /* 0x000fe40000004100 */
[----:B------:R-:W-:Y:S01]  /*15d00*/  FFMA.FTZ R42, R6, R41, R10 ;  /* 0x00000029062a7223 */ /* 0x000fe2000001000a */
[----:B------:R-:W-:Y:S02]  /*15d10*/  HADD2.F32 R8, -RZ, R8.H1_H1 ;  /* 0x30000008ff087230 */ /* 0x000fe40000004100 */
[C---:B------:R-:W-:Y:S01]  /*15d20*/  FMUL.FTZ R41, R40.reuse, R31 ;  /* 0x0000001f28297220 */ /* 0x040fe20000410000 */
[----:B------:R-:W-:Y:S01]  /*15d30*/  FFMA.FTZ R52, R29, R52, -R46 ;  /* 0x000000341d347223 */ /* 0x000fe2000001082e */
[----:B------:R-:W-:Y:S01]  /*15d40*/  FMUL.FTZ R6, R40, R11 ;  /* 0x0000000b28067220 */ /* 0x000fe20000410000 */
[----:B------:R-:W-:-:S02]  /*15d50*/  HADD2.F32 R29, -RZ, R53.H0_H0 ;  /* 0x20000035ff1d7230 */ /* 0x000fc40000004100 */
[C---:B------:R-:W-:Y:S01]  /*15d60*/  FFMA.FTZ R40, R8.reuse, R11, -R41 ;  /* 0x0000000b08287223 */ /* 0x040fe20000010829 */
[----:B------:R-:W-:Y:S02]  /*15d70*/  HADD2.F32 R10, -RZ, R30.H0_H0 ;  /* 0x2000001eff0a7230 */ /* 0x000fe40000004100 */
[----:B------:R-:W-:Y:S01]  /*15d80*/  FFMA.FTZ R49, R8, R31, R6 ;  /* 0x0000001f08317223 */ /* 0x000fe20000010006 */
[----:B------:R-:W-:Y:S01]  /*15d90*/  HADD2.F32 R11, -RZ, R48.H0_H0 ;  /* 0x20000030ff0b7230 */ /* 0x000fe20000004100 */
[----:B------:R-:W-:Y:S01]  /*15da0*/  F2FP.SATFINITE.E4M3.F32.PACK_AB_MERGE_C R60, R60, R63, RZ ;  /* 0x0000003f3c3c723e */ /* 0x000fe200048070ff */
        /* <DEDUP_REMOVED lines=21> */
[----:B------:R-:W-:Y:S01]  /*15f00*/  FMUL.FTZ R51, R8, R29 ;  /* 0x0000001d08337220 */ /* 0x000fe20000410000 */
[----:B------:R-:W-:Y:S01]  /*15f10*/  HADD2.F32 R6, -RZ, R21.H0_H0 ;  /* 0x20000015ff067230 */ /* 0x000fe20000004100 */
[----:B------:R-:W-:Y:S01]  /*15f20*/  F2FP.SATFINITE.E4M3.F32.PACK_AB_MERGE_C R50, R50, R57, RZ ;  /* 0x000000393232723e */ /* 0x000fe200048070ff */
[----:B------:R-:W-:Y:S02]  /*15f30*/  HADD2.F32 R28, -RZ, R11.H1_H1 ;  /* 0x3000000bff1c7230 */ /* 0x000fe40000004100 */
[----:B------:R-:W-:Y:S01]  /*15f40*/  FMUL.FTZ R11, R8, R7 ;  /* 0x00000007080b7220 */ /* 0x000fe20000410000 */
[----:B------:R-:W-:-:S02]  /*15f50*/  HADD2.F32 R45, -RZ, R45.H1_H1 ;  /* 0x3000002dff2d7230 */ /* 0x000fc40000004100 */
[----:B------:R-:W-:Y:S01]  /*15f60*/  FFMA.FTZ R51, R6, R7, -R51 ;  /* 0x0000000706337223 */ /* 0x000fe20000010833 */
[----:B------:R-:W-:Y:S01]  /*15f70*/  HADD2.F32 R21, -RZ, R21.H1_H1 ;  /* 0x30000015ff157230 */ /* 0x000fe20000004100 */
[----:B------:R-:W-:Y:S01]  /*15f80*/  F2FP.SATFINITE.E4M3.F32.PACK_AB_MERGE_C R5, R58, R5, R60 ;  /* 0x000000053a05723e */ /* 0x000fe2000480703c */
[C---:B------:R-:W-:Y:S01]  /*15f90*/  FMUL.FTZ R8, R45.reuse, R28 ;  /* 0x0000001c2d087220 */ /* 0x040fe20000410000 */
[-C--:B------:R-:W-:Y:S01]  /*15fa0*/  FMUL.FTZ R7, R45, R10.reuse ;  /* 0x0000000a2d077220 */ /* 0x080fe20000410000 */
[----:B------:R-:W-:Y:S01]  /*15fb0*/  FFMA.FTZ R45, R6, R29, R11 ;  /* 0x0000001d062d7223 */ /* 0x000fe2000001000b */
[----:B------:R-:W-:Y:S02]  /*15fc0*/  HADD2.F32 R6, -RZ, R4.H0_H0 ;  /* 0x20000004ff067230 */ /* 0x000fe40000004100 */
[C---:B------:R-:W-:Y:S01]  /*15fd0*/  FFMA.FTZ R46, R21.reuse, R10, -R8 ;  /* 0x0000000a152e7223 */ /* 0x040fe20000010808 */
[----:B------:R-:W-:Y:S01]  /*15fe0*/  FFMA.FTZ R28, R21, R28, R7 ;  /* 0x0000001c151c7223 */ /* 0x000fe20000010007 */
[----:B------:R-:W-:Y:S01]  /*15ff0*/  HADD2.F32 R10, -RZ, R56.H0_H0 ;  /* 0x20000038ff0a7230 */ /* 0x000fe20000004100 */
[----:B------:R-:W-:Y:S01]  /*16000*/  F2FP.SATFINITE.E4M3.F32.PACK_AB_MERGE_C R9, R54, R9, R50 ;  /* 0x000000093609723e */ /* 0x000fe20004807032 */
[----:B------:R-:W-:Y:S01]  /*16010*/  HADD2.F32 R7, -RZ, R43.H0_H0 ;  /* 0x2000002bff077230 */ /* 0x000fe20000004100 */
[----:B------:R-:W-:Y:S01]  /*16020*/  F2FP.SATFINITE.E4M3.F32.PACK_AB_MERGE_C R46, R46, R51, RZ ;  /* 0x000000332e2e723e */ /* 0x000fe200048070ff */
[----:B------:R-:W-:Y:S01]  /*16030*/  HADD2.F32 R8, -RZ, R20.H0_H0 ;  /* 0x20000014ff087230 */ /* 0x000fe20000004100 */
[----:B------:R-:W-:Y:S01]  /*16040*/  F2FP.SATFINITE.E4M3.F32.PACK_AB_MERGE_C R28, R28, R45, RZ ;  /* 0x0000002d1c1c723e */ /* 0x000fe200048070ff */
[----:B------:R-:W-:-:S02]  /*16050*/  HADD2.F32 R56, -RZ, R56.H1_H1 ;  /* 0x30000038ff387230 */ /* 0x000fc40000004100 */
[C---:B------:R-:W-:Y:S01]  /*16060*/  FMUL.FTZ R11, R7.reuse, R10 ;  /* 0x0000000a070b7220 */ /* 0x040fe20000410000 */
[----:B------:R-:W-:Y:S02]  /*16070*/  HADD2.F32 R43, -RZ, R43.H1_H1 ;  /* 0x3000002bff2b7230 */ /* 0x000fe40000004100 */
[-C--:B------:R-:W-:Y:S01]  /*16080*/  FMUL.FTZ R7, R7, R8.reuse ;  /* 0x0000000807077220 */ /* 0x080fe20000410000 */
[----:B------:R-:W-:Y:S02]  /*16090*/  HADD2.F32 R20, -RZ, R20.H1_H1 ;  /* 0x30000014ff147230 */ /* 0x000fe40000004100 */
[C---:B------:R-:W-:Y:S01]  /*160a0*/  FFMA.FTZ R21, R6.reuse, R8, -R11 ;  /* 0x0000000806157223 */ /* 0x040fe2000001080b */
[----:B------:R-:W-:Y:S02]  /*160b0*/  HADD2.F32 R4, -RZ, R4.H1_H1 ;  /* 0x30000004ff047230 */ /* 0x000fe40000004100 */
[C---:B------:R-:W-:Y:S01]  /*160c0*/  FMUL.FTZ R29, R43.reuse, R56 ;  /* 0x000000382b1d7220 */ /* 0x040fe20000410000 */
[----:B------:R-:W-:Y:S01]  /*160d0*/  FFMA.FTZ R10, R6, R10, R7 ;  /* 0x0000000a060a7223 */ /* 0x000fe20000010007 */
[-C--:B------:R-:W-:Y:S01]  /*160e0*/  FMUL.FTZ R43, R43, R20.reuse ;  /* 0x000000142b2b7220 */ /* 0x080fe20000410000 */
[----:B------:R-:W-:Y:S01]  /*160f0*/  F2FP.SATFINITE.E4M3.F32.PACK_AB_MERGE_C R7, R52, R65, RZ ;  /* 0x000000413407723e */ /* 0x000fe200048070ff */
[C---:B------:R-:W-:Y:S01]  /*16100*/  FFMA.FTZ R6, R4.reuse, R20, -R29 ;  /* 0x0000001404067223 */ /* 0x040fe2000001081d */
[----:B------:R-:W-:Y:S01]  /*16110*/  F2FP.SATFINITE.E4M3.F32.PACK_AB_MERGE_C R11, R59, R66, RZ ;  /* 0x000000423b0b723e */ /* 0x000fe200048070ff */
[----:B------:R-:W-:Y:S01]  /*16120*/  FFMA.FTZ R43, R4, R56, R43 ;  /* 0x00000038042b7223 */ /* 0x000fe2000001002b */
[----:B------:R-:W-:-:S02]  /*16130*/  F2FP.SATFINITE.E4M3.F32.PACK_AB_MERGE_C R4, R40, R47, RZ ;  /* 0x0000002f2804723e */ /* 0x000fc400048070ff */
[----:B------:R-:W-:Y:S02]  /*16140*/  F2FP.SATFINITE.E4M3.F32.PACK_AB_MERGE_C R8, R49, R42, RZ ;  /* 0x0000002a3108723e */ /* 0x000fe400048070ff */
[----:B------:R-:W-:Y:S02]  /*16150*/  F2FP.SATFINITE.E4M3.F32.PACK_AB_MERGE_C R7, R62, R61, R7 ;  /* 0x0000003d3e07723e */ /* 0x000fe40004807007 */
[----:B------:R-:W-:Y:S02]  /*16160*/  F2FP.SATFINITE.E4M3.F32.PACK_AB_MERGE_C R4, R48, R31, R4 ;  /* 0x0000001f3004723e */ /* 0x000fe40004807004 */
[----:B------:R-:W-:Y:S02]  /*16170*/  F2FP.SATFINITE.E4M3.F32.PACK_AB_MERGE_C R6, R6, R21, R46 ;  /* 0x000000150606723e */ /* 0x000fe4000480702e */
[----:B------:R-:W-:Y:S02]  /*16180*/  F2FP.SATFINITE.E4M3.F32.PACK_AB_MERGE_C R11, R64, R55, R11 ;  /* 0x00000037400b723e */ /* 0x000fe4000480700b */
[----:B------:R-:W-:Y:S01]  /*16190*/  F2FP.SATFINITE.E4M3.F32.PACK_AB_MERGE_C R8, R30, R41, R8 ;  /* 0x000000291e08723e */ /* 0x000fe20004807008 */
[----:B------:R0:W-:Y:S01]  /*161a0*/  STS.128 [R70+0x1e200], R4 ;  /* 0x01e2000446007388 */ /* 0x0001e20000000c00 */
[----:B------:R-:W-:-:S05]  /*161b0*/  F2FP.SATFINITE.E4M3.F32.PACK_AB_MERGE_C R10, R43, R10, R28 ;  /* 0x0000000a2b0a723e */ /* 0x000fca000480701c */
[----:B------:R0:W-:Y:S02]  /*161c0*/  STS.128 [R0+0x1e200], R8 ;  /* 0x01e2000800007388 */ /* 0x0001e40000000c00 */
.L_x_2813:
[----:B------:R-:W-:Y:S05]  /*161d0*/  BSYNC B1 ;  /* 0x0000000000017941 */ /* 0x000fea0003800000 */
.L_x_2812:
[----:B------:R-:W-:Y:S04]  /*161e0*/  BSSY B1, `(.L_x_2814) ;  /* 0x0000101000017945 */ /* 0x000fe80003800000 */
[----:B------:R-:W-:Y:S05]  /*161f0*/  @P1 BRA `(.L_x_2815) ;  /* 0x0000000c00fc1947 */ /* 0x000fea0003800000 */
[----:B------:R-:W2:Y:S01]  /*16200*/  LDL R61, [R1+0x68] ;  /* 0x00006800013d7983 */ /* 0x000ea20000100800 */
[----:B0----5:R-:W-:Y:S02]  /*16210*/  SHF.R.U32.HI R0, RZ, 0x8, R32 ;  /* 0x00000008ff007819 */ /* 0x021fe40000011620 */
[----:B------:R-:W-:Y:S02]  /*16220*/  LOP3.LUT R5, R32, 0xff, RZ, 0xc0, !PT ;  /* 0x000000ff20057812 */ /* 0x000fe400078ec0ff */
[----:B------:R-:W-:Y:S02]  /*16230*/  LOP3.LUT R4, R0, 0xff, RZ, 0xc0, !PT ;  /* 0x000000ff00047812 */ /* 0x000fe400078ec0ff */
[----:B------:R-:W-:Y:S02]  /*16240*/  LEA.HI R0, R3, R228, RZ, 0x1c ;  /* 0x000000e403007211 */ /* 0x000fe400078fe0ff */
[----:B----4-:R-:W-:Y:S02]  /*16250*/  PRMT R21, R4, 0x7604, R5 ;  /* 0x0000760404157816 */ /* 0x010fe40000000005 */
[----:B------:R-:W-:-:S02]  /*16260*/  SHF.R.U32.HI R6, RZ, 0x8, R33 ;  /* 0x00000008ff067819 */ /* 0x000fc40000011621 */
[----:B------:R-:W-:Y:S02]  /*16270*/  SHF.R.S32.HI R5, RZ, 0x1f, R0 ;  /* 0x0000001fff057819 */ /* 0x000fe40000011400 */
[----:B------:R-:W-:Y:S02]  /*16280*/  LOP3.LUT R7, R33, 0xff, RZ, 0xc0, !PT ;  /* 0x000000ff21077812 */ /* 0x000fe400078ec0ff */
[----:B------:R-:W-:Y:S02]  /*16290*/  LOP3.LUT R6, R6, 0xff, RZ, 0xc0, !PT ;  /* 0x000000ff06067812 */ /* 0x000fe400078ec0ff */
[----:B------:R-:W-:Y:S01]  /*162a0*/  LEA.HI R5, R5, R0, RZ, 0x2 ;  /* 0x0000000005057211 */ /* 0x000fe200078f10ff */
[----:B------:R-:W-:Y:S01]  /*162b0*/  IMAD.SHL.U32 R0, R0, 0x10, RZ ;  /* 0x0000001000007824 */ /* 0x000fe200078e00ff */
[----:B------:R-:W-:Y:S02]  /*162c0*/  PRMT R29, R6, 0x7604, R7 ;  /* 0x00007604061d7816 */ /* 0x000fe40000000007 */
[----:B------:R-:W-:Y:S01]  /*162d0*/  SHF.R.U32.HI R6, RZ, 0x8, R35 ;  /* 0x00000008ff067819 */ /* 0x000fe20000011623 */
[----:B------:R-:W-:Y:S01]  /*162e0*/  IMAD.SHL.U32 R5, R5, 0x800, RZ ;  /* 0x0000080005057824 */ /* 0x000fe200078e00ff */
[----:B------:R-:W-:-:S02]  /*162f0*/  LOP3.LUT R0, R69, 0x30, R0, 0xf8, !PT ;  /* 0x0000003045007812 */ /* 0x000fc400078ef800 */
[----:B------:R-:W-:Y:S02]  /*16300*/  LOP3.LUT R9, R35, 0xff, RZ, 0xc0, !PT ;  /* 0x000000ff23097812 */ /* 0x000fe400078ec0ff */
[----:B------:R-:W-:Y:S02]  /*16310*/  LOP3.LUT R6, R6, 0xff, RZ, 0xc0, !PT ;  /* 0x000000ff06067812 */ /* 0x000fe400078ec0ff */
[----:B------:R-:W-:Y:S02]  /*16320*/  SHF.R.U32.HI R8, RZ, 0x8, R12 ;  /* 0x00000008ff087819 */ /* 0x000fe4000001160c */
[----:B------:R-:W-:Y:S02]  /*16330*/  LOP3.LUT R0, R0, R68, RZ, 0x3c, !PT ;  /* 0x0000004400007212 */ /* 0x000fe400078e3cff */
[----:B------:R-:W-:Y:S02]  /*16340*/  LOP3.LUT R5, R5, 0xffffe000, RZ, 0xc0, !PT ;  /* 0xffffe00005057812 */ /* 0x000fe400078ec0ff */
[----:B------:R-:W-:-:S02]  /*16350*/  PRMT R41, R6, 0x7604, R9 ;  /* 0x0000760406297816 */ /* 0x000fc40000000009 */
[----:B------:R-:W-:Y:S02]  /*16360*/  LOP3.LUT R11, R12, 0xff, RZ, 0xc0, !PT ;  /* 0x000000ff0c0b7812 */ /* 0x000fe400078ec0ff */
[----:B------:R-:W-:Y:S02]  /*16370*/  LOP3.LUT R8, R8, 0xff, RZ, 0xc0, !PT ;  /* 0x000000ff08087812 */ /* 0x000fe400078ec0ff */
[----:B------:R-:W-:Y:S02]  /*16380*/  IADD3 R9, R0, R67, R5 ;  /* 0x0000004300097210 */ /* 0x000fe40007ffe005 */
[----:B------:R-:W-:Y:S02]  /*16390*/  SHF.R.U32.HI R0, RZ, 0x8, R13 ;  /* 0x00000008ff007819 */ /* 0x000fe4000001160d */
[----:B------:R-:W-:Y:S02]  /*163a0*/  PRMT R45, R8, 0x7604, R11 ;  /* 0x00007604082d7816 */ /* 0x000fe4000000000b */
[----:B------:R-:W-:-:S02]  /*163b0*/  LOP3.LUT R11, R13, 0xff, RZ, 0xc0, !PT ;  /* 0x000000ff0d0b7812 */ /* 0x000fc400078ec0ff */
[----:B------:R-:W-:Y:S02]  /*163c0*/  SHF.R.U32.HI R8, RZ, 0x8, R14 ;  /* 0x00000008ff087819 */ /* 0x000fe4000001160e */
[----:B------:R-:W-:Y:S02]  /*163d0*/  SHF.R.U32.HI R10, RZ, 0x8, R15 ;  /* 0x00000008ff0a7819 */ /* 0x000fe4000001160f */
[----:B------:R-:W-:Y:S02]  /*163e0*/  LOP3.LUT R0, R0, 0xff, RZ, 0xc0, !PT ;  /* 0x000000ff00007812 */ /* 0x000fe400078ec0ff */
[----:B------:R-:W-:Y:S02]  /*163f0*/  SHF.R.U32.HI R4, RZ, 0x8, R34 ;  /* 0x00000008ff047819 */ /* 0x000fe40000011622 */
[----:B------:R-:W-:Y:S02]  /*16400*/  LOP3.LUT R8, R8, 0xff, RZ, 0xc0, !PT ;  /* 0x000000ff08087812 */ /* 0x000fe400078ec0ff */
[----:B------:R-:W-:-:S02]  /*16410*/  LOP3.LUT R10, R10, 0xff, RZ, 0xc0, !PT ;  /* 0x000000ff0a0a7812 */ /* 0x000fc400078ec0ff */
[----:B------:R-:W-:Y:S02]  /*16420*/  PRMT R49, R0, 0x7604, R11 ;  /* 0x0000760400317816 */ /* 0x000fe4000000000b */
[----:B------:R-:W-:Y:S02]  /*16430*/  LOP3.LUT R43, R14, 0xff, RZ, 0xc0, !PT ;  /* 0x000000ff0e2b7812 */ /* 0x000fe400078ec0ff */
[----:B------:R-:W-:Y:S02]  /*16440*/  LOP3.LUT R47, R15, 0xff, RZ, 0xc0, !PT ;  /* 0x000000ff0f2f7812 */ /* 0x000fe400078ec0ff */
[----:B------:R-:W-:Y:S02]  /*16450*/  IADD3 R0, R18, R9, RZ ;  /* 0x0000000912007210 */ /* 0x000fe40007ffe0ff */
[----:B------:R-:W-:Y:S02]  /*16460*/  LOP3.LUT R7, R34, 0xff, RZ, 0xc0, !PT ;  /* 0x000000ff22077812 */ /* 0x000fe400078ec0ff */
[----:B------:R-:W-:-:S02]  /*16470*/  LOP3.LUT R4, R4, 0xff, RZ, 0xc0, !PT ;  /* 0x000000ff04047812 */ /* 0x000fc400078ec0ff */
[----:B------:R-:W-:Y:S02]  /*16480*/  PRMT R51, R8, 0x7604, R43 ;  /* 0x0000760408337816 */ /* 0x000fe4000000002b */
[----:B------:R-:W-:Y:S02]  /*16490*/  PRMT R53, R10, 0x7604, R47 ;  /* 0x000076040a357816 */ /* 0x000fe4000000002f */
[----:B------:R-:W0:Y:S01]  /*164a0*/  LDS.128 R8, [R0+0x1e200] ;  /* 0x01e2000000087984 */ /* 0x000e220000000c00 */
[----:B------:R-:W-:Y:S02]  /*164b0*/  PRMT R31, R4, 0x7604, R7 ;  /* 0x00007604041f7816 */ /* 0x000fe40000000007 */
[----:B------:R-:W-:Y:S02]  /*164c0*/  SHF.R.U32.HI R28, RZ, 0x10, R33 ;  /* 0x00000010ff1c7819 */ /* 0x000fe40000011621 */
[----:B------:R-:W-:Y:S02]  /*164d0*/  SHF.R.U32.HI R20, RZ, 0x10, R32 ;  /* 0x00000010ff147819 */ /* 0x000fe40000011620 */
[----:B------:R-:W-:-:S02]  /*164e0*/  LOP3.LUT R28, R28, 0xff, RZ, 0xc0, !PT ;  /* 0x000000ff1c1c7812 */ /* 0x000fc400078ec0ff */
[----:B------:R-:W-:Y:S02]  /*164f0*/  LOP3.LUT R20, R20, 0xff, RZ, 0xc0, !PT ;  /* 0x000000ff14147812 */ /* 0x000fe400078ec0ff */
[----:B------:R-:W-:Y:S02]  /*16500*/  PRMT R29, R28, 0x7054, R29 ;  /* 0x000070541c1d7816 */ /* 0x000fe4000000001d */
[----:B------:R-:W-:Y:S02]  /*16510*/  SHF.R.U32.HI R28, RZ, 0x10, R13 ;  /* 0x00000010ff1c7819 */ /* 0x000fe4000001160d */
[----:B------:R-:W-:Y:S02]  /*16520*/  SHF.R.U32.HI R30, RZ, 0x10, R34 ;  /* 0x00000010ff1e7819 */ /* 0x000fe40000011622 */
[----:B------:R-:W-:Y:S02]  /*16530*/  SHF.R.U32.HI R40, RZ, 0x10, R35 ;  /* 0x00000010ff287819 */ /* 0x000fe40000011623 */
[----:B------:R-:W-:-:S02]  /*16540*/  LOP3.LUT R28, R28, 0xff, RZ, 0xc0, !PT ;  /* 0x000000ff1c1c7812 */ /* 0x000fc400078ec0ff */
[----:B------:R-:W-:Y:S02]  /*16550*/  PRMT R21, R20, 0x7054, R21 ;  /* 0x0000705414157816 */ /* 0x000fe40000000015 */
[----:B------:R-:W-:Y:S02]  /*16560*/  LOP3.LUT R30, R30, 0xff, RZ, 0xc0, !PT ;  /* 0x000000ff1e1e7812 */ /* 0x000fe400078ec0ff */
[----:B------:R-:W-:Y:S02]  /*16570*/  LOP3.LUT R40, R40, 0xff, RZ, 0xc0, !PT ;  /* 0x000000ff28287812 */ /* 0x000fe400078ec0ff */
[----:B------:R-:W-:Y:S02]  /*16580*/  SHF.R.U32.HI R20, RZ, 0x10, R12 ;  /* 0x00000010ff147819 */ /* 0x000fe4000001160c */
[----:B------:R-:W-:Y:S02]  /*16590*/  PRMT R49, R28, 0x7054, R49 ;  /* 0x000070541c317816 */ /* 0x000fe40000000031 */
[----:B------:R-:W-:-:S02]  /*165a0*/  PRMT R31, R30, 0x7054, R31 ;  /* 0x000070541e1f7816 */ /* 0x000fc4000000001f */
[----:B------:R-:W-:Y:S02]  /*165b0*/  PRMT R43, R40, 0x7054, R41 ;  /* 0x00007054282b7816 */ /* 0x000fe40000000029 */
[----:B------:R-:W-:Y:S02]  /*165c0*/  LOP3.LUT R20, R20, 0xff, RZ, 0xc0, !PT ;  /* 0x000000ff14147812 */ /* 0x000fe400078ec0ff */
[----:B------:R-:W-:Y:S02]  /*165d0*/  SHF.R.U32.HI R30, RZ, 0x10, R14 ;  /* 0x00000010ff1e7819 */ /* 0x000fe4000001160e */
[----:B------:R-:W-:Y:S02]  /*165e0*/  SHF.R.U32.HI R40, RZ, 0x10, R15 ;  /* 0x00000010ff287819 */ /* 0x000fe4000001160f */
[----:B------:R-:W-:Y:S02]  /*165f0*/  LOP3.LUT R49, R49, 0xff000000, R13, 0xf8, !PT ;  /* 0xff00000031317812 */ /* 0x000fe400078ef80d */
[----:B------:R-:W-:-:S02]  /*16600*/  LOP3.LUT R41, R29, 0xff000000, R33, 0xf8, !PT ;  /* 0xff0000001d297812 */ /* 0x000fc400078ef821 */
[----:B------:R-:W-:Y:S02]  /*16610*/  PRMT R47, R20, 0x7054, R45 ;  /* 0x00007054142f7816 */ /* 0x000fe4000000002d */
[----:B------:R-:W-:Y:S02]  /*16620*/  LOP3.LUT R30, R30, 0xff, RZ, 0xc0, !PT ;  /* 0x000000ff1e1e7812 */ /* 0x000fe400078ec0ff */
[----:B------:R-:W-:Y:S02]  /*16630*/  LOP3.LUT R40, R40, 0xff, RZ, 0xc0, !PT ;  /* 0x000000ff28287812 */ /* 0x000fe400078ec0ff */
[----:B------:R-:W-:Y:S02]  /*16640*/  LOP3.LUT R45, R43, 0xff000000, R35, 0xf8, !PT ;  /* 0xff0000002b2d7812 */ /* 0x000fe400078ef823 */
[----:B------:R-:W-:Y:S02]  /*16650*/  LOP3.LUT R42, R31, 0xff000000, R34, 0xf8, !PT ;  /* 0xff0000001f2a7812 */ /* 0x000fe400078ef822 */
[----:B------:R-:W-:-:S02]  /*16660*/  F2FP.F16.E4M3.UNPACK_B R43, R49 ;  /* 0x00000031ff2b723e */ /* 0x000fc400020006ff */
[----:B0-----:R-:W-:Y:S02]  /*16670*/  F2FP.F16.E4M3.UNPACK_B R28, R9 ;  /* 0x00000009ff1c723e */ /* 0x001fe400020006ff */
[----:B------:R-:W-:Y:S01]  /*16680*/  F2FP.F16.E4M3.UNPACK_B R34, R41 ;  /* 0x00000029ff22723e */ /* 0x000fe200020006ff */
[----:B------:R-:W-:Y:S01]  /*16690*/  HADD2.F32 R46, -RZ, R43.H0_H0 ;  /* 0x2000002bff2e7230 */ /* 0x000fe20000004100 */
[----:B------:R-:W-:Y:S02]  /*166a0*/  PRMT R51, R30, 0x7054, R51 ;  /* 0x000070541e337816 */ /* 0x000fe40000000033 */
[----:B------:R-:W-:Y:S01]  /*166b0*/  PRMT R53, R40, 0x7054, R53 ;  /* 0x0000705428357816 */ /* 0x000fe20000000035 */
[----:B------:R-:W-:Y:S01]  /*166c0*/  HADD2.F32 R35, -RZ, R34.H0_H0 ;  /* 0x20000022ff237230 */ /* 0x000fe20000004100 */
[----:B------:R-:W-:Y:S02]  /*166d0*/  LOP3.LUT R47, R47, 0xff000000, R12, 0xf8, !PT ;  /* 0xff0000002f2f7812 */ /* 0x000fe400078ef80c */
[----:B------:R-:W-:-:S02]  /*166e0*/  LOP3.LUT R48, R51, 0xff000000, R14, 0xf8, !PT ;  /* 0xff00000033307812 */ /* 0x000fc400078ef80e */
[----:B------:R-:W-:Y:S02]  /*166f0*/  LOP3.LUT R50, R53, 0xff000000, R15, 0xf8, !PT ;  /* 0xff00000035327812 */ /* 0x000fe400078ef80f */
[----:B------:R-:W-:Y:S02]  /*16700*/  F2FP.F16.E4M3.UNPACK_B R29, R9.H1 ;  /* 0x00000009ff1d723e */ /* 0x000fe400030006ff */
[----:B------:R-:W-:Y:S02]  /*16710*/  F2FP.F16.E4M3.UNPACK_B R49, R49.H1 ;  /* 0x00000031ff31723e */ /* 0x000fe400030006ff */
[----:B------:R-:W-:Y:S02]  /*16720*/  F2FP.F16.E4M3.UNPACK_B R41, R41.H1 ;  /* 0x00000029ff29723e */ /* 0x000fe400030006ff */
[-C--:B------:R-:W-:Y:S01]  /*16730*/  F2FP.F16.E4M3.UNPACK_B R30, R10.reuse ;  /* 0x0000000aff1e723e */ /* 0x080fe200020006ff */
[----:B------:R-:W-:Y:S01]  /*16740*/  HADD2.F32 R53, -RZ, R49.H0_H0 ;  /* 0x20000031ff357230 */ /* 0x000fe20000004100 */
[----:B------:R-:W-:Y:S01]  /*16750*/  F2FP.F16.E4M3.UNPACK_B R31, R10.H1 ;  /* 0x0000000aff1f723e */ /* 0x000fe200030006ff */
[--C-:B------:R-:W-:Y:S01]  /*16760*/  HADD2.F32 R10, -RZ, R29.reuse.H0_H0 ;  /* 0x2000001dff0a7230 */ /* 0x100fe20000004100 */
[----:B------:R-:W-:Y:S01]  /*16770*/  LOP3.LUT R40, R21, 0xff000000, R32, 0xf8, !PT ;  /* 0xff00000015287812 */ /* 0x000fe200078ef820 */
[----:B------:R-:W-:Y:S01]  /*16780*/  HADD2.F32 R29, -RZ, R29.H1_H1 ;  /* 0x3000001dff1d7230 */ /* 0x000fe20000004100 */
[----:B------:R-:W-:-:S02]  /*16790*/  F2FP.F16.E4M3.UNPACK_B R32, R11 ;  /* 0x0000000bff20723e */ /* 0x000fc400020006ff */
[----:B------:R-:W-:Y:S01]  /*167a0*/  FMUL.FTZ R57, R10, R53 ;  /* 0x000000350a397220 */ /* 0x000fe20000410000 */
[----:B------:R-:W-:Y:S02]  /*167b0*/  F2FP.F16.E4M3.UNPACK_B R33, R11.H1 ;  /* 0x0000000bff21723e */ /* 0x000fe400030006ff */
[-C--:B------:R-:W-:Y:S02]  /*167c0*/  F2FP.F16.E4M3.UNPACK_B R11, R8.reuse ;  /* 0x00000008ff0b723e */ /* 0x080fe400020006ff */
[----:B------:R-:W-:Y:S01]  /*167d0*/  F2FP.F16.E4M3.UNPACK_B R8, R8.H1 ;  /* 0x00000008ff08723e */ /* 0x000fe200030006ff */
[----:B--2---:R-:W0:Y:S02]  /*167e0*/  LDS.128 R4, [R61+0x1e200] ;  /* 0x01e200003d047984 */ /* 0x004e240000000c00 */
[-C--:B0-----:R-:W-:Y:S02]  /*167f0*/  F2FP.F16.E4M3.UNPACK_B R12, R5.reuse ;  /* 0x00000005ff0c723e */ /* 0x081fe400020006ff */
[----:B------:R-:W-:Y:S01]  /*16800*/  F2FP.F16.E4M3.UNPACK_B R13, R5.H1 ;  /* 0x00000005ff0d723e */ /* 0x000fe200030006ff */
[--C-:B------:R-:W-:Y:S01]  /*16810*/  HADD2.F32 R5, -RZ, R28.reuse.H0_H0 ;  /* 0x2000001cff057230 */ /* 0x100fe20000004100 */
[-C--:B------:R-:W-:Y:S01]  /*16820*/  F2FP.F16.E4M3.UNPACK_B R14, R6.reuse ;  /* 0x00000006ff0e723e */ /* 0x080fe200020006ff */
[----:B------:R-:W-:Y:S01]  /*16830*/  HADD2.F32 R28, -RZ, R28.H1_H1 ;  /* 0x3000001cff1c7230 */ /* 0x000fe20000004100 */
[----:B------:R-:W-:Y:S01]  /*16840*/  F2FP.F16.E4M3.UNPACK_B R15, R6.H1 ;  /* 0x00000006ff0f723e */ /* 0x000fe200030006ff */
[----:B------:R-:W-:-:S02]  /*16850*/  HADD2.F32 R6, -RZ, R12.H0_H0 ;  /* 0x2000000cff067230 */ /* 0x000fc40000004100 */
[CC--:B------:R-:W-:Y:S01]  /*16860*/  FMUL.FTZ R9, R5.reuse, R46.reuse ;  /* 0x0000002e05097220 */ /* 0x0c0fe20000410000 */
[----:B------:R-:W-:Y:S01]  /*16870*/  FMUL.FTZ R51, R5, R35 ;  /* 0x0000002305337220 */ /* 0x000fe20000410000 */
[----:B------:R-:W-:Y:S01]  /*16880*/  HADD2.F32 R12, -RZ, R12.H1_H1 ;  /* 0x3000000cff0c7230 */ /* 0x000fe20000004100 */
[----:B------:R-:W-:Y:S01]  /*16890*/  F2FP.F16.E4M3.UNPACK_B R20, R7 ;  /* 0x00000007ff14723e */ /* 0x000fe200020006ff */
[C---:B------:R-:W-:Y:S01]  /*168a0*/  FFMA.FTZ R5, R6.reuse, R35, -R9 ;  /* 0x0000002306057223 */ /* 0x040fe20000010809 */
[----:B------:R-:W-:Y:S01]  /*168b0*/  FFMA.FTZ R9, R6, R46, R51 ;  /* 0x0000002e06097223 */ /* 0x000fe20000010033 */
[----:B------:R-:W-:Y:S01]  /*168c0*/  HADD2.F32 R51, -RZ, R43.H1_H1 ;  /* 0x3000002bff337230 */ /* 0x000fe20000004100 */
[----:B------:R-:W-:Y:S01]  /*168d0*/  F2FP.F16.E4M3.UNPACK_B R21, R7.H1 ;  /* 0x00000007ff15723e */ /* 0x000fe200030006ff */
[----:B------:R-:W-:Y:S01]  /*168e0*/  HADD2.F32 R35, -RZ, R34.H1_H1 ;  /* 0x30000022ff237230 */ /* 0x000fe20000004100 */
[----:B------:R-:W-:Y:S01]  /*168f0*/  F2FP.F16.E4M3.UNPACK_B R7, R4 ;  /* 0x00000004ff07723e */ /* 0x000fe200020006ff */
[----:B------:R-:W-:-:S02]  /*16900*/  HADD2.F32 R43, -RZ, R41.H0_H0 ;  /* 0x20000029ff2b7230 */ /* 0x000fc40000004100 */
[C---:B------:R-:W-:Y:S01]  /*16910*/  FMUL.FTZ R55, R28.reuse, R51 ;  /* 0x000000331c377220 */ /* 0x040fe20000410000 */
[----:B------:R-:W-:Y:S02]  /*16920*/  HADD2.F32 R6, -RZ, R13.H0_H0 ;  /* 0x2000000dff067230 */ /* 0x000fe40000004100 */
[-C--:B------:R-:W-:Y:S01]  /*16930*/  FMUL.FTZ R28, R28, R35.reuse ;  /* 0x000000231c1c7220 */ /* 0x080fe20000410000 */
[----:B------:R-:W-:Y:S02]  /*16940*/  HADD2.F32 R34, -RZ, R49.H1_H1 ;  /* 0x30000031ff227230 */ /* 0x000fe40000004100 */
[----:B------:R-:W-:Y:S01]  /*16950*/  FFMA.FTZ R46, R12, R35, -R55 ;  /* 0x000000230c2e7223 */ /* 0x000fe20000010837 */
[----:B------:R-:W-:Y:S01]  /*16960*/  FMUL.FTZ R10, R10, R43 ;  /* 0x0000002b0a0a7220 */ /* 0x000fe20000410000 */
[----:B------:R-:W-:Y:S01]  /*16970*/  FFMA.FTZ R52, R12, R51, R28 ;  /* 0x000000330c347223 */ /* 0x000fe2000001001c */
[----:B------:R-:W-:Y:S01]  /*16980*/  HADD2.F32 R12, -RZ, R41.H1_H1 ;  /* 0x30000029ff0c7230 */ /* 0x000fe20000004100 */
[----:B------:R-:W-:Y:S01]  /*16990*/  F2FP.F16.E4M3.UNPACK_B R41, R50 ;  /* 0x00000032ff29723e */ /* 0x000fe200020006ff */
[C---:B------:R-:W-:Y:S01]  /*169a0*/  FFMA.FTZ R57, R6.reuse, R43, -R57 ;  /* 0x0000002b06397223 */ /* 0x040fe20000010839 */
[----:B------:R-:W-:Y:S01]  /*169b0*/  F2FP.F16.E4M3.UNPACK_B R28, R45 ;  /* 0x0000002dff1c723e */ /* 0x000fe200020006ff */
[----:B------:R-:W-:Y:S01]  /*169c0*/  FFMA.FTZ R53, R6, R53, R10 ;  /* 0x0000003506357223 */ /* 0x000fe2000001000a */
[----:B------:R-:W-:-:S02]  /*169d0*/  HADD2.F32 R10, -RZ, R32.H0_H0 ;  /* 0x20000020ff0a7230 */ /* 0x000fc40000004100 */
[C---:B------:R-:W-:Y:S01]  /*169e0*/  FMUL.FTZ R54, R29.reuse, R34 ;  /* 0x000000221d367220 */ /* 0x040fe20000410000 */
[----:B------:R-:W-:Y:S02]  /*169f0*/  HADD2.F32 R43, -RZ, R41.H0_H0 ;  /* 0x20000029ff2b7230 */ /* 0x000fe40000004100 */
[----:B------:R-:W-:Y:S01]  /*16a00*/  FMUL.FTZ R29, R29, R12 ;  /* 0x0000000c1d1d7220 */ /* 0x000fe20000410000 */
[----:B------:R-:W-:Y:S01]  /*16a10*/  HADD2.F32 R35, -RZ, R28.H0_H0 ;  /* 0x2000001cff237230 */ /* 0x000fe20000004100 */
[----:B------:R-:W-:Y:S01]  /*16a20*/  F2FP.F16.E4M3.UNPACK_B R50, R50.H1 ;  /* 0x00000032ff32723e */ /* 0x000fe200030006ff */
[----:B------:R-:W-:Y:S02]  /*16a30*/  HADD2.F32 R13, -RZ, R13.H1_H1 ;  /* 0x3000000dff0d7230 */ /* 0x000fe40000004100 */
[C---:B------:R-:W-:Y:S01]  /*16a40*/  FMUL.FTZ R49, R10.reuse, R43 ;  /* 0x0000002b0a317220 */ /* 0x040fe20000410000 */
[----:B------:R-:W-:Y:S02]  /*16a50*/  HADD2.F32 R6, -RZ, R20.H0_H0 ;  /* 0x20000014ff067230 */ /* 0x000fe40000004100 */
[----:B------:R-:W-:Y:S01]  /*16a60*/  FMUL.FTZ R10, R10, R35 ;  /* 0x000000230a0a7220 */ /* 0x000fe20000410000 */
[----:B------:R-:W-:Y:S01]  /*16a70*/  F2FP.F16.E4M3.UNPACK_B R45, R45.H1 ;  /* 0x0000002dff2d723e */ /* 0x000fe200030006ff */
[C---:B------:R-:W-:Y:S01]  /*16a80*/  FFMA.FTZ R54, R13.reuse, R12, -R54 ;  /* 0x0000000c0d367223 */ /* 0x040fe20000010836 */
[----:B------:R-:W-:Y:S01]  /*16a90*/  FFMA.FTZ R34, R13, R34, R29 ;  /* 0x000000220d227223 */ /* 0x000fe2000001001d */
[C---:B------:R-:W-:Y:S01]  /*16aa0*/  FFMA.FTZ R49, R6.reuse, R35, -R49 ;  /* 0x0000002306317223 */ /* 0x040fe20000010831 */
[----:B------:R-:W-:Y:S01]  /*16ab0*/  FFMA.FTZ R51, R6, R43, R10 ;  /* 0x0000002b06337223 */ /* 0x000fe2000001000a */
[----:B------:R-:W-:Y:S01]  /*16ac0*/  HADD2.F32 R41, -RZ, R41.H1_H1 ;  /* 0x30000029ff297230 */ /* 0x000fe20000004100 */
[----:B------:R-:W-:Y:S01]  /*16ad0*/  F2FP.F16.E4M3.UNPACK_B R12, R40.H1 ;  /* 0x00000028ff0c723e */ /* 0x000fe200030006ff */
[----:B------:R-:W-:Y:S01]  /*16ae0*/  HADD2.F32 R32, -RZ, R32.H1_H1 ;  /* 0x30000020ff207230 */ /* 0x000fe20000004100 */
[----:B------:R-:W-:Y:S01]  /*16af0*/  F2FP.F16.E4M3.UNPACK_B R4, R4.H1 ;  /* 0x00000004ff04723e */ /* 0x000fe200030006ff */
[----:B------:R-:W-:Y:S01]  /*16b00*/  HADD2.F32 R13, -RZ, R28.H1_H1 ;  /* 0x3000001cff0d7230 */ /* 0x000fe20000004100 */
[----:B------:R-:W-:Y:S01]  /*16b10*/  F2FP.F16.E4M3.UNPACK_B R28, R47.H1 ;  /* 0x0000002fff1c723e */ /* 0x000fe200030006ff */
        /* <DEDUP_REMOVED lines=11> */
[C---:B------:R-:W-:Y:S01]  /*16bd0*/  FFMA.FTZ R56, R20.reuse, R13, -R43 ;  /* 0x0000000d14387223 */ /* 0x040fe2000001082b */
[----:B------:R-:W-:Y:S01]  /*16be0*/  FFMA.FTZ R58, R20, R41, R32 ;  /* 0x00000029143a7223 */ /* 0x000fe20000010020 */
[C---:B------:R-:W-:Y:S01]  /*16bf0*/  FFMA.FTZ R55, R6.reuse, R29, -R55 ;  /* 0x0000001d06377223 */ /* 0x040fe20000010837 */
[----:B------:R-:W-:Y:S01]  /*16c00*/  FFMA.FTZ R59, R6, R35, R10 ;  /* 0x00000023063b7223 */ /* 0x000fe2000001000a */
[----:B------:R-:W-:Y:S01]  /*16c10*/  HADD2.F32 R20, -RZ, R45.H1_H1 ;  /* 0x3000002dff147230 */ /* 0x000fe20000004100 */
[----:B------:R-:W-:Y:S01]  /*16c20*/  F2FP.F16.E4M3.UNPACK_B R40, R40 ;  /* 0x00000028ff28723e */ /* 0x000fe200020006ff */
[----:B------:R-:W-:Y:S01]  /*16c30*/  HADD2.F32 R33, -RZ, R33.H1_H1 ;  /* 0x30000021ff217230 */ /* 0x000fe20000004100 */
[----:B------:R-:W-:Y:S01]  /*16c40*/  F2FP.SATFINITE.E4M3.F32.PACK_AB_MERGE_C R54, R54, R57, RZ ;  /* 0x000000393636723e */ /* 0x000fe200048070ff */
[----:B------:R-:W-:Y:S01]  /*16c50*/  HADD2.F32 R29, -RZ, R28.H0_H0 ;  /* 0x2000001cff1d7230 */ /* 0x000fe20000004100 */
[----:B------:R-:W-:Y:S01]  /*16c60*/  F2FP.SATFINITE.E4M3.F32.PACK_AB_MERGE_C R34, R34, R53, RZ ;  /* 0x000000352222723e */ /* 0x000fe200048070ff */
        /* <DEDUP_REMOVED lines=9> */
[C---:B------:R-:W-:Y:S01]  /*16d00*/  FFMA.FTZ R60, R21.reuse, R20, -R32 ;  /* 0x00000014153c7223 */ /* 0x040fe20000010820 */
[----:B------:R-:W-:Y:S02]  /*16d10*/  HADD2.F32 R4, -RZ, R4.H1_H1 ;  /* 0x30000004ff047230 */ /* 0x000fe40000004100 */
[C---:B------:R-:W-:Y:S01]  /*16d20*/  FFMA.FTZ R32, R6.reuse, R29, R10 ;  /* 0x0000001d06207223 */ /* 0x040fe2000001000a */
[----:B------:R-:W-:Y:S02]  /*16d30*/  HADD2.F32 R29, -RZ, R28.H1_H1 ;  /* 0x3000001cff1d7230 */ /* 0x000fe40000004100 */
[----:B------:R-:W-:Y:S01]  /*16d40*/  FFMA.FTZ R20, R6, R13, -R33 ;  /* 0x0000000d06147223 */ /* 0x000fe20000010821 */
[----:B------:R-:W-:Y:S02]  /*16d50*/  HADD2.F32 R13, -RZ, R12.H1_H1 ;  /* 0x3000000cff0d7230 */ /* 0x000fe40000004100 */
[----:B------:R-:W-:Y:S01]  /*16d60*/  FFMA.FTZ R62, R21, R50, R35 ;  /* 0x00000032153e7223 */ /* 0x000fe20000010023 */
[----:B------:R-:W-:-:S02]  /*16d70*/  HADD2.F32 R21, -RZ, R47.H0_H0 ;  /* 0x2000002fff157230 */ /* 0x000fc40000004100 */
[C---:B------:R-:W-:Y:S01]  /*16d80*/  FMUL.FTZ R33, R8.reuse, R29 ;  /* 0x0000001d08217220 */ /* 0x040fe20000410000 */
[--C-:B------:R-:W-:Y:S02]  /*16d90*/  HADD2.F32 R6, -RZ, R11.reuse.H0_H0 ;  /* 0x2000000bff067230 */ /* 0x100fe40000004100 */
[-C--:B------:R-:W-:Y:S01]  /*16da0*/  FMUL.FTZ R8, R8, R13.reuse ;  /* 0x0000000d08087220 */ /* 0x080fe20000410000 */
[----:B------:R-:W-:Y:S02]  /*16db0*/  HADD2.F32 R11, -RZ, R11.H1_H1 ;  /* 0x3000000bff0b7230 */ /* 0x000fe40000004100 */
[C---:B------:R-:W-:Y:S01]  /*16dc0*/  FFMA.FTZ R35, R4.reuse, R13, -R33 ;  /* 0x0000000d04237223 */ /* 0x040fe20000010821 */
[----:B------:R-:W-:Y:S02]  /*16dd0*/  HADD2.F32 R13, -RZ, R40.H0_H0 ;  /* 0x20000028ff0d7230 */ /* 0x000fe40000004100 */
[----:B------:R-:W-:Y:S01]  /*16de0*/  FFMA.FTZ R41, R4, R29, R8 ;  /* 0x0000001d04297223 */ /* 0x000fe20000010008 */
        /* <DEDUP_REMOVED lines=8> */
[----:B------:R-:W-:Y:S01]  /*16e70*/  F2FP.F16.E4M3.UNPACK_B R10, R48.H1 ;  /* 0x00000030ff0a723e */ /* 0x000fe200030006ff */
[C---:B------:R-:W-:Y:S01]  /*16e80*/  FMUL.FTZ R6, R11.reuse, R8 ;  /* 0x000000080b067220 */ /* 0x040fe20000410000 */
[----:B------:R-:W-:Y:S01]  /*16e90*/  F2FP.F16.E4M3.UNPACK_B R4, R42.H1 ;  /* 0x0000002aff04723e */ /* 0x000fe200030006ff */
[----:B------:R-:W-:Y:S01]  /*16ea0*/  FMUL.FTZ R13, R11, R40 ;  /* 0x000000280b0d7220 */ /* 0x000fe20000410000 */
[----:B------:R-:W-:Y:S01]  /*16eb0*/  F2FP.F16.E4M3.UNPACK_B R42, R42 ;  /* 0x0000002aff2a723e */ /* 0x000fe200020006ff */
[----:B------:R-:W-:Y:S01]  /*16ec0*/  FFMA.FTZ R40, R7, R40, -R6 ;  /* 0x0000002807287223 */ /* 0x000fe20000010806 */
[----:B------:R-:W-:-:S02]  /*16ed0*/  HADD2.F32 R11, -RZ, R10.H0_H0 ;  /* 0x2000000aff0b7230 */ /* 0x000fc40000004100 */
[----:B------:R-:W-:Y:S01]  /*16ee0*/  FFMA.FTZ R12, R7, R8, R13 ;  /* 0x00000008070c7223 */ /* 0x000fe2000001000d */
[--C-:B------:R-:W-:Y:S01]  /*16ef0*/  HADD2.F32 R6, -RZ, R31.reuse.H0_H0 ;  /* 0x2000001fff067230 */ /* 0x100fe20000004100 */
[----:B------:R-:W-:Y:S01]  /*16f00*/  F2FP.F16.E4M3.UNPACK_B R48, R48 ;  /* 0x00000030ff30723e */ /* 0x000fe200020006ff */
[----:B------:R-:W-:Y:S01]  /*16f10*/  HADD2.F32 R7, -RZ, R4.H0_H0 ;  /* 0x20000004ff077230 */ /* 0x000fe20000004100 */
[----:B------:R-:W-:Y:S01]  /*16f20*/  F2FP.SATFINITE.E4M3.F32.PACK_AB_MERGE_C R5, R46, R5, R54 ;  /* 0x000000052e05723e */ /* 0x000fe20004807036 */
[----:B------:R-:W-:Y:S02]  /*16f30*/  HADD2.F32 R10, -RZ, R10.H1_H1 ;  /* 0x3000000aff0a7230 */ /* 0x000fe40000004100 */
[C---:B------:R-:W-:Y:S01]  /*16f40*/  FMUL.FTZ R13, R6.reuse, R11 ;  /* 0x0000000b060d7220 */ /* 0x040fe20000410000 */
[----:B------:R-:W-:Y:S02]  /*16f50*/  HADD2.F32 R31, -RZ, R31.H1_H1 ;  /* 0x3000001fff1f7230 */ /* 0x000fe40000004100 */
[----:B------:R-:W-:Y:S01]  /*16f60*/  FMUL.FTZ R21, R6, R7 ;  /* 0x0000000706157220 */ /* 0x000fe20000410000 */
[----:B------:R-:W-:Y:S01]  /*16f70*/  HADD2.F32 R8, -RZ, R4.H1_H1 ;  /* 0x30000004ff087230 */ /* 0x000fe20000004100 */
[----:B------:R-:W-:Y:S01]  /*16f80*/  F2FP.SATFINITE.E4M3.F32.PACK_AB_MERGE_C R9, R52, R9, R34 ;  /* 0x000000093409723e */ /* 0x000fe20004807022 */
[----:B------:R-:W-:-:S02]  /*16f90*/  HADD2.F32 R4, -RZ, R15.H0_H0 ;  /* 0x2000000fff047230 */ /* 0x000fc40000004100 */
[C---:B------:R-:W-:Y:S01]  /*16fa0*/  FMUL.FTZ R6, R31.reuse, R10 ;  /* 0x0000000a1f067220 */ /* 0x040fe20000410000 */
[----:B------:R-:W-:Y:S02]  /*16fb0*/  HADD2.F32 R15, -RZ, R15.H1_H1 ;  /* 0x3000000fff0f7230 */ /* 0x000fe40000004100 */
[-C--:B------:R-:W-:Y:S01]  /*16fc0*/  FMUL.FTZ R31, R31, R8.reuse ;  /* 0x000000081f1f7220 */ /* 0x080fe20000410000 */
[C---:B------:R-:W-:Y:S01]  /*16fd0*/  FFMA.FTZ R28, R4.reuse, R7, -R13 ;  /* 0x00000007041c7223 */ /* 0x040fe2000001080d */
[----:B------:R-:W-:Y:S01]  /*16fe0*/  FFMA.FTZ R43, R4, R11, R21 ;  /* 0x0000000b042b7223 */ /* 0x000fe20000010015 */
[C---:B------:R-:W-:Y:S01]  /*16ff0*/  FFMA.FTZ R45, R15.reuse, R8, -R6 ;  /* 0x000000080f2d7223 */ /* 0x040fe20000010806 */
[----:B------:R-:W-:Y:S01]  /*17000*/  FFMA.FTZ R50, R15, R10, R31 ;  /* 0x0000000a0f327223 */ /* 0x000fe2000001001f */
[----:B------:R-:W-:Y:S02]  /*17010*/  HADD2.F32 R6, -RZ, R30.H0_H0 ;  /* 0x2000001eff067230 */ /* 0x000fe40000004100 */
[----:B------:R-:W-:Y:S01]  /*17020*/  HADD2.F32 R7, -RZ, R42.H0_H0 ;  /* 0x2000002aff077230 */ /* 0x000fe20000004100 */
[----:B------:R-:W-:Y:S01]  /*17030*/  F2FP.SATFINITE.E4M3.F32.PACK_AB_MERGE_C R28, R45, R28, RZ ;  /* 0x0000001c2d1c723e */ /* 0x000fe200048070ff */
[--C-:B------:R-:W-:Y:S01]  /*17040*/  HADD2.F32 R13, -RZ, R48.reuse.H0_H0 ;  /* 0x20000030ff0d7230 */ /* 0x100fe20000004100 */
[----:B------:R-:W-:Y:S01]  /*17050*/  F2FP.SATFINITE.E4M3.F32.PACK_AB_MERGE_C R43, R50, R43, RZ ;  /* 0x0000002b322b723e */ /* 0x000fe200048070ff */
[----:B------:R-:W-:-:S02]  /*17060*/  HADD2.F32 R15, -RZ, R48.H1_H1 ;  /* 0x30000030ff0f7230 */ /* 0x000fc40000004100 */
[C---:B------:R-:W-:Y:S01]  /*17070*/  FMUL.FTZ R8, R6.reuse, R7 ;  /* 0x0000000706087220 */ /* 0x040fe20000410000 */
[----:B------:R-:W-:Y:S02]  /*17080*/  HADD2.F32 R30, -RZ, R30.H1_H1 ;  /* 0x3000001eff1e7230 */ /* 0x000fe40000004100 */
[----:B------:R-:W-:Y:S01]  /*17090*/  FMUL.FTZ R21, R6, R13 ;  /* 0x0000000d06157220 */ /* 0x000fe20000410000 */
[----:B------:R-:W-:Y:S02]  /*170a0*/  HADD2.F32 R11, -RZ, R42.H1_H1 ;  /* 0x3000002aff0b7230 */ /* 0x000fe40000004100 */
        /* <DEDUP_REMOVED lines=20> */
.L_x_2815:
[----:B------:R-:W-:Y:S05]  /*171f0*/  BSYNC B1 ;  /* 0x0000000000017941 */ /* 0x000fea0003800000 */
.L_x_2814:
[----:B------:R-:W-:Y:S05]  /*17200*/  @P2 BRA `(.L_x_2796) ;  /* 0x0000000c00dc2947 */ /* 0x000fea0003800000 */
[----:B------:R-:W2:Y:S01]  /*17210*/  LDL R51, [R1+0x64] ;  /* 0x0000640001337983 */ /* 0x000ea20000100800 */
[----:B01---5:R-:W-:Y:S02]  /*17220*/  SHF.R.U32.HI R4, RZ, 0x8, R36 ;  /* 0x00000008ff047819 */ /* 0x023fe40000011624 */
[----:B------:R-:W-:Y:S02]  /*17230*/  LOP3.LUT R0, R36, 0xff, RZ, 0xc0, !PT ;  /* 0x000000ff24007812 */ /* 0x000fe400078ec0ff */
[----:B------:R-:W-:Y:S02]  /*17240*/  LOP3.LUT R5, R4, 0xff, RZ, 0xc0, !PT ;  /* 0x000000ff04057812 */ /* 0x000fe400078ec0ff */
[----:B------:R-:W-:Y:S02]  /*17250*/  LEA.HI R3, R3, R229, RZ, 0x1c ;  /* 0x000000e503037211 */ /* 0x000fe400078fe0ff */
[----:B------:R-:W-:Y:S02]  /*17260*/  PRMT R13, R5, 0x7604, R0 ;  /* 0x00007604050d7816 */ /* 0x000fe40000000000 */
[----:B------:R-:W-:-:S02]  /*17270*/  SHF.R.S32.HI R0, RZ, 0x1f, R3 ;  /* 0x0000001fff007819 */ /* 0x000fc40000011403 */
[----:B------:R-:W-:Y:S02]  /*17280*/  SHF.R.U32.HI R7, RZ, 0x8, R37 ;  /* 0x00000008ff077819 */ /* 0x000fe40000011625 */
[----:B------:R-:W-:Y:S01]  /*17290*/  LEA.HI R0, R0, R3, RZ, 0x2 ;  /* 0x0000000300007211 */ /* 0x000fe200078f10ff */
[----:B------:R-:W-:Y:S01]  /*172a0*/  IMAD.SHL.U32 R3, R3, 0x10, RZ ;  /* 0x0000001003037824 */ /* 0x000fe200078e00ff */
[----:B------:R-:W-:Y:S02]  /*172b0*/  LOP3.LUT R6, R37, 0xff, RZ, 0xc0, !PT ;  /* 0x000000ff25067812 */ /* 0x000fe400078ec0ff */
[----:B------:R-:W-:Y:S01]  /*172c0*/  SHF.R.U32.HI R8, RZ, 0x8, R38 ;  /* 0x00000008ff087819 */ /* 0x000fe20000011626 */
[----:B------:R-:W-:Y:S01]  /*172d0*/  IMAD.SHL.U32 R0, R0, 0x800, RZ ;  /* 0x0000080000007824 */ /* 0x000fe200078e00ff */
[----:B------:R-:W-:Y:S02]  /*172e0*/  LOP3.LUT R3, R69, 0x30, R3, 0xf8, !PT ;  /* 0x0000003045037812 */ /* 0x000fe400078ef803 */
[----:B------:R-:W-:-:S02]  /*172f0*/  LOP3.LUT R7, R7, 0xff, RZ, 0xc0, !PT ;  /* 0x000000ff07077812 */ /* 0x000fc400078ec0ff */
[----:B------:R-:W-:Y:S02]  /*17300*/  LOP3.LUT R3, R3, R68, RZ, 0x3c, !PT ;  /* 0x0000004403037212 */ /* 0x000fe400078e3cff */
[----:B------:R-:W-:Y:S02]  /*17310*/  LOP3.LUT R0, R0, 0xffffe000, RZ, 0xc0, !PT ;  /* 0xffffe00000007812 */ /* 0x000fe400078ec0ff */
[----:B------:R-:W-:Y:S02]  /*17320*/  LOP3.LUT R4, R38, 0xff, RZ, 0xc0, !PT ;  /* 0x000000ff26047812 */ /* 0x000fe400078ec0ff */
[----:B------:R-:W-:Y:S02]  /*17330*/  IADD3 R3, R3, R67, R0 ;  /* 0x0000004303037210 */ /* 0x000fe40007ffe000 */
[----:B------:R-:W-:Y:S02]  /*17340*/  LOP3.LUT R9, R8, 0xff, RZ, 0xc0, !PT ;  /* 0x000000ff08097812 */ /* 0x000fe400078ec0ff */
[----:B------:R-:W-:Y:S01]  /*17350*/  PRMT R12, R7, 0x7604, R6 ;  /* 0x00007604070c7816 */ /* 0x000fe20000000006 */
[----:B------:R-:W-:Y:S01]  /*17360*/  IMAD.IADD R0, R18, 0x1, R3 ;  /* 0x0000000112007824 */ /* 0x000fe200078e0203 */
[----:B------:R-:W-:-:S02]  /*17370*/  SHF.R.U32.HI R5, RZ, 0x8, R39 ;  /* 0x00000008ff057819 */ /* 0x000fc40000011627 */
[----:B------:R-:W-:Y:S02]  /*17380*/  SHF.R.U32.HI R7, RZ, 0x8, R24 ;  /* 0x00000008ff077819 */ /* 0x000fe40000011618 */
[----:B------:R-:W-:Y:S02]  /*17390*/  SHF.R.U32.HI R8, RZ, 0x8, R25 ;  /* 0x00000008ff087819 */ /* 0x000fe40000011619 */
[----:B------:R-:W-:Y:S02]  /*173a0*/  PRMT R15, R9, 0x7604, R4 ;  /* 0x00007604090f7816 */ /* 0x000fe40000000004 */
[----:B------:R-:W-:Y:S02]  /*173b0*/  LOP3.LUT R4, R39, 0xff, RZ, 0xc0, !PT ;  /* 0x000000ff27047812 */ /* 0x000fe400078ec0ff */
[----:B------:R-:W-:Y:S02]  /*173c0*/  LOP3.LUT R6, R24, 0xff, RZ, 0xc0, !PT ;  /* 0x000000ff18067812 */ /* 0x000fe400078ec0ff */
[----:B------:R-:W-:-:S02]  /*173d0*/  LOP3.LUT R5, R5, 0xff, RZ, 0xc0, !PT ;  /* 0x000000ff05057812 */ /* 0x000fc400078ec0ff */
[----:B------:R-:W-:Y:S02]  /*173e0*/  LOP3.LUT R7, R7, 0xff, RZ, 0xc0, !PT ;  /* 0x000000ff07077812 */ /* 0x000fe400078ec0ff */
[----:B------:R-:W-:Y:S02]  /*173f0*/  LOP3.LUT R3, R8, 0xff, RZ, 0xc0, !PT ;  /* 0x000000ff08037812 */ /* 0x000fe400078ec0ff */
[----:B------:R-:W0:Y:S01]  /*17400*/  LDS.128 R8, [R0+0x1e200] ;  /* 0x01e2000000087984 */ /* 0x000e220000000c00 */
[----:B------:R-:W-:Y:S02]  /*17410*/  PRMT R14, R5, 0x7604, R4 ;  /* 0x00007604050e7816 */ /* 0x000fe40000000004 */
[----:B------:R-:W-:Y:S02]  /*17420*/  PRMT R29, R7, 0x7604, R6 ;  /* 0x00007604071d7816 */ /* 0x000fe40000000006 */
[----:B------:R-:W-:Y:S02]  /*17430*/  SHF.R.U32.HI R31, RZ, 0x8, R27 ;  /* 0x00000008ff1f7819 */ /* 0x000fe4000001161b */
[----:B------:R-:W-:-:S02]  /*17440*/  LOP3.LUT R20, R25, 0xff, RZ, 0xc0, !PT ;  /* 0x000000ff19147812 */ /* 0x000fc400078ec0ff */
[----:B------:R-:W-:Y:S02]  /*17450*/  LOP3.LUT R30, R27, 0xff, RZ, 0xc0, !PT ;  /* 0x000000ff1b1e7812 */ /* 0x000fe400078ec0ff */
[----:B------:R-:W-:Y:S02]  /*17460*/  LOP3.LUT R31, R31, 0xff, RZ, 0xc0, !PT ;  /* 0x000000ff1f1f7812 */ /* 0x000fe400078ec0ff */
[----:B------:R-:W-:Y:S02]  /*17470*/  PRMT R20, R3, 0x7604, R20 ;  /* 0x0000760403147816 */ /* 0x000fe40000000014 */
[----:B------:R-:W-:Y:S02]  /*17480*/  PRMT R30, R31, 0x7604, R30 ;  /* 0x000076041f1e7816 */ /* 0x000fe4000000001e */
[----:B------:R-:W-:Y:S02]  /*17490*/  SHF.R.U32.HI R3, RZ, 0x10, R37 ;  /* 0x00000010ff037819 */ /* 0x000fe40000011625 */
[----:B------:R-:W-:-:S02]  /*174a0*/  SHF.R.U32.HI R31, RZ, 0x10, R25 ;  /* 0x00000010ff1f7819 */ /* 0x000fc40000011619 */
[----:B------:R-:W-:Y:S01]  /*174b0*/  SHF.R.U32.HI R41, RZ, 0x10, R27 ;  /* 0x00000010ff297819 */ /* 0x000fe2000001161b */
[----:B------:R-:W-:Y:S01]  /*174c0*/  IMAD.U32 R3, R3, 0x10000, RZ ;  /* 0x0001000003037824 */ /* 0x000fe200078e00ff */
[----:B------:R-:W-:Y:S01]  /*174d0*/  SHF.R.U32.HI R28, RZ, 0x8, R26 ;  /* 0x00000008ff1c7819 */ /* 0x000fe2000001161a */
[----:B------:R-:W-:Y:S01]  /*174e0*/  IMAD.U32 R31, R31, 0x10000, RZ ;  /* 0x000100001f1f7824 */ /* 0x000fe200078e00ff */
[----:B----4-:R-:W-:Y:S01]  /*174f0*/  LOP3.LUT R21, R26, 0xff, RZ, 0xc0, !PT ;  /* 0x000000ff1a157812 */ /* 0x010fe200078ec0ff */
[----:B------:R-:W-:Y:S01]  /*17500*/  IMAD.U32 R41, R41, 0x10000, RZ ;  /* 0x0001000029297824 */ /* 0x000fe200078e00ff */
[----:B------:R-:W-:Y:S02]  /*17510*/  LOP3.LUT R28, R28, 0xff, RZ, 0xc0, !PT ;  /* 0x000000ff1c1c7812 */ /* 0x000fe400078ec0ff */
[----:B------:R-:W-:Y:S02]  /*17520*/  LOP3.LUT R13, R13, 0xff0000, R36, 0xf8, !PT ;  /* 0x00ff00000d0d7812 */ /* 0x000fe400078ef824 */
[----:B------:R-:W-:-:S02]  /*17530*/  LOP3.LUT R3, R12, 0xff0000, R3, 0xf8, !PT ;  /* 0x00ff00000c037812 */ /* 0x000fc400078ef803 */
[----:B------:R-:W-:Y:S02]  /*17540*/  LOP3.LUT R33, R20, 0xff0000, R31, 0xf8, !PT ;  /* 0x00ff000014217812 */ /* 0x000fe400078ef81f */
[----:B------:R-:W-:Y:S02]  /*17550*/  PRMT R35, R28, 0x7604, R21 ;  /* 0x000076041c237816 */ /* 0x000fe40000000015 */
[----:B------:R-:W-:Y:S02]  /*17560*/  LOP3.LUT R41, R30, 0xff0000, R41, 0xf8, !PT ;  /* 0x00ff00001e297812 */ /* 0x000fe400078ef829 */
[----:B------:R-:W-:Y:S02]  /*17570*/  LOP3.LUT R28, R13, 0xff000000, R36, 0xf8, !PT ;  /* 0xff0000000d1c7812 */ /* 0x000fe400078ef824 */
[----:B------:R-:W-:Y:S02]  /*17580*/  LOP3.LUT R36, R3, 0xff000000, R37, 0xf8, !PT ;  /* 0xff00000003247812 */ /* 0x000fe400078ef825 */
[----:B------:R-:W-:-:S02]  /*17590*/  LOP3.LUT R33, R33, 0xff000000, R25, 0xf8, !PT ;  /* 0xff00000021217812 */ /* 0x000fc400078ef819 */
[----:B------:R-:W-:Y:S02]  /*175a0*/  SHF.R.U32.HI R21, RZ, 0x10, R39 ;  /* 0x00000010ff157819 */ /* 0x000fe40000011627 */
[----:B------:R-:W-:Y:S02]  /*175b0*/  LOP3.LUT R41, R41, 0xff000000, R27, 0xf8, !PT ;  /* 0xff00000029297812 */ /* 0x000fe400078ef81b */
[----:B------:R-:W-:Y:S02]  /*175c0*/  LOP3.LUT R29, R29, 0xff0000, R24, 0xf8, !PT ;  /* 0x00ff00001d1d7812 */ /* 0x000fe400078ef818 */
[----:B------:R-:W-:Y:S02]  /*175d0*/  LOP3.LUT R35, R35, 0xff0000, R26, 0xf8, !PT ;  /* 0x00ff000023237812 */ /* 0x000fe400078ef81a */
[----:B------:R-:W-:Y:S02]  /*175e0*/  F2FP.F16.E4M3.UNPACK_B R27, R36 ;  /* 0x00000024ff1b723e */ /* 0x000fe400020006ff */
[----:B------:R-:W-:-:S02]  /*175f0*/  F2FP.F16.E4M3.UNPACK_B R32, R33 ;  /* 0x00000021ff20723e */ /* 0x000fc400020006ff */
[-C--:B0-----:R-:W-:Y:S02]  /*17600*/  F2FP.F16.E4M3.UNPACK_B R20, R9.reuse ;  /* 0x00000009ff14723e */ /* 0x081fe400020006ff */
[----:B------:R-:W-:Y:S02]  /*17610*/  SHF.L.U32 R21, R21, 0x10, RZ ;  /* 0x0000001015157819 */ /* 0x000fe400000006ff */
[----:B------:R-:W-:Y:S02]  /*17620*/  LOP3.LUT R15, R15, 0xff0000, R38, 0xf8, !PT ;  /* 0x00ff00000f0f7812 */ /* 0x000fe400078ef826 */
[----:B------:R-:W-:Y:S01]  /*17630*/  LOP3.LUT R31, R29, 0xff000000, R24, 0xf8, !PT ;  /* 0xff0000001d1f7812 */ /* 0x000fe200078ef818 */
[--C-:B------:R-:W-:Y:S01]  /*17640*/  HADD2.F32 R29, -RZ, R27.reuse.H0_H0 ;  /* 0x2000001bff1d7230 */ /* 0x100fe20000004100 */
[----:B------:R-:W-:Y:S01]  /*17650*/  LOP3.LUT R34, R35, 0xff000000, R26, 0xf8, !PT ;  /* 0xff00000023227812 */ /* 0x000fe200078ef81a */
[----:B------:R-:W-:Y:S01]  /*17660*/  HADD2.F32 R35, -RZ, R32.H0_H0 ;  /* 0x20000020ff237230 */ /* 0x000fe20000004100 */
[----:B------:R-:W-:Y:S01]  /*17670*/  LOP3.LUT R21, R14, 0xff0000, R21, 0xf8, !PT ;  /* 0x00ff00000e157812 */ /* 0x000fe200078ef815 */
[--C-:B------:R-:W-:Y:S01]  /*17680*/  HADD2.F32 R24, -RZ, R20.reuse.H0_H0 ;  /* 0x20000014ff187230 */ /* 0x100fe20000004100 */
[----:B------:R-:W-:Y:S01]  /*17690*/  LOP3.LUT R30, R15, 0xff000000, R38, 0xf8, !PT ;  /* 0xff0000000f1e7812 */ /* 0x000fe200078ef826 */
[----:B------:R-:W-:Y:S01]  /*176a0*/  HADD2.F32 R20, -RZ, R20.H1_H1 ;  /* 0x30000014ff147230 */ /* 0x000fe20000004100 */
[----:B------:R-:W-:Y:S01]  /*176b0*/  LOP3.LUT R38, R21, 0xff000000, R39, 0xf8, !PT ;  /* 0xff00000015267812 */ /* 0x000fe200078ef827 */
[----:B------:R-:W-:Y:S01]  /*176c0*/  HADD2.F32 R27, -RZ, R27.H1_H1 ;  /* 0x3000001bff1b7230 */ /* 0x000fe20000004100 */
[----:B------:R-:W-:Y:S01]  /*176d0*/  F2FP.F16.E4M3.UNPACK_B R21, R9.H1 ;  /* 0x00000009ff15723e */ /* 0x000fe200030006ff */
[C---:B------:R-:W-:Y:S01]  /*176e0*/  FMUL.FTZ R37, R24.reuse, R35 ;  /* 0x0000002318257220 */ /* 0x040fe20000410000 */
[----:B------:R-:W-:Y:S01]  /*176f0*/  FMUL.FTZ R40, R24, R29 ;  /* 0x0000001d18287220 */ /* 0x000fe20000410000 */
[----:B------:R-:W-:-:S02]  /*17700*/  F2FP.F16.E4M3.UNPACK_B R33, R33.H1 ;  /* 0x00000021ff21723e */ /* 0x000fc400030006ff */
[-C--:B------:R-:W-:Y:S02]  /*17710*/  F2FP.F16.E4M3.UNPACK_B R25, R11.reuse ;  /* 0x0000000bff19723e */ /* 0x080fe400020006ff */
[----:B------:R-:W-:Y:S02]  /*17720*/  F2FP.F16.E4M3.UNPACK_B R26, R11.H1 ;  /* 0x0000000bff1a723e */ /* 0x000fe400030006ff */
[-C--:B------:R-:W-:Y:S02]  /*17730*/  F2FP.F16.E4M3.UNPACK_B R11, R10.reuse ;  /* 0x0000000aff0b723e */ /* 0x080fe400020006ff */
[----:B------:R-:W-:Y:S01]  /*17740*/  F2FP.F16.E4M3.UNPACK_B R24, R10.H1 ;  /* 0x0000000aff18723e */ /* 0x000fe200030006ff */
[--C-:B------:R-:W-:Y:S01]  /*17750*/  HADD2.F32 R10, -RZ, R21.reuse.H0_H0 ;  /* 0x20000015ff0a7230 */ /* 0x100fe20000004100 */
[----:B------:R-:W-:Y:S01]  /*17760*/  F2FP.F16.E4M3.UNPACK_B R36, R36.H1 ;  /* 0x00000024ff24723e */ /* 0x000fe200030006ff */
[----:B------:R-:W-:Y:S01]  /*17770*/  HADD2.F32 R21, -RZ, R21.H1_H1 ;  /* 0x30000015ff157230 */ /* 0x000fe20000004100 */
[----:B------:R-:W-:-:S02]  /*17780*/  F2FP.F16.E4M3.UNPACK_B R9, R8 ;  /* 0x00000008ff09723e */ /* 0x000fc400020006ff */
[----:B------:R-:W-:Y:S01]  /*17790*/  F2FP.F16.E4M3.UNPACK_B R8, R8.H1 ;  /* 0x00000008ff08723e */ /* 0x000fe200030006ff */
[----:B--2---:R-:W0:Y:S02]  /*177a0*/  LDS.128 R4, [R51+0x1e200] ;  /* 0x01e2000033047984 */ /* 0x004e240000000c00 */
[----:B0-----:R-:W-:Y:S02]  /*177b0*/  F2FP.F16.E4M3.UNPACK_B R12, R5 ;  /* 0x00000005ff0c723e */ /* 0x001fe400020006ff */
        /* <DEDUP_REMOVED lines=8> */
[C---:B------:R-:W-:Y:S01]  /*17840*/  FFMA.FTZ R39, R6.reuse, R29, -R37 ;  /* 0x0000001d06277223 */ /* 0x040fe20000010825 */
[----:B------:R-:W-:Y:S01]  /*17850*/  FFMA.FTZ R40, R6, R35, R40 ;  /* 0x0000002306287223 */ /* 0x000fe20000010028 */
[----:B------:R-:W-:Y:S01]  /*17860*/  HADD2.F32 R35, -RZ, R32.H1_H1 ;  /* 0x30000020ff237230 */ /* 0x000fe20000004100 */
[----:B------:R-:W-:Y:S01]  /*17870*/  F2FP.F16.E4M3.UNPACK_B R4, R4.H1 ;  /* 0x00000004ff04723e */ /* 0x000fe200030006ff */
[----:B------:R-:W-:Y:S02]  /*17880*/  HADD2.F32 R37, -RZ, R33.H0_H0 ;  /* 0x20000021ff257230 */ /* 0x000fe40000004100 */
[----:B------:R-:W-:Y:S02]  /*17890*/  HADD2.F32 R29, -RZ, R36.H0_H0 ;  /* 0x20000024ff1d7230 */ /* 0x000fe40000004100 */
[----:B------:R-:W-:Y:S01]  /*178a0*/  FMUL.FTZ R43, R20, R35 ;  /* 0x00000023142b7220 */ /* 0x000fe20000410000 */
[----:B------:R-:W-:Y:S02]  /*178b0*/  HADD2.F32 R6, -RZ, R5.H0_H0 ;  /* 0x20000005ff067230 */ /* 0x000fe40000004100 */
        /* <DEDUP_REMOVED lines=11> */
[----:B------:R-:W-:Y:S01]  /*17970*/  HADD2.F32 R33, -RZ, R29.H0_H0 ;  /* 0x2000001dff217230 */ /* 0x000fe20000004100 */
[----:B------:R-:W-:Y:S01]  /*17980*/  F2FP.F16.E4M3.UNPACK_B R38, R38.H1 ;  /* 0x00000026ff26723e */ /* 0x000fe200030006ff */
[----:B------:R-:W-:-:S02]  /*17990*/  HADD2.F32 R10, -RZ, R25.H0_H0 ;  /* 0x20000019ff0a7230 */ /* 0x000fc40000004100 */
[C---:B------:R-:W-:Y:S01]  /*179a0*/  FMUL.FTZ R42, R21.reuse, R20 ;  /* 0x00000014152a7220 */ /* 0x040fe20000410000 */
[----:B------:R-:W-:Y:S02]  /*179b0*/  HADD2.F32 R36, -RZ, R36.H1_H1 ;  /* 0x30000024ff247230 */ /* 0x000fe40000004100 */
        /* <DEDUP_REMOVED lines=60> */
[----:B------:R-:W-:Y:S01]  /*17d80*/  FMUL.FTZ R5, R5, R6 ;  /* 0x0000000605057220 */ /* 0x000fe20000410000 */
        /* <DEDUP_REMOVED lines=30> */
[--C-:B------:R-:W-:Y:S02]  /*17f70*/  HADD2.F32 R6, -RZ, R34.reuse.H0_H0 ;  /* 0x20000022ff067230 */ /* 0x100fe40000004100 */
[--C-:B------:R-:W-:Y:S02]  /*17f80*/  HADD2.F32 R4, -RZ, R11.reuse.H0_H0 ;  /* 0x2000000bff047230 */ /* 0x100fe40000004100 */
        /* <DEDUP_REMOVED lines=31> */
.L_x_2796:
[----:B------:R-:W-:Y:S05]  /*18180*/  BSYNC B0 ;  /* 0x0000000000007941 */ /* 0x000fea0003800000 */
.L_x_2789:
        /* <DEDUP_REMOVED lines=8> */
.L_x_2787:
[----:B0-23--:R-:W-:-:S05]  /*18210*/  IMAD.U32 R0, RZ, RZ, UR49 ;  /* 0x00000031ff007e24 */ /* 0x00dfca000f8e00ff */
[----:B------:R-:W-:-:S13]  /*18220*/  ISETP.NE.AND P0, PT, R0, 0x3, PT ;  /* 0x000000030000780c */ /* 0x000fda0003f05270 */
[----:B------:R-:W-:Y:S05]  /*18230*/  @!P0 BRA `(.L_x_2816) ;  /* 0x0000000000048947 */ /* 0x000fea0003800000 */
[----:B------:R-:W-:Y:S01]  /*18240*/  BPT.TRAP 0x1 ;  /* 0x000000040000795c */ /* 0x000fe20000300000 */
.L_x_2816:
[----:B-1--4-:R-:W2:Y:S01]  /*18250*/  LDL R3, [R1] ;  /* 0x0000000001037983 */ /* 0x012ea20000100800 */
[----:B------:R-:W-:Y:S01]  /*18260*/  IMAD R0, R223, 0x8, R18 ;  /* 0x00000008df007824 */ /* 0x000fe200078e0212 */
[----:B--2---:R-:W-:-:S04]  /*18270*/  SHF.L.U32 R3, R3, 0x1f, RZ ;  /* 0x0000001f03037819 */ /* 0x004fc800000006ff */
[----:B------:R0:W1:Y:S01]  /*18280*/  SYNCS.PHASECHK.TRANS64.TRYWAIT P1, [R0+URZ+0x33430], R3 ;  /* 0x03343003000075a7 */ /* 0x000062000802017f */
[----:B------:R-:W-:Y:S05]  /*18290*/  @!P0 BRA `(.L_x_2817) ;  /* 0x0000000000048947 */ /* 0x000fea0003800000 */
[----:B------:R-:W-:Y:S01]  /*182a0*/  BPT.TRAP 0x1 ;  /* 0x000000040000795c */ /* 0x000fe20000300000 */
.L_x_2817:
[----:B-1----:R-:W-:Y:S05]  /*182b0*/  @P1 BRA `(.L_x_2818) ;  /* 0x0000000000081947 */ /* 0x002fea0003800000 */
[----:B------:R-:W1:Y:S02]  /*182c0*/  SYNCS.PHASECHK.TRANS64.TRYWAIT P1, [R0+URZ+0x33430], R3 ;  /* 0x03343003000075a7 */ /* 0x000e64000802017f */
[----:B-1----:R-:W-:Y:S05]  /*182d0*/  @!P1 BRA `(.L_x_2819) ;  /* 0x0000019c008c9947 */ /* 0x002fea0003800000 */
.L_x_2818:
[----:B------:R-:W-:Y:S05]  /*182e0*/  WARPSYNC.ALL ;  /* 0x0000000000007948 */ /* 0x000fea0003800000 */
[----:B01----:R-:W-:Y:S01]  /*182f0*/  IADD3 R3, R18, 0x24200, RZ ;  /* 0x0002420012037810 */ /* 0x003fe20007ffe0ff */
[----:B------:R-:W-:Y:S01]  /*18300*/  IMAD.MOV.U32 R5, RZ, RZ, -0x7fffffe0 ;  /* 0x80000020ff057424 */ /* 0x000fe200078e00ff */
[----:B------:R-:W-:Y:S01]  /*18310*/  R2UR UR24, R44 ;  /* 0x000000002c1872ca */ /* 0x000fe200000e0000 */
[----:B------:R-:W-:Y:S01]  /*18320*/  WARPGROUP.ARRIVE ;  /* 0x00000000000079c5 */ /* 0x000fe20000000000 */
[----:B------:R-:W-:Y:S01]  /*18330*/  SHF.R.U32.HI R3, RZ, 0x4, R3 ;  /* 0x00000004ff037819 */ /* 0x000fe20000011603 */
[----:B------:R-:W-:Y:S01]  /*18340*/  UMOV UR25, 0x80000020 ;  /* 0x8000002000197882 */ /* 0x000fe20000000000 */
[----:B------:R-:W-:Y:S01]  /*18350*/  R2UR UR27, R5 ;  /* 0x00000000051b72ca */ /* 0x000fe200000e0000 */
[----:B------:R-:W-:Y:S01]  /*18360*/  IMAD.MOV.U32 R7, RZ, RZ, -0x7fffffe0 ;  /* 0x80000020ff077424 */ /* 0x000fe200078e00ff */
[----:B------:R-:W-:Y:S01]  /*18370*/  LOP3.LUT R3, R3, 0x3fff, RZ, 0xc0, !PT ;  /* 0x00003fff03037812 */ /* 0x000fe200078ec0ff */
[----:B------:R-:W-:Y:S01]  /*18380*/  UMOV UR5, UR25 ;  /* 0x0000001900057c82 */ /* 0x000fe20008000000 */
[----:B-----5:R-:W-:Y:S01]  /*18390*/  IMAD.MOV.U32 R9, RZ, RZ, -0x7fffffe0 ;  /* 0x80000020ff097424 */ /* 0x020fe200078e00ff */
[----:B------:R-:W-:Y:S01]  /*183a0*/  UMOV UR9, UR25 ;  /* 0x0000001900097c82 */ /* 0x000fe20008000000 */
[----:B------:R-:W-:Y:S01]  /*183b0*/  LOP3.LUT R13, R3, 0x10000, RZ, 0xfc, !PT ;  /* 0x00010000030d7812 */ /* 0x000fe200078efcff */
[----:B------:R-:W-:Y:S01]  /*183c0*/  UMOV UR13, UR25 ;  /* 0x00000019000d7c82 */ /* 0x000fe20008000000 */
[----:B------:R-:W-:Y:S01]  /*183d0*/  R2UR UR7, R7 ;  /* 0x00000000070772ca */ /* 0x000fe200000e0000 */
[----:B------:R-:W-:Y:S01]  /*183e0*/  ULOP3.LUT UR24, UR24, 0x10000, URZ, 0xfc, !UPT ;  /* 0x0001000018187892 */ /* 0x000fe2000f8efc3f */
[----:B------:R-:W-:Y:S01]  /*183f0*/  R2UR UR11, R9 ;  /* 0x00000000090b72ca */ /* 0x000fe200000e0000 */
[----:B------:R-:W-:Y:S01]  /*18400*/  IMAD R4, R223, 0x780, R13 ;  /* 0x00000780df047824 */ /* 0x000fe200078e020d */
[----:B------:R-:W-:Y:S01]  /*18410*/  R2UR UR15, R7 ;  /* 0x00000000070f72ca */ /* 0x000fe200000e0000 */
[----:B------:R-:W-:Y:S01]  /*18420*/  UMOV UR17, UR25 ;  /* 0x0000001900117c82 */ /* 0x000fe20008000000 */
[----:B------:R-:W-:Y:S01]  /*18430*/  R2UR UR19, R9 ;  /* 0x00000000091372ca */ /* 0x000fe200000e0000 */
[C---:B------:R-:W-:Y:S01]  /*18440*/  VIADD R6, R4.reuse, 0x80 ;  /* 0x0000008004067836 */ /* 0x040fe20000000000 */
[C---:B------:R-:W-:Y:S01]  /*18450*/  R2UR UR26, R4.reuse ;  /* 0x00000000041a72ca */ /* 0x040fe200000e0000 */
[----:B------:R-:W-:Y:S01]  /*18460*/  UMOV UR4, UR24 ;  /* 0x0000001800047c82 */ /* 0x000fe20008000000 */
[----:B------:R-:W-:Y:S01]  /*18470*/  VIADD R8, R4, 0x100 ;  /* 0x0000010004087836 */ /* 0x000fe20000000000 */
[----:B------:R-:W-:Y:S01]  /*18480*/  UMOV UR8, UR24 ;  /* 0x0000001800087c82 */ /* 0x000fe20008000000 */
[----:B------:R-:W-:Y:S01]  /*18490*/  R2UR UR6, R6 ;  /* 0x00000000060672ca */ /* 0x000fe200000e0000 */
[----:B------:R-:W-:Y:S01]  /*184a0*/  UMOV UR12, UR24 ;  /* 0x00000018000c7c82 */ /* 0x000fe20008000000 */
[----:B------:R-:W-:Y:S01]  /*184b0*/  IADD3 R6, R4, 0x180, RZ ;  /* 0x0000018004067810 */ /* 0x000fe20007ffe0ff */
[----:B------:R-:W-:Y:S01]  /*184c0*/  UMOV UR16, UR24 ;  /* 0x0000001800107c82 */ /* 0x000fe20008000000 */
[----:B------:R-:W-:Y:S01]  /*184d0*/  R2UR UR10, R8 ;  /* 0x00000000080a72ca */ /* 0x000fe200000e0000 */
[----:B------:R-:W-:Y:S01]  /*184e0*/  VIADD R8, R4, 0x200 ;  /* 0x0000020004087836 */ /* 0x000fe20000000000 */
[----:B------:R-:W-:Y:S01]  /*184f0*/  R2UR UR14, R6 ;  /* 0x00000000060e72ca */ /* 0x000fe200000e0000 */
[C---:B------:R-:W-:Y:S01]  /*18500*/  VIADD R6, R4.reuse, 0x2 ;  /* 0x0000000204067836 */ /* 0x040fe20000000000 */
[----:B------:R-:W-:Y:S01]  /*18510*/  IADD3 R10, R4, 0x102, RZ ;  /* 0x00000102040a7810 */ /* 0x000fe20007ffe0ff */
[----:B------:R-:W-:Y:S01]  /*18520*/  QGMMA.64x32x32.F32.E4M3.E4M3 R88, gdesc[UR24], RZ, !UPT, gsb0 ;  /* 0x00600000185879f3 */ /* 0x000fe2000c0008ff */
[----:B------:R-:W-:Y:S01]  /*18530*/  R2UR UR18, R8 ;  /* 0x00000000081272ca */ /* 0x000fe200000e0000 */
[----:B------:R-:W-:-:S02]  /*18540*/  IMAD.MOV.U32 R7, RZ, RZ, -0x7fffffe0 ;  /* 0x80000020ff077424 */ /* 0x000fc400078e00ff */
[----:B------:R-:W-:Y:S02]  /*18550*/  VIADD R8, R4, 0x82 ;  /* 0x0000008204087836 */ /* 0x000fe40000000000 */
[----:B------:R-:W-:Y:S02]  /*18560*/  IMAD.MOV.U32 R9, RZ, RZ, -0x7fffffe0 ;  /* 0x80000020ff097424 */ /* 0x000fe400078e00ff */
[----:B------:R-:W-:Y:S02]  /*18570*/  IMAD.MOV.U32 R11, RZ, RZ, -0x7fffffe0 ;  /* 0x80000020ff0b7424 */ /* 0x000fe400078e00ff */
[----:B------:R-:W-:-:S05]  /*18580*/  IMAD.MOV.U32 R5, RZ, RZ, -0x7fffffe0 ;  /* 0x80000020ff057424 */ /* 0x000fca00078e00ff */
[----:B------:R-:W-:Y:S01]  /*18590*/  R2UR UR47, R5 ;  /* 0x00000000052f72ca */ /* 0x000fe200000e0000 */
[----:B------:R-:W-:Y:S02]  /*185a0*/  WARPGROUP.DEPBAR.LE gsb0, 0x0 ;  /* 0x00008000000079c5 */ /* 0x000fe40000010000 */
[----:B------:R-:W-:-:S06]  /*185b0*/  WARPGROUP.ARRIVE ;  /* 0x00000000000079c5 */ /* 0x000fcc0000000000 */
[----:B------:R-:W-:Y:S01]  /*185c0*/  QGMMA.64x32x32.F32.E4M3.E4M3 R72, gdesc[UR4], RZ, !UPT, gsb0 ;  /* 0x00600000044879f3 */ /* 0x000fe2000c0008ff */
        /* <DEDUP_REMOVED lines=10> */
[----:B------:R-:W-:Y:S01]  /*18670*/  QGMMA.64x32x32.F32.E4M3.E4M3 R56, gdesc[UR8], RZ, !UPT, gsb0 ;  /* 0x00600000083879f3 */ /* 0x000fe2000c0008ff */
        /* <DEDUP_REMOVED lines=173> */
[C---:B------:R-:W-:Y:S01]  /*19150*/  VIADD R6, R4.reuse, 0x682 ;  /* 0x0000068204067836 */ /* 0x040fe20000000000 */
[----:B------:R-:W-:Y:S01]  /*19160*/  IADD3 R4, R4, 0x702, RZ ;  /* 0x0000070204047810 */ /* 0x000fe20007ffe0ff */
[----:B------:R-:W-:Y:S01]  /*19170*/  IMAD.MOV.U32 R7, RZ, RZ, -0x7fffffe0 ;  /* 0x80000020ff077424 */ /* 0x000fe200078e00ff */
[----:B------:R-:W-:Y:S01]  /*19180*/  UMOV UR45, UR21 ;  /* 0x00000015002d7c82 */ /* 0x000fe20008000000 */
[----:B------:R-:W-:Y:S01]  /*19190*/  UMOV UR44, UR20 ;  /* 0x00000014002c7c82 */ /* 0x000fe20008000000 */
[----:B------:R-:W-:Y:S01]  /*191a0*/  R2UR UR46, R4 ;  /* 0x00000000042e72ca */ /* 0x000fe200000e0000 */
[----:B------:R-:W-:-:S02]  /*191b0*/  WARPGROUP.DEPBAR.LE gsb0, 0x0 ;  /* 0x00008000000079c5 */ /* 0x000fc40000010000 */
        /* <DEDUP_REMOVED lines=38> */
.L_x_2820:
[----:B------:R-:W2:Y:S01]  /*19420*/  LDL.LU R8, [R1+0x44] ;  /* 0x0000440001087983 */ /* 0x000ea20000300800 */
[----:B------:R-:W0:Y:S01]  /*19430*/  LDC R11, c[0x0][0x448] ;  /* 0x00011200ff0b7b82 */ /* 0x000e220000000800 */
[C---:B------:R-:W-:Y:S01]  /*19440*/  FMUL.FTZ R5, R2.reuse, R75 ;  /* 0x0000004b02057220 */ /* 0x040fe20000410000 */
[C---:B------:R-:W-:Y:S01]  /*19450*/  FMUL.FTZ R6, R2.reuse, R79 ;  /* 0x0000004f02067220 */ /* 0x040fe20000410000 */
[----:B------:R-:W3:Y:S01]  /*19460*/  LDL R10, [R1+0x58] ;  /* 0x00005800010a7983 */ /* 0x000ee20000100800 */
[C---:B------:R-:W-:Y:S01]  /*19470*/  FMUL.FTZ R3, R2.reuse, R74 ;  /* 0x0000004a02037220 */ /* 0x040fe20000410000 */
[C---:B------:R-:W-:Y:S01]  /*19480*/  FMUL.FTZ R21, R2.reuse, R97 ;  /* 0x0000006102157220 */ /* 0x040fe20000410000 */
[C---:B------:R-:W-:Y:S01]  /*19490*/  FMUL.FTZ R78, R2.reuse, R78 ;  /* 0x0000004e024e7220 */ /* 0x040fe20000410000 */
[----:B------:R-:W3:Y:S01]  /*194a0*/  LDL R108, [R1+0x40] ;  /* 0x00004000016c7983 */ /* 0x000ee20000100800 */
[----:B------:R-:W-:Y:S01]  /*194b0*/  MUFU.TANH R113, R5 ;  /* 0x0000000500717308 */ /* 0x000fe20000002400 */
[C---:B------:R-:W-:Y:S01]  /*194c0*/  FMUL.FTZ R7, R2.reuse, R90 ;  /* 0x0000005a02077220 */ /* 0x040fe20000410000 */
[C---:B------:R-:W-:Y:S01]  /*194d0*/  FMUL.FTZ R9, R2.reuse, R91 ;  /* 0x0000005b02097220 */ /* 0x040fe20000410000 */
[----:B------:R-:W4:Y:S01]  /*194e0*/  LDL R104, [R1+0x4c] ;  /* 0x00004c0001687983 */ /* 0x000f220000100800 */
        /* <DEDUP_REMOVED lines=12> */
[----:B0-----:R-:W-:Y:S01]  /*195b0*/  ISETP.NE.AND P4, PT, R11, 0x1, PT ;  /* 0x000000010b00780c */ /* 0x001fe20003f85270 */
        /* <DEDUP_REMOVED lines=12> */
[----:B------:R-:W0:Y:S01]  /*19680*/  @P4 LDC R5, c[0x0][0x44c] ;  /* 0x00011300ff054b82 */ /* 0x000e220000000800 */
[C---:B------:R-:W-:Y:S01]  /*19690*/  FMUL.FTZ R46, R2.reuse, R46 ;  /* 0x0000002e022e7220 */ /* 0x040fe20000410000 */
[C---:B------:R-:W-:Y:S01]  /*196a0*/  FMUL.FTZ R47, R2.reuse, R47 ;  /* 0x0000002f022f7220 */ /* 0x040fe20000410000 */
[C---:B------:R-:W-:Y:S01]  /*196b0*/  FMUL.FTZ R75, R2.reuse, R77 ;  /* 0x0000004d024b7220 */ /* 0x040fe20000410000 */
[----:B------:R5:W-:Y:S01]  /*196c0*/  MUFU.TANH R97, R3 ;  /* 0x0000000300617308 */ /* 0x000be20000002400 */
[C---:B-1----:R-:W-:Y:S01]  /*196d0*/  FMUL.FTZ R78, R2.reuse, R85 ;  /* 0x00000055024e7220 */ /* 0x042fe20000410000 */
[C---:B------:R-:W-:Y:S01]  /*196e0*/  FMUL.FTZ R77, R2.reuse, R81 ;  /* 0x00000051024d7220 */ /* 0x040fe20000410000 */
[C---:B------:R-:W-:Y:S01]  /*196f0*/  FMUL.FTZ R50, R2.reuse, R50 ;  /* 0x0000003202327220 */ /* 0x040fe20000410000 */
[----:B------:R-:W1:Y:S01]  /*19700*/  @P4 LDC R6, c[0x0][0x450] ;  /* 0x00011400ff064b82 */ /* 0x000e620000000800 */
        /* <DEDUP_REMOVED lines=14> */
[----:B------:R-:W-:Y:S01]  /*197f0*/  ULDC UR52, c[0x0][0x988] ;  /* 0x0002620000347ab9 */ /* 0x000fe20000000800 */
[C---:B------:R-:W-:Y:S01]  /*19800*/  FMUL.FTZ R72, R2.reuse, R72 ;  /* 0x0000004802487220 */ /* 0x040fe20000410000 */
[C---:B------:R-:W-:Y:S01]  /*19810*/  FMUL.FTZ R73, R2.reuse, R73 ;  /* 0x0000004902497220 */ /* 0x040fe20000410000 */
[C---:B------:R-:W-:Y:S01]  /*19820*/  FMUL.FTZ R40, R2.reuse, R40 ;  /* 0x0000002802287220 */ /* 0x040fe20000410000 */
[----:B------:R-:W-:Y:S01]  /*19830*/  FMUL.FTZ R37, R2, R37 ;  /* 0x0000002502257220 */ /* 0x000fe20000410000 */
[----:B------:R-:W-:Y:S01]  /*19840*/  VIADD R0, R0, 0x33440 ;  /* 0x0003344000007836 */ /* 0x000fe20000000000 */
[----:B------:R-:W-:Y:S01]  /*19850*/  ULDC UR50, c[0x0][0x988] ;  /* 0x0002620000327ab9 */ /* 0x000fe20000000800 */
[----:B------:R-:W-:Y:S01]  /*19860*/  ULDC UR51, c[0x0][0x988] ;  /* 0x0002620000337ab9 */ /* 0x000fe20000000800 */
[----:B--2---:R-:W-:Y:S01]  /*19870*/  LOP3.LUT R8, R8, 0xfffffffe, RZ, 0xc0, !PT ;  /* 0xfffffffe08087812 */ /* 0x004fe200078ec0ff */
[C---:B-----5:R-:W-:Y:S01]  /*19880*/  FMUL.FTZ R3, R2.reuse, R66 ;  /* 0x0000004202037220 */ /* 0x060fe20000410000 */
[----:B------:R-:W2:Y:S01]  /*19890*/  MUFU.TANH R9, R9 ;  /* 0x0000000900097308 */ /* 0x000ea20000002400 */
[----:B------:R-:W-:Y:S01]  /*198a0*/  FMUL.FTZ R91, R2, R100 ;  /* 0x00000064025b7220 */ /* 0x000fe20000410000 */
[----:B------:R-:W-:Y:S01]  /*198b0*/  @P4 LOP3.LUT R8, R8, 0x1, RZ, 0xfc, !PT ;  /* 0x0000000108084812 */ /* 0x000fe200078efcff */
[----:B------:R-:W-:-:S05]  /*198c0*/  FMUL.FTZ R79, R2, R84 ;  /* 0x00000054024f7220 */ /* 0x000fca0000410000 */
[----:B------:R5:W-:Y:S01]  /*198d0*/  MUFU.TANH R93, R62 ;  /* 0x0000003e005d7308 */ /* 0x000be20000002400 */
[----:B------:R0:W-:Y:S07]  /*198e0*/  STL [R1+0x44], R8 ;  /* 0x0000440801007387 */ /* 0x0001ee0000100800 */
[----:B------:R-:W2:Y:S01]  /*198f0*/  MUFU.TANH R119, R119 ;  /* 0x0000007700777308 */ /* 0x000ea20000002400 */
[----:B------:R-:W2:Y:S07]  /*19900*/  LDL R106, [R1+0x48] ;  /* 0x00004800016a7983 */ /* 0x000eae0000100800 */
[----:B------:R-:W2:Y:S01]  /*19910*/  MUFU.TANH R123, R123 ;  /* 0x0000007b007b7308 */ /* 0x000ea20000002400 */
[----:B0-----:R-:W2:Y:S01]  /*19920*/  LDL R8, [R1+0x54] ;  /* 0x0000540001087983 */ /* 0x001ea20000100800 */
[----:B---3--:R-:W-:-:S06]  /*19930*/  IMAD.IADD R66, R10, 0x1, R108 ;  /* 0x000000010a427824 */ /* 0x008fcc00078e026c */
[----:B------:R-:W0:Y:S01]  /*19940*/  MUFU.TANH R125, R125 ;  /* 0x0000007d007d7308 */ /* 0x000e220000002400 */
[----:B------:R-:W-:-:S07]  /*19950*/  @P4 IMAD.HI.U32 R5, R66, R5, RZ ;  /* 0x0000000542054227 */ /* 0x000fce00078e00ff */
[----:B------:R-:W3:Y:S01]  /*19960*/  MUFU.TANH R127, R127 ;  /* 0x0000007f007f7308 */ /* 0x000ee20000002400 */
[----:B-1----:R-:W-:-:S07]  /*19970*/  @P4 SHF.R.U32.HI R66, RZ, R6, R5 ;  /* 0x00000006ff424219 */ /* 0x002fce0000011605 */
[----:B------:R-:W1:Y:S01]  /*19980*/  MUFU.TANH R121, R121 ;  /* 0x0000007900797308 */ /* 0x000e620000002400 */
[----:B------:R-:W0:Y:S01]  /*19990*/  SHFL.IDX PT, R6, R66, 0x1, 0x1c1f ;  /* 0x003c1f0042067f89 */ /* 0x000e2200000e0000 */
[----:B------:R-:W-:-:S06]  /*199a0*/  IMAD.MOV.U32 R5, RZ, RZ, -0xa0 ;  /* 0xffffff60ff057424 */ /* 0x000fcc00078e00ff */
[----:B------:R-:W1:Y:S01]  /*199b0*/  MUFU.TANH R117, R117 ;  /* 0x0000007500757308 */ /* 0x000e620000002400 */
[----:B------:R-:W-:-:S07]  /*199c0*/  IMAD R5, R146, R5, 0xa1 ;  /* 0x000000a192057424 */ /* 0x000fce00078e0205 */
[----:B------:R-:W1:Y:S08]  /*199d0*/  MUFU.TANH R82, R82 ;  /* 0x0000005200527308 */ /* 0x000e700000002400 */
[----:B------:R-:W1:Y:S08]  /*199e0*/  MUFU.TANH R83, R83 ;  /* 0x0000005300537308 */ /* 0x000e700000002400 */
[----:B------:R-:W1:Y:S08]  /*199f0*/  MUFU.TANH R86, R86 ;  /* 0x0000005600567308 */ /* 0x000e700000002400 */
[----:B------:R-:W1:Y:S08]  /*19a00*/  MUFU.TANH R87, R87 ;  /* 0x0000005700577308 */ /* 0x000e700000002400 */
[----:B------:R-:W1:Y:S08]  /*19a10*/  MUFU.TANH R95, R59 ;  /* 0x0000003b005f7308 */ /* 0x000e700000002400 */
[----:B------:R-:W1:Y:S08]  /*19a20*/  MUFU.TANH R63, R63 ;  /* 0x0000003f003f7308 */ /* 0x000e700000002400 */
[----:B------:R-:W-:Y:S08]  /*19a30*/  MUFU.TANH R67, R67 ;  /* 0x0000004300437308 */ /* 0x000ff00000002400 */
[----:B------:R-:W-:Y:S08]  /*19a40*/  MUFU.TANH R70, R70 ;  /* 0x0000004600467308 */ /* 0x000ff00000002400 */
[----:B------:R-:W-:Y:S01]  /*19a50*/  MUFU.TANH R71, R71 ;  /* 0x0000004700477308 */ /* 0x000fe20000002400 */
[C---:B------:R-:W-:Y:S01]  /*19a60*/  FMUL.FTZ R58, R2.reuse, R61 ;  /* 0x0000003d023a7220 */ /* 0x040fe20000410000 */
[C---:B------:R-:W-:Y:S01]  /*19a70*/  FMUL.FTZ R76, R2.reuse, R80 ;  /* 0x00000050024c7220 */ /* 0x040fe20000410000 */
[C---:B------:R-:W-:Y:S01]  /*19a80*/  FMUL.FTZ R88, R2.reuse, R92 ;  /* 0x0000005c02587220 */ /* 0x040fe20000410000 */
[----:B------:R-:W-:-:S04]  /*19a90*/  FMUL.FTZ R89, R2, R96 ;  /* 0x0000006002597220 */ /* 0x000fc80000410000 */
[----:B------:R4:W1:Y:S01]  /*19aa0*/  MUFU.TANH R85, R3 ;  /* 0x0000000300557308 */ /* 0x0008620000002400 */
[----:B-----5:R-:W-:-:S07]  /*19ab0*/  FMUL.FTZ R62, R2, R68 ;  /* 0x00000044023e7220 */ /* 0x020fce0000410000 */
[----:B------:R-:W5:Y:S01]  /*19ac0*/  MUFU.TANH R42, R42 ;  /* 0x0000002a002a7308 */ /* 0x000f620000002400 */
[----:B----4-:R-:W-:-:S07]  /*19ad0*/  IMAD R3, R146, -0xa0, R104 ;  /* 0xffffff6092037824 */ /* 0x010fce00078e0268 */
[----:B------:R-:W4:Y:S01]  /*19ae0*/  MUFU.TANH R43, R43 ;  /* 0x0000002b002b7308 */ /* 0x000f220000002400 */
[----:B------:R-:W-:-:S07]  /*19af0*/  IADD3 R3, R3, 0xa0, RZ ;  /* 0x000000a003037810 */ /* 0x000fce0007ffe0ff */
[----:B------:R-:W4:Y:S01]  /*19b00*/  MUFU.TANH R46, R46 ;  /* 0x0000002e002e7308 */ /* 0x000f220000002400 */
[C---:B------:R-:W-:Y:S01]  /*19b10*/  FMUL.FTZ R61, R2.reuse, R69 ;  /* 0x00000045023d7220 */ /* 0x040fe20000410000 */
[C---:B------:R-:W-:Y:S01]  /*19b20*/  FMUL.FTZ R80, R2.reuse, R56 ;  /* 0x0000003802507220 */ /* 0x040fe20000410000 */
[C---:B------:R-:W-:Y:S01]  /*19b30*/  FMUL.FTZ R56, R2.reuse, R57 ;  /* 0x0000003902387220 */ /* 0x040fe20000410000 */
[----:B------:R-:W-:-:S04]  /*19b40*/  FMUL.FTZ R57, R2, R60 ;  /* 0x0000003c02397220 */ /* 0x000fc80000410000 */
[----:B------:R-:W4:Y:S08]  /*19b50*/  MUFU.TANH R47, R47 ;  /* 0x0000002f002f7308 */ /* 0x000f300000002400 */
[----:B------:R-:W4:Y:S01]  /*19b60*/  MUFU.TANH R50, R50 ;  /* 0x0000003200327308 */ /* 0x000f220000002400 */
[C---:B------:R-:W-:Y:S01]  /*19b70*/  FMUL.FTZ R60, R2.reuse, R65 ;  /* 0x00000041023c7220 */ /* 0x040fe20000410000 */
[----:B------:R-:W-:-:S06]  /*19b80*/  FMUL.FTZ R59, R2, R64 ;  /* 0x00000040023b7220 */ /* 0x000fcc0000410000 */
[----:B------:R-:W4:Y:S01]  /*19b90*/  MUFU.TANH R51, R51 ;  /* 0x0000003300337308 */ /* 0x000f220000002400 */
[----:B------:R-:W-:-:S07]  /*19ba0*/  FMUL.FTZ R64, R2, R41 ;  /* 0x0000002902407220 */ /* 0x000fce0000410000 */
[----:B------:R-:W4:Y:S08]  /*19bb0*/  MUFU.TANH R54, R54 ;  /* 0x0000003600367308 */ /* 0x000f300000002400 */
[----:B------:R4:W4:Y:S08]  /*19bc0*/  MUFU.TANH R41, R55 ;  /* 0x0000003700297308 */ /* 0x0009300000002400 */
[----:B------:R-:W4:Y:S08]  /*19bd0*/  MUFU.TANH R26, R26 ;  /* 0x0000001a001a7308 */ /* 0x000f300000002400 */
[----:B------:R-:W4:Y:S08]  /*19be0*/  MUFU.TANH R27, R27 ;  /* 0x0000001b001b7308 */ /* 0x000f300000002400 */
[----:B------:R-:W4:Y:S08]  /*19bf0*/  MUFU.TANH R30, R30 ;  /* 0x0000001e001e7308 */ /* 0x000f300000002400 */
[----:B------:R-:W-:Y:S08]  /*19c00*/  MUFU.TANH R11, R34 ;  /* 0x00000022000b7308 */ /* 0x000ff00000002400 */
[----:B------:R-:W-:Y:S08]  /*19c10*/  MUFU.TANH R38, R38 ;  /* 0x0000002600267308 */ /* 0x000ff00000002400 */
[----:B------:R-:W-:Y:S01]  /*19c20*/  MUFU.TANH R39, R39 ;  /* 0x0000002700277308 */ /* 0x000fe20000002400 */
[----:B------:R-:W-:Y:S07]  /*19c30*/  SHFL.IDX PT, R66, R66, RZ, 0x1c1f ;  /* 0x001c1fff42427589 */ /* 0x000fee00000e0000 */
[----:B------:R-:W-:Y:S08]  /*19c40*/  MUFU.TANH R14, R14 ;  /* 0x0000000e000e7308 */ /* 0x000ff00000002400 */
[----:B------:R-:W-:Y:S08]  /*19c50*/  MUFU.TANH R4, R4 ;  /* 0x0000000400047308 */ /* 0x000ff00000002400 */
[----:B------:R-:W-:Y:S08]  /*19c60*/  MUFU.TANH R88, R88 ;  /* 0x0000005800587308 */ /* 0x000ff00000002400 */
[----:B------:R-:W-:Y:S08]  /*19c70*/  MUFU.TANH R20, R20 ;  /* 0x0000001400147308 */ /* 0x000ff00000002400 */
[----:B------:R-:W-:Y:S08]  /*19c80*/  MUFU.TANH R89, R89 ;  /* 0x0000005900597308 */ /* 0x000ff00000002400 */
[----:B------:R-:W-:Y:S08]  /*19c90*/  MUFU.TANH R21, R21 ;  /* 0x0000001500157308 */ /* 0x000ff00000002400 */
[----:B------:R-:W-:Y:S08]  /*19ca0*/  MUFU.TANH R91, R91 ;  /* 0x0000005b005b7308 */ /* 0x000ff00000002400 */
[----:B------:R-:W-:Y:S08]  /*19cb0*/  MUFU.TANH R90, R90 ;  /* 0x0000005a005a7308 */ /* 0x000ff00000002400 */
[----:B------:R-:W-:Y:S01]  /*19cc0*/  MUFU.TANH R72, R72 ;  /* 0x0000004800487308 */ /* 0x000fe20000002400 */
[----:B--2---:R-:W-:-:S02]  /*19cd0*/  IMAD R5, R8, -0x2, R5 ;  /* 0xfffffffe08057824 */ /* 0x004fc400078e0205 */
[----:B------:R-:W-:-:S05]  /*19ce0*/  IMAD R68, R8, -0x2, R3 ;  /* 0xfffffffe08447824 */ /* 0x000fca00078e0203 */
[----:B------:R-:W-:Y:S01]  /*19cf0*/  MUFU.TANH R73, R73 ;  /* 0x0000004900497308 */ /* 0x000fe20000002400 */
[----:B------:R-:W-:-:S04]  /*19d00*/  IADD3 R111, -R106, R5, R104 ;  /* 0x000000056a6f7210 */ /* 0x000fc80007ffe168 */
[----:B0-----:R-:W-:-:S03]  /*19d10*/  VIADDMNMX R3, R6, R111, R68, PT ;  /* 0x0000006f06037246 */ /* 0x001fc60003800144 */
[----:B------:R-:W-:Y:S01]  /*19d20*/  MUFU.TANH R74, R74 ;  /* 0x0000004a004a7308 */ /* 0x000fe20000002400 */
[C---:B------:R-:W-:Y:S02]  /*19d30*/  ISETP.GT.AND P1, PT, R3.reuse, RZ, PT ;  /* 0x000000ff0300720c */ /* 0x040fe40003f24270 */
[C---:B------:R-:W-:Y:S02]  /*19d40*/  ISETP.GT.AND P2, PT, R3.reuse, 0x1, PT ;  /* 0x000000010300780c */ /* 0x040fe40003f44270 */
[----:B------:R-:W-:Y:S02]  /*19d50*/  ISETP.GT.AND P3, PT, R3, 0x8, PT ;  /* 0x000000080300780c */ /* 0x000fe40003f64270 */
[----:B------:R-:W-:Y:S01]  /*19d60*/  FSEL R7, R7, -INF , P1 ;  /* 0xff80000007077808 */ /* 0x000fe20000800000 */
[----:B------:R-:W-:Y:S01]  /*19d70*/  MUFU.TANH R75, R75 ;  /* 0x0000004b004b7308 */ /* 0x000fe20000002400 */
[----:B------:R-:W-:Y:S02]  /*19d80*/  FSEL R9, R9, -INF , P2 ;  /* 0xff80000009097808 */ /* 0x000fe40001000000 */
[----:B------:R-:W-:-:S02]  /*19d90*/  ISETP.GT.AND P1, PT, R3, 0x9, PT ;  /* 0x000000090300780c */ /* 0x000fc40003f24270 */
[----:B------:R-:W-:Y:S02]  /*19da0*/  FSEL R119, R119, -INF , P3 ;  /* 0xff80000077777808 */ /* 0x000fe40001800000 */
[----:B------:R-:W-:Y:S01]  /*19db0*/  FMNMX.FTZ R6, R7, R9, !PT ;  /* 0x0000000907067209 */ /* 0x000fe20007810000 */
[----:B------:R-:W-:Y:S01]  /*19dc0*/  MUFU.TANH R76, R76 ;  /* 0x0000004c004c7308 */ /* 0x000fe20000002400 */
[----:B------:R-:W-:Y:S02]  /*19dd0*/  ISETP.GT.AND P2, PT, R3, 0x10, PT ;  /* 0x000000100300780c */ /* 0x000fe40003f44270 */
[----:B------:R-:W-:Y:S02]  /*19de0*/  FSEL R123, R123, -INF , P1 ;  /* 0xff8000007b7b7808 */ /* 0x000fe40000800000 */
[----:B------:R-:W-:Y:S02]  /*19df0*/  FMNMX.FTZ R6, R119, R6, !PT ;  /* 0x0000000677067209 */ /* 0x000fe40007810000 */
[----:B------:R-:W-:Y:S01]  /*19e00*/  ISETP.GT.AND P1, PT, R3, 0x11, PT ;  /* 0x000000110300780c */ /* 0x000fe20003f24270 */
[----:B------:R-:W-:Y:S01]  /*19e10*/  MUFU.TANH R77, R77 ;  /* 0x0000004d004d7308 */ /* 0x000fe20000002400 */
[----:B------:R-:W-:-:S02]  /*19e20*/  FSEL R125, R125, -INF , P2 ;  /* 0xff8000007d7d7808 */ /* 0x000fc40001000000 */
[----:B------:R-:W-:Y:S02]  /*19e30*/  FMNMX.FTZ R6, R123, R6, !PT ;  /* 0x000000067b067209 */ /* 0x000fe40007810000 */
[----:B------:R-:W-:Y:S02]  /*19e40*/  ISETP.GT.AND P2, PT, R3, 0x18, PT ;  /* 0x000000180300780c */ /* 0x000fe40003f44270 */
[----:B---3--:R-:W-:Y:S01]  /*19e50*/  FSEL R127, R127, -INF , P1 ;  /* 0xff8000007f7f7808 */ /* 0x008fe20000800000 */
[----:B------:R-:W-:Y:S01]  /*19e60*/  MUFU.TANH R79, R79 ;  /* 0x0000004f004f7308 */ /* 0x000fe20000002400 */
[----:B------:R-:W-:Y:S02]  /*19e70*/  FMNMX.FTZ R6, R125, R6, !PT ;  /* 0x000000067d067209 */ /* 0x000fe40007810000 */
[----:B------:R-:W-:Y:S02]  /*19e80*/  ISETP.GT.AND P1, PT, R3, 0x19, PT ;  /* 0x000000190300780c */ /* 0x000fe40003f24270 */
[----:B-1----:R-:W-:-:S02]  /*19e90*/  FSEL R121, R121, -INF , P2 ;  /* 0xff80000079797808 */ /* 0x002fc40001000000 */
        /* <DEDUP_REMOVED lines=10> */
[----:B------:R-:W-:Y:S01]  /*19f40*/  FSEL R113, R113, -INF , P1 ;  /* 0xff80000071717808 */ /* 0x000fe20000800000 */
[----:B------:R-:W-:Y:S01]  /*19f50*/  MUFU.TANH R56, R56 ;  /* 0x0000003800387308 */ /* 0x000fe20000002400 */
[----:B------:R-:W-:Y:S02]  /*19f60*/  FMNMX.FTZ R6, R115, R6, !PT ;  /* 0x0000000673067209 */ /* 0x000fe40007810000 */
[----:B------:R-:W-:Y:S02]  /*19f70*/  ISETP.GT.AND P1, PT, R3, 0x29, PT ;  /* 0x000000290300780c */ /* 0x000fe40003f24270 */
[----:B------:R-:W-:-:S02]  /*19f80*/  FSEL R109, R109, -INF , P2 ;  /* 0xff8000006d6d7808 */ /* 0x000fc40001000000 */
[----:B------:R-:W-:Y:S01]  /*19f90*/  FMNMX.FTZ R6, R113, R6, !PT ;  /* 0x0000000671067209 */ /* 0x000fe20007810000 */
[----:B------:R-:W-:Y:S01]  /*19fa0*/  MUFU.TANH R57, R57 ;  /* 0x0000003900397308 */ /* 0x000fe20000002400 */
[----:B------:R-:W-:Y:S02]  /*19fb0*/  ISETP.GT.AND P2, PT, R3, 0x30, PT ;  /* 0x000000300300780c */ /* 0x000fe40003f44270 */
[----:B------:R-:W-:Y:S02]  /*19fc0*/  FSEL R107, R107, -INF , P1 ;  /* 0xff8000006b6b7808 */ /* 0x000fe40000800000 */
[----:B------:R-:W-:Y:S02]  /*19fd0*/  FMNMX.FTZ R6, R109, R6, !PT ;  /* 0x000000066d067209 */ /* 0x000fe40007810000 */
[----:B------:R-:W-:Y:S02]  /*19fe0*/  ISETP.GT.AND P1, PT, R3, 0x31, PT ;  /* 0x000000310300780c */ /* 0x000fe40003f24270 */
[----:B------:R-:W-:-:S02]  /*19ff0*/  FSEL R105, R82, -INF , P2 ;  /* 0xff80000052697808 */ /* 0x000fc40001000000 */
[----:B------:R-:W-:Y:S02]  /*1a000*/  FMNMX.FTZ R6, R107, R6, !PT ;  /* 0x000000066b067209 */ /* 0x000fe40007810000 */
        /* <DEDUP_REMOVED lines=34> */
[----:B-----5:R-:W-:-:S02]  /*1a230*/  FSEL R69, R42, -INF , P2 ;  /* 0xff8000002a457808 */ /* 0x020fc40001000000 */
[----:B------:R-:W-:Y:S02]  /*1a240*/  FMNMX.FTZ R6, R71, R6, !PT ;  /* 0x0000000647067209 */ /* 0x000fe40007810000 */
[----:B------:R-:W-:Y:S02]  /*1a250*/  ISETP.GT.AND P2, PT, R3, 0x68, PT ;  /* 0x000000680300780c */ /* 0x000fe40003f44270 */
[----:B----4-:R-:W-:Y:S02]  /*1a260*/  FSEL R67, R43, -INF , P1 ;  /* 0xff8000002b437808 */ /* 0x010fe40000800000 */
        /* <DEDUP_REMOVED lines=15> */
[----:B------:R-:W-:Y:S01]  /*1a360*/  FMNMX.FTZ R6, R51, R6, !PT ;  /* 0x0000000633067209 */ /* 0x000fe20007810000 */
[----:B------:R0:W1:Y:S01]  /*1a370*/  MUFU.TANH R8, R31 ;  /* 0x0000001f00087308 */ /* 0x0000620000002400 */
[----:B------:R-:W-:Y:S01]  /*1a380*/  ISETP.GT.AND P2, PT, R3, 0x80, PT ;  /* 0x000000800300780c */ /* 0x000fe20003f44270 */
[----:B------:R-:W-:Y:S01]  /*1a390*/  FMUL.FTZ R5, R2, R35 ;  /* 0x0000002302057220 */ /* 0x000fe20000410000 */
[----:B------:R-:W-:Y:S02]  /*1a3a0*/  FSEL R41, R41, -INF , P1 ;  /* 0xff80000029297808 */ /* 0x000fe40000800000 */
        /* <DEDUP_REMOVED lines=8> */
[----:B------:R-:W-:Y:S02]  /*1a430*/  ISETP.GT.AND P1, PT, R3, 0x89, PT ;  /* 0x000000890300780c */ /* 0x000fe40003f24270 */
[----:B0-----:R-:W-:-:S02]  /*1a440*/  FSEL R31, R30, -INF , P2 ;  /* 0xff8000001e1f7808 */ /* 0x001fc40001000000 */
[----:B------:R-:W-:Y:S02]  /*1a450*/  FMNMX.FTZ R6, R35, R6, !PT ;  /* 0x0000000623067209 */ /* 0x000fe40007810000 */
[----:B------:R-:W-:Y:S02]  /*1a460*/  ISETP.GT.AND P2, PT, R3, 0x90, PT ;  /* 0x000000900300780c */ /* 0x000fe40003f44270 */
[----:B-1----:R-:W-:Y:S02]  /*1a470*/  FSEL R27, R8, -INF , P1 ;  /* 0xff800000081b7808 */ /* 0x002fe40000800000 */
[----:B------:R-:W-:Y:S02]  /*1a480*/  FMNMX.FTZ R6, R31, R6, !PT ;  /* 0x000000061f067209 */ /* 0x000fe40007810000 */
[----:B------:R-:W-:Y:S02]  /*1a490*/  ISETP.GT.AND P1, PT, R3, 0x91, PT ;  /* 0x000000910300780c */ /* 0x000fe40003f24270 */
[----:B------:R-:W-:-:S02]  /*1a4a0*/  FSEL R11, R11, -INF , P2 ;  /* 0xff8000000b0b7808 */ /* 0x000fc40001000000 */
[----:B------:R-:W-:Y:S02]  /*1a4b0*/  FMNMX.FTZ R6, R27, R6, !PT ;  /* 0x000000061b067209 */ /* 0x000fe40007810000 */
[----:B------:R-:W-:Y:S02]  /*1a4c0*/  ISETP.GT.AND P2, PT, R3, 0x98, PT ;  /* 0x000000980300780c */ /* 0x000fe40003f44270 */
[----:B--2---:R-:W-:Y:S02]  /*1a4d0*/  FSEL R5, R5, -INF , P1 ;  /* 0xff80000005057808 */ /* 0x004fe40000800000 */
[----:B------:R-:W-:Y:S02]  /*1a4e0*/  FMNMX.FTZ R8, R11, R6, !PT ;  /* 0x000000060b087209 */ /* 0x000fe40007810000 */
[----:B------:R-:W-:Y:S02]  /*1a4f0*/  ISETP.GT.AND P1, PT, R3, 0x99, PT ;  /* 0x000000990300780c */ /* 0x000fe40003f24270 */
[----:B------:R-:W-:-:S02]  /*1a500*/  FSEL R6, R38, -INF , P2 ;  /* 0xff80000026067808 */ /* 0x000fc40001000000 */
[----:B------:R-:W-:Y:S02]  /*1a510*/  FMNMX.FTZ R15, R5, R8, !PT ;  /* 0x00000008050f7209 */ /* 0x000fe40007810000 */
[----:B------:R-:W-:Y:S02]  /*1a520*/  FSEL R3, R39, -INF , P1 ;  /* 0xff80000027037808 */ /* 0x000fe40000800000 */
[----:B------:R-:W-:-:S04]  /*1a530*/  FMNMX.FTZ R8, R6, R15, !PT ;  /* 0x0000000f06087209 */ /* 0x000fc80007810000 */
[----:B------:R-:W-:-:S05]  /*1a540*/  FMNMX.FTZ R8, R3, R8, !PT ;  /* 0x0000000803087209 */ /* 0x000fca0007810000 */
[----:B------:R-:W0:Y:S02]  /*1a550*/  SHFL.BFLY PT, R15, R8, 0x2, 0x1f ;  /* 0x0c401f00080f7f89 */ /* 0x000e2400000e0000 */
[----:B0-----:R-:W-:-:S05]  /*1a560*/  FMNMX.FTZ R10, R8, R15, !PT ;  /* 0x0000000f080a7209 */ /* 0x001fca0007810000 */
[----:B------:R-:W0:Y:S01]  /*1a570*/  SHFL.BFLY PT, R15, R10, 0x1, 0x1f ;  /* 0x0c201f000a0f7f89 */ /* 0x000e2200000e0000 */
[----:B------:R-:W-:Y:S01]  /*1a580*/  IMAD.U32 R8, RZ, RZ, UR52 ;  /* 0x00000034ff087e24 */ /* 0x000fe2000f8e00ff */
[----:B------:R-:W-:Y:S01]  /*1a590*/  VIADDMNMX R111, R66, R111, R68, PT ;  /* 0x0000006f426f7246 */ /* 0x000fe20003800144 */
[----:B------:R-:W-:-:S03]  /*1a5a0*/  FMUL.FTZ R50, R2, R32 ;  /* 0x0000002002327220 */ /* 0x000fc60000410000 */
[C---:B------:R-:W-:Y:S01]  /*1a5b0*/  ISETP.GT.AND P2, PT, R111.reuse, 0x1, PT ;  /* 0x000000016f00780c */ /* 0x040fe20003f44270 */
[----:B------:R-:W-:Y:S01]  /*1a5c0*/  FMUL.FTZ R32, R2, R33 ;  /* 0x0000002102207220 */ /* 0x000fe20000410000 */
[----:B------:R-:W-:Y:S02]  /*1a5d0*/  ISETP.GT.AND P3, PT, R111, 0x8, PT ;  /* 0x000000086f00780c */ /* 0x000fe40003f64270 */
[----:B0-----:R-:W-:-:S04]  /*1a5e0*/  FMNMX.FTZ R15, R10, R15, !PT ;  /* 0x0000000f0a0f7209 */ /* 0x001fc80007810000 */
[C---:B------:R-:W-:Y:S01]  /*1a5f0*/  FSETP.NEU.FTZ.AND P1, PT, R15.reuse, -INF , PT ;  /* 0xff8000000f00780b */ /* 0x040fe20003f3d000 */
[----:B------:R-:W-:-:S05]  /*1a600*/  FFMA.FTZ R8, R15, R8, -8 ;  /* 0xc10000000f087423 */ /* 0x000fca0000010008 */
[----:B------:R-:W-:Y:S02]  /*1a610*/  FSEL R8, R8, RZ, P1 ;  /* 0x000000ff08087208 */ /* 0x000fe40000800000 */
[C---:B------:R-:W-:Y:S02]  /*1a620*/  ISETP.GT.AND P1, PT, R111.reuse, RZ, PT ;  /* 0x000000ff6f00720c */ /* 0x040fe40003f24270 */
[----:B------:R-:W-:Y:S02]  /*1a630*/  FSEL R33, R4, -INF , P2 ;  /* 0xff80000004217808 */ /* 0x000fe40001000000 */
[----:B------:R-:W-:Y:S01]  /*1a640*/  FSEL R26, R14, -INF , P1 ;  /* 0xff8000000e1a7808 */ /* 0x000fe20000800000 */
[C---:B------:R-:W-:Y:S01]  /*1a650*/  FMUL.FTZ R39, R2.reuse, R48 ;  /* 0x0000003002277220 */ /* 0x040fe20000410000 */
[----:B------:R-:W-:Y:S01]  /*1a660*/  FMUL.FTZ R48, R2, R29 ;  /* 0x0000001d02307220 */ /* 0x000fe20000410000 */
[----:B------:R-:W-:Y:S02]  /*1a670*/  ISETP.GT.AND P1, PT, R111, 0x9, PT ;  /* 0x000000096f00780c */ /* 0x000fe40003f24270 */
[----:B------:R-:W-:-:S02]  /*1a680*/  FSEL R88, R88, -INF , P3 ;  /* 0xff80000058587808 */ /* 0x000fc40001800000 */
[----:B------:R-:W-:Y:S01]  /*1a690*/  FMNMX.FTZ R29, R26, R33, !PT ;  /* 0x000000211a1d7209 */ /* 0x000fe20007810000 */
[C---:B------:R-:W-:Y:S01]  /*1a6a0*/  FMUL.FTZ R38, R2.reuse, R49 ;  /* 0x0000003102267220 */ /* 0x040fe20000410000 */
[----:B------:R-:W-:Y:S01]  /*1a6b0*/  FMUL.FTZ R49, R2, R28 ;  /* 0x0000001c02317220 */ /* 0x000fe20000410000 */
[C---:B------:R-:W-:Y:S02]  /*1a6c0*/  ISETP.GT.AND P2, PT, R111.reuse, 0x10, PT ;  /* 0x000000106f00780c */ /* 0x040fe40003f44270 */
[----:B------:R-:W-:Y:S02]  /*1a6d0*/  FSEL R28, R20, -INF , P1 ;  /* 0xff800000141c7808 */ /* 0x000fe40000800000 */
[----:B------:R-:W-:Y:S01]  /*1a6e0*/  FMNMX.FTZ R29, R88, R29, !PT ;  /* 0x0000001d581d7209 */ /* 0x000fe20007810000 */
[----:B------:R-:W-:Y:S01]  /*1a6f0*/  FMUL.FTZ R30, R2, R44 ;  /* 0x0000002c021e7220 */ /* 0x000fe20000410000 */
[----:B------:R-:W-:Y:S02]  /*1a700*/  ISETP.GT.AND P1, PT, R111, 0x11, PT ;  /* 0x000000116f00780c */ /* 0x000fe40003f24270 */
[----:B------:R-:W-:-:S02]  /*1a710*/  FSEL R89, R89, -INF , P2 ;  /* 0xff80000059597808 */ /* 0x000fc40001000000 */
[----:B------:R-:W-:Y:S01]  /*1a720*/  FMNMX.FTZ R4, R28, R29, !PT ;  /* 0x0000001d1c047209 */ /* 0x000fe20007810000 */
[C---:B------:R-:W-:Y:S01]  /*1a730*/  FMUL.FTZ R44, R2.reuse, R52 ;  /* 0x00000034022c7220 */ /* 0x040fe20000410000 */
[----:B------:R-:W-:Y:S01]  /*1a740*/  FMUL.FTZ R52, R2, R36 ;  /* 0x0000002402347220 */ /* 0x000fe20000410000 */
        /* <DEDUP_REMOVED lines=14> */
[----:B------:R-:W-:Y:S01]  /*1a830*/  FMNMX.FTZ R4, R72, R29, !PT ;  /* 0x0000001d48047209 */ /* 0x000fe20007810000 */
[----:B------:R-:W-:Y:S01]  /*1a840*/  FMUL.FTZ R42, R2, R53 ;  /* 0x00000035022a7220 */ /* 0x000fe20000410000 */
[----:B------:R-:W-:Y:S02]  /*1a850*/  ISETP.GT.AND P1, PT, R111, 0x29, PT ;  /* 0x000000296f00780c */ /* 0x000fe40003f24270 */
[----:B------:R-:W-:-:S02]  /*1a860*/  FSEL R74, R74, -INF , P2 ;  /* 0xff8000004a4a7808 */ /* 0x000fc40001000000 */
[----:B------:R-:W-:Y:S02]  /*1a870*/  FMNMX.FTZ R53, R73, R4, !PT ;  /* 0x0000000449357209 */ /* 0x000fe40007810000 */
[----:B------:R-:W-:Y:S02]  /*1a880*/  ISETP.GT.AND P2, PT, R111, 0x30, PT ;  /* 0x000000306f00780c */ /* 0x000fe40003f44270 */
[----:B------:R-:W-:Y:S02]  /*1a890*/  FSEL R75, R75, -INF , P1 ;  /* 0xff8000004b4b7808 */ /* 0x000fe40000800000 */
[----:B------:R-:W-:Y:S01]  /*1a8a0*/  FMNMX.FTZ R4, R74, R53, !PT ;  /* 0x000000354a047209 */ /* 0x000fe20007810000 */
[----:B------:R-:W-:Y:S01]  /*1a8b0*/  FFMA.FTZ R54, R109, UR52, -R8 ;  /* 0x000000346d367c23 */ /* 0x000fe20008010808 */
        /* <DEDUP_REMOVED lines=9> */
[----:B------:R0:W-:Y:S01]  /*1a950*/  MUFU.EX2 R53, R54 ;  /* 0x0000003600357308 */ /* 0x0001e20000000800 */
[----:B------:R-:W-:Y:S02]  /*1a960*/  ISETP.GT.AND P2, PT, R111, 0x40, PT ;  /* 0x000000406f00780c */ /* 0x000fe40003f44270 */
[----:B------:R-:W-:-:S05]  /*1a970*/  FSEL R78, R78, -INF , P1 ;  /* 0xff8000004e4e7808 */ /* 0x000fca0000800000 */
[----:B------:R-:W1:Y:S01]  /*1a980*/  MUFU.TANH R58, R58 ;  /* 0x0000003a003a7308 */ /* 0x000e620000002400 */
[----:B0-----:R-:W-:-:S01]  /*1a990*/  FFMA.FTZ R54, R105, UR52, -R8 ;  /* 0x0000003469367c23 */ /* 0x001fc20008010808 */
[----:B------:R-:W-:Y:S02]  /*1a9a0*/  FMNMX.FTZ R105, R79, R4, !PT ;  /* 0x000000044f697209 */ /* 0x000fe40007810000 */
[C---:B------:R-:W-:Y:S02]  /*1a9b0*/  ISETP.GT.AND P1, PT, R111.reuse, 0x41, PT ;  /* 0x000000416f00780c */ /* 0x040fe40003f24270 */
[----:B------:R-:W-:Y:S02]  /*1a9c0*/  FSEL R80, R80, -INF , P2 ;  /* 0xff80000050507808 */ /* 0x000fe40001000000 */
[----:B------:R-:W0:Y:S01]  /*1a9d0*/  MUFU.TANH R59, R59 ;  /* 0x0000003b003b7308 */ /* 0x000e220000002400 */
[----:B------:R-:W-:Y:S02]  /*1a9e0*/  FMNMX.FTZ R105, R78, R105, !PT ;  /* 0x000000694e697209 */ /* 0x000fe40007810000 */
[----:B------:R-:W-:-:S02]  /*1a9f0*/  ISETP.GT.AND P2, PT, R111, 0x48, PT ;  /* 0x000000486f00780c */ /* 0x000fc40003f44270 */
[----:B------:R-:W-:Y:S02]  /*1aa00*/  FSEL R68, R56, -INF , P1 ;  /* 0xff80000038447808 */ /* 0x000fe40000800000 */
[----:B------:R-:W-:Y:S01]  /*1aa10*/  FMNMX.FTZ R105, R80, R105, !PT ;  /* 0x0000006950697209 */ /* 0x000fe20007810000 */
[----:B------:R-:W2:Y:S01]  /*1aa20*/  MUFU.TANH R60, R60 ;  /* 0x0000003c003c7308 */ /* 0x000ea20000002400 */
[----:B------:R-:W-:Y:S02]  /*1aa30*/  ISETP.GT.AND P1, PT, R111, 0x49, PT ;  /* 0x000000496f00780c */ /* 0x000fe40003f24270 */
[----:B------:R-:W-:Y:S02]  /*1aa40*/  FSEL R70, R57, -INF , P2 ;  /* 0xff80000039467808 */ /* 0x000fe40001000000 */
[----:B------:R-:W-:-:S03]  /*1aa50*/  FMNMX.FTZ R105, R68, R105, !PT ;  /* 0x0000006944697209 */ /* 0x000fc60007810000 */
[----:B------:R-:W3:Y:S01]  /*1aa60*/  MUFU.TANH R62, R62 ;  /* 0x0000003e003e7308 */ /* 0x000ee20000002400 */
[----:B------:R-:W-:Y:S02]  /*1aa70*/  ISETP.GT.AND P2, PT, R111, 0x50, PT ;  /* 0x000000506f00780c */ /* 0x000fe40003f44270 */
[----:B-1----:R-:W-:Y:S02]  /*1aa80*/  FSEL R58, R58, -INF , P1 ;  /* 0xff8000003a3a7808 */ /* 0x002fe40000800000 */
[----:B------:R-:W-:-:S03]  /*1aa90*/  FMNMX.FTZ R105, R70, R105, !PT ;  /* 0x0000006946697209 */ /* 0x000fc60007810000 */
[----:B------:R-:W1:Y:S01]  /*1aaa0*/  MUFU.TANH R61, R61 ;  /* 0x0000003d003d7308 */ /* 0x000e620000002400 */
[----:B------:R-:W-:Y:S02]  /*1aab0*/  ISETP.GT.AND P1, PT, R111, 0x51, PT ;  /* 0x000000516f00780c */ /* 0x000fe40003f24270 */
[----:B0-----:R-:W-:Y:S02]  /*1aac0*/  FSEL R82, R59, -INF , P2 ;  /* 0xff8000003b527808 */ /* 0x001fe40001000000 */
[----:B------:R-:W-:-:S03]  /*1aad0*/  FMNMX.FTZ R105, R58, R105, !PT ;  /* 0x000000693a697209 */ /* 0x000fc60007810000 */
[----:B------:R-:W0:Y:S01]  /*1aae0*/  MUFU.TANH R40, R40 ;  /* 0x0000002800287308 */ /* 0x000e220000002400 */
[----:B------:R-:W-:Y:S01]  /*1aaf0*/  ISETP.GT.AND P2, PT, R111, 0x58, PT ;  /* 0x000000586f00780c */ /* 0x000fe20003f44270 */
[----:B------:R-:W-:Y:S01]  /*1ab00*/  FMUL.FTZ R34, R2, R45 ;  /* 0x0000002d02227220 */ /* 0x000fe20000410000 */
[----:B--2---:R-:W-:Y:S02]  /*1ab10*/  FSEL R60, R60, -INF , P1 ;  /* 0xff8000003c3c7808 */ /* 0x004fe40000800000 */
[----:B------:R-:W-:-:S03]  /*1ab20*/  FMNMX.FTZ R105, R82, R105, !PT ;  /* 0x0000006952697209 */ /* 0x000fc60007810000 */
[----:B------:R-:W2:Y:S01]  /*1ab30*/  MUFU.TANH R64, R64 ;  /* 0x0000004000407308 */ /* 0x000ea20000002400 */
[----:B------:R-:W-:Y:S02]  /*1ab40*/  ISETP.GT.AND P1, PT, R111, 0x59, PT ;  /* 0x000000596f00780c */ /* 0x000fe40003f24270 */
[----:B---3--:R-:W-:Y:S02]  /*1ab50*/  FSEL R62, R62, -INF , P2 ;  /* 0xff8000003e3e7808 */ /* 0x008fe40001000000 */
        /* <DEDUP_REMOVED lines=10> */
[----:B------:R-:W-:Y:S02]  /*1ac00*/  ISETP.GT.AND P2, PT, R111, 0x68, PT ;  /* 0x000000686f00780c */ /* 0x000fe40003f44270 */
[----:B--2---:R-:W-:Y:S02]  /*1ac10*/  FSEL R64, R64, -INF , P1 ;  /* 0xff80000040407808 */ /* 0x004fe40000800000 */
[----:B------:R-:W-:-:S03]  /*1ac20*/  FMNMX.FTZ R105, R86, R105, !PT ;  /* 0x0000006956697209 */ /* 0x000fc60007810000 */
[----:B------:R-:W2:Y:S01]  /*1ac30*/  MUFU.TANH R38, R38 ;  /* 0x0000002600267308 */ /* 0x000ea20000002400 */
[----:B------:R-:W-:Y:S01]  /*1ac40*/  ISETP.GT.AND P1, PT, R111, 0x69, PT ;  /* 0x000000696f00780c */ /* 0x000fe20003f24270 */
[----:B------:R-:W-:Y:S01]  /*1ac50*/  FMUL.FTZ R46, R2, R24 ;  /* 0x00000018022e7220 */ /* 0x000fe20000410000 */
[----:B---3--:R-:W-:Y:S02]  /*1ac60*/  FSEL R92, R30, -INF , P2 ;  /* 0xff8000001e5c7808 */ /* 0x008fe40001000000 */
[----:B------:R-:W-:-:S03]  /*1ac70*/  FMNMX.FTZ R105, R64, R105, !PT ;  /* 0x0000006940697209 */ /* 0x000fc60007810000 */
[----:B------:R-:W3:Y:S01]  /*1ac80*/  MUFU.TANH R44, R44 ;  /* 0x0000002c002c7308 */ /* 0x000ee20000002400 */
[----:B------:R-:W-:Y:S01]  /*1ac90*/  ISETP.GT.AND P2, PT, R111, 0x70, PT ;  /* 0x000000706f00780c */ /* 0x000fe20003f44270 */
[----:B------:R-:W-:Y:S01]  /*1aca0*/  FMUL.FTZ R45, R2, R25 ;  /* 0x00000019022d7220 */ /* 0x000fe20000410000 */
[----:B-1----:R-:W-:Y:S02]  /*1acb0*/  FSEL R34, R34, -INF , P1 ;  /* 0xff80000022227808 */ /* 0x002fe40000800000 */
[----:B------:R-:W-:-:S03]  /*1acc0*/  FMNMX.FTZ R105, R92, R105, !PT ;  /* 0x000000695c697209 */ /* 0x000fc60007810000 */
[----:B------:R-:W1:Y:S01]  /*1acd0*/  MUFU.TANH R42, R42 ;  /* 0x0000002a002a7308 */ /* 0x000e620000002400 */
[----:B------:R-:W-:Y:S02]  /*1ace0*/  ISETP.GT.AND P1, PT, R111, 0x71, PT ;  /* 0x000000716f00780c */ /* 0x000fe40003f24270 */
[----:B0-----:R-:W-:Y:S02]  /*1acf0*/  FSEL R39, R39, -INF , P2 ;  /* 0xff80000027277808 */ /* 0x001fe40001000000 */
[----:B------:R-:W-:-:S03]  /*1ad00*/  FMNMX.FTZ R4, R34, R105, !PT ;  /* 0x0000006922047209 */ /* 0x000fc60007810000 */
[----:B------:R-:W0:Y:S01]  /*1ad10*/  MUFU.TANH R46, R46 ;  /* 0x0000002e002e7308 */ /* 0x000e220000002400 */
[----:B------:R-:W-:-:S01]  /*1ad20*/  FFMA.FTZ R30, R93, UR52, -R8 ;  /* 0x000000345d1e7c23 */ /* 0x000fc20008010808 */
[----:B------:R-:W-:Y:S02]  /*1ad30*/  ISETP.GT.AND P2, PT, R111, 0x78, PT ;  /* 0x000000786f00780c */ /* 0x000fe40003f44270 */
[----:B--2---:R-:W-:Y:S02]  /*1ad40*/  FSEL R93, R38, -INF , P1 ;  /* 0xff800000265d7808 */ /* 0x004fe40000800000 */
[----:B------:R-:W-:Y:S02]  /*1ad50*/  FMNMX.FTZ R4, R39, R4, !PT ;  /* 0x0000000427047209 */ /* 0x000fe40007810000 */
[----:B------:R-:W2:Y:S01]  /*1ad60*/  MUFU.TANH R45, R45 ;  /* 0x0000002d002d7308 */ /* 0x000ea20000002400 */
[----:B------:R-:W-:-:S01]  /*1ad70*/  FFMA.FTZ R61, R95, UR52, -R8 ;  /* 0x000000345f3d7c23 */ /* 0x000fc20008010808 */
[----:B------:R-:W-:-:S02]  /*1ad80*/  ISETP.GT.AND P1, PT, R111, 0x79, PT ;  /* 0x000000796f00780c */ /* 0x000fc40003f24270 */
[----:B---3--:R-:W-:Y:S02]  /*1ad90*/  FSEL R44, R44, -INF , P2 ;  /* 0xff8000002c2c7808 */ /* 0x008fe40001000000 */
[----:B------:R-:W-:Y:S02]  /*1ada0*/  FMNMX.FTZ R95, R93, R4, !PT ;  /* 0x000000045d5f7209 */ /* 0x000fe40007810000 */
        /* <DEDUP_REMOVED lines=14> */
[----:B------:R-:W-:Y:S02]  /*1ae90*/  ISETP.GT.AND P1, PT, R111, 0x89, PT ;  /* 0x000000896f00780c */ /* 0x000fe40003f24270 */
[----:B---3--:R-:W-:-:S02]  /*1aea0*/  FSEL R49, R49, -INF , P2 ;  /* 0xff80000031317808 */ /* 0x008fc40001000000 */
[----:B------:R-:W-:-:S03]  /*1aeb0*/  FMNMX.FTZ R4, R85, R4, !PT ;  /* 0x0000000455047209 */ /* 0x000fc60007810000 */
[----:B------:R-:W3:Y:S01]  /*1aec0*/  MUFU.TANH R52, R52 ;  /* 0x0000003400347308 */ /* 0x000ee20000002400 */
[----:B------:R-:W-:-:S01]  /*1aed0*/  FFMA.FTZ R45, R83, UR52, -R8 ;  /* 0x00000034532d7c23 */ /* 0x000fc20008010808 */
[----:B------:R-:W-:Y:S02]  /*1aee0*/  ISETP.GT.AND P2, PT, R111, 0x90, PT ;  /* 0x000000906f00780c */ /* 0x000fe40003f44270 */
[----:B-1----:R-:W-:Y:S02]  /*1aef0*/  FSEL R83, R48, -INF , P1 ;  /* 0xff80000030537808 */ /* 0x002fe40000800000 */
[----:B------:R-:W-:Y:S02]  /*1af00*/  FMNMX.FTZ R4, R49, R4, !PT ;  /* 0x0000000431047209 */ /* 0x000fe40007810000 */
[----:B------:R-:W1:Y:S01]  /*1af10*/  MUFU.TANH R37, R37 ;  /* 0x0000002500257308 */ /* 0x000e620000002400 */
[----:B------:R-:W-:-:S01]  /*1af20*/  FFMA.FTZ R97, R97, UR52, -R8 ;  /* 0x0000003461617c23 */ /* 0x000fc20008010808 */
[----:B------:R-:W-:Y:S01]  /*1af30*/  FFMA.FTZ R48, R81, UR52, -R8 ;  /* 0x0000003451307c23 */ /* 0x000fe20008010808 */
[----:B------:R-:W-:-:S02]  /*1af40*/  ISETP.GT.AND P1, PT, R111, 0x91, PT ;  /* 0x000000916f00780c */ /* 0x000fc40003f24270 */
[----:B0-----:R-:W-:Y:S02]  /*1af50*/  FSEL R81, R50, -INF , P2 ;  /* 0xff80000032517808 */ /* 0x001fe40001000000 */
[----:B------:R-:W-:Y:S01]  /*1af60*/  FMNMX.FTZ R4, R83, R4, !PT ;  /* 0x0000000453047209 */ /* 0x000fe20007810000 */
[----:B------:R0:W-:Y:S01]  /*1af70*/  MUFU.EX2 R40, R97 ;  /* 0x0000006100287308 */ /* 0x0001e20000000800 */
[C---:B------:R-:W-:Y:S02]  /*1af80*/  ISETP.GT.AND P2, PT, R111.reuse, 0x98, PT ;  /* 0x000000986f00780c */ /* 0x040fe40003f44270 */
[----:B--2---:R-:W-:Y:S02]  /*1af90*/  FSEL R94, R32, -INF , P1 ;  /* 0xff800000205e7808 */ /* 0x004fe40000800000 */
[----:B------:R-:W-:Y:S02]  /*1afa0*/  ISETP.GT.AND P1, PT, R111, 0x99, PT ;  /* 0x000000996f00780c */ /* 0x000fe40003f24270 */
[----:B0-----:R-:W-:-:S02]  /*1afb0*/  FMNMX.FTZ R97, R81, R4, !PT ;  /* 0x0000000451617209 */ /* 0x001fc40007810000 */
[----:B---3--:R-:W-:Y:S02]  /*1afc0*/  FSEL R95, R52, -INF , P2 ;  /* 0xff800000345f7808 */ /* 0x008fe40001000000 */
[----:B------:R-:W-:Y:S02]  /*1afd0*/  FMNMX.FTZ R4, R94, R97, !PT ;  /* 0x000000615e047209 */ /* 0x000fe40007810000 */
[----:B-1----:R-:W-:Y:S02]  /*1afe0*/  FSEL R97, R37, -INF , P1 ;  /* 0xff80000025617808 */ /* 0x002fe40000800000 */
[----:B------:R-:W-:-:S04]  /*1aff0*/  FMNMX.FTZ R4, R95, R4, !PT ;  /* 0x000000045f047209 */ /* 0x000fc80007810000 */
[----:B------:R-:W-:Y:S01]  /*1b000*/  FMNMX.FTZ R4, R97, R4, !PT ;  /* 0x0000000461047209 */ /* 0x000fe20007810000 */
[----:B------:R-:W-:-:S04]  /*1b010*/  FFMA.FTZ R37, R67, UR52, -R8 ;  /* 0x0000003443257c23 */ /* 0x000fc80008010808 */
[----:B------:R-:W0:Y:S02]  /*1b020*/  SHFL.BFLY PT, R67, R4, 0x2, 0x1f ;  /* 0x0c401f0004437f89 */ /* 0x000e2400000e0000 */
[----:B0-----:R-:W-:-:S05]  /*1b030*/  FMNMX.FTZ R67, R4, R67, !PT ;  /* 0x0000004304437209 */ /* 0x001fca0007810000 */
[----:B------:R-:W0:Y:S01]  /*1b040*/  SHFL.BFLY PT, R4, R67, 0x1, 0x1f ;  /* 0x0c201f0043047f89 */ /* 0x000e2200000e0000 */
[----:B------:R-:W-:-:S01]  /*1b050*/  FFMA.FTZ R100, R27, UR52, -R8 ;  /* 0x000000341b647c23 */ /* 0x000fc20008010808 */
[----:B------:R-:W-:Y:S02]  /*1b060*/  IMAD.U32 R27, RZ, RZ, UR52 ;  /* 0x00000034ff1b7e24 */ /* 0x000fe4000f8e00ff */
[----:B------:R-:W-:-:S01]  /*1b070*/  FFMA.FTZ R59, R99, UR52, -R8 ;  /* 0x00000034633b7c23 */ /* 0x000fc20008010808 */
[--C-:B------:R-:W-:Y:S01]  /*1b080*/  FFMA.FTZ R7, R7, UR52, -R8.reuse ;  /* 0x0000003407077c23 */ /* 0x100fe20008010808 */
[----:B------:R-:W-:-:S01]  /*1b090*/  FFMA.FTZ R10, R9, UR52, -R8 ;  /* 0x00000034090a7c23 */ /* 0x000fc20008010808 */
[----:B------:R-:W-:Y:S01]  /*1b0a0*/  FFMA.FTZ R9, R119, UR52, -R8 ;  /* 0x0000003477097c23 */ /* 0x000fe20008010808 */
[----:B0-----:R-:W-:-:S04]  /*1b0b0*/  FMNMX.FTZ R4, R67, R4, !PT ;  /* 0x0000000443047209 */ /* 0x001fc80007810000 */
[C---:B------:R-:W-:Y:S01]  /*1b0c0*/  FSETP.NEU.FTZ.AND P1, PT, R4.reuse, -INF , PT ;  /* 0xff8000000400780b */ /* 0x040fe20003f3d000 */
[----:B------:R-:W-:-:S05]  /*1b0d0*/  FFMA.FTZ R27, R4, R27, -8 ;  /* 0xc1000000041b7423 */ /* 0x000fca000001001b */
[----:B------:R-:W-:-:S05]  /*1b0e0*/  FSEL R99, R27, RZ, P1 ;  /* 0x000000ff1b637208 */ /* 0x000fca0000800000 */
[--C-:B------:R-:W-:Y:S01]  /*1b0f0*/  FFMA.FTZ R216, R26, UR52, -R99.reuse ;  /* 0x000000341ad87c23 */ /* 0x100fe20008010863 */
[----:B------:R-:W-:-:S01]  /*1b100*/  FFMA.FTZ R27, R33, UR52, -R99 ;  /* 0x00000034211b7c23 */ /* 0x000fc20008010863 */
[----:B------:R-:W-:Y:S01]  /*1b110*/  FFMA.FTZ R88, R88, UR52, -R99 ;  /* 0x0000003458587c23 */ /* 0x000fe20008010863 */
[----:B------:R-:W-:Y:S01]  /*1b120*/  MUFU.EX2 R7, R7 ;  /* 0x0000000700077308 */ /* 0x000fe20000000800 */
[----:B------:R-:W-:-:S01]  /*1b130*/  FFMA.FTZ R12, R123, UR52, -R8 ;  /* 0x000000347b0c7c23 */ /* 0x000fc20008010808 */
[----:B------:R-:W-:-:S06]  /*1b140*/  FFMA.FTZ R28, R28, UR52, -R99 ;  /* 0x000000341c1c7c23 */ /* 0x000fcc0008010863 */
[----:B------:R-:W0:Y:S01]  /*1b150*/  MUFU.EX2 R10, R10 ;  /* 0x0000000a000a7308 */ /* 0x000e220000000800 */
[----:B------:R-:W-:-:S01]  /*1b160*/  FFMA.FTZ R24, R125, UR52, -R8 ;  /* 0x000000347d187c23 */ /* 0x000fc20008010808 */
[----:B------:R-:W-:-:S06]  /*1b170*/  FFMA.FTZ R218, R89, UR52, -R99 ;  /* 0x0000003459da7c23 */ /* 0x000fcc0008010863 */
[----:B------:R-:W-:Y:S01]  /*1b180*/  MUFU.EX2 R216, R216 ;  /* 0x000000d800d87308 */ /* 0x000fe20000000800 */
[----:B------:R-:W-:-:S07]  /*1b190*/  FFMA.FTZ R56, R101, UR52, -R8 ;  /* 0x0000003465387c23 */ /* 0x000fce0008010808 */
[----:B------:R-:W1:Y:S01]  /*1b1a0*/  MUFU.EX2 R27, R27 ;  /* 0x0000001b001b7308 */ /* 0x000e620000000800 */
[----:B------:R-:W-:-:S07]  /*1b1b0*/  FFMA.FTZ R25, R127, UR52, -R8 ;  /* 0x000000347f197c23 */ /* 0x000fce0008010808 */
[----:B------:R-:W2:Y:S01]  /*1b1c0*/  MUFU.EX2 R9, R9 ;  /* 0x0000000900097308 */ /* 0x000ea20000000800 */
[----:B------:R-:W-:-:S07]  /*1b1d0*/  FFMA.FTZ R33, R36, UR52, -R99 ;  /* 0x0000003424217c23 */ /* 0x000fce0008010863 */
[----:B------:R-:W-:Y:S01]  /*1b1e0*/  MUFU.EX2 R88, R88 ;  /* 0x0000005800587308 */ /* 0x000fe20000000800 */
[----:B------:R-:W-:-:S01]  /*1b1f0*/  FFMA.FTZ R58, R58, UR52, -R99 ;  /* 0x000000343a3a7c23 */ /* 0x000fc20008010863 */
[----:B------:R-:W-:-:S06]  /*1b200*/  IMAD.U32 R67, RZ, RZ, UR38 ;  /* 0x00000026ff437e24 */ /* 0x000fcc000f8e00ff */
[----:B------:R-:W3:Y:S01]  /*1b210*/  MUFU.EX2 R12, R12 ;  /* 0x0000000c000c7308 */ /* 0x000ee20000000800 */
[----:B------:R-:W-:-:S01]  /*1b220*/  FFMA.FTZ R14, R121, UR52, -R8 ;  /* 0x00000034790e7c23 */ /* 0x000fc20008010808 */
[----:B------:R-:W-:-:S06]  /*1b230*/  FFMA.FTZ R98, R35, UR52, -R8 ;  /* 0x0000003423627c23 */ /* 0x000fcc0008010808 */
[----:B------:R-:W4:Y:S01]  /*1b240*/  MUFU.EX2 R101, R28 ;  /* 0x0000001c00657308 */ /* 0x000f220000000800 */
[----:B------:R-:W-:-:S01]  /*1b250*/  FFMA.FTZ R102, R5, UR52, -R8 ;  /* 0x0000003405667c23 */ /* 0x000fc20008010808 */
[--C-:B------:R-:W-:Y:S01]  /*1b260*/  FFMA.FTZ R91, R91, UR52, -R99.reuse ;  /* 0x000000345b5b7c23 */ /* 0x100fe20008010863 */
[----:B------:R-:W-:-:S01]  /*1b270*/  FFMA.FTZ R35, R73, UR52, -R99 ;  /* 0x0000003449237c23 */ /* 0x000fc20008010863 */
[----:B------:R-:W-:-:S04]  /*1b280*/  FFMA.FTZ R21, R117, UR52, -R8 ;  /* 0x0000003475157c23 */ /* 0x000fc80008010808 */
[----:B------:R-:W5:Y:S01]  /*1b290*/  MUFU.EX2 R24, R24 ;  /* 0x0000001800187308 */ /* 0x000f620000000800 */
[----:B------:R-:W-:-:S01]  /*1b2a0*/  FFMA.FTZ R20, R115, UR52, -R8 ;  /* 0x0000003473147c23 */ /* 0x000fc20008010808 */
[--C-:B------:R-:W-:Y:S01]  /*1b2b0*/  FFMA.FTZ R113, R113, UR52, -R8.reuse ;  /* 0x0000003471717c23 */ /* 0x100fe20008010808 */
[----:B------:R-:W-:-:S01]  /*1b2c0*/  FFMA.FTZ R66, R107, UR52, -R8 ;  /* 0x000000346b427c23 */ /* 0x000fc20008010808 */
[--C-:B------:R-:W-:Y:S01]  /*1b2d0*/  FFMA.FTZ R103, R103, UR52, -R8.reuse ;  /* 0x0000003467677c23 */ /* 0x100fe20008010808 */
[----:B------:R-:W-:-:S03]  /*1b2e0*/  FFMA.FTZ R87, R87, UR52, -R8 ;  /* 0x0000003457577c23 */ /* 0x000fc60008010808 */
[----:B------:R-:W5:Y:S01]  /*1b2f0*/  MUFU.EX2 R218, R218 ;  /* 0x000000da00da7308 */ /* 0x000f620000000800 */
[----:B------:R-:W-:-:S01]  /*1b300*/  FFMA.FTZ R71, R71, UR52, -R8 ;  /* 0x0000003447477c23 */ /* 0x000fc20008010808 */
[--C-:B------:R-:W-:Y:S01]  /*1b310*/  FFMA.FTZ R32, R69, UR52, -R8.reuse ;  /* 0x0000003445207c23 */ /* 0x100fe20008010808 */
[----:B------:R-:W-:-:S01]  /*1b320*/  FFMA.FTZ R52, R65, UR52, -R8 ;  /* 0x0000003441347c23 */ /* 0x000fc20008010808 */
[--C-:B------:R-:W-:Y:S01]  /*1b330*/  FFMA.FTZ R63, R63, UR52, -R8.reuse ;  /* 0x000000343f3f7c23 */ /* 0x100fe20008010808 */
[----:B------:R-:W-:-:S01]  /*1b340*/  FFMA.FTZ R50, R55, UR52, -R8 ;  /* 0x0000003437327c23 */ /* 0x000fc20008010808 */
[--C-:B------:R-:W-:Y:S01]  /*1b350*/  FFMA.FTZ R51, R51, UR52, -R8.reuse ;  /* 0x0000003433337c23 */ /* 0x100fe20008010808 */
[----:B------:R-:W-:-:S01]  /*1b360*/  FFMA.FTZ R96, R47, UR52, -R8 ;  /* 0x000000342f607c23 */ /* 0x000fc20008010808 */
[----:B------:R-:W5:Y:S01]  /*1b370*/  MUFU.EX2 R25, R25 ;  /* 0x0000001900197308 */ /* 0x000f620000000800 */
[----:B------:R-:W-:-:S01]  /*1b380*/  FFMA.FTZ R41, R41, UR52, -R8 ;  /* 0x0000003429297c23 */ /* 0x000fc20008010808 */
[--C-:B------:R-:W-:Y:S01]  /*1b390*/  FFMA.FTZ R43, R43, UR52, -R8.reuse ;  /* 0x000000342b2b7c23 */ /* 0x100fe20008010808 */
[----:B------:R-:W-:-:S01]  /*1b3a0*/  FFMA.FTZ R31, R31, UR52, -R8 ;  /* 0x000000341f1f7c23 */ /* 0x000fc20008010808 */
[--C-:B------:R-:W-:Y:S01]  /*1b3b0*/  FFMA.FTZ R11, R11, UR52, -R8.reuse ;  /* 0x000000340b0b7c23 */ /* 0x100fe20008010808 */
[----:B------:R-:W-:-:S01]  /*1b3c0*/  FFMA.FTZ R5, R6, UR52, -R8 ;  /* 0x0000003406057c23 */ /* 0x000fc20008010808 */
[----:B------:R-:W-:Y:S01]  /*1b3d0*/  FFMA.FTZ R3, R3, UR52, -R8 ;  /* 0x0000003403037c23 */ /* 0x000fe20008010808 */
[----:B------:R-:W-:-:S01]  /*1b3e0*/  FFMA.FTZ R47, R77, UR52, -R99 ;  /* 0x000000344d2f7c23 */ /* 0x000fc20008010863 */
[----:B------:R2:W-:Y:S01]  /*1b3f0*/  MUFU.EX2 R73, R58 ;  /* 0x0000003a00497308 */ /* 0x0005e20000000800 */
[----:B0-----:R-:W-:-:S01]  /*1b400*/  FADD.FTZ R8, R7, R10 ;  /* 0x0000000a07087221 */ /* 0x001fc20000010000 */
[----:B-1----:R-:W-:Y:S01]  /*1b410*/  FADD.FTZ R77, R216, R27 ;  /* 0x0000001bd84d7221 */ /* 0x002fe20000010000 */
[----:B------:R-:W-:-:S05]  /*1b420*/  FFMA.FTZ R90, R90, UR52, -R99 ;  /* 0x000000345a5a7c23 */ /* 0x000fca0008010863 */
[----:B------:R-:W0:Y:S01]  /*1b430*/  MUFU.EX2 R33, R33 ;  /* 0x0000002100217308 */ /* 0x000e220000000800 */
[----:B--2---:R-:W-:Y:S01]  /*1b440*/  PRMT R58, R67, 0x654, R0 ;  /* 0x00000654433a7816 */ /* 0x004fe20000000000 */
[----:B------:R-:W-:Y:S01]  /*1b450*/  FADD.FTZ R89, R9, R8 ;  /* 0x0000000809597221 */ /* 0x000fe20000010000 */
[----:B------:R-:W-:-:S02]  /*1b460*/  FFMA.FTZ R212, R72, UR52, -R99 ;  /* 0x0000003448d47c23 */ /* 0x000fc40008010863 */
[----:B------:R1:W-:Y:S03]  /*1b470*/  SYNCS.ARRIVE.TRANS64.RED.A1T0 RZ, [R58+URZ], RZ ;  /* 0x000000ff3aff79a7 */ /* 0x0003e6000810043f */
[----:B------:R-:W2:Y:S01]  /*1b480*/  MUFU.EX2 R14, R14 ;  /* 0x0000000e000e7308 */ /* 0x000ea20000000800 */
[----:B------:R-:W-:-:S01]  /*1b490*/  FFMA.FTZ R8, R39, UR52, -R99 ;  /* 0x0000003427087c23 */ /* 0x000fc20008010863 */
[----:B---3--:R-:W-:Y:S01]  /*1b4a0*/  FADD.FTZ R89, R12, R89 ;  /* 0x000000590c597221 */ /* 0x008fe20000010000 */
[----:B-1----:R-:W-:-:S05]  /*1b4b0*/  FADD.FTZ R58, R88, R77 ;  /* 0x0000004d583a7221 */ /* 0x002fca0000010000 */
[----:B------:R-:W1:Y:S01]  /*1b4c0*/  MUFU.EX2 R91, R91 ;  /* 0x0000005b005b7308 */ /* 0x000e620000000800 */
[----:B----4-:R-:W-:-:S01]  /*1b4d0*/  FADD.FTZ R39, R101, R58 ;  /* 0x0000003a65277221 */ /* 0x010fc20000010000 */
[----:B------:R-:W-:Y:S01]  /*1b4e0*/  FFMA.FTZ R65, R60, UR52, -R99 ;  /* 0x000000343c417c23 */ /* 0x000fe20008010863 */
[----:B-----5:R-:W-:-:S05]  /*1b4f0*/  FADD.FTZ R60, R24, R89 ;  /* 0x00000059183c7221 */ /* 0x020fca0000010000 */
[----:B------:R-:W3:Y:S01]  /*1b500*/  MUFU.EX2 R21, R21 ;  /* 0x0000001500157308 */ /* 0x000ee20000000800 */
[----:B------:R-:W-:-:S01]  /*1b510*/  FADD.FTZ R58, R218, R39 ;  /* 0x00000027da3a7221 */ /* 0x000fc20000010000 */
[----:B------:R-:W-:-:S06]  /*1b520*/  FFMA.FTZ R74, R74, UR52, -R99 ;  /* 0x000000344a4a7c23 */ /* 0x000fcc0008010863 */
[----:B------:R-:W4:Y:S01]  /*1b530*/  MUFU.EX2 R90, R90 ;  /* 0x0000005a005a7308 */ /* 0x000f220000000800 */
[----:B------:R-:W-:-:S01]  /*1b540*/  FADD.FTZ R77, R25, R60 ;  /* 0x0000003c194d7221 */ /* 0x000fc20000010000 */
[----:B0-----:R-:W-:-:S06]  /*1b550*/  FADD.FTZ R58, R33, R58 ;  /* 0x0000003a213a7221 */ /* 0x001fcc0000010000 */
[----:B------:R-:W0:Y:S01]  /*1b560*/  MUFU.EX2 R20, R20 ;  /* 0x0000001400147308 */ /* 0x000e220000000800 */
[----:B------:R-:W-:-:S07]  /*1b570*/  FFMA.FTZ R75, R75, UR52, -R99 ;  /* 0x000000344b4b7c23 */ /* 0x000fce0008010863 */
[----:B------:R-:W-:Y:S01]  /*1b580*/  MUFU.EX2 R212, R212 ;  /* 0x000000d400d47308 */ /* 0x000fe20000000800 */
[----:B--2---:R-:W-:-:S01]  /*1b590*/  FADD.FTZ R60, R14, R77 ;  /* 0x0000004d0e3c7221 */ /* 0x004fc20000010000 */
[----:B-1----:R-:W-:-:S06]  /*1b5a0*/  FADD.FTZ R77, R91, R58 ;  /* 0x0000003a5b4d7221 */ /* 0x002fcc0000010000 */
[----:B------:R-:W1:Y:S01]  /*1b5b0*/  MUFU.EX2 R29, R113 ;  /* 0x00000071001d7308 */ /* 0x000e620000000800 */
[----:B------:R-:W-:-:S07]  /*1b5c0*/  FFMA.FTZ R6, R76, UR52, -R99 ;  /* 0x000000344c067c23 */ /* 0x000fce0008010863 */
[----:B------:R-:W2:Y:S01]  /*1b5d0*/  MUFU.EX2 R35, R35 ;  /* 0x0000002300237308 */ /* 0x000ea20000000800 */
[----:B------:R-:W-:-:S01]  /*1b5e0*/  FFMA.FTZ R34, R34, UR52, -R99 ;  /* 0x0000003422227c23 */ /* 0x000fc20008010863 */
[----:B---3--:R-:W-:Y:S01]  /*1b5f0*/  FADD.FTZ R89, R21, R60 ;  /* 0x0000003c15597221 */ /* 0x008fe20000010000 */
[----:B----4-:R-:W-:-:S05]  /*1b600*/  FADD.FTZ R77, R90, R77 ;  /* 0x0000004d5a4d7221 */ /* 0x010fca0000010000 */
[----:B------:R-:W3:Y:S01]  /*1b610*/  MUFU.EX2 R74, R74 ;  /* 0x0000004a004a7308 */ /* 0x000ee20000000800 */
[----:B0-----:R-:W-:-:S01]  /*1b620*/  FADD.FTZ R58, R20, R89 ;  /* 0x00000059143a7221 */ /* 0x001fc20000010000 */
[----:B------:R-:W-:-:S06]  /*1b630*/  FFMA.FTZ R79, R79, UR52, -R99 ;  /* 0x000000344f4f7c23 */ /* 0x000fcc0008010863 */
[----:B------:R-:W0:Y:S08]  /*1b640*/  MUFU.EX2 R66, R66 ;  /* 0x0000004200427308 */ /* 0x000e300000000800 */
[----:B------:R-:W4:Y:S01]  /*1b650*/  MUFU.EX2 R75, R75 ;  /* 0x0000004b004b7308 */ /* 0x000f220000000800 */
[----:B-1----:R-:W-:-:S01]  /*1b660*/  FADD.FTZ R58, R29, R58 ;  /* 0x0000003a1d3a7221 */ /* 0x002fc20000010000 */
[----:B------:R-:W-:-:S06]  /*1b670*/  FFMA.FTZ R78, R78, UR52, -R99 ;  /* 0x000000344e4e7c23 */ /* 0x000fcc0008010863 */
[----:B------:R-:W1:Y:S08]  /*1b680*/  MUFU.EX2 R54, R54 ;  /* 0x0000003600367308 */ /* 0x000e700000000800 */
[----:B------:R-:W5:Y:S08]  /*1b690*/  MUFU.EX2 R6, R6 ;  /* 0x0000000600067308 */ /* 0x000f700000000800 */
[----:B------:R2:W-:Y:S01]  /*1b6a0*/  MUFU.EX2 R39, R34 ;  /* 0x0000002200277308 */ /* 0x0005e20000000800 */
[----:B------:R-:W-:Y:S01]  /*1b6b0*/  F2FP.SATFINITE.E4M3.F32.PACK_AB_MERGE_C R217, R12, R9, RZ ;  /* 0x000000090cd9723e */ /* 0x000fe200048070ff */
[----:B--2---:R-:W-:-:S06]  /*1b6c0*/  FADD.FTZ R34, R212, R77 ;  /* 0x0000004dd4227221 */ /* 0x004fcc0000010000 */
[----:B------:R-:W2:Y:S01]  /*1b6d0*/  MUFU.EX2 R57, R103 ;  /* 0x0000006700397308 */ /* 0x000ea20000000800 */
[----:B------:R-:W-:-:S07]  /*1b6e0*/  FADD.FTZ R77, R35, R34 ;  /* 0x00000022234d7221 */ /* 0x000fce0000010000 */
[----:B------:R-:W2:Y:S01]  /*1b6f0*/  MUFU.EX2 R47, R47 ;  /* 0x0000002f002f7308 */ /* 0x000ea20000000800 */
[----:B------:R-:W-:-:S01]  /*1b700*/  FADD.FTZ R89, R53, R58 ;  /* 0x0000003a35597221 */ /* 0x000fc20000010000 */
[----:B---3--:R-:W-:Y:S01]  /*1b710*/  FADD.FTZ R12, R74, R77 ;  /* 0x0000004d4a0c7221 */ /* 0x008fe20000010000 */
[----:B------:R-:W-:-:S05]  /*1b720*/  FFMA.FTZ R26, R80, UR52, -R99 ;  /* 0x00000034501a7c23 */ /* 0x000fca0008010863 */
[----:B------:R-:W3:Y:S01]  /*1b730*/  MUFU.EX2 R56, R56 ;  /* 0x0000003800387308 */ /* 0x000ee20000000800 */
[----:B0-----:R-:W-:-:S01]  /*1b740*/  FADD.FTZ R89, R66, R89 ;  /* 0x0000005942597221 */ /* 0x001fc20000010000 */
[----:B----4-:R-:W-:-:S06]  /*1b750*/  FADD.FTZ R9, R75, R12 ;  /* 0x0000000c4b097221 */ /* 0x010fcc0000010000 */
[----:B------:R-:W0:Y:S01]  /*1b760*/  MUFU.EX2 R79, R79 ;  /* 0x0000004f004f7308 */ /* 0x000e220000000800 */
[----:B------:R-:W-:-:S01]  /*1b770*/  FFMA.FTZ R55, R68, UR52, -R99 ;  /* 0x0000003444377c23 */ /* 0x000fc20008010863 */
[----:B------:R-:W-:-:S06]  /*1b780*/  F2FP.SATFINITE.E4M3.F32.PACK_AB_MERGE_C R219, R21, R14, RZ ;  /* 0x0000000e15db723e */ /* 0x000fcc00048070ff */
[----:B------:R-:W4:Y:S01]  /*1b790*/  MUFU.EX2 R59, R59 ;  /* 0x0000003b003b7308 */ /* 0x000f220000000800 */
[----:B-1----:R-:W-:-:S01]  /*1b7a0*/  FADD.FTZ R14, R54, R89 ;  /* 0x00000059360e7221 */ /* 0x002fc20000010000 */
[----:B-----5:R-:W-:-:S06]  /*1b7b0*/  FADD.FTZ R12, R6, R9 ;  /* 0x00000009060c7221 */ /* 0x020fcc0000010000 */
[----:B------:R-:W1:Y:S01]  /*1b7c0*/  MUFU.EX2 R78, R78 ;  /* 0x0000004e004e7308 */ /* 0x000e620000000800 */
[----:B------:R-:W-:-:S01]  /*1b7d0*/  FFMA.FTZ R70, R70, UR52, -R99 ;  /* 0x0000003446467c23 */ /* 0x000fc20008010863 */
[----:B--2---:R-:W-:Y:S01]  /*1b7e0*/  FADD.FTZ R21, R57, R14 ;  /* 0x0000000e39157221 */ /* 0x004fe20000010000 */
[----:B------:R-:W-:-:S05]  /*1b7f0*/  FADD.FTZ R12, R47, R12 ;  /* 0x0000000c2f0c7221 */ /* 0x000fca0000010000 */
[----:B------:R-:W2:Y:S01]  /*1b800*/  MUFU.EX2 R26, R26 ;  /* 0x0000001a001a7308 */ /* 0x000ea20000000800 */
[----:B------:R-:W-:Y:S01]  /*1b810*/  F2FP.SATFINITE.E4M3.F32.PACK_AB_MERGE_C R217, R10, R7, R217 ;  /* 0x000000070ad9723e */ /* 0x000fe200048070d9 */
[----:B---3--:R-:W-:Y:S01]  /*1b820*/  FADD.FTZ R14, R56, R21 ;  /* 0x00000015380e7221 */ /* 0x008fe20000010000 */
[----:B0-----:R-:W-:-:S05]  /*1b830*/  FADD.FTZ R7, R79, R12 ;  /* 0x0000000c4f077221 */ /* 0x001fca0000010000 */
[----:B------:R-:W0:Y:S01]  /*1b840*/  MUFU.EX2 R61, R61 ;  /* 0x0000003d003d7308 */ /* 0x000e220000000800 */
[----:B------:R-:W-:-:S07]  /*1b850*/  FFMA.FTZ R28, R82, UR52, -R99 ;  /* 0x00000034521c7c23 */ /* 0x000fce0008010863 */
[----:B------:R-:W3:Y:S01]  /*1b860*/  MUFU.EX2 R55, R55 ;  /* 0x0000003700377308 */ /* 0x000ee20000000800 */
[C---:B----4-:R-:W-:Y:S01]  /*1b870*/  F2FP.SATFINITE.E4M3.F32.PACK_AB_MERGE_C R215, R59.reuse, R56, RZ ;  /* 0x000000383bd7723e */ /* 0x050fe200048070ff */
[----:B------:R-:W-:Y:S01]  /*1b880*/  FADD.FTZ R59, R59, R14 ;  /* 0x0000000e3b3b7221 */ /* 0x000fe20000010000 */
[----:B-1----:R-:W-:-:S05]  /*1b890*/  FADD.FTZ R7, R78, R7 ;  /* 0x000000074e077221 */ /* 0x002fca0000010000 */
[----:B------:R-:W1:Y:S08]  /*1b8a0*/  MUFU.EX2 R30, R30 ;  /* 0x0000001e001e7308 */ /* 0x000e700000000800 */
[----:B------:R-:W4:Y:S01]  /*1b8b0*/  MUFU.EX2 R70, R70 ;  /* 0x0000004600467308 */ /* 0x000f220000000800 */
[----:B------:R-:W-:-:S01]  /*1b8c0*/  FADD.FTZ R12, R40, R59 ;  /* 0x0000003b280c7221 */ /* 0x000fc20000010000 */
[----:B--2---:R-:W-:-:S06]  /*1b8d0*/  FADD.FTZ R10, R26, R7 ;  /* 0x000000071a0a7221 */ /* 0x004fcc0000010000 */
[----:B------:R-:W2:Y:S01]  /*1b8e0*/  MUFU.EX2 R87, R87 ;  /* 0x0000005700577308 */ /* 0x000ea20000000800 */
[----:B------:R-:W-:-:S01]  /*1b8f0*/  FFMA.FTZ R36, R62, UR52, -R99 ;  /* 0x000000343e247c23 */ /* 0x000fc20008010863 */
[----:B------:R-:W-:Y:S01]  /*1b900*/  FFMA.FTZ R69, R84, UR52, -R99 ;  /* 0x0000003454457c23 */ /* 0x000fe20008010863 */
[----:B0-----:R-:W-:-:S05]  /*1b910*/  FADD.FTZ R21, R61, R12 ;  /* 0x0000000c3d157221 */ /* 0x001fca0000010000 */
[----:B------:R-:W0:Y:S01]  /*1b920*/  MUFU.EX2 R38, R38 ;  /* 0x0000002600267308 */ /* 0x000e220000000800 */
[----:B---3--:R-:W-:-:S07]  /*1b930*/  FADD.FTZ R7, R55, R10 ;  /* 0x0000000a37077221 */ /* 0x008fce0000010000 */
[----:B------:R-:W3:Y:S01]  /*1b940*/  MUFU.EX2 R28, R28 ;  /* 0x0000001c001c7308 */ /* 0x000ee20000000800 */
[----:B-1----:R-:W-:-:S01]  /*1b950*/  FADD.FTZ R12, R30, R21 ;  /* 0x000000151e0c7221 */ /* 0x002fc20000010000 */
[----:B----4-:R-:W-:-:S06]  /*1b960*/  FADD.FTZ R10, R70, R7 ;  /* 0x00000007460a7221 */ /* 0x010fcc0000010000 */
[----:B------:R-:W1:Y:S08]  /*1b970*/  MUFU.EX2 R45, R45 ;  /* 0x0000002d002d7308 */ /* 0x000e700000000800 */
[----:B------:R-:W4:Y:S01]  /*1b980*/  MUFU.EX2 R65, R65 ;  /* 0x0000004100417308 */ /* 0x000f220000000800 */
[----:B------:R-:W-:-:S01]  /*1b990*/  FFMA.FTZ R86, R86, UR52, -R99 ;  /* 0x0000003456567c23 */ /* 0x000fc20008010863 */
[C---:B--2---:R-:W-:Y:S01]  /*1b9a0*/  F2FP.SATFINITE.E4M3.F32.PACK_AB_MERGE_C R209, R87.reuse, R30, RZ ;  /* 0x0000001e57d1723e */ /* 0x044fe200048070ff */
[----:B------:R-:W-:-:S01]  /*1b9b0*/  FADD.FTZ R87, R87, R12 ;  /* 0x0000000c57577221 */ /* 0x000fc20000010000 */
[----:B------:R-:W-:-:S04]  /*1b9c0*/  F2FP.SATFINITE.E4M3.F32.PACK_AB_MERGE_C R208, R73, R70, RZ ;  /* 0x0000004649d0723e */ /* 0x000fc800048070ff */
[----:B------:R-:W2:Y:S01]  /*1b9d0*/  MUFU.EX2 R48, R48 ;  /* 0x0000003000307308 */ /* 0x000ea20000000800 */
[----:B------:R-:W-:-:S01]  /*1b9e0*/  FADD.FTZ R73, R73, R10 ;  /* 0x0000000a49497221 */ /* 0x000fc20000010000 */
[----:B------:R-:W-:-:S06]  /*1b9f0*/  FFMA.FTZ R67, R64, UR52, -R99 ;  /* 0x0000003440437c23 */ /* 0x000fcc0008010863 */
[----:B------:R-:W5:Y:S01]  /*1ba00*/  MUFU.EX2 R36, R36 ;  /* 0x0000002400247308 */ /* 0x000f620000000800 */
[----:B0-----:R-:W-:-:S01]  /*1ba10*/  FADD.FTZ R12, R38, R87 ;  /* 0x00000057260c7221 */ /* 0x001fc20000010000 */
[----:B---3--:R-:W-:-:S06]  /*1ba20*/  FADD.FTZ R10, R28, R73 ;  /* 0x000000491c0a7221 */ /* 0x008fcc0000010000 */
[----:B------:R-:W0:Y:S01]  /*1ba30*/  MUFU.EX2 R71, R71 ;  /* 0x0000004700477308 */ /* 0x000e220000000800 */
[----:B------:R-:W-:-:S07]  /*1ba40*/  FFMA.FTZ R92, R92, UR52, -R99 ;  /* 0x000000345c5c7c23 */ /* 0x000fce0008010863 */
[----:B------:R-:W3:Y:S01]  /*1ba50*/  MUFU.EX2 R69, R69 ;  /* 0x0000004500457308 */ /* 0x000ee20000000800 */
[----:B-1----:R-:W-:-:S01]  /*1ba60*/  FADD.FTZ R21, R45, R12 ;  /* 0x0000000c2d157221 */ /* 0x002fc20000010000 */
[----:B----4-:R-:W-:-:S06]  /*1ba70*/  FADD.FTZ R7, R65, R10 ;  /* 0x0000000a41077221 */ /* 0x010fcc0000010000 */
[----:B------:R-:W1:Y:S08]  /*1ba80*/  MUFU.EX2 R32, R32 ;  /* 0x0000002000207308 */ /* 0x000e700000000800 */
[----:B------:R-:W4:Y:S01]  /*1ba90*/  MUFU.EX2 R0, R86 ;  /* 0x0000005600007308 */ /* 0x000f220000000800 */
[----:B--2---:R-:W-:-:S01]  /*1baa0*/  FADD.FTZ R12, R48, R21 ;  /* 0x00000015300c7221 */ /* 0x004fc20000010000 */
[----:B-----5:R-:W-:-:S06]  /*1bab0*/  FADD.FTZ R10, R36, R7 ;  /* 0x00000007240a7221 */ /* 0x020fcc0000010000 */
[----:B------:R-:W2:Y:S08]  /*1bac0*/  MUFU.EX2 R37, R37 ;  /* 0x0000002500257308 */ /* 0x000eb00000000800 */
[----:B------:R-:W5:Y:S01]  /*1bad0*/  MUFU.EX2 R67, R67 ;  /* 0x0000004300437308 */ /* 0x000f620000000800 */
[C---:B0-----:R-:W-:Y:S01]  /*1bae0*/  F2FP.SATFINITE.E4M3.F32.PACK_AB_MERGE_C R211, R71.reuse, R48, RZ ;  /* 0x0000003047d3723e */ /* 0x041fe200048070ff */
[----:B------:R-:W-:Y:S01]  /*1baf0*/  FADD.FTZ R71, R71, R12 ;  /* 0x0000000c47477221 */ /* 0x000fe20000010000 */
[----:B---3--:R-:W-:-:S05]  /*1bb00*/  F2FP.SATFINITE.E4M3.F32.PACK_AB_MERGE_C R210, R69, R36, RZ ;  /* 0x0000002445d2723e */ /* 0x008fca00048070ff */
[----:B------:R-:W0:Y:S01]  /*1bb10*/  MUFU.EX2 R52, R52 ;  /* 0x0000003400347308 */ /* 0x000e220000000800 */
[----:B------:R-:W-:-:S01]  /*1bb20*/  FADD.FTZ R69, R69, R10 ;  /* 0x0000000a45457221 */ /* 0x000fc20000010000 */
[----:B------:R-:W-:-:S06]  /*1bb30*/  FFMA.FTZ R93, R93, UR52, -R99 ;  /* 0x000000345d5d7c23 */ /* 0x000fcc0008010863 */
[----:B------:R-:W3:Y:S01]  /*1bb40*/  MUFU.EX2 R92, R92 ;  /* 0x0000005c005c7308 */ /* 0x000ee20000000800 */
[----:B------:R-:W-:-:S01]  /*1bb50*/  FFMA.FTZ R44, R44, UR52, -R99 ;  /* 0x000000342c2c7c23 */ /* 0x000fc20008010863 */
[----:B-1----:R-:W-:-:S06]  /*1bb60*/  FADD.FTZ R12, R32, R71 ;  /* 0x00000047200c7221 */ /* 0x002fcc0000010000 */
[----:B------:R-:W1:Y:S01]  /*1bb70*/  MUFU.EX2 R63, R63 ;  /* 0x0000003f003f7308 */ /* 0x000e620000000800 */
[----:B----4-:R-:W-:-:S01]  /*1bb80*/  FADD.FTZ R10, R0, R69 ;  /* 0x00000045000a7221 */ /* 0x010fc20000010000 */
[----:B------:R-:W-:Y:S01]  /*1bb90*/  FFMA.FTZ R42, R42, UR52, -R99 ;  /* 0x000000342a2a7c23 */ /* 0x000fe20008010863 */
[----:B--2---:R-:W-:-:S05]  /*1bba0*/  FADD.FTZ R21, R37, R12 ;  /* 0x0000000c25157221 */ /* 0x004fca0000010000 */
[----:B------:R-:W2:Y:S01]  /*1bbb0*/  MUFU.EX2 R50, R50 ;  /* 0x0000003200327308 */ /* 0x000ea20000000800 */
[----:B-----5:R-:W-:-:S01]  /*1bbc0*/  FADD.FTZ R7, R67, R10 ;  /* 0x0000000a43077221 */ /* 0x020fc20000010000 */
[----:B------:R-:W-:-:S06]  /*1bbd0*/  F2FP.SATFINITE.E4M3.F32.PACK_AB_MERGE_C R213, R66, R53, RZ ;  /* 0x0000003542d5723e */ /* 0x000fcc00048070ff */
[----:B------:R-:W4:Y:S01]  /*1bbe0*/  MUFU.EX2 R8, R8 ;  /* 0x0000000800087308 */ /* 0x000f220000000800 */
[----:B0-----:R-:W-:-:S01]  /*1bbf0*/  FADD.FTZ R12, R52, R21 ;  /* 0x00000015340c7221 */ /* 0x001fc20000010000 */
[----:B---3--:R-:W-:-:S06]  /*1bc00*/  FADD.FTZ R10, R92, R7 ;  /* 0x000000075c0a7221 */ /* 0x008fcc0000010000 */
[----:B------:R-:W0:Y:S01]  /*1bc10*/  MUFU.EX2 R51, R51 ;  /* 0x0000003300337308 */ /* 0x000e220000000800 */
[----:B------:R-:W-:-:S01]  /*1bc20*/  FFMA.FTZ R46, R46, UR52, -R99 ;  /* 0x000000342e2e7c23 */ /* 0x000fc20008010863 */
[----:B------:R-:W-:Y:S02]  /*1bc30*/  F2FP.SATFINITE.E4M3.F32.PACK_AB_MERGE_C R213, R29, R20, R213 ;  /* 0x000000141dd5723e */ /* 0x000fe400048070d5 */
[----:B------:R-:W3:Y:S04]  /*1bc40*/  @P4 LDC R20, c[0x0][0x44c] ;  /* 0x00011300ff144b82 */ /* 0x000ee80000000800 */
[----:B------:R-:W5:Y:S01]  /*1bc50*/  MUFU.EX2 R93, R93 ;  /* 0x0000005d005d7308 */ /* 0x000f620000000800 */
[C---:B------:R-:W-:Y:S01]  /*1bc60*/  F2FP.SATFINITE.E4M3.F32.PACK_AB_MERGE_C R204, R39.reuse, R92, RZ ;  /* 0x0000005c27cc723e */ /* 0x040fe200048070ff */
[----:B------:R-:W-:Y:S01]  /*1bc70*/  FADD.FTZ R39, R39, R10 ;  /* 0x0000000a27277221 */ /* 0x000fe20000010000 */
[----:B-1----:R-:W-:-:S05]  /*1bc80*/  F2FP.SATFINITE.E4M3.F32.PACK_AB_MERGE_C R205, R63, R52, RZ ;  /* 0x000000343fcd723e */ /* 0x002fca00048070ff */
[----:B------:R-:W-:Y:S01]  /*1bc90*/  MUFU.EX2 R96, R96 ;  /* 0x0000006000607308 */ /* 0x000fe20000000800 */
[----:B------:R-:W-:-:S07]  /*1bca0*/  FADD.FTZ R63, R63, R12 ;  /* 0x0000000c3f3f7221 */ /* 0x000fce0000010000 */
[----:B------:R-:W-:Y:S08]  /*1bcb0*/  MUFU.EX2 R41, R41 ;  /* 0x0000002900297308 */ /* 0x000ff00000000800 */
[----:B------:R-:W-:Y:S08]  /*1bcc0*/  MUFU.EX2 R44, R44 ;  /* 0x0000002c002c7308 */ /* 0x000ff00000000800 */
[----:B------:R-:W1:Y:S01]  /*1bcd0*/  MUFU.EX2 R9, R42 ;  /* 0x0000002a00097308 */ /* 0x000e620000000800 */
[----:B------:R-:W-:-:S01]  /*1bce0*/  FFMA.FTZ R85, R85, UR52, -R99 ;  /* 0x0000003455557c23 */ /* 0x000fc20008010863 */
[----:B------:R-:W-:Y:S01]  /*1bcf0*/  F2FP.SATFINITE.E4M3.F32.PACK_AB_MERGE_C R219, R25, R24, R219 ;  /* 0x0000001819db723e */ /* 0x000fe200048070db */
[----:B--2---:R-:W-:-:S01]  /*1bd00*/  FADD.FTZ R10, R50, R63 ;  /* 0x0000003f320a7221 */ /* 0x004fc20000010000 */
[----:B------:R-:W-:Y:S01]  /*1bd10*/  F2FP.SATFINITE.E4M3.F32.PACK_AB_MERGE_C R204, R67, R0, R204 ;  /* 0x0000000043cc723e */ /* 0x000fe200048070cc */
[----:B------:R-:W2:Y:S01]  /*1bd20*/  @P4 LDC R25, c[0x0][0x450] ;  /* 0x00011400ff194b82 */ /* 0x000ea20000000800 */
[----:B----4-:R-:W-:-:S02]  /*1bd30*/  FADD.FTZ R0, R8, R39 ;  /* 0x0000002708007221 */ /* 0x010fc40000010000 */
[----:B------:R-:W4:Y:S01]  /*1bd40*/  MUFU.EX2 R43, R43 ;  /* 0x0000002b002b7308 */ /* 0x000f220000000800 */
[----:B------:R-:W-:-:S01]  /*1bd50*/  FFMA.FTZ R49, R49, UR52, -R99 ;  /* 0x0000003431317c23 */ /* 0x000fc20008010863 */
[----:B------:R-:W-:Y:S01]  /*1bd60*/  F2FP.SATFINITE.E4M3.F32.PACK_AB_MERGE_C R214, R78, R79, RZ ;  /* 0x0000004f4ed6723e */ /* 0x000fe200048070ff */
[----:B------:R-:W-:-:S05]  /*1bd70*/  FFMA.FTZ R83, R83, UR52, -R99 ;  /* 0x0000003453537c23 */ /* 0x000fca0008010863 */
[----:B------:R-:W3:Y:S01]  /*1bd80*/  MUFU.EX2 R46, R46 ;  /* 0x0000002e002e7308 */ /* 0x000ee20000000800 */
[----:B0-----:R-:W-:-:S01]  /*1bd90*/  FADD.FTZ R21, R51, R10 ;  /* 0x0000000a33157221 */ /* 0x001fc20000010000 */
[----:B-----5:R-:W-:Y:S01]  /*1bda0*/  FADD.FTZ R7, R93, R0 ;  /* 0x000000005d077221 */ /* 0x020fe20000010000 */
[----:B------:R-:W-:-:S05]  /*1bdb0*/  F2FP.SATFINITE.E4M3.F32.PACK_AB_MERGE_C R214, R47, R6, R214 ;  /* 0x000000062fd6723e */ /* 0x000fca00048070d6 */
[----:B------:R-:W0:Y:S01]  /*1bdc0*/  MUFU.EX2 R98, R98 ;  /* 0x0000006200627308 */ /* 0x000e220000000800 */
[----:B-1----:R-:W-:Y:S01]  /*1bdd0*/  F2FP.SATFINITE.E4M3.F32.PACK_AB_MERGE_C R206, R9, R44, RZ ;  /* 0x0000002c09ce723e */ /* 0x002fe200048070ff */
[----:B------:R-:W-:Y:S01]  /*1bde0*/  FADD.FTZ R44, R44, R7 ;  /* 0x000000072c2c7221 */ /* 0x000fe20000010000 */
[----:B------:R-:W-:Y:S01]  /*1bdf0*/  F2FP.SATFINITE.E4M3.F32.PACK_AB_MERGE_C R207, R41, R96, RZ ;  /* 0x0000006029cf723e */ /* 0x000fe200048070ff */
[----:B------:R-:W-:-:S04]  /*1be00*/  FADD.FTZ R96, R96, R21 ;  /* 0x0000001560607221 */ /* 0x000fc80000010000 */
[----:B------:R-:W1:Y:S01]  /*1be10*/  MUFU.EX2 R85, R85 ;  /* 0x0000005500557308 */ /* 0x000e620000000800 */
[----:B------:R-:W-:-:S01]  /*1be20*/  FFMA.FTZ R81, R81, UR52, -R99 ;  /* 0x0000003451517c23 */ /* 0x000fc20008010863 */
[----:B------:R-:W-:Y:S01]  /*1be30*/  FADD.FTZ R96, R41, R96 ;  /* 0x0000006029607221 */ /* 0x000fe20000010000 */
[----:B------:R-:W-:-:S05]  /*1be40*/  FADD.FTZ R9, R9, R44 ;  /* 0x0000002c09097221 */ /* 0x000fca0000010000 */
[----:B------:R-:W5:Y:S01]  /*1be50*/  MUFU.EX2 R31, R31 ;  /* 0x0000001f001f7308 */ /* 0x000f620000000800 */
[----:B------:R-:W-:-:S07]  /*1be60*/  FFMA.FTZ R94, R94, UR52, -R99 ;  /* 0x000000345e5e7c23 */ /* 0x000fce0008010863 */
[----:B------:R-:W-:Y:S08]  /*1be70*/  MUFU.EX2 R49, R49 ;  /* 0x0000003100317308 */ /* 0x000ff00000000800 */
[----:B------:R-:W5:Y:S01]  /*1be80*/  MUFU.EX2 R6, R83 ;  /* 0x0000005300067308 */ /* 0x000f620000000800 */
[----:B----4-:R-:W-:-:S01]  /*1be90*/  FADD.FTZ R7, R43, R96 ;  /* 0x000000602b077221 */ /* 0x010fc20000010000 */
[----:B---3--:R-:W-:-:S06]  /*1bea0*/  FADD.FTZ R0, R46, R9 ;  /* 0x000000092e007221 */ /* 0x008fcc0000010000 */
[----:B------:R-:W3:Y:S01]  /*1beb0*/  MUFU.EX2 R100, R100 ;  /* 0x0000006400647308 */ /* 0x000ee20000000800 */
[----:B------:R-:W-:Y:S01]  /*1bec0*/  @P4 IMAD.HI.U32 R20, R108, R20, RZ ;  /* 0x000000146c144227 */ /* 0x000fe200078e00ff */
[----:B------:R-:W-:-:S03]  /*1bed0*/  F2FP.SATFINITE.E4M3.F32.PACK_AB_MERGE_C R206, R93, R8, R206 ;  /* 0x000000085dce723e */ /* 0x000fc600048070ce */
[----:B0-----:R-:W-:-:S03]  /*1bee0*/  FADD.FTZ R10, R98, R7 ;  /* 0x00000007620a7221 */ /* 0x001fc60000010000 */
[----:B------:R-:W0:Y:S01]  /*1bef0*/  MUFU.EX2 R11, R11 ;  /* 0x0000000b000b7308 */ /* 0x000e220000000800 */
[----:B-1----:R-:W-:-:S01]  /*1bf00*/  FADD.FTZ R8, R85, R0 ;  /* 0x0000000055087221 */ /* 0x002fc20000010000 */
[----:B------:R-:W-:-:S06]  /*1bf10*/  MOV R14, R108 ;  /* 0x0000006c000e7202 */ /* 0x000fcc0000000f00 */
[----:B------:R-:W-:Y:S01]  /*1bf20*/  MUFU.EX2 R81, R81 ;  /* 0x0000005100517308 */ /* 0x000fe20000000800 */
[----:B--2---:R-:W-:Y:S01]  /*1bf30*/  @P4 SHF.R.U32.HI R14, RZ, R25, R20 ;  /* 0x00000019ff0e4219 */ /* 0x004fe20000011614 */
[----:B-----5:R-:W-:-:S06]  /*1bf40*/  FADD.FTZ R7, R31, R10 ;  /* 0x0000000a1f077221 */ /* 0x020fcc0000010000 */
[----:B------:R-:W1:Y:S01]  /*1bf50*/  MUFU.EX2 R102, R102 ;  /* 0x0000006600667308 */ /* 0x000e620000000800 */
[----:B------:R-:W-:Y:S01]  /*1bf60*/  F2FP.SATFINITE.E4M3.F32.PACK_AB_MERGE_C R9, R6, R49, RZ ;  /* 0x000000310609723e */ /* 0x000fe200048070ff */
[----:B------:R-:W-:-:S06]  /*1bf70*/  FADD.FTZ R49, R49, R8 ;  /* 0x0000000831317221 */ /* 0x000fcc0000010000 */
[----:B------:R-:W2:Y:S01]  /*1bf80*/  MUFU.EX2 R94, R94 ;  /* 0x0000005e005e7308 */ /* 0x000ea20000000800 */
[C---:B---3--:R-:W-:Y:S01]  /*1bf90*/  F2FP.SATFINITE.E4M3.F32.PACK_AB_MERGE_C R31, R100.reuse, R31, RZ ;  /* 0x0000001f641f723e */ /* 0x048fe200048070ff */
[----:B------:R-:W-:Y:S01]  /*1bfa0*/  FADD.FTZ R100, R100, R7 ;  /* 0x0000000764647221 */ /* 0x000fe20000010000 */
[----:B------:R-:W-:-:S05]  /*1bfb0*/  IADD3 R8, R14, R104, -R106 ;  /* 0x000000680e087210 */ /* 0x000fca0007ffe86a */
[----:B------:R-:W-:Y:S08]  /*1bfc0*/  MUFU.EX2 R5, R5 ;  /* 0x0000000500057308 */ /* 0x000ff00000000800 */
[----:B------:R3:W4:Y:S01]  /*1bfd0*/  MUFU.EX2 R0, R3 ;  /* 0x0000000300007308 */ /* 0x0007220000000800 */
[----:B------:R-:W-:-:S01]  /*1bfe0*/  FADD.FTZ R6, R6, R49 ;  /* 0x0000003106067221 */ /* 0x000fc20000010000 */
[----:B0-----:R-:W-:Y:S01]  /*1bff0*/  FADD.FTZ R7, R11, R100 ;  /* 0x000000640b077221 */ /* 0x001fe20000010000 */
[----:B------:R-:W-:-:S04]  /*1c000*/  IMAD.HI R10, R8, 0x66666667, RZ ;  /* 0x66666667080a7827 */ /* 0x000fc800078e02ff */
[--C-:B------:R-:W-:Y:S01]  /*1c010*/  FFMA.FTZ R95, R95, UR52, -R99.reuse ;  /* 0x000000345f5f7c23 */ /* 0x100fe20008010863 */
[----:B------:R-:W-:-:S01]  /*1c020*/  FFMA.FTZ R97, R97, UR52, -R99 ;  /* 0x0000003461617c23 */ /* 0x000fc20008010863 */
[----:B-1----:R-:W-:Y:S01]  /*1c030*/  FADD.FTZ R8, R102, R7 ;  /* 0x0000000766087221 */ /* 0x002fe20000010000 */
[----:B---3--:R-:W-:-:S01]  /*1c040*/  FADD.FTZ R3, R81, R6 ;  /* 0x0000000651037221 */ /* 0x008fc20000010000 */
[----:B------:R-:W-:-:S03]  /*1c050*/  SHF.R.U32.HI R7, RZ, 0x1f, R10 ;  /* 0x0000001fff077819 */ /* 0x000fc6000001160a */
[----:B--2---:R-:W-:Y:S01]  /*1c060*/  FADD.FTZ R6, R94, R3 ;  /* 0x000000035e067221 */ /* 0x004fe20000010000 */
[----:B------:R-:W-:Y:S01]  /*1c070*/  MUFU.EX2 R95, R95 ;  /* 0x0000005f005f7308 */ /* 0x000fe20000000800 */
[----:B------:R-:W-:Y:S02]  /*1c080*/  LEA.HI.SX32 R7, R10, R7, 0x1a ;  /* 0x000000070a077211 */ /* 0x000fe400078fd2ff */
[----:B----4-:R-:W-:-:S05]  /*1c090*/  F2FP.SATFINITE.E4M3.F32.PACK_AB_MERGE_C R3, R0, R5, RZ ;  /* 0x000000050003723e */ /* 0x010fca00048070ff */
[----:B------:R-:W0:Y:S01]  /*1c0a0*/  MUFU.EX2 R12, R97 ;  /* 0x00000061000c7308 */ /* 0x000e220000000800 */
[----:B------:R-:W-:Y:S01]  /*1c0b0*/  F2FP.SATFINITE.E4M3.F32.PACK_AB_MERGE_C R203, R102, R11, R3 ;  /* 0x0000000b66cb723e */ /* 0x000fe20004807003 */
[----:B------:R-:W-:Y:S01]  /*1c0c0*/  VIADD R3, R146, 0xfffffffe ;  /* 0xfffffffe92037836 */ /* 0x000fe20000000000 */
[----:B------:R-:W-:-:S04]  /*1c0d0*/  VIMNMX R20, RZ, R7, !PT ;  /* 0x00000007ff147248 */ /* 0x000fc80007fe0100 */
[----:B------:R-:W-:Y:S02]  /*1c0e0*/  ISETP.GE.AND P1, PT, R3, R20, PT ;  /* 0x000000140300720c */ /* 0x000fe40003f26270 */
[----:B------:R-:W-:Y:S01]  /*1c0f0*/  F2FP.SATFINITE.E4M3.F32.PACK_AB_MERGE_C R200, R85, R46, R9 ;  /* 0x0000002e55c8723e */ /* 0x000fe20004807009 */
[----:B------:R-:W-:Y:S01]  /*1c100*/  FADD.FTZ R5, R5, R8 ;  /* 0x0000000805057221 */ /* 0x000fe20000010000 */
[----:B------:R-:W-:Y:S02]  /*1c110*/  F2FP.SATFINITE.E4M3.F32.PACK_AB_MERGE_C R88, R101, R88, RZ ;  /* 0x000000586558723e */ /* 0x000fe400048070ff */
[----:B------:R-:W-:Y:S02]  /*1c120*/  F2FP.SATFINITE.E4M3.F32.PACK_AB_MERGE_C R90, R90, R91, RZ ;  /* 0x0000005b5a5a723e */ /* 0x000fe400048070ff */
[----:B------:R-:W-:Y:S02]  /*1c130*/  F2FP.SATFINITE.E4M3.F32.PACK_AB_MERGE_C R74, R75, R74, RZ ;  /* 0x0000004a4b4a723e */ /* 0x000fe400048070ff */
[----:B0-----:R-:W-:Y:S01]  /*1c140*/  F2FP.SATFINITE.E4M3.F32.PACK_AB_MERGE_C R9, R12, R95, RZ ;  /* 0x0000005f0c09723e */ /* 0x001fe200048070ff */
[----:B------:R-:W-:-:S01]  /*1c150*/  FADD.FTZ R95, R95, R6 ;  /* 0x000000065f5f7221 */ /* 0x000fc20000010000 */
[----:B------:R-:W-:Y:S01]  /*1c160*/  F2FP.SATFINITE.E4M3.F32.PACK_AB_MERGE_C R216, R27, R216, R88 ;  /* 0x000000d81bd8723e */ /* 0x000fe20004807058 */
[----:B------:R-:W-:-:S01]  /*1c170*/  FADD.FTZ R11, R0, R5 ;  /* 0x00000005000b7221 */ /* 0x000fc20000010000 */
[----:B------:R-:W-:Y:S01]  /*1c180*/  F2FP.SATFINITE.E4M3.F32.PACK_AB_MERGE_C R218, R33, R218, R90 ;  /* 0x000000da21da723e */ /* 0x000fe2000480705a */
[----:B------:R-:W-:-:S01]  /*1c190*/  FADD.FTZ R12, R12, R95 ;  /* 0x0000005f0c0c7221 */ /* 0x000fc20000010000 */
[----:B------:R-:W-:-:S02]  /*1c1a0*/  F2FP.SATFINITE.E4M3.F32.PACK_AB_MERGE_C R212, R35, R212, R74 ;  /* 0x000000d423d4723e */ /* 0x000fc4000480704a */
[----:B------:R-:W-:Y:S02]  /*1c1b0*/  CS2R R118, SRZ ;  /* 0x0000000000767805 */ /* 0x000fe4000001ff00 */
[----:B------:R-:W-:Y:S02]  /*1c1c0*/  F2FP.SATFINITE.E4M3.F32.PACK_AB_MERGE_C R215, R57, R54, R215 ;  /* 0x0000003639d7723e */ /* 0x000fe400048070d7 */
[----:B------:R-:W-:Y:S02]  /*1c1d0*/  CS2R R116, SRZ ;  /* 0x0000000000747805 */ /* 0x000fe4000001ff00 */
[----:B------:R-:W-:Y:S02]  /*1c1e0*/  F2FP.SATFINITE.E4M3.F32.PACK_AB_MERGE_C R208, R55, R26, R208 ;  /* 0x0000001a37d0723e */ /* 0x000fe400048070d0 */
[----:B------:R-:W-:Y:S02]  /*1c1f0*/  CS2R R114, SRZ ;  /* 0x0000000000727805 */ /* 0x000fe4000001ff00 */
        /* <DEDUP_REMOVED lines=51> */
[----:B------:R-:W-:Y:S01]  /*1c530*/  CS2R R24, SRZ ;  /* 0x0000000000187805 */ /* 0x000fe2000001ff00 */
[----:B------:R-:W-:Y:S06]  /*1c540*/  @!P1 BRA `(.L_x_2821) ;  /* 0x0000004800989947 */ /* 0x000fec0003800000 */
[----:B------:R0:W5:Y:S01]  /*1c550*/  LDL.LU R8, [R1] ;  /* 0x0000000001087983 */ /* 0x0001620000300800 */
[----:B------:R-:W-:Y:S01]  /*1c560*/  IMAD.MOV.U32 R0, RZ, RZ, R3 ;  /* 0x000000ffff007224 */ /* 0x000fe200078e0003 */
[----:B------:R-:W-:Y:S01]  /*1c570*/  MOV R3, R223 ;  /* 0x000000df00037202 */ /* 0x000fe20000000f00 */
[----:B------:R-:W-:Y:S02]  /*1c580*/  IMAD.MOV.U32 R10, RZ, RZ, R15 ;  /* 0x000000ffff0a7224 */ /* 0x000fe400078e000f */
[----:B------:R-:W-:Y:S02]  /*1c590*/  IMAD.MOV.U32 R9, RZ, RZ, R4 ;  /* 0x000000ffff097224 */ /* 0x000fe400078e0004 */
[----:B------:R-:W-:-:S07]  /*1c5a0*/  IMAD.MOV.U32 R119, RZ, RZ, RZ ;  /* 0x000000ffff777224 */ /* 0x000fce00078e00ff */
.L_x_2833:
[----:B------:R-:W-:Y:S01]  /*1c5b0*/  ISETP.NE.AND P1, PT, R3, 0x1, PT ;  /* 0x000000010300780c */ /* 0x000fe20003f25270 */
[----:B------:R-:W-:Y:S05]  /*1c5c0*/  YIELD ;  /* 0x0000000000007946 */ /* 0x000fea0003800000 */
[----:B------:R-:W-:Y:S02]  /*1c5d0*/  SEL R5, RZ, 0x1, P1 ;  /* 0x00000001ff057807 */ /* 0x000fe40000800000 */
[----:B------:R-:W-:Y:S02]  /*1c5e0*/  ISETP.NE.AND P1, PT, R23, RZ, PT ;  /* 0x000000ff1700720c */ /* 0x000fe40003f25270 */
[----:B-----5:R-:W-:-:S05]  /*1c5f0*/  LOP3.LUT R6, R8, R5, RZ, 0x3c, !PT ;  /* 0x0000000508067212 */ /* 0x020fca00078e3cff */
[----:B------:R1:W-:Y:S06]  /*1c600*/  STL [R1], R6 ;  /* 0x0000000601007387 */ /* 0x0003ec0000100800 */
[----:B------:R-:W-:Y:S05]  /*1c610*/  @P1 BRA `(.L_x_2822) ;  /* 0x00000000003c1947 */ /* 0x000fea0003800000 */
[----:B------:R-:W-:Y:S05]  /*1c620*/  @!P0 BRA `(.L_x_2823) ;  /* 0x0000000000048947 */ /* 0x000fea0003800000 */
[----:B------:R-:W-:Y:S01]  /*1c630*/  BPT.TRAP 0x1 ;  /* 0x000000040000795c */ /* 0x000fe20000300000 */
.L_x_2823:
[----:B------:R-:W-:-:S05]  /*1c640*/  VIADD R4, R3, 0x1 ;  /* 0x0000000103047836 */ /* 0x000fca0000000000 */
[----:B------:R-:W-:-:S04]  /*1c650*/  ISETP.NE.AND P2, PT, R4, 0x2, PT ;  /* 0x000000020400780c */ /* 0x000fc80003f45270 */
[----:B------:R-:W-:Y:S02]  /*1c660*/  SEL R5, R4, RZ, P2 ;  /* 0x000000ff04057207 */ /* 0x000fe40001000000 */
[----:B------:R-:W-:-:S03]  /*1c670*/  SHF.L.U32 R4, R6, 0x1f, RZ ;  /* 0x0000001f06047819 */ /* 0x000fc600000006ff */
[----:B------:R-:W-:-:S04]  /*1c680*/  IMAD R5, R5, 0x8, R18 ;  /* 0x0000000805057824 */ /* 0x000fc800078e0212 */
[----:B------:R2:W3:Y:S01]  /*1c690*/  SYNCS.PHASECHK.TRANS64.TRYWAIT P2, [R5+URZ+0x33430], R4 ;  /* 0x03343004050075a7 */ /* 0x0004e2000804017f */
[----:B------:R-:W-:Y:S05]  /*1c6a0*/  @!P0 BRA `(.L_x_2824) ;  /* 0x0000000000048947 */ /* 0x000fea0003800000 */
[----:B------:R-:W-:Y:S01]  /*1c6b0*/  BPT.TRAP 0x1 ;  /* 0x000000040000795c */ /* 0x000fe20000300000 */
.L_x_2824:
[----:B------:R-:W-:Y:S04]  /*1c6c0*/  BSSY B0, `(.L_x_2822) ;  /* 0x0000004000007945 */ /* 0x000fe80003800000 */
[----:B---3--:R-:W-:Y:S05]  /*1c6d0*/  @P2 BRA `(.L_x_2825) ;  /* 0x0000000000082947 */ /* 0x008fea0003800000 */
[----:B------:R-:W3:Y:S02]  /*1c6e0*/  SYNCS.PHASECHK.TRANS64.TRYWAIT P2, [R5+URZ+0x33430], R4 ;  /* 0x03343004050075a7 */ /* 0x000ee4000804017f */
[----:B---3--:R-:W-:Y:S05]  /*1c6f0*/  @!P2 BRA `(.L_x_2826) ;  /* 0x000001580098a947 */ /* 0x008fea0003800000 */
.L_x_2825:
[----:B------:R-:W-:Y:S05]  /*1c700*/  BSYNC B0 ;  /* 0x0000000000007941 */ /* 0x000fea0003800000 */
.L_x_2822:
[----:B--23--:R-:W2:Y:S01]  /*1c710*/  S2R R4, SR_TID.X ;  /* 0x0000000000047919 */ /* 0x00cea20000002100 */
[----:B------:R-:W-:Y:S01]  /*1c720*/  VIADD R223, R3, 0x1 ;  /* 0x0000000103df7836 */ /* 0x000fe20000000000 */
[----:B------:R-:W-:Y:S05]  /*1c730*/  WARPSYNC.ALL ;  /* 0x0000000000007948 */ /* 0x000fea0003800000 */
[C---:B------:R-:W-:Y:S01]  /*1c740*/  ISETP.NE.AND P2, PT, R223.reuse, 0x2, PT ;  /* 0x00000002df00780c */ /* 0x040fe20003f45270 */
[----:B------:R-:W-:Y:S01]  /*1c750*/  IMAD.MOV.U32 R5, RZ, RZ, -0x7fffffe0 ;  /* 0x80000020ff057424 */ /* 0x000fe200078e00ff */
[----:B------:R-:W-:Y:S01]  /*1c760*/  UMOV UR44, UR24 ;  /* 0x00000018002c7c82 */ /* 0x000fe20008000000 */
[----:B------:R-:W-:Y:S01]  /*1c770*/  UMOV UR45, UR25 ;  /* 0x00000019002d7c82 */ /* 0x000fe20008000000 */
[----:B------:R-:W-:Y:S01]  /*1c780*/  SEL R223, R223, RZ, P2 ;  /* 0x000000ffdfdf7207 */ /* 0x000fe20001000000 */
[----:B------:R-:W-:Y:S01]  /*1c790*/  IMAD.MOV.U32 R7, RZ, RZ, -0x7fffffe0 ;  /* 0x80000020ff077424 */ /* 0x000fe200078e00ff */
[----:B------:R-:W-:Y:S01]  /*1c7a0*/  R2UR UR47, R5 ;  /* 0x00000000052f72ca */ /* 0x000fe200000e0000 */
[----:B------:R-:W-:Y:S01]  /*1c7b0*/  UMOV UR40, UR24 ;  /* 0x0000001800287c82 */ /* 0x000fe20008000000 */
[----:B------:R-:W-:Y:S01]  /*1c7c0*/  UMOV UR41, UR25 ;  /* 0x0000001900297c82 */ /* 0x000fe20008000000 */
[----:B------:R-:W-:Y:S01]  /*1c7d0*/  IMAD.MOV.U32 R121, RZ, RZ, -0x7fffffe0 ;  /* 0x80000020ff797424 */ /* 0x000fe200078e00ff */
[----:B------:R-:W-:Y:S01]  /*1c7e0*/  R2UR UR43, R7 ;  /* 0x00000000072b72ca */ /* 0x000fe200000e0000 */
[----:B------:R-:W-:Y:S01]  /*1c7f0*/  IMAD.MOV.U32 R15, RZ, RZ, -0x7fffffe0 ;  /* 0x80000020ff0f7424 */ /* 0x000fe200078e00ff */
[----:B------:R-:W-:Y:S01]  /*1c800*/  UMOV UR28, UR24 ;  /* 0x00000018001c7c82 */ /* 0x000fe20008000000 */
[----:B------:R-:W-:Y:S01]  /*1c810*/  UMOV UR29, UR25 ;  /* 0x00000019001d7c82 */ /* 0x000fe20008000000 */
[----:B------:R-:W-:Y:S01]  /*1c820*/  R2UR UR27, R121 ;  /* 0x00000000791b72ca */ /* 0x000fe200000e0000 */
[----:B------:R-:W-:Y:S01]  /*1c830*/  UMOV UR32, UR24 ;  /* 0x0000001800207c82 */ /* 0x000fe20008000000 */
[----:B------:R-:W-:Y:S01]  /*1c840*/  R2UR UR31, R15 ;  /* 0x000000000f1f72ca */ /* 0x000fe200000e0000 */
[----:B------:R-:W-:Y:S01]  /*1c850*/  UMOV UR33, UR25 ;  /* 0x0000001900217c82 */ /* 0x000fe20008000000 */
[----:B------:R-:W-:Y:S01]  /*1c860*/  R2UR UR35, R7 ;  /* 0x00000000072372ca */ /* 0x000fe200000e0000 */
[----:B------:R-:W-:Y:S01]  /*1c870*/  IMAD.MOV.U32 R15, RZ, RZ, -0x7fffffe0 ;  /* 0x80000020ff0f7424 */ /* 0x000fe200078e00ff */
[----:B------:R-:W-:Y:S01]  /*1c880*/  R2UR UR7, R121 ;  /* 0x00000000790772ca */ /* 0x000fe200000e0000 */
[----:B------:R-:W-:-:S02]  /*1c890*/  IMAD.MOV.U32 R7, RZ, RZ, -0x7fffffe0 ;  /* 0x80000020ff077424 */ /* 0x000fc400078e00ff */
[----:B------:R-:W-:Y:S01]  /*1c8a0*/  IMAD.MOV.U32 R5, RZ, RZ, -0x7fffffe0 ;  /* 0x80000020ff057424 */ /* 0x000fe200078e00ff */
[----:B--2---:R-:W-:-:S04]  /*1c8b0*/  SHF.R.U32.HI R4, RZ, 0x7, R4 ;  /* 0x00000007ff047819 */ /* 0x004fc80000011604 */
[----:B------:R-:W-:Y:S01]  /*1c8c0*/  IADD3 R21, R4, 0x8, RZ ;  /* 0x0000000804157810 */ /* 0x000fe20007ffe0ff */
[----:B------:R-:W-:-:S04]  /*1c8d0*/  IMAD R4, R223, 0x780, R13 ;  /* 0x00000780df047824 */ /* 0x000fc800078e020d */
[----:B------:R2:W-:Y:S01]  /*1c8e0*/  BAR.SYNC.DEFER_BLOCKING R21, 0x100 ;  /* 0x000400150000751d */ /* 0x0005e20000010000 */
[C---:B------:R-:W-:Y:S01]  /*1c8f0*/  R2UR UR46, R4.reuse ;  /* 0x00000000042e72ca */ /* 0x040fe200000e0000 */
[C---:B-1----:R-:W-:Y:S01]  /*1c900*/  VIADD R6, R4.reuse, 0x80 ;  /* 0x0000008004067836 */ /* 0x042fe20000000000 */
[C---:B------:R-:W-:Y:S01]  /*1c910*/  IADD3 R14, R4.reuse, 0x180, RZ ;  /* 0x00000180040e7810 */ /* 0x040fe20007ffe0ff */
[----:B------:R-:W-:-:S03]  /*1c920*/  VIADD R120, R4, 0x100 ;  /* 0x0000010004787836 */ /* 0x000fc60000000000 */
[----:B------:R-:W-:Y:S01]  /*1c930*/  R2UR UR42, R6 ;  /* 0x00000000062a72ca */ /* 0x000fe200000e0000 */
[----:B------:R-:W-:Y:S01]  /*1c940*/  VIADD R6, R4, 0x200 ;  /* 0x0000020004067836 */ /* 0x000fe20000000000 */
[----:B------:R-:W-:Y:S01]  /*1c950*/  R2UR UR26, R120 ;  /* 0x00000000781a72ca */ /* 0x000fe200000e0000 */
[----:B------:R-:W-:Y:S01]  /*1c960*/  VIADD R120, R4, 0x2 ;  /* 0x0000000204787836 */ /* 0x000fe20000000000 */
[----:B------:R-:W-:Y:S02]  /*1c970*/  R2UR UR30, R14 ;  /* 0x000000000e1e72ca */ /* 0x000fe400000e0000 */
[----:B------:R-:W-:Y:S01]  /*1c980*/  R2UR UR34, R6 ;  /* 0x00000000062272ca */ /* 0x000fe200000e0000 */
[----:B------:R-:W-:Y:S01]  /*1c990*/  VIADD R6, R4, 0x102 ;  /* 0x0000010204067836 */ /* 0x000fe20000000000 */
[----:B------:R-:W-:Y:S02]  /*1c9a0*/  R2UR UR6, R120 ;  /* 0x00000000780672ca */ /* 0x000fe400000e0000 */
[----:B------:R-:W-:Y:S01]  /*1c9b0*/  IADD3 R14, R4, 0x82, RZ ;  /* 0x00000082040e7810 */ /* 0x000fe20007ffe0ff */
        /* <DEDUP_REMOVED lines=46> */
[----:B------:R-:W-:Y:S01]  /*1cca0*/  UMOV UR40, UR8 ;  /* 0x0000000800287c82 */ /* 0x000fe20008000000 */
[----:B------:R-:W-:Y:S01]  /*1ccb0*/  UMOV UR41, UR9 ;  /* 0x0000000900297c82 */ /* 0x000fe20008000000 */
        /* <DEDUP_REMOVED lines=26> */
[----:B------:R-:W-:-:S03]  /*1ce60*/  IMAD.MOV.U32 R7, RZ, RZ, -0x7fffffe0 ;  /* 0x80000020ff077424 */ /* 0x000fc600078e00ff */
[----:B------:R-:W-:Y:S01]  /*1ce70*/  R2UR UR46, R6 ;  /* 0x00000000062e72ca */ /* 0x000fe200000e0000 */
[----:B------:R-:W-:Y:S01]  /*1ce80*/  VIADD R6, R4, 0x282 ;  /* 0x0000028204067836 */ /* 0x000fe20000000000 */
[----:B------:R-:W-:Y:S01]  /*1ce90*/  R2UR UR47, R7 ;  /* 0x00000000072f72ca */ /* 0x000fe200000e0000 */
        /* <DEDUP_REMOVED lines=111> */
[----:B------:R-:W-:Y:S01]  /*1d590*/  MOV R7, 0x80000020 ;  /* 0x8000002000077802 */ /* 0x000fe20000000f00 */
[----:B------:R-:W-:Y:S01]  /*1d5a0*/  VIADD R4, R4, 0x702 ;  /* 0x0000070204047836 */ /* 0x000fe20000000000 */
        /* <DEDUP_REMOVED lines=30> */
[----:B--2---:R-:W-:Y:S05]  /*1d790*/  @P1 BRA `(.L_x_2827) ;  /* 0x0000000000281947 */ /* 0x004fea0003800000 */
[----:B------:R-:W-:Y:S05]  /*1d7a0*/  @!P0 BRA `(.L_x_2828) ;  /* 0x0000000000048947 */ /* 0x000fea0003800000 */
[----:B------:R-:W-:Y:S01]  /*1d7b0*/  BPT.TRAP 0x1 ;  /* 0x000000040000795c */ /* 0x000fe20000300000 */
.L_x_2828:
[----:B------:R-:W-:Y:S01]  /*1d7c0*/  SHF.L.U32 R4, R8, 0x1f, RZ ;  /* 0x0000001f08047819 */ /* 0x000fe200000006ff */
[----:B------:R-:W-:-:S04]  /*1d7d0*/  IMAD R5, R3, 0x8, R18 ;  /* 0x0000000803057824 */ /* 0x000fc800078e0212 */
[----:B------:R1:W2:Y:S01]  /*1d7e0*/  SYNCS.PHASECHK.TRANS64.TRYWAIT P1, [R5+URZ+0x33450], R4 ;  /* 0x03345004050075a7 */ /* 0x0002a2000802017f */
[----:B------:R-:W-:Y:S05]  /*1d7f0*/  @!P0 BRA `(.L_x_2829) ;  /* 0x0000000000048947 */ /* 0x000fea0003800000 */
[----:B------:R-:W-:Y:S01]  /*1d800*/  BPT.TRAP 0x1 ;  /* 0x000000040000795c */ /* 0x000fe20000300000 */
.L_x_2829:
[----:B--2---:R-:W-:Y:S05]  /*1d810*/  @P1 BRA `(.L_x_2827) ;  /* 0x0000000000081947 */ /* 0x004fea0003800000 */
[----:B------:R-:W2:Y:S02]  /*1d820*/  SYNCS.PHASECHK.TRANS64.TRYWAIT P1, [R5+URZ+0x33450], R4 ;  /* 0x03345004050075a7 */ /* 0x000ea4000802017f */
[----:B--2---:R-:W-:Y:S05]  /*1d830*/  @!P1 BRA `(.L_x_2830) ;  /* 0x00000148005c9947 */ /* 0x004fea0003800000 */
.L_x_2827:
[----:B-12---:R-:W-:Y:S01]  /*1d840*/  VIADD R4, R18, 0x200 ;  /* 0x0000020012047836 */ /* 0x006fe20000000000 */
[----:B------:R-:W-:Y:S01]  /*1d850*/  MOV R5, 0xc0000010 ;  /* 0xc000001000057802 */ /* 0x000fe20000000f00 */
[----:B------:R-:W-:Y:S05]  /*1d860*/  WARPSYNC.ALL ;  /* 0x0000000000007948 */ /* 0x000fea0003800000 */
[----:B------:R-:W-:Y:S01]  /*1d870*/  SHF.R.U32.HI R4, RZ, 0x4, R4 ;  /* 0x00000004ff047819 */ /* 0x000fe20000011604 */
[----:B------:R-:W-:Y:S01]  /*1d880*/  WARPGROUP.ARRIVE ;  /* 0x00000000000079c5 */ /* 0x000fe20000000000 */
[----:B------:R-:W-:Y:S01]  /*1d890*/  R2UR UR7, R5 ;  /* 0x00000000050772ca */ /* 0x000fe200000e0000 */
[----:B------:R-:W-:Y:S01]  /*1d8a0*/  IMAD.MOV.U32 R7, RZ, RZ, -0x3ffffff0 ;  /* 0xc0000010ff077424 */ /* 0x000fe200078e00ff */
[----:B------:R-:W-:Y:S01]  /*1d8b0*/  LOP3.LUT R4, R4, 0x3fff, RZ, 0xc0, !PT ;  /* 0x00003fff04047812 */ /* 0x000fe200078ec0ff */
[----:B------:R-:W-:-:S02]  /*1d8c0*/  IMAD.MOV.U32 R5, RZ, RZ, -0x3ffffff0 ;  /* 0xc0000010ff057424 */ /* 0x000fc400078e00ff */
[----:B------:R-:W1:Y:S01]  /*1d8d0*/  S2R R8, SR_TID.X ;  /* 0x0000000000087919 */ /* 0x000e620000002100 */
[----:B------:R-:W-:-:S05]  /*1d8e0*/  LOP3.LUT R4, R4, 0x10000, RZ, 0xfc, !PT ;  /* 0x0001000004047812 */ /* 0x000fca00078efcff */
[----:B------:R-:W-:-:S04]  /*1d8f0*/  IMAD R4, R3, 0x780, R4 ;  /* 0x0000078003047824 */ /* 0x000fc800078e0204 */
[C---:B------:R-:W-:Y:S01]  /*1d900*/  VIADD R6, R4.reuse, 0x180 ;  /* 0x0000018004067836 */ /* 0x040fe20000000000 */
[----:B------:R-:W-:-:S13]  /*1d910*/  R2UR UR6, R4 ;  /* 0x00000000040672ca */ /* 0x000fda00000e0000 */
[----:B------:R-:W-:Y:S01]  /*1d920*/  QGMMA.64x192x32.F32.E4M3.E4M3 R24, R216, gdesc[UR4], R24, gsb0 ;  /* 0x02e00004d8187df3 */ /* 0x000fe20008000818 */
[----:B------:R-:W-:Y:S01]  /*1d930*/  R2UR UR6, R6 ;  /* 0x00000000060672ca */ /* 0x000fe200000e0000 */
[----:B------:R-:W-:Y:S01]  /*1d940*/  VIADD R6, R4, 0x300 ;  /* 0x0000030004067836 */ /* 0x000fe20000000000 */
[----:B------:R-:W-:Y:S01]  /*1d950*/  R2UR UR7, R7 ;  /* 0x00000000070772ca */ /* 0x000fe200000e0000 */
[----:B------:R-:W-:Y:S01]  /*1d960*/  IMAD.MOV.U32 R7, RZ, RZ, -0x3ffffff0 ;  /* 0xc0000010ff077424 */ /* 0x000fe200078e00ff */
[----:B-1----:R-:W-:Y:S01]  /*1d970*/  SHF.R.U32.HI R8, RZ, 0x7, R8 ;  /* 0x00000007ff087819 */ /* 0x002fe20000011608 */
[----:B------:R-:W-:Y:S02]  /*1d980*/  WARPGROUP.DEPBAR.LE gsb0, 0x0 ;  /* 0x00008000000079c5 */ /* 0x000fe40000010000 */
[----:B------:R-:W-:-:S12]  /*1d990*/  WARPGROUP.ARRIVE ;  /* 0x00000000000079c5 */ /* 0x000fd80000000000 */
[----:B------:R-:W-:Y:S01]  /*1d9a0*/  QGMMA.64x192x32.F32.E4M3.E4M3 R24, R212, gdesc[UR4], R24, gsb0 ;  /* 0x02e00004d4187df3 */ /* 0x000fe20008000818 */
[----:B------:R-:W-:Y:S02]  /*1d9b0*/  R2UR UR6, R6 ;  /* 0x00000000060672ca */ /* 0x000fe400000e0000 */
[----:B------:R-:W-:Y:S01]  /*1d9c0*/  R2UR UR7, R7 ;  /* 0x00000000070772ca */ /* 0x000fe200000e0000 */
[----:B------:R-:W-:Y:S01]  /*1d9d0*/  IMAD.MOV.U32 R7, RZ, RZ, -0x3ffffff0 ;  /* 0xc0000010ff077424 */ /* 0x000fe200078e00ff */
[C---:B------:R-:W-:Y:S01]  /*1d9e0*/  IADD3 R6, R4.reuse, 0x480, RZ ;  /* 0x0000048004067810 */ /* 0x040fe20007ffe0ff */
        /* <DEDUP_REMOVED lines=19> */
.L_x_2831:
[----:B------:R-:W2:Y:S01]  /*1db20*/  LDL R7, [R1+0x40] ;  /* 0x0000400001077983 */ /* 0x000ea20000100800 */
[----:B------:R-:W3:Y:S03]  /*1db30*/  LDC R5, c[0x0][0x448] ;  /* 0x00011200ff057b82 */ /* 0x000ee60000000800 */
[----:B-1----:R-:W2:Y:S04]  /*1db40*/  LDL R4, [R1+0x58] ;  /* 0x0000580001047983 */ /* 0x002ea80000100800 */
[----:B------:R-:W4:Y:S04]  /*1db50*/  LDL R202, [R1+0x54] ;  /* 0x0000540001ca7983 */ /* 0x000f280000100800 */
[----:B------:R-:W5:Y:S04]  /*1db60*/  LDL R201, [R1+0x4c] ;  /* 0x00004c0001c97983 */ /* 0x000f680000100800 */
[----:B------:R-:W5:Y:S01]  /*1db70*/  LDL R200, [R1+0x48] ;  /* 0x0000480001c87983 */ /* 0x000f620000100800 */
[----:B---3--:R-:W-:-:S13]  /*1db80*/  ISETP.NE.AND P1, PT, R5, 0x1, PT ;  /* 0x000000010500780c */ /* 0x008fda0003f25270 */
[----:B------:R-:W1:Y:S08]  /*1db90*/  @P1 LDC R6, c[0x0][0x44c] ;  /* 0x00011300ff061b82 */ /* 0x000e700000000800 */
[----:B------:R-:W3:Y:S01]  /*1dba0*/  @P1 LDC R5, c[0x0][0x450] ;  /* 0x00011400ff051b82 */ /* 0x000ee20000000800 */
        /* <DEDUP_REMOVED lines=9> */
[----:B------:R-:W-:Y:S01]  /*1dc40*/  MUFU.TANH R14, R14 ;  /* 0x0000000e000e7308 */ /* 0x000fe20000002400 */
[C---:B------:R-:W-:Y:S01]  /*1dc50*/  FMUL.FTZ R169, R2.reuse, R169 ;  /* 0x000000a902a97220 */ /* 0x040fe20000410000 */
[C---:B------:R-:W-:Y:S01]  /*1dc60*/  FMUL.FTZ R172, R2.reuse, R172 ;  /* 0x000000ac02ac7220 */ /* 0x040fe20000410000 */
[----:B------:R-:W-:-:S05]  /*1dc70*/  FMUL.FTZ R173, R2, R173 ;  /* 0x000000ad02ad7220 */ /* 0x000fca0000410000 */
[----:B------:R-:W-:Y:S01]  /*1dc80*/  MUFU.TANH R15, R15 ;  /* 0x0000000f000f7308 */ /* 0x000fe20000002400 */
[C---:B------:R-:W-:Y:S01]  /*1dc90*/  FMUL.FTZ R176, R2.reuse, R176 ;  /* 0x000000b002b07220 */ /* 0x040fe20000410000 */
[C---:B------:R-:W-:Y:S01]  /*1dca0*/  FMUL.FTZ R177, R2.reuse, R177 ;  /* 0x000000b102b17220 */ /* 0x040fe20000410000 */
[C---:B------:R-:W-:Y:S01]  /*1dcb0*/  FMUL.FTZ R180, R2.reuse, R180 ;  /* 0x000000b402b47220 */ /* 0x040fe20000410000 */
[----:B------:R-:W-:-:S04]  /*1dcc0*/  FMUL.FTZ R181, R2, R181 ;  /* 0x000000b502b57220 */ /* 0x000fc80000410000 */
[----:B------:R-:W-:Y:S01]  /*1dcd0*/  MUFU.TANH R189, R189 ;  /* 0x000000bd00bd7308 */ /* 0x000fe20000002400 */
[----:B------:R-:W-:-:S07]  /*1dce0*/  FMUL.FTZ R152, R2, R152 ;  /* 0x0000009802987220 */ /* 0x000fce0000410000 */
[----:B------:R-:W-:Y:S01]  /*1dcf0*/  MUFU.TANH R190, R190 ;  /* 0x000000be00be7308 */ /* 0x000fe20000002400 */
[----:B------:R-:W-:-:S07]  /*1dd00*/  FMUL.FTZ R153, R2, R153 ;  /* 0x0000009902997220 */ /* 0x000fce0000410000 */
[----:B------:R-:W-:Y:S01]  /*1dd10*/  MUFU.TANH R168, R168 ;  /* 0x000000a800a87308 */ /* 0x000fe20000002400 */
[C---:B------:R-:W-:Y:S01]  /*1dd20*/  FMUL.FTZ R156, R2.reuse, R156 ;  /* 0x0000009c029c7220 */ /* 0x040fe20000410000 */
[----:B------:R-:W-:-:S06]  /*1dd30*/  FMUL.FTZ R157, R2, R157 ;  /* 0x0000009d029d7220 */ /* 0x000fcc0000410000 */
[----:B------:R-:W-:Y:S01]  /*1dd40*/  MUFU.TANH R169, R169 ;  /* 0x000000a900a97308 */ /* 0x000fe20000002400 */
[----:B------:R-:W-:-:S07]  /*1dd50*/  FMUL.FTZ R160, R2, R160 ;  /* 0x000000a002a07220 */ /* 0x000fce0000410000 */
[----:B------:R-:W-:Y:S08]  /*1dd60*/  MUFU.TANH R172, R172 ;  /* 0x000000ac00ac7308 */ /* 0x000ff00000002400 */
        /* <DEDUP_REMOVED lines=29> */
[----:B------:R-:W-:Y:S08]  /*1df40*/  MUFU.TANH R137, R137 ;  /* 0x0000008900897308 */ /* 0x000ff00000002400 */
[----:B------:R-:W-:Y:S08]  /*1df50*/  MUFU.TANH R140, R140 ;  /* 0x0000008c008c7308 */ /* 0x000ff00000002400 */
[----:B------:R-:W-:Y:S01]  /*1df60*/  MUFU.TANH R141, R141 ;  /* 0x0000008d008d7308 */ /* 0x000fe20000002400 */
[----:B--2---:R-:W-:-:S04]  /*1df70*/  IMAD.IADD R4, R4, 0x1, R7 ;  /* 0x0000000104047824 */ /* 0x004fc800078e0207 */
[----:B-1----:R-:W-:-:S05]  /*1df80*/  @P1 IMAD.HI.U32 R6, R4, R6, RZ ;  /* 0x0000000604061227 */ /* 0x002fca00078e00ff */
[----:B---3--:R-:W-:Y:S01]  /*1df90*/  @P1 SHF.R.U32.HI R4, RZ, R5, R6 ;  /* 0x00000005ff041219 */ /* 0x008fe20000011606 */
[C---:B------:R-:W-:Y:S01]  /*1dfa0*/  FMUL.FTZ R7, R2.reuse, R186 ;  /* 0x000000ba02077220 */ /* 0x040fe20000410000 */
[----:B------:R-:W-:-:S03]  /*1dfb0*/  FMUL.FTZ R186, R2, R193 ;  /* 0x000000c102ba7220 */ /* 0x000fc60000410000 */
[----:B------:R-:W1:Y:S04]  /*1dfc0*/  SHFL.IDX PT, R128, R4, RZ, 0x1c1f ;  /* 0x001c1fff04807589 */ /* 0x000e6800000e0000 */
[----:B------:R2:W3:Y:S01]  /*1dfd0*/  SHFL.IDX PT, R193, R4, 0x1, 0x1c1f ;  /* 0x003c1f0004c17f89 */ /* 0x0004e200000e0000 */
[C---:B------:R-:W-:Y:S01]  /*1dfe0*/  FMUL.FTZ R5, R2.reuse, R184 ;  /* 0x000000b802057220 */ /* 0x040fe20000410000 */
[----:B--2---:R2:W-:Y:S01]  /*1dff0*/  MUFU.TANH R4, R194 ;  /* 0x000000c200047308 */ /* 0x0045e20000002400 */
[----:B------:R-:W-:Y:S01]  /*1e000*/  FMUL.FTZ R6, R2, R185 ;  /* 0x000000b902067220 */ /* 0x000fe20000410000 */
[----:B--2---:R-:W-:-:S05]  /*1e010*/  MOV R194, 0xffffff60 ;  /* 0xffffff6000c27802 */ /* 0x004fca0000000f00 */
[----:B------:R-:W-:Y:S02]  /*1e020*/  IMAD R194, R0, R194, 0x1 ;  /* 0x0000000100c27424 */ /* 0x000fe400078e02c2 */
[----:B------:R-:W-:Y:S01]  /*1e030*/  FMUL.FTZ R185, R2, R192 ;  /* 0x000000c002b97220 */ /* 0x000fe20000410000 */
[----:B------:R-:W2:Y:S01]  /*1e040*/  MUFU.TANH R5, R5 ;  /* 0x0000000500057308 */ /* 0x000ea20000002400 */
[----:B----4-:R-:W-:-:S05]  /*1e050*/  IMAD R194, R202, -0x2, R194 ;  /* 0xfffffffecac27824 */ /* 0x010fca00078e02c2 */
[----:B-----5:R-:W-:Y:S02]  /*1e060*/  IADD3 R194, -R200, R194, R201 ;  /* 0x000000c2c8c27210 */ /* 0x020fe40007ffe1c9 */
[----:B------:R-:W4:Y:S03]  /*1e070*/  MUFU.TANH R6, R6 ;  /* 0x0000000600067308 */ /* 0x000f260000002400 */
[----:B-1----:R-:W-:-:S05]  /*1e080*/  IMAD.IADD R128, R194, 0x1, R128 ;  /* 0x00000001c2807824 */ /* 0x002fca00078e0280 */
[----:B------:R-:W1:Y:S01]  /*1e090*/  MUFU.TANH R185, R185 ;  /* 0x000000b900b97308 */ /* 0x000e620000002400 */
[----:B------:R-:W-:-:S07]  /*1e0a0*/  ISETP.GT.AND P2, PT, R128, RZ, PT ;  /* 0x000000ff8000720c */ /* 0x000fce0003f44270 */
[----:B------:R-:W5:Y:S01]  /*1e0b0*/  MUFU.TANH R186, R186 ;  /* 0x000000ba00ba7308 */ /* 0x000f620000002400 */
[C---:B------:R-:W-:Y:S02]  /*1e0c0*/  ISETP.GT.AND P3, PT, R128.reuse, 0x1, PT ;  /* 0x000000018000780c */ /* 0x040fe40003f64270 */
[C---:B------:R-:W-:Y:S02]  /*1e0d0*/  ISETP.GT.AND P4, PT, R128.reuse, 0x8, PT ;  /* 0x000000088000780c */ /* 0x040fe40003f84270 */
[C---:B------:R-:W-:Y:S02]  /*1e0e0*/  ISETP.GT.AND P1, PT, R128.reuse, 0x9, PT ;  /* 0x000000098000780c */ /* 0x040fe40003f24270 */
[----:B--2---:R-:W-:Y:S02]  /*1e0f0*/  FSEL R5, R5, -INF , P2 ;  /* 0xff80000005057808 */ /* 0x004fe40001000000 */
[----:B------:R-:W-:Y:S02]  /*1e100*/  ISETP.GT.AND P2, PT, R128, 0x10, PT ;  /* 0x000000108000780c */ /* 0x000fe40003f44270 */
[----:B----4-:R-:W-:-:S02]  /*1e110*/  FSEL R6, R6, -INF , P3 ;  /* 0xff80000006067808 */ /* 0x010fc40001800000 */
[----:B------:R-:W-:Y:S02]  /*1e120*/  FSEL R14, R14, -INF , P4 ;  /* 0xff8000000e0e7808 */ /* 0x000fe40002000000 */
[----:B------:R-:W-:Y:S02]  /*1e130*/  FSEL R15, R15, -INF , P1 ;  /* 0xff8000000f0f7808 */ /* 0x000fe40000800000 */
[C---:B------:R-:W-:Y:S02]  /*1e140*/  ISETP.GT.AND P3, PT, R128.reuse, 0x11, PT ;  /* 0x000000118000780c */ /* 0x040fe40003f64270 */
[C---:B------:R-:W-:Y:S02]  /*1e150*/  ISETP.GT.AND P4, PT, R128.reuse, 0x18, PT ;  /* 0x000000188000780c */ /* 0x040fe40003f84270 */
[----:B------:R-:W-:Y:S02]  /*1e160*/  ISETP.GT.AND P1, PT, R128, 0x19, PT ;  /* 0x000000198000780c */ /* 0x000fe40003f24270 */
[----:B-1----:R-:W-:-:S02]  /*1e170*/  FSEL R185, R185, -INF , P2 ;  /* 0xff800000b9b97808 */ /* 0x002fc40001000000 */
[----:B------:R-:W-:Y:S02]  /*1e180*/  ISETP.GT.AND P2, PT, R128, 0x20, PT ;  /* 0x000000208000780c */ /* 0x000fe40003f44270 */
[----:B-----5:R-:W-:Y:S02]  /*1e190*/  FSEL R186, R186, -INF , P3 ;  /* 0xff800000baba7808 */ /* 0x020fe40001800000 */
[----:B------:R-:W-:Y:S02]  /*1e1a0*/  FSEL R189, R189, -INF , P4 ;  /* 0xff800000bdbd7808 */ /* 0x000fe40002000000 */
[----:B------:R-:W-:Y:S02]  /*1e1b0*/  FSEL R190, R190, -INF , P1 ;  /* 0xff800000bebe7808 */ /* 0x000fe40000800000 */
[C---:B------:R-:W-:Y:S02]  /*1e1c0*/  ISETP.GT.AND P3, PT, R128.reuse, 0x21, PT ;  /* 0x000000218000780c */ /* 0x040fe40003f64270 */
[----:B------:R-:W-:-:S02]  /*1e1d0*/  ISETP.GT.AND P4, PT, R128, 0x28, PT ;  /* 0x000000288000780c */ /* 0x000fc40003f84270 */
[----:B------:R-:W-:Y:S02]  /*1e1e0*/  ISETP.GT.AND P1, PT, R128, 0x29, PT ;  /* 0x000000298000780c */ /* 0x000fe40003f24270 */
[----:B------:R-:W-:Y:S02]  /*1e1f0*/  FSEL R168, R168, -INF , P2 ;  /* 0xff800000a8a87808 */ /* 0x000fe40001000000 */
[----:B------:R-:W-:Y:S02]  /*1e200*/  ISETP.GT.AND P2, PT, R128, 0x30, PT ;  /* 0x000000308000780c */ /* 0x000fe40003f44270 */
[----:B------:R-:W-:Y:S02]  /*1e210*/  FSEL R169, R169, -INF , P3 ;  /* 0xff800000a9a97808 */ /* 0x000fe40001800000 */
[----:B------:R-:W-:Y:S02]  /*1e220*/  FSEL R172, R172, -INF , P4 ;  /* 0xff800000acac7808 */ /* 0x000fe40002000000 */
[----:B------:R-:W-:-:S02]  /*1e230*/  FSEL R173, R173, -INF , P1 ;  /* 0xff800000adad7808 */ /* 0x000fc40000800000 */
[C---:B------:R-:W-:Y:S02]  /*1e240*/  ISETP.GT.AND P3, PT, R128.reuse, 0x31, PT ;  /* 0x000000318000780c */ /* 0x040fe40003f64270 */
[C---:B------:R-:W-:Y:S02]  /*1e250*/  ISETP.GT.AND P4, PT, R128.reuse, 0x38, PT ;  /* 0x000000388000780c */ /* 0x040fe40003f84270 */
[----:B------:R-:W-:Y:S02]  /*1e260*/  ISETP.GT.AND P1, PT, R128, 0x39, PT ;  /* 0x000000398000780c */ /* 0x000fe40003f24270 */
[----:B------:R-:W-:Y:S02]  /*1e270*/  FSEL R176, R176, -INF , P2 ;  /* 0xff800000b0b07808 */ /* 0x000fe40001000000 */
[----:B------:R-:W-:Y:S01]  /*1e280*/  ISETP.GT.AND P2, PT, R128, 0x40, PT ;  /* 0x000000408000780c */ /* 0x000fe20003f44270 */
[----:B------:R-:W1:Y:S01]  /*1e290*/  MUFU.TANH R144, R144 ;  /* 0x0000009000907308 */ /* 0x000e620000002400 */
[----:B------:R-:W-:-:S02]  /*1e2a0*/  FSEL R177, R177, -INF , P3 ;  /* 0xff800000b1b17808 */ /* 0x000fc40001800000 */
[----:B------:R-:W-:Y:S02]  /*1e2b0*/  FSEL R180, R180, -INF , P4 ;  /* 0xff800000b4b47808 */ /* 0x000fe40002000000 */
[----:B------:R-:W-:Y:S02]  /*1e2c0*/  FSEL R181, R181, -INF , P1 ;  /* 0xff800000b5b57808 */ /* 0x000fe40000800000 */
[C---:B------:R-:W-:Y:S02]  /*1e2d0*/  ISETP.GT.AND P3, PT, R128.reuse, 0x41, PT ;  /* 0x000000418000780c */ /* 0x040fe40003f64270 */
[C---:B------:R-:W-:Y:S02]  /*1e2e0*/  ISETP.GT.AND P4, PT, R128.reuse, 0x48, PT ;  /* 0x000000488000780c */ /* 0x040fe40003f84270 */
[----:B------:R-:W-:Y:S01]  /*1e2f0*/  ISETP.GT.AND P1, PT, R128, 0x49, PT ;  /* 0x000000498000780c */ /* 0x000fe20003f24270 */
[----:B------:R-:W2:Y:S01]  /*1e300*/  MUFU.TANH R145, R145 ;  /* 0x0000009100917308 */ /* 0x000ea20000002400 */
[----:B------:R-:W-:-:S02]  /*1e310*/  FSEL R152, R152, -INF , P2 ;  /* 0xff80000098987808 */ /* 0x000fc40001000000 */
[----:B------:R-:W-:Y:S02]  /*1e320*/  ISETP.GT.AND P2, PT, R128, 0x50, PT ;  /* 0x000000508000780c */ /* 0x000fe40003f44270 */
[----:B------:R-:W-:-:S03]  /*1e330*/  FSEL R153, R153, -INF , P3 ;  /* 0xff80000099997808 */ /* 0x000fc60001800000 */
[----:B------:R-:W4:Y:S01]  /*1e340*/  MUFU.TANH R148, R148 ;  /* 0x0000009400947308 */ /* 0x000f220000002400 */
[----:B------:R-:W-:Y:S02]  /*1e350*/  FSEL R156, R156, -INF , P4 ;  /* 0xff8000009c9c7808 */ /* 0x000fe40002000000 */
[----:B------:R-:W-:Y:S02]  /*1e360*/  FSEL R157, R157, -INF , P1 ;  /* 0xff8000009d9d7808 */ /* 0x000fe40000800000 */
[----:B------:R-:W-:-:S03]  /*1e370*/  ISETP.GT.AND P3, PT, R128, 0x51, PT ;  /* 0x000000518000780c */ /* 0x000fc60003f64270 */
[----:B------:R-:W5:Y:S01]  /*1e380*/  MUFU.TANH R149, R149 ;  /* 0x0000009500957308 */ /* 0x000f620000002400 */
[C---:B------:R-:W-:Y:S02]  /*1e390*/  ISETP.GT.AND P4, PT, R128.reuse, 0x58, PT ;  /* 0x000000588000780c */ /* 0x040fe40003f84270 */
[----:B------:R-:W-:Y:S02]  /*1e3a0*/  ISETP.GT.AND P1, PT, R128, 0x59, PT ;  /* 0x000000598000780c */ /* 0x000fe40003f24270 */
[----:B------:R-:W-:-:S03]  /*1e3b0*/  FSEL R160, R160, -INF , P2 ;  /* 0xff800000a0a07808 */ /* 0x000fc60001000000 */
[----:B------:R-:W0:Y:S01]  /*1e3c0*/  MUFU.TANH R120, R120 ;  /* 0x0000007800787308 */ /* 0x000e220000002400 */
[----:B------:R-:W-:Y:S02]  /*1e3d0*/  ISETP.GT.AND P2, PT, R128, 0x60, PT ;  /* 0x000000608000780c */ /* 0x000fe40003f44270 */
[----:B------:R-:W-:Y:S02]  /*1e3e0*/  FSEL R161, R161, -INF , P3 ;  /* 0xff800000a1a17808 */ /* 0x000fe40001800000 */
[----:B------:R-:W-:-:S03]  /*1e3f0*/  FSEL R164, R164, -INF , P4 ;  /* 0xff800000a4a47808 */ /* 0x000fc60002000000 */
[----:B------:R-:W3:Y:S01]  /*1e400*/  MUFU.TANH R121, R121 ;  /* 0x0000007900797308 */ /* 0x000ee20000002400 */
[----:B------:R-:W-:Y:S02]  /*1e410*/  FSEL R165, R165, -INF , P1 ;  /* 0xff800000a5a57808 */ /* 0x000fe40000800000 */
[C---:B------:R-:W-:Y:S02]  /*1e420*/  ISETP.GT.AND P3, PT, R128.reuse, 0x61, PT ;  /* 0x000000618000780c */ /* 0x040fe40003f64270 */
[----:B------:R-:W-:-:S03]  /*1e430*/  ISETP.GT.AND P4, PT, R128, 0x68, PT ;  /* 0x000000688000780c */ /* 0x000fc60003f84270 */
[----:B------:R-:W3:Y:S01]  /*1e440*/  MUFU.TANH R124, R124 ;  /* 0x0000007c007c7308 */ /* 0x000ee20000002400 */
[----:B------:R-:W-:Y:S02]  /*1e450*/  ISETP.GT.AND P1, PT, R128, 0x69, PT ;  /* 0x000000698000780c */ /* 0x000fe40003f24270 */
[----:B------:R-:W-:-:S05]  /*1e460*/  FSEL R136, R136, -INF , P2 ;  /* 0xff80000088887808 */ /* 0x000fca0001000000 */
[----:B------:R-:W3:Y:S01]  /*1e470*/  MUFU.TANH R125, R125 ;  /* 0x0000007d007d7308 */ /* 0x000ee20000002400 */
[----:B------:R-:W-:Y:S02]  /*1e480*/  ISETP.GT.AND P2, PT, R128, 0x70, PT ;  /* 0x000000708000780c */ /* 0x000fe40003f44270 */
[----:B------:R-:W-:Y:S02]  /*1e490*/  FSEL R137, R137, -INF , P3 ;  /* 0xff80000089897808 */ /* 0x000fe40001800000 */
[----:B------:R-:W-:Y:S02]  /*1e4a0*/  FSEL R140, R140, -INF , P4 ;  /* 0xff8000008c8c7808 */ /* 0x000fe40002000000 */
[----:B------:R-:W-:Y:S02]  /*1e4b0*/  FSEL R141, R141, -INF , P1 ;  /* 0xff8000008d8d7808 */ /* 0x000fe40000800000 */
[C---:B------:R-:W-:Y:S02]  /*1e4c0*/  ISETP.GT.AND P3, PT, R128.reuse, 0x71, PT ;  /* 0x000000718000780c */ /* 0x040fe40003f64270 */
[----:B------:R-:W-:-:S02]  /*1e4d0*/  ISETP.GT.AND P4, PT, R128, 0x78, PT ;  /* 0x000000788000780c */ /* 0x000fc40003f84270 */
[----:B------:R-:W-:Y:S02]  /*1e4e0*/  ISETP.GT.AND P1, PT, R128, 0x79, PT ;  /* 0x000000798000780c */ /* 0x000fe40003f24270 */
[----:B-1----:R-:W-:Y:S02]  /*1e4f0*/  FSEL R144, R144, -INF , P2 ;  /* 0xff80000090907808 */ /* 0x002fe40001000000 */
[----:B------:R-:W-:Y:S02]  /*1e500*/  ISETP.GT.AND P2, PT, R128, 0x80, PT ;  /* 0x000000808000780c */ /* 0x000fe40003f44270 */
[----:B--2---:R-:W-:Y:S02]  /*1e510*/  FSEL R145, R145, -INF , P3 ;  /* 0xff80000091917808 */ /* 0x004fe40001800000 */
[----:B----4-:R-:W-:Y:S02]  /*1e520*/  FSEL R148, R148, -INF , P4 ;  /* 0xff80000094947808 */ /* 0x010fe40002000000 */
[----:B-----5:R-:W-:-:S02]  /*1e530*/  FSEL R149, R149, -INF , P1 ;  /* 0xff80000095957808 */ /* 0x020fc40000800000 */
[C---:B------:R-:W-:Y:S02]  /*1e540*/  ISETP.GT.AND P3, PT, R128.reuse, 0x81, PT ;  /* 0x000000818000780c */ /* 0x040fe40003f64270 */
[C---:B------:R-:W-:Y:S02]  /*1e550*/  ISETP.GT.AND P4, PT, R128.reuse, 0x88, PT ;  /* 0x000000888000780c */ /* 0x040fe40003f84270 */
[----:B------:R-:W-:Y:S02]  /*1e560*/  ISETP.GT.AND P1, PT, R128, 0x89, PT ;  /* 0x000000898000780c */ /* 0x000fe40003f24270 */
[----:B0-----:R-:W-:Y:S02]  /*1e570*/  FSEL R120, R120, -INF , P2 ;  /* 0xff80000078787808 */ /* 0x001fe40001000000 */
[----:B------:R-:W-:Y:S02]  /*1e580*/  ISETP.GT.AND P2, PT, R128, 0x90, PT ;  /* 0x000000908000780c */ /* 0x000fe40003f44270 */
[----:B---3--:R-:W-:-:S02]  /*1e590*/  FSEL R121, R121, -INF , P3 ;  /* 0xff80000079797808 */ /* 0x008fc40001800000 */
[----:B------:R-:W-:Y:S02]  /*1e5a0*/  FSEL R124, R124, -INF , P4 ;  /* 0xff8000007c7c7808 */ /* 0x000fe40002000000 */
[----:B------:R-:W-:Y:S02]  /*1e5b0*/  FSEL R125, R125, -INF , P1 ;  /* 0xff8000007d7d7808 */ /* 0x000fe40000800000 */
[C---:B------:R-:W-:Y:S02]  /*1e5c0*/  ISETP.GT.AND P3, PT, R128.reuse, 0x91, PT ;  /* 0x000000918000780c */ /* 0x040fe40003f64270 */
[C---:B------:R-:W-:Y:S02]  /*1e5d0*/  ISETP.GT.AND P4, PT, R128.reuse, 0x98, PT ;  /* 0x000000988000780c */ /* 0x040fe40003f84270 */
[----:B------:R-:W-:Y:S02]  /*1e5e0*/  ISETP.GT.AND P1, PT, R128, 0x99, PT ;  /* 0x000000998000780c */ /* 0x000fe40003f24270 */
[----:B------:R-:W-:-:S02]  /*1e5f0*/  FSEL R128, R4, -INF , P2 ;  /* 0xff80000004807808 */ /* 0x000fc40001000000 */
        /* <DEDUP_REMOVED lines=21> */
[----:B------:R-:W-:Y:S01]  /*1e750*/  FMNMX.FTZ R4, R161, R4, !PT ;  /* 0x00000004a1047209 */ /* 0x000fe20007810000 */
[----:B------:R-:W-:-:S03]  /*1e760*/  FMUL.FTZ R129, R2, R129 ;  /* 0x0000008102817220 */ /* 0x000fc60000410000 */
[----:B------:R-:W-:Y:S01]  /*1e770*/  FMNMX.FTZ R4, R164, R4, !PT ;  /* 0x00000004a4047209 */ /* 0x000fe20007810000 */
[----:B------:R-:W-:-:S03]  /*1e780*/  FMUL.FTZ R132, R2, R132 ;  /* 0x0000008402847220 */ /* 0x000fc60000410000 */
[----:B------:R-:W-:Y:S01]  /*1e790*/  FMNMX.FTZ R4, R165, R4, !PT ;  /* 0x00000004a5047209 */ /* 0x000fe20007810000 */
[----:B------:R-:W0:Y:S01]  /*1e7a0*/  MUFU.TANH R129, R129 ;  /* 0x0000008100817308 */ /* 0x000e220000002400 */
[----:B------:R-:W-:Y:S02]  /*1e7b0*/  IMAD.IADD R193, R194, 0x1, R193 ;  /* 0x00000001c2c17824 */ /* 0x000fe400078e02c1 */
[----:B------:R-:W-:Y:S01]  /*1e7c0*/  FMNMX.FTZ R4, R136, R4, !PT ;  /* 0x0000000488047209 */ /* 0x000fe20007810000 */
[C---:B------:R-:W-:Y:S01]  /*1e7d0*/  FMUL.FTZ R194, R2.reuse, R133 ;  /* 0x0000008502c27220 */ /* 0x040fe20000410000 */
[----:B------:R-:W-:-:S03]  /*1e7e0*/  FMUL.FTZ R184, R2, R191 ;  /* 0x000000bf02b87220 */ /* 0x000fc60000410000 */
[----:B------:R-:W1:Y:S01]  /*1e7f0*/  MUFU.TANH R132, R132 ;  /* 0x0000008400847308 */ /* 0x000e620000002400 */
[----:B------:R-:W-:Y:S01]  /*1e800*/  FMNMX.FTZ R4, R137, R4, !PT ;  /* 0x0000000489047209 */ /* 0x000fe20007810000 */
[C---:B------:R-:W-:Y:S01]  /*1e810*/  FMUL.FTZ R188, R2.reuse, R195 ;  /* 0x000000c302bc7220 */ /* 0x040fe20000410000 */
[C---:B------:R-:W-:Y:S01]  /*1e820*/  FMUL.FTZ R191, R2.reuse, R198 ;  /* 0x000000c602bf7220 */ /* 0x040fe20000410000 */
[----:B------:R-:W-:Y:S01]  /*1e830*/  FMUL.FTZ R133, R2, R126 ;  /* 0x0000007e02857220 */ /* 0x000fe20000410000 */
[----:B------:R-:W-:-:S03]  /*1e840*/  FMNMX.FTZ R4, R140, R4, !PT ;  /* 0x000000048c047209 */ /* 0x000fc60007810000 */
[----:B------:R-:W-:Y:S01]  /*1e850*/  MUFU.TANH R7, R7 ;  /* 0x0000000700077308 */ /* 0x000fe20000002400 */
[C---:B------:R-:W-:Y:S01]  /*1e860*/  FMUL.FTZ R192, R2.reuse, R199 ;  /* 0x000000c702c07220 */ /* 0x040fe20000410000 */
[C---:B------:R-:W-:Y:S01]  /*1e870*/  FMUL.FTZ R170, R2.reuse, R170 ;  /* 0x000000aa02aa7220 */ /* 0x040fe20000410000 */
[C---:B------:R-:W-:Y:S01]  /*1e880*/  FMUL.FTZ R171, R2.reuse, R171 ;  /* 0x000000ab02ab7220 */ /* 0x040fe20000410000 */
[----:B------:R-:W-:-:S04]  /*1e890*/  FMUL.FTZ R174, R2, R174 ;  /* 0x000000ae02ae7220 */ /* 0x000fc80000410000 */
[----:B------:R-:W-:Y:S01]  /*1e8a0*/  MUFU.TANH R8, R8 ;  /* 0x0000000800087308 */ /* 0x000fe20000002400 */
[----:B------:R-:W-:-:S07]  /*1e8b0*/  FMNMX.FTZ R4, R141, R4, !PT ;  /* 0x000000048d047209 */ /* 0x000fce0007810000 */
[----:B------:R-:W-:Y:S08]  /*1e8c0*/  MUFU.TANH R21, R21 ;  /* 0x0000001500157308 */ /* 0x000ff00000002400 */
[----:B------:R-:W2:Y:S01]  /*1e8d0*/  MUFU.TANH R126, R194 ;  /* 0x000000c2007e7308 */ /* 0x000ea20000002400 */
[C---:B------:R-:W-:Y:S01]  /*1e8e0*/  FMUL.FTZ R175, R2.reuse, R175 ;  /* 0x000000af02af7220 */ /* 0x040fe20000410000 */
[C---:B------:R-:W-:Y:S01]  /*1e8f0*/  FMUL.FTZ R178, R2.reuse, R178 ;  /* 0x000000b202b27220 */ /* 0x040fe20000410000 */
[C---:B------:R-:W-:Y:S01]  /*1e900*/  FMUL.FTZ R179, R2.reuse, R179 ;  /* 0x000000b302b37220 */ /* 0x040fe20000410000 */
[----:B------:R-:W-:-:S04]  /*1e910*/  FMUL.FTZ R182, R2, R182 ;  /* 0x000000b602b67220 */ /* 0x000fc80000410000 */
[----:B------:R-:W3:Y:S01]  /*1e920*/  MUFU.TANH R184, R184 ;  /* 0x000000b800b87308 */ /* 0x000ee20000002400 */
[----:B------:R-:W-:-:S07]  /*1e930*/  FMNMX.FTZ R4, R144, R4, !PT ;  /* 0x0000000490047209 */ /* 0x000fce0007810000 */
[----:B------:R-:W4:Y:S01]  /*1e940*/  MUFU.TANH R187, R187 ;  /* 0x000000bb00bb7308 */ /* 0x000f220000002400 */
[----:B0-----:R-:W-:-:S07]  /*1e950*/  FSEL R129, R129, -INF , P3 ;  /* 0xff80000081817808 */ /* 0x001fce0001800000 */
[----:B------:R-:W0:Y:S01]  /*1e960*/  MUFU.TANH R188, R188 ;  /* 0x000000bc00bc7308 */ /* 0x000e220000002400 */
[----:B-1----:R-:W-:-:S07]  /*1e970*/  FSEL R132, R132, -INF , P4 ;  /* 0xff80000084847808 */ /* 0x002fce0002000000 */
[----:B------:R-:W1:Y:S01]  /*1e980*/  MUFU.TANH R191, R191 ;  /* 0x000000bf00bf7308 */ /* 0x000e620000002400 */
[C---:B------:R-:W-:Y:S01]  /*1e990*/  ISETP.GT.AND P2, PT, R193.reuse, RZ, PT ;  /* 0x000000ffc100720c */ /* 0x040fe20003f44270 */
[C---:B------:R-:W-:Y:S01]  /*1e9a0*/  FMUL.FTZ R183, R2.reuse, R183 ;  /* 0x000000b702b77220 */ /* 0x040fe20000410000 */
[C---:B------:R-:W-:Y:S01]  /*1e9b0*/  ISETP.GT.AND P3, PT, R193.reuse, 0x1, PT ;  /* 0x00000001c100780c */ /* 0x040fe20003f64270 */
[----:B------:R-:W-:Y:S01]  /*1e9c0*/  FMUL.FTZ R154, R2, R154 ;  /* 0x0000009a029a7220 */ /* 0x000fe20000410000 */
[----:B------:R-:W-:-:S03]  /*1e9d0*/  ISETP.GT.AND P4, PT, R193, 0x8, PT ;  /* 0x00000008c100780c */ /* 0x000fc60003f84270 */
[----:B------:R-:W5:Y:S01]  /*1e9e0*/  MUFU.TANH R192, R192 ;  /* 0x000000c000c07308 */ /* 0x000f620000002400 */
[C---:B------:R-:W-:Y:S01]  /*1e9f0*/  FMUL.FTZ R155, R2.reuse, R155 ;  /* 0x0000009b029b7220 */ /* 0x040fe20000410000 */
[----:B------:R-:W-:Y:S01]  /*1ea00*/  FMUL.FTZ R158, R2, R158 ;  /* 0x0000009e029e7220 */ /* 0x000fe20000410000 */
[----:B------:R-:W-:-:S05]  /*1ea10*/  FMNMX.FTZ R4, R145, R4, !PT ;  /* 0x0000000491047209 */ /* 0x000fca0007810000 */
[----:B------:R-:W5:Y:S01]  /*1ea20*/  MUFU.TANH R170, R170 ;  /* 0x000000aa00aa7308 */ /* 0x000f620000002400 */
[----:B--2---:R-:W-:-:S07]  /*1ea30*/  FSEL R126, R126, -INF , P1 ;  /* 0xff8000007e7e7808 */ /* 0x004fce0000800000 */
[----:B------:R-:W2:Y:S01]  /*1ea40*/  MUFU.TANH R171, R171 ;  /* 0x000000ab00ab7308 */ /* 0x000ea20000002400 */
[----:B------:R-:W-:-:S07]  /*1ea50*/  FSEL R7, R7, -INF , P2 ;  /* 0xff80000007077808 */ /* 0x000fce0001000000 */
[----:B------:R-:W2:Y:S01]  /*1ea60*/  MUFU.TANH R174, R174 ;  /* 0x000000ae00ae7308 */ /* 0x000ea20000002400 */
[----:B------:R-:W-:Y:S02]  /*1ea70*/  FSEL R8, R8, -INF , P3 ;  /* 0xff80000008087808 */ /* 0x000fe40001800000 */
[----:B------:R-:W-:Y:S01]  /*1ea80*/  FSEL R21, R21, -INF , P4 ;  /* 0xff80000015157808 */ /* 0x000fe20002000000 */
[----:B------:R-:W-:Y:S01]  /*1ea90*/  FMUL.FTZ R159, R2, R159 ;  /* 0x0000009f029f7220 */ /* 0x000fe20000410000 */
[----:B------:R-:W-:-:S03]  /*1eaa0*/  ISETP.GT.AND P1, PT, R193, 0x9, PT ;  /* 0x00000009c100780c */ /* 0x000fc60003f24270 */
[----:B------:R-:W2:Y:S01]  /*1eab0*/  MUFU.TANH R175, R175 ;  /* 0x000000af00af7308 */ /* 0x000ea20000002400 */
[C---:B------:R-:W-:Y:S01]  /*1eac0*/  ISETP.GT.AND P2, PT, R193.reuse, 0x10, PT ;  /* 0x00000010c100780c */ /* 0x040fe20003f44270 */
[C---:B------:R-:W-:Y:S01]  /*1ead0*/  FMUL.FTZ R162, R2.reuse, R162 ;  /* 0x000000a202a27220 */ /* 0x040fe20000410000 */
[C---:B------:R-:W-:Y:S01]  /*1eae0*/  ISETP.GT.AND P3, PT, R193.reuse, 0x11, PT ;  /* 0x00000011c100780c */ /* 0x040fe20003f64270 */
[----:B------:R-:W-:Y:S01]  /*1eaf0*/  FMUL.FTZ R163, R2, R163 ;  /* 0x000000a302a37220 */ /* 0x000fe20000410000 */
[----:B------:R-:W-:-:S03]  /*1eb00*/  ISETP.GT.AND P4, PT, R193, 0x18, PT ;  /* 0x00000018c100780c */ /* 0x000fc60003f84270 */
[----:B------:R-:W2:Y:S01]  /*1eb10*/  MUFU.TANH R178, R178 ;  /* 0x000000b200b27308 */ /* 0x000ea20000002400 */
[----:B------:R-:W-:Y:S01]  /*1eb20*/  FMNMX.FTZ R4, R148, R4, !PT ;  /* 0x0000000494047209 */ /* 0x000fe20007810000 */
[----:B------:R-:W-:-:S06]  /*1eb30*/  FMUL.FTZ R166, R2, R166 ;  /* 0x000000a602a67220 */ /* 0x000fcc0000410000 */
[----:B------:R-:W2:Y:S01]  /*1eb40*/  MUFU.TANH R179, R179 ;  /* 0x000000b300b37308 */ /* 0x000ea20000002400 */
[----:B---3--:R-:W-:-:S07]  /*1eb50*/  FSEL R184, R184, -INF , P1 ;  /* 0xff800000b8b87808 */ /* 0x008fce0000800000 */
[----:B------:R-:W3:Y:S01]  /*1eb60*/  MUFU.TANH R182, R182 ;  /* 0x000000b600b67308 */ /* 0x000ee20000002400 */
[----:B----4-:R-:W-:Y:S02]  /*1eb70*/  FSEL R187, R187, -INF , P2 ;  /* 0xff800000bbbb7808 */ /* 0x010fe40001000000 */
[----:B0-----:R-:W-:Y:S02]  /*1eb80*/  FSEL R188, R188, -INF , P3 ;  /* 0xff800000bcbc7808 */ /* 0x001fe40001800000 */
[----:B-1----:R-:W-:-:S03]  /*1eb90*/  FSEL R191, R191, -INF , P4 ;  /* 0xff800000bfbf7808 */ /* 0x002fc60002000000 */
[----:B------:R-:W0:Y:S01]  /*1eba0*/  MUFU.TANH R183, R183 ;  /* 0x000000b700b77308 */ /* 0x000e220000002400 */
[----:B------:R-:W-:Y:S01]  /*1ebb0*/  FMNMX.FTZ R4, R149, R4, !PT ;  /* 0x0000000495047209 */ /* 0x000fe20007810000 */
[C---:B------:R-:W-:Y:S01]  /*1ebc0*/  FMUL.FTZ R167, R2.reuse, R167 ;  /* 0x000000a702a77220 */ /* 0x040fe20000410000 */
[C---:B------:R-:W-:Y:S01]  /*1ebd0*/  ISETP.GT.AND P1, PT, R193.reuse, 0x19, PT ;  /* 0x00000019c100780c */ /* 0x040fe20003f24270 */
[----:B------:R-:W-:Y:S01]  /*1ebe0*/  FMUL.FTZ R138, R2, R138 ;  /* 0x0000008a028a7220 */ /* 0x000fe20000410000 */
[----:B------:R-:W-:-:S03]  /*1ebf0*/  ISETP.GT.AND P2, PT, R193, 0x20, PT ;  /* 0x00000020c100780c */ /* 0x000fc60003f44270 */
[----:B------:R-:W1:Y:S01]  /*1ec00*/  MUFU.TANH R154, R154 ;  /* 0x0000009a009a7308 */ /* 0x000e620000002400 */
[C---:B------:R-:W-:Y:S01]  /*1ec10*/  ISETP.GT.AND P3, PT, R193.reuse, 0x21, PT ;  /* 0x00000021c100780c */ /* 0x040fe20003f64270 */
[C---:B------:R-:W-:Y:S01]  /*1ec20*/  FMUL.FTZ R139, R2.reuse, R139 ;  /* 0x0000008b028b7220 */ /* 0x040fe20000410000 */
[----:B------:R-:W-:Y:S01]  /*1ec30*/  ISETP.GT.AND P4, PT, R193, 0x28, PT ;  /* 0x00000028c100780c */ /* 0x000fe20003f84270 */
[----:B------:R-:W-:-:S04]  /*1ec40*/  FMUL.FTZ R142, R2, R142 ;  /* 0x0000008e028e7220 */ /* 0x000fc80000410000 */
[----:B------:R-:W4:Y:S01]  /*1ec50*/  MUFU.TANH R155, R155 ;  /* 0x0000009b009b7308 */ /* 0x000f220000002400 */
[----:B------:R-:W-:-:S07]  /*1ec60*/  FMNMX.FTZ R4, R120, R4, !PT ;  /* 0x0000000478047209 */ /* 0x000fce0007810000 */
[----:B------:R-:W4:Y:S01]  /*1ec70*/  MUFU.TANH R158, R158 ;  /* 0x0000009e009e7308 */ /* 0x000f220000002400 */
[----:B-----5:R-:W-:Y:S02]  /*1ec80*/  FSEL R192, R192, -INF , P1 ;  /* 0xff800000c0c07808 */ /* 0x020fe40000800000 */
[----:B------:R-:W-:Y:S02]  /*1ec90*/  FSEL R170, R170, -INF , P2 ;  /* 0xff800000aaaa7808 */ /* 0x000fe40001000000 */
[----:B--2---:R-:W-:-:S03]  /*1eca0*/  FSEL R171, R171, -INF , P3 ;  /* 0xff800000abab7808 */ /* 0x004fc60001800000 */
[----:B------:R-:W2:Y:S01]  /*1ecb0*/  MUFU.TANH R159, R159 ;  /* 0x0000009f009f7308 */ /* 0x000ea20000002400 */
[----:B------:R-:W-:Y:S01]  /*1ecc0*/  FSEL R174, R174, -INF , P4 ;  /* 0xff800000aeae7808 */ /* 0x000fe20002000000 */
[C---:B------:R-:W-:Y:S01]  /*1ecd0*/  FMUL.FTZ R143, R2.reuse, R143 ;  /* 0x0000008f028f7220 */ /* 0x040fe20000410000 */
[C---:B------:R-:W-:Y:S01]  /*1ece0*/  ISETP.GT.AND P1, PT, R193.reuse, 0x29, PT ;  /* 0x00000029c100780c */ /* 0x040fe20003f24270 */
[----:B------:R-:W-:Y:S01]  /*1ecf0*/  FMUL.FTZ R146, R2, R146 ;  /* 0x0000009202927220 */ /* 0x000fe20000410000 */
[----:B------:R-:W-:-:S03]  /*1ed00*/  ISETP.GT.AND P2, PT, R193, 0x30, PT ;  /* 0x00000030c100780c */ /* 0x000fc60003f44270 */
[----:B------:R-:W5:Y:S01]  /*1ed10*/  MUFU.TANH R162, R162 ;  /* 0x000000a200a27308 */ /* 0x000f620000002400 */
[C---:B------:R-:W-:Y:S01]  /*1ed20*/  ISETP.GT.AND P3, PT, R193.reuse, 0x31, PT ;  /* 0x00000031c100780c */ /* 0x040fe20003f64270 */
[C---:B------:R-:W-:Y:S01]  /*1ed30*/  FMUL.FTZ R147, R2.reuse, R147 ;  /* 0x0000009302937220 */ /* 0x040fe20000410000 */
[----:B------:R-:W-:Y:S01]  /*1ed40*/  ISETP.GT.AND P4, PT, R193, 0x38, PT ;  /* 0x00000038c100780c */ /* 0x000fe20003f84270 */
[----:B------:R-:W-:-:S04]  /*1ed50*/  FMUL.FTZ R150, R2, R150 ;  /* 0x0000009602967220 */ /* 0x000fc80000410000 */
[----:B------:R-:W5:Y:S01]  /*1ed60*/  MUFU.TANH R163, R163 ;  /* 0x000000a300a37308 */ /* 0x000f620000002400 */
[----:B------:R-:W-:-:S07]  /*1ed70*/  FMNMX.FTZ R4, R121, R4, !PT ;  /* 0x0000000479047209 */ /* 0x000fce0007810000 */
[----:B------:R-:W5:Y:S01]  /*1ed80*/  MUFU.TANH R166, R166 ;  /* 0x000000a600a67308 */ /* 0x000f620000002400 */
[----:B------:R-:W-:Y:S02]  /*1ed90*/  FSEL R175, R175, -INF , P1 ;  /* 0xff800000afaf7808 */ /* 0x000fe40000800000 */
[----:B------:R-:W-:Y:S02]  /*1eda0*/  FSEL R178, R178, -INF , P2 ;  /* 0xff800000b2b27808 */ /* 0x000fe40001000000 */
[----:B------:R-:W-:-:S03]  /*1edb0*/  FSEL R179, R179, -INF , P3 ;  /* 0xff800000b3b37808 */ /* 0x000fc60001800000 */
[----:B------:R-:W5:Y:S01]  /*1edc0*/  MUFU.TANH R167, R167 ;  /* 0x000000a700a77308 */ /* 0x000f620000002400 */
[----:B---3--:R-:W-:Y:S01]  /*1edd0*/  FSEL R182, R182, -INF , P4 ;  /* 0xff800000b6b67808 */ /* 0x008fe20002000000 */
[C---:B------:R-:W-:Y:S01]  /*1ede0*/  FMUL.FTZ R151, R2.reuse, R151 ;  /* 0x0000009702977220 */ /* 0x040fe20000410000 */
[C---:B------:R-:W-:Y:S01]  /*1edf0*/  ISETP.GT.AND P1, PT, R193.reuse, 0x39, PT ;  /* 0x00000039c100780c */ /* 0x040fe20003f24270 */
[----:B------:R-:W-:Y:S01]  /*1ee00*/  FMUL.FTZ R122, R2, R122 ;  /* 0x0000007a027a7220 */ /* 0x000fe20000410000 */
[----:B------:R-:W-:-:S03]  /*1ee10*/  ISETP.GT.AND P2, PT, R193, 0x40, PT ;  /* 0x00000040c100780c */ /* 0x000fc60003f44270 */
[----:B------:R-:W3:Y:S01]  /*1ee20*/  MUFU.TANH R138, R138 ;  /* 0x0000008a008a7308 */ /* 0x000ee20000002400 */
[C---:B------:R-:W-:Y:S01]  /*1ee30*/  ISETP.GT.AND P3, PT, R193.reuse, 0x41, PT ;  /* 0x00000041c100780c */ /* 0x040fe20003f64270 */
[----:B------:R-:W-:Y:S01]  /*1ee40*/  FMUL.FTZ R123, R2, R123 ;  /* 0x0000007b027b7220 */ /* 0x000fe20000410000 */
[----:B------:R-:W-:-:S05]  /*1ee50*/  ISETP.GT.AND P4, PT, R193, 0x48, PT ;  /* 0x00000048c100780c */ /* 0x000fca0003f84270 */
[----:B------:R-:W3:Y:S01]  /*1ee60*/  MUFU.TANH R139, R139 ;  /* 0x0000008b008b7308 */ /* 0x000ee20000002400 */
[----:B------:R-:W-:-:S07]  /*1ee70*/  FMNMX.FTZ R4, R124, R4, !PT ;  /* 0x000000047c047209 */ /* 0x000fce0007810000 */
[----:B------:R-:W3:Y:S01]  /*1ee80*/  MUFU.TANH R142, R142 ;  /* 0x0000008e008e7308 */ /* 0x000ee20000002400 */
[----:B0-----:R-:W-:Y:S02]  /*1ee90*/  FSEL R183, R183, -INF , P1 ;  /* 0xff800000b7b77808 */ /* 0x001fe40000800000 */
[----:B-1----:R-:W-:Y:S02]  /*1eea0*/  FSEL R154, R154, -INF , P2 ;  /* 0xff8000009a9a7808 */ /* 0x002fe40001000000 */
[----:B----4-:R-:W-:-:S03]  /*1eeb0*/  FSEL R155, R155, -INF , P3 ;  /* 0xff8000009b9b7808 */ /* 0x010fc60001800000 */
[----:B------:R-:W0:Y:S01]  /*1eec0*/  MUFU.TANH R143, R143 ;  /* 0x0000008f008f7308 */ /* 0x000e220000002400 */
[----:B------:R-:W-:Y:S02]  /*1eed0*/  FSEL R158, R158, -INF , P4 ;  /* 0xff8000009e9e7808 */ /* 0x000fe40002000000 */
[C---:B------:R-:W-:Y:S02]  /*1eee0*/  ISETP.GT.AND P1, PT, R193.reuse, 0x49, PT ;  /* 0x00000049c100780c */ /* 0x040fe40003f24270 */
[----:B------:R-:W-:-:S03]  /*1eef0*/  ISETP.GT.AND P2, PT, R193, 0x50, PT ;  /* 0x00000050c100780c */ /* 0x000fc60003f44270 */
[----:B------:R-:W1:Y:S01]  /*1ef00*/  MUFU.TANH R146, R146 ;  /* 0x0000009200927308 */ /* 0x000e620000002400 */
[C---:B------:R-:W-:Y:S02]  /*1ef10*/  ISETP.GT.AND P3, PT, R193.reuse, 0x51, PT ;  /* 0x00000051c100780c */ /* 0x040fe40003f64270 */
[----:B------:R-:W-:Y:S02]  /*1ef20*/  ISETP.GT.AND P4, PT, R193, 0x58, PT ;  /* 0x00000058c100780c */ /* 0x000fe40003f84270 */
[----:B------:R-:W-:-:S03]  /*1ef30*/  FMNMX.FTZ R4, R125, R4, !PT ;  /* 0x000000047d047209 */ /* 0x000fc60007810000 */
[----:B------:R-:W4:Y:S01]  /*1ef40*/  MUFU.TANH R147, R147 ;  /* 0x0000009300937308 */ /* 0x000f220000002400 */
[----:B--2---:R-:W-:-:S07]  /*1ef50*/  FSEL R159, R159, -INF , P1 ;  /* 0xff8000009f9f7808 */ /* 0x004fce0000800000 */
[----:B------:R-:W2:Y:S01]  /*1ef60*/  MUFU.TANH R150, R150 ;  /* 0x0000009600967308 */ /* 0x000ea20000002400 */
[----:B-----5:R-:W-:Y:S02]  /*1ef70*/  FSEL R162, R162, -INF , P2 ;  /* 0xff800000a2a27808 */ /* 0x020fe40001000000 */
[----:B------:R-:W-:Y:S02]  /*1ef80*/  FSEL R163, R163, -INF , P3 ;  /* 0xff800000a3a37808 */ /* 0x000fe40001800000 */
[----:B------:R-:W-:-:S03]  /*1ef90*/  FSEL R166, R166, -INF , P4 ;  /* 0xff800000a6a67808 */ /* 0x000fc60002000000 */
[----:B------:R-:W5:Y:S01]  /*1efa0*/  MUFU.TANH R151, R151 ;  /* 0x0000009700977308 */ /* 0x000f620000002400 */
[----:B------:R-:W-:Y:S02]  /*1efb0*/  FMNMX.FTZ R4, R128, R4, !PT ;  /* 0x0000000480047209 */ /* 0x000fe40007810000 */
[C---:B------:R-:W-:Y:S02]  /*1efc0*/  ISETP.GT.AND P1, PT, R193.reuse, 0x59, PT ;  /* 0x00000059c100780c */ /* 0x040fe40003f24270 */
[----:B------:R-:W-:-:S03]  /*1efd0*/  ISETP.GT.AND P2, PT, R193, 0x60, PT ;  /* 0x00000060c100780c */ /* 0x000fc60003f44270 */
[----:B------:R-:W5:Y:S01]  /*1efe0*/  MUFU.TANH R122, R122 ;  /* 0x0000007a007a7308 */ /* 0x000f620000002400 */
[C---:B------:R-:W-:Y:S02]  /*1eff0*/  ISETP.GT.AND P3, PT, R193.reuse, 0x61, PT ;  /* 0x00000061c100780c */ /* 0x040fe40003f64270 */
[----:B------:R-:W-:-:S05]  /*1f000*/  ISETP.GT.AND P4, PT, R193, 0x68, PT ;  /* 0x00000068c100780c */ /* 0x000fca0003f84270 */
[----:B------:R-:W5:Y:S01]  /*1f010*/  MUFU.TANH R123, R123 ;  /* 0x0000007b007b7308 */ /* 0x000f620000002400 */
[----:B------:R-:W-:-:S07]  /*1f020*/  FMNMX.FTZ R4, R129, R4, !PT ;  /* 0x0000000481047209 */ /* 0x000fce0007810000 */
[----:B------:R-:W5:Y:S01]  /*1f030*/  MUFU.TANH R133, R133 ;  /* 0x0000008500857308 */ /* 0x000f620000002400 */
[----:B------:R-:W-:Y:S02]  /*1f040*/  FSEL R167, R167, -INF , P1 ;  /* 0xff800000a7a77808 */ /* 0x000fe40000800000 */
[----:B---3--:R-:W-:Y:S02]  /*1f050*/  FSEL R138, R138, -INF , P2 ;  /* 0xff8000008a8a7808 */ /* 0x008fe40001000000 */
[----:B------:R-:W-:Y:S02]  /*1f060*/  FSEL R139, R139, -INF , P3 ;  /* 0xff8000008b8b7808 */ /* 0x000fe40001800000 */
[----:B------:R-:W-:Y:S02]  /*1f070*/  FSEL R142, R142, -INF , P4 ;  /* 0xff8000008e8e7808 */ /* 0x000fe40002000000 */
[C---:B------:R-:W-:Y:S02]  /*1f080*/  ISETP.GT.AND P1, PT, R193.reuse, 0x69, PT ;  /* 0x00000069c100780c */ /* 0x040fe40003f24270 */
[----:B------:R-:W-:-:S02]  /*1f090*/  ISETP.GT.AND P2, PT, R193, 0x70, PT ;  /* 0x00000070c100780c */ /* 0x000fc40003f44270 */
[C---:B------:R-:W-:Y:S02]  /*1f0a0*/  ISETP.GT.AND P3, PT, R193.reuse, 0x71, PT ;  /* 0x00000071c100780c */ /* 0x040fe40003f64270 */
[----:B------:R-:W-:Y:S02]  /*1f0b0*/  ISETP.GT.AND P4, PT, R193, 0x78, PT ;  /* 0x00000078c100780c */ /* 0x000fe40003f84270 */
[----:B------:R-:W-:Y:S02]  /*1f0c0*/  FMNMX.FTZ R4, R132, R4, !PT ;  /* 0x0000000484047209 */ /* 0x000fe40007810000 */
[----:B0-----:R-:W-:Y:S02]  /*1f0d0*/  FSEL R143, R143, -INF , P1 ;  /* 0xff8000008f8f7808 */ /* 0x001fe40000800000 */
[----:B-1----:R-:W-:Y:S02]  /*1f0e0*/  FSEL R146, R146, -INF , P2 ;  /* 0xff80000092927808 */ /* 0x002fe40001000000 */
[----:B----4-:R-:W-:-:S02]  /*1f0f0*/  FSEL R147, R147, -INF , P3 ;  /* 0xff80000093937808 */ /* 0x010fc40001800000 */
[----:B--2---:R-:W-:Y:S02]  /*1f100*/  FSEL R150, R150, -INF , P4 ;  /* 0xff80000096967808 */ /* 0x004fe40002000000 */
[C---:B------:R-:W-:Y:S02]  /*1f110*/  ISETP.GT.AND P1, PT, R193.reuse, 0x79, PT ;  /* 0x00000079c100780c */ /* 0x040fe40003f24270 */
[C---:B------:R-:W-:Y:S02]  /*1f120*/  ISETP.GT.AND P2, PT, R193.reuse, 0x80, PT ;  /* 0x00000080c100780c */ /* 0x040fe40003f44270 */
[C---:B------:R-:W-:Y:S02]  /*1f130*/  ISETP.GT.AND P3, PT, R193.reuse, 0x81, PT ;  /* 0x00000081c100780c */ /* 0x040fe40003f64270 */
[----:B------:R-:W-:Y:S02]  /*1f140*/  ISETP.GT.AND P4, PT, R193, 0x88, PT ;  /* 0x00000088c100780c */ /* 0x000fe40003f84270 */
[----:B------:R-:W-:-:S02]  /*1f150*/  FMNMX.FTZ R4, R126, R4, !PT ;  /* 0x000000047e047209 */ /* 0x000fc40007810000 */
[----:B-----5:R-:W-:Y:S02]  /*1f160*/  FSEL R151, R151, -INF , P1 ;  /* 0xff80000097977808 */ /* 0x020fe40000800000 */
[----:B------:R-:W-:Y:S02]  /*1f170*/  FSEL R122, R122, -INF , P2 ;  /* 0xff8000007a7a7808 */ /* 0x000fe40001000000 */
[----:B------:R-:W-:Y:S02]  /*1f180*/  FSEL R123, R123, -INF , P3 ;  /* 0xff8000007b7b7808 */ /* 0x000fe40001800000 */
[----:B------:R-:W-:Y:S02]  /*1f190*/  FSEL R133, R133, -INF , P4 ;  /* 0xff80000085857808 */ /* 0x000fe40002000000 */
[C---:B------:R-:W-:Y:S02]  /*1f1a0*/  ISETP.GT.AND P1, PT, R193.reuse, 0x89, PT ;  /* 0x00000089c100780c */ /* 0x040fe40003f24270 */
[----:B------:R-:W-:-:S02]  /*1f1b0*/  ISETP.GT.AND P2, PT, R193, 0x90, PT ;  /* 0x00000090c100780c */ /* 0x000fc40003f44270 */
[C---:B------:R-:W-:Y:S02]  /*1f1c0*/  ISETP.GT.AND P3, PT, R193.reuse, 0x91, PT ;  /* 0x00000091c100780c */ /* 0x040fe40003f64270 */
[C---:B------:R-:W-:Y:S02]  /*1f1d0*/  ISETP.GT.AND P4, PT, R193.reuse, 0x98, PT ;  /* 0x00000098c100780c */ /* 0x040fe40003f84270 */
[----:B------:R-:W-:Y:S02]  /*1f1e0*/  ISETP.GT.AND P5, PT, R193, 0x99, PT ;  /* 0x00000099c100780c */ /* 0x000fe40003fa4270 */
[----:B------:R-:W0:Y:S02]  /*1f1f0*/  SHFL.BFLY PT, R193, R4, 0x2, 0x1f ;  /* 0x0c401f0004c17f89 */ /* 0x000e2400000e0000 */
[----:B0-----:R-:W-:-:S05]  /*1f200*/  FMNMX.FTZ R4, R4, R193, !PT ;  /* 0x000000c104047209 */ /* 0x001fca0007810000 */
[----:B------:R-:W0:Y:S01]  /*1f210*/  SHFL.BFLY PT, R193, R4, 0x1, 0x1f ;  /* 0x0c201f0004c17f89 */ /* 0x000e2200000e0000 */
[----:B------:R-:W-:Y:S01]  /*1f220*/  UMOV UR52, UR51 ;  /* 0x0000003300347c82 */ /* 0x000fe20008000000 */
[----:B0-----:R-:W-:-:S04]  /*1f230*/  FMNMX.FTZ R4, R4, R193, !PT ;  /* 0x000000c104047209 */ /* 0x001fc80007810000 */
[----:B------:R-:W-:-:S04]  /*1f240*/  FSETP.NEU.FTZ.AND P6, PT, R4, -INF , PT ;  /* 0xff8000000400780b */ /* 0x000fc80003fdd000 */
[----:B------:R-:W-:-:S05]  /*1f250*/  FSEL R193, R4, RZ, P6 ;  /* 0x000000ff04c17208 */ /* 0x000fca0003000000 */
[----:B------:R-:W-:Y:S01]  /*1f260*/  FADD.FTZ R9, -R193, R9 ;  /* 0x00000009c1097221 */ /* 0x000fe20000010100 */
[----:B------:R-:W-:-:S04]  /*1f270*/  IMAD.U32 R193, RZ, RZ, UR52 ;  /* 0x00000034ffc17e24 */ /* 0x000fc8000f8e00ff */
[----:B------:R-:W-:-:S05]  /*1f280*/  FFMA.FTZ R193, R4, R193, -8 ;  /* 0xc100000004c17423 */ /* 0x000fca00000100c1 */
        /* <DEDUP_REMOVED lines=74> */
[----:B------:R-:W-:Y:S02]  /*1f730*/  FMUL.FTZ R131, R2, R131 ;  /* 0x0000008302837220 */ /* 0x000fe40000410000 */
[----:B------:R-:W-:Y:S01]  /*1f740*/  FMNMX.FTZ R193, R150, R193, !PT ;  /* 0x000000c196c17209 */ /* 0x000fe20007810000 */
[----:B------:R-:W-:-:S03]  /*1f750*/  FMUL.FTZ R134, R2, R134 ;  /* 0x0000008602867220 */ /* 0x000fc60000410000 */
[----:B------:R-:W-:Y:S01]  /*1f760*/  FMNMX.FTZ R193, R151, R193, !PT ;  /* 0x000000c197c17209 */ /* 0x000fe20007810000 */
[----:B------:R-:W1:Y:S01]  /*1f770*/  MUFU.TANH R130, R130 ;  /* 0x0000008200827308 */ /* 0x000e620000002400 */
[----:B------:R-:W-:Y:S02]  /*1f780*/  FMUL.FTZ R135, R2, R135 ;  /* 0x0000008702877220 */ /* 0x000fe40000410000 */
[----:B------:R-:W-:-:S05]  /*1f790*/  FMNMX.FTZ R193, R122, R193, !PT ;  /* 0x000000c17ac17209 */ /* 0x000fca0007810000 */
[----:B------:R-:W2:Y:S01]  /*1f7a0*/  MUFU.TANH R131, R131 ;  /* 0x0000008300837308 */ /* 0x000ea20000002400 */
[----:B------:R-:W-:Y:S02]  /*1f7b0*/  FMNMX.FTZ R193, R123, R193, !PT ;  /* 0x000000c17bc17209 */ /* 0x000fe40007810000 */
[----:B0-----:R-:W-:-:S05]  /*1f7c0*/  FSEL R127, R127, -INF , P1 ;  /* 0xff8000007f7f7808 */ /* 0x001fca0000800000 */
[----:B------:R-:W0:Y:S01]  /*1f7d0*/  MUFU.TANH R134, R134 ;  /* 0x0000008600867308 */ /* 0x000e220000002400 */
[----:B------:R-:W-:Y:S02]  /*1f7e0*/  FMNMX.FTZ R193, R133, R193, !PT ;  /* 0x000000c185c17209 */ /* 0x000fe40007810000 */
[----:B-1----:R-:W-:-:S05]  /*1f7f0*/  FSEL R130, R130, -INF , P2 ;  /* 0xff80000082827808 */ /* 0x002fca0001000000 */
[----:B------:R-:W1:Y:S01]  /*1f800*/  MUFU.TANH R135, R135 ;  /* 0x0000008700877308 */ /* 0x000e620000002400 */
[----:B------:R-:W-:Y:S02]  /*1f810*/  FMNMX.FTZ R193, R127, R193, !PT ;  /* 0x000000c17fc17209 */ /* 0x000fe40007810000 */
[----:B--2---:R-:W-:Y:S02]  /*1f820*/  FSEL R131, R131, -INF , P3 ;  /* 0xff80000083837808 */ /* 0x004fe40001800000 */
[----:B------:R-:W-:Y:S02]  /*1f830*/  FMNMX.FTZ R193, R130, R193, !PT ;  /* 0x000000c182c17209 */ /* 0x000fe40007810000 */
[----:B0-----:R-:W-:Y:S02]  /*1f840*/  FSEL R134, R134, -INF , P4 ;  /* 0xff80000086867808 */ /* 0x001fe40002000000 */
[----:B------:R-:W-:-:S04]  /*1f850*/  FMNMX.FTZ R193, R131, R193, !PT ;  /* 0x000000c183c17209 */ /* 0x000fc80007810000 */
[----:B------:R-:W-:Y:S02]  /*1f860*/  FMNMX.FTZ R193, R134, R193, !PT ;  /* 0x000000c186c17209 */ /* 0x000fe40007810000 */
[----:B-1----:R-:W-:-:S04]  /*1f870*/  FSEL R135, R135, -INF , P5 ;  /* 0xff80000087877808 */ /* 0x002fc80002800000 */
[----:B------:R-:W-:-:S05]  /*1f880*/  FMNMX.FTZ R193, R135, R193, !PT ;  /* 0x000000c187c17209 */ /* 0x000fca0007810000 */
[----:B------:R-:W0:Y:S01]  /*1f890*/  SHFL.BFLY PT, R194, R193, 0x2, 0x1f ;  /* 0x0c401f00c1c27f89 */ /* 0x000e2200000e0000 */
[----:B------:R1:W-:Y:S01]  /*1f8a0*/  MUFU.EX2 R195, R15 ;  /* 0x0000000f00c37308 */ /* 0x0003e20000000800 */
[----:B0-----:R-:W-:-:S05]  /*1f8b0*/  FMNMX.FTZ R194, R193, R194, !PT ;  /* 0x000000c2c1c27209 */ /* 0x001fca0007810000 */
[----:B-1----:R-:W0:Y:S02]  /*1f8c0*/  SHFL.BFLY PT, R15, R194, 0x1, 0x1f ;  /* 0x0c201f00c20f7f89 */ /* 0x002e2400000e0000 */
[----:B0-----:R-:W-:-:S04]  /*1f8d0*/  FMNMX.FTZ R15, R194, R15, !PT ;  /* 0x0000000fc20f7209 */ /* 0x001fc80007810000 */
[----:B------:R-:W-:-:S04]  /*1f8e0*/  FSETP.NEU.FTZ.AND P1, PT, R15, -INF , PT ;  /* 0xff8000000f00780b */ /* 0x000fc80003f3d000 */
[----:B------:R-:W-:-:S05]  /*1f8f0*/  FSEL R193, R15, RZ, P1 ;  /* 0x000000ff0fc17208 */ /* 0x000fca0000800000 */
[----:B------:R-:W-:Y:S01]  /*1f900*/  FADD.FTZ R10, -R193, R10 ;  /* 0x0000000ac10a7221 */ /* 0x000fe20000010100 */
[----:B------:R-:W-:-:S04]  /*1f910*/  IMAD.U32 R193, RZ, RZ, UR52 ;  /* 0x00000034ffc17e24 */ /* 0x000fc8000f8e00ff */
[----:B------:R-:W-:Y:S01]  /*1f920*/  FFMA.FTZ R193, R15, R193, -8 ;  /* 0xc10000000fc17423 */ /* 0x000fe200000100c1 */
[----:B------:R-:W-:-:S04]  /*1f930*/  FMUL.FTZ R9, R9, UR52 ;  /* 0x0000003409097c20 */ /* 0x000fc80008410000 */
[----:B------:R-:W-:Y:S01]  /*1f940*/  FSEL R194, R193, RZ, P1 ;  /* 0x000000ffc1c27208 */ /* 0x000fe20000800000 */
[----:B------:R-:W-:-:S04]  /*1f950*/  FMUL.FTZ R10, R10, UR52 ;  /* 0x000000340a0a7c20 */ /* 0x000fc80008410000 */
[--C-:B------:R-:W-:Y:S01]  /*1f960*/  FFMA.FTZ R7, R7, UR52, -R194.reuse ;  /* 0x0000003407077c23 */ /* 0x100fe200080108c2 */
[----:B------:R-:W-:-:S01]  /*1f970*/  FFMA.FTZ R8, R8, UR52, -R194 ;  /* 0x0000003408087c23 */ /* 0x000fc200080108c2 */
[----:B------:R-:W-:Y:S01]  /*1f980*/  MUFU.EX2 R5, R5 ;  /* 0x0000000500057308 */ /* 0x000fe20000000800 */
[----:B------:R-:W-:-:S07]  /*1f990*/  FFMA.FTZ R21, R21, UR52, -R194 ;  /* 0x0000003415157c23 */ /* 0x000fce00080108c2 */
[----:B------:R-:W0:Y:S01]  /*1f9a0*/  MUFU.EX2 R9, R9 ;  /* 0x0000000900097308 */ /* 0x000e220000000800 */
[----:B------:R-:W-:-:S01]  /*1f9b0*/  FFMA.FTZ R184, R184, UR52, -R194 ;  /* 0x00000034b8b87c23 */ /* 0x000fc200080108c2 */
[----:B------:R-:W-:-:S06]  /*1f9c0*/  LEA R193, R223, R18, 0x3 ;  /* 0x00000012dfc17211 */ /* 0x000fcc00078e18ff */
[----:B------:R-:W-:Y:S08]  /*1f9d0*/  MUFU.EX2 R7, R7 ;  /* 0x0000000700077308 */ /* 0x000ff00000000800 */
[----:B------:R-:W1:Y:S01]  /*1f9e0*/  MUFU.EX2 R10, R10 ;  /* 0x0000000a000a7308 */ /* 0x000e620000000800 */
[----:B------:R-:W-:-:S07]  /*1f9f0*/  FFMA.FTZ R187, R187, UR52, -R194 ;  /* 0x00000034bbbb7c23 */ /* 0x000fce00080108c2 */
[----:B------:R-:W2:Y:S01]  /*1fa00*/  MUFU.EX2 R6, R6 ;  /* 0x0000000600067308 */ /* 0x000ea20000000800 */
[----:B------:R-:W-:-:S01]  /*1fa10*/  FFMA.FTZ R188, R188, UR52, -R194 ;  /* 0x00000034bcbc7c23 */ /* 0x000fc200080108c2 */
[----:B------:R-:W-:-:S06]  /*1fa20*/  FFMA.FTZ R191, R191, UR52, -R194 ;  /* 0x00000034bfbf7c23 */ /* 0x000fcc00080108c2 */
[----:B------:R-:W3:Y:S01]  /*1fa30*/  MUFU.EX2 R8, R8 ;  /* 0x0000000800087308 */ /* 0x000ee20000000800 */
[----:B------:R-:W-:-:S01]  /*1fa40*/  FFMA.FTZ R192, R192, UR52, -R194 ;  /* 0x00000034c0c07c23 */ /* 0x000fc200080108c2 */
[--C-:B------:R-:W-:Y:S01]  /*1fa50*/  FFMA.FTZ R170, R170, UR52, -R194.reuse ;  /* 0x00000034aaaa7c23 */ /* 0x100fe200080108c2 */
[----:B------:R-:W-:-:S01]  /*1fa60*/  FFMA.FTZ R171, R171, UR52, -R194 ;  /* 0x00000034abab7c23 */ /* 0x000fc200080108c2 */
[--C-:B------:R-:W-:Y:S01]  /*1fa70*/  FFMA.FTZ R174, R174, UR52, -R194.reuse ;  /* 0x00000034aeae7c23 */ /* 0x100fe200080108c2 */
[----:B------:R-:W-:-:S03]  /*1fa80*/  FFMA.FTZ R175, R175, UR52, -R194 ;  /* 0x00000034afaf7c23 */ /* 0x000fc600080108c2 */
[----:B------:R-:W4:Y:S01]  /*1fa90*/  MUFU.EX2 R14, R14 ;  /* 0x0000000e000e7308 */ /* 0x000f220000000800 */
[----:B------:R-:W-:-:S01]  /*1faa0*/  FFMA.FTZ R178, R178, UR52, -R194 ;  /* 0x00000034b2b27c23 */ /* 0x000fc200080108c2 */
[--C-:B------:R-:W-:Y:S01]  /*1fab0*/  FFMA.FTZ R179, R179, UR52, -R194.reuse ;  /* 0x00000034b3b37c23 */ /* 0x100fe200080108c2 */
[----:B------:R-:W-:-:S01]  /*1fac0*/  FFMA.FTZ R182, R182, UR52, -R194 ;  /* 0x00000034b6b67c23 */ /* 0x000fc200080108c2 */
[--C-:B------:R-:W-:Y:S01]  /*1fad0*/  FFMA.FTZ R183, R183, UR52, -R194.reuse ;  /* 0x00000034b7b77c23 */ /* 0x100fe200080108c2 */
[----:B------:R-:W-:-:S01]  /*1fae0*/  FFMA.FTZ R154, R154, UR52, -R194 ;  /* 0x000000349a9a7c23 */ /* 0x000fc200080108c2 */
[--C-:B------:R-:W-:Y:S02]  /*1faf0*/  FFMA.FTZ R155, R155, UR52, -R194.reuse ;  /* 0x000000349b9b7c23 */ /* 0x100fe400080108c2 */
        /* <DEDUP_REMOVED lines=23> */
[----:B------:R-:W-:Y:S01]  /*1fc70*/  VIADD R193, R193, 0x33440 ;  /* 0x00033440c1c17836 */ /* 0x000fe20000000000 */
[----:B------:R-:W5:Y:S01]  /*1fc80*/  MUFU.EX2 R184, R184 ;  /* 0x000000b800b87308 */ /* 0x000f620000000800 */
[----:B------:R-:W-:-:S02]  /*1fc90*/  IMAD.U32 R194, RZ, RZ, UR38 ;  /* 0x00000026ffc27e24 */ /* 0x000fc4000f8e00ff */
[----:B0-----:R-:W-:Y:S01]  /*1fca0*/  FFMA.FTZ R12, R9, R12, R5 ;  /* 0x0000000c090c7223 */ /* 0x001fe20000010005 */
[----:B-1----:R-:W-:-:S02]  /*1fcb0*/  FFMA.FTZ R11, R10, R11, R7 ;  /* 0x0000000b0a0b7223 */ /* 0x002fc40000010007 */
[----:B------:R-:W-:Y:S02]  /*1fcc0*/  PRMT R193, R194, 0x654, R193 ;  /* 0x00000654c2c17816 */ /* 0x000fe400000000c1 */
[----:B------:R-:W0:Y:S01]  /*1fcd0*/  MUFU.EX2 R185, R185 ;  /* 0x000000b900b97308 */ /* 0x000e220000000800 */
[----:B--2---:R-:W-:-:S01]  /*1fce0*/  FADD.FTZ R12, R6, R12 ;  /* 0x0000000c060c7221 */ /* 0x004fc20000010000 */
[----:B------:R3:W-:Y:S06]  /*1fcf0*/  SYNCS.ARRIVE.TRANS64.RED.A1T0 RZ, [R193+URZ], RZ ;  /* 0x000000ffc1ff79a7 */ /* 0x0007ec000810043f */
[----:B------:R-:W1:Y:S01]  /*1fd00*/  MUFU.EX2 R187, R187 ;  /* 0x000000bb00bb7308 */ /* 0x000e620000000800 */
[----:B---3--:R-:W-:-:S01]  /*1fd10*/  FADD.FTZ R193, R8, R11 ;  /* 0x0000000b08c17221 */ /* 0x008fc20000010000 */
[----:B----4-:R-:W-:-:S06]  /*1fd20*/  FADD.FTZ R11, R14, R12 ;  /* 0x0000000c0e0b7221 */ /* 0x010fcc0000010000 */
[----:B------:R-:W2:Y:S01]  /*1fd30*/  MUFU.EX2 R186, R186 ;  /* 0x000000ba00ba7308 */ /* 0x000ea20000000800 */
[----:B-----5:R-:W-:-:S07]  /*1fd40*/  FADD.FTZ R12, R21, R193 ;  /* 0x000000c1150c7221 */ /* 0x020fce0000010000 */
[----:B------:R-:W3:Y:S01]  /*1fd50*/  MUFU.EX2 R188, R188 ;  /* 0x000000bc00bc7308 */ /* 0x000ee20000000800 */
[----:B------:R-:W-:-:S01]  /*1fd60*/  FADD.FTZ R11, R195, R11 ;  /* 0x0000000bc30b7221 */ /* 0x000fc20000010000 */
[----:B------:R-:W-:-:S06]  /*1fd70*/  FADD.FTZ R12, R184, R12 ;  /* 0x0000000cb80c7221 */ /* 0x000fcc0000010000 */
[----:B------:R-:W4:Y:S08]  /*1fd80*/  MUFU.EX2 R189, R189 ;  /* 0x000000bd00bd7308 */ /* 0x000f300000000800 */
[----:B------:R-:W5:Y:S01]  /*1fd90*/  MUFU.EX2 R191, R191 ;  /* 0x000000bf00bf7308 */ /* 0x000f620000000800 */
[----:B0-----:R-:W-:-:S01]  /*1fda0*/  FADD.FTZ R11, R185, R11 ;  /* 0x0000000bb90b7221 */ /* 0x001fc20000010000 */
[----:B-1----:R-:W-:-:S06]  /*1fdb0*/  FADD.FTZ R12, R187, R12 ;  /* 0x0000000cbb0c7221 */ /* 0x002fcc0000010000 */
[----:B------:R-:W0:Y:S08]  /*1fdc0*/  MUFU.EX2 R190, R190 ;  /* 0x000000be00be7308 */ /* 0x000e300000000800 */
[----:B------:R-:W1:Y:S01]  /*1fdd0*/  MUFU.EX2 R192, R192 ;  /* 0x000000c000c07308 */ /* 0x000e620000000800 */
[----:B--2---:R-:W-:-:S01]  /*1fde0*/  FADD.FTZ R11, R186, R11 ;  /* 0x0000000bba0b7221 */ /* 0x004fc20000010000 */
[----:B---3--:R-:W-:-:S06]  /*1fdf0*/  FADD.FTZ R12, R188, R12 ;  /* 0x0000000cbc0c7221 */ /* 0x008fcc0000010000 */
[----:B------:R-:W2:Y:S08]  /*1fe00*/  MUFU.EX2 R168, R168 ;  /* 0x000000a800a87308 */ /* 0x000eb00000000800 */
[----:B------:R-:W3:Y:S01]  /*1fe10*/  MUFU.EX2 R170, R170 ;  /* 0x000000aa00aa7308 */ /* 0x000ee20000000800 */
[----:B----4-:R-:W-:-:S01]  /*1fe20*/  FADD.FTZ R11, R189, R11 ;  /* 0x0000000bbd0b7221 */ /* 0x010fc20000010000 */
[----:B-----5:R-:W-:-:S06]  /*1fe30*/  FADD.FTZ R12, R191, R12 ;  /* 0x0000000cbf0c7221 */ /* 0x020fcc0000010000 */
        /* <DEDUP_REMOVED lines=123> */
[----:B-1----:R-:W-:-:S03]  /*205f0*/  FADD.FTZ R12, R131, R12 ;  /* 0x0000000c830c7221 */ /* 0x002fc60000010000 */
[----:B--2---:R-:W-:Y:S01]  /*20600*/  FADD.FTZ R11, R132, R11 ;  /* 0x0000000b840b7221 */ /* 0x004fe20000010000 */
[----:B---3--:R-:W-:-:S03]  /*20610*/  FADD.FTZ R193, R134, R12 ;  /* 0x0000000c86c17221 */ /* 0x008fc60000010000 */
[----:B----4-:R-:W-:Y:S01]  /*20620*/  FADD.FTZ R12, R126, R11 ;  /* 0x0000000b7e0c7221 */ /* 0x010fe20000010000 */
[----:B-----5:R-:W-:-:S01]  /*20630*/  FADD.FTZ R11, R135, R193 ;  /* 0x000000c1870b7221 */ /* 0x020fc20000010000 */
[----:B------:R-:W-:Y:S06]  /*20640*/  @!P0 BRA `(.L_x_2832) ;  /* 0x0000000000048947 */ /* 0x000fec0003800000 */
[----:B------:R-:W-:Y:S01]  /*20650*/  BPT.TRAP 0x1 ;  /* 0x000000040000795c */ /* 0x000fe20000300000 */
.L_x_2832:
[----:B------:R-:W-:Y:S01]  /*20660*/  F2FP.SATFINITE.E4M3.F32.PACK_AB_MERGE_C R21, R184, R21, RZ ;  /* 0x00000015b815723e */ /* 0x000fe200048070ff */
[----:B------:R-:W-:Y:S01]  /*20670*/  IMAD R3, R3, 0x8, R18 ;  /* 0x0000000803037824 */ /* 0x000fe200078e0212 */
[----:B------:R-:W-:Y:S01]  /*20680*/  ISETP.GT.AND P1, PT, R0, R20, PT ;  /* 0x000000140000720c */ /* 0x000fe20003f24270 */
[----:B------:R-:W-:Y:S01]  /*20690*/  FMUL.FTZ R24, R24, R9 ;  /* 0x0000000918187220 */ /* 0x000fe20000410000 */
[----:B------:R-:W-:Y:S01]  /*206a0*/  F2FP.SATFINITE.E4M3.F32.PACK_AB_MERGE_C R217, R8, R7, R21 ;  /* 0x0000000708d9723e */ /* 0x000fe20004807015 */
[----:B------:R-:W-:Y:S01]  /*206b0*/  VIADD R3, R3, 0x33460 ;  /* 0x0003346003037836 */ /* 0x000fe20000000000 */
[----:B------:R1:W5:Y:S01]  /*206c0*/  LDL R8, [R1] ;  /* 0x0000000001087983 */ /* 0x0003620000100800 */
[----:B------:R-:W-:Y:S01]  /*206d0*/  MOV R193, UR38 ;  /* 0x0000002600c17c02 */ /* 0x000fe20008000f00 */
[-C--:B------:R-:W-:Y:S01]  /*206e0*/  FMUL.FTZ R25, R25, R9.reuse ;  /* 0x0000000919197220 */ /* 0x080fe20000410000 */
        /* <DEDUP_REMOVED lines=138> */
[----:B-1----:R-:W-:Y:S06]  /*20f90*/  @P1 BRA `(.L_x_2833) ;  /* 0xffffffb400841947 */ /* 0x002fec000383ffff */
[----:B------:R-:W-:-:S07]  /*20fa0*/  MOV R3, R0 ;  /* 0x0000000000037202 */ /* 0x000fce0000000f00 */
.L_x_2821:
[----:B------:R-:W-:-:S13]  /*20fb0*/  ISETP.GE.AND P1, PT, R3, RZ, PT ;  /* 0x000000ff0300720c */ /* 0x000fda0003f26270 */
[----:B------:R-:W-:Y:S05]  /*20fc0*/  @!P1 BRA `(.L_x_2834) ;  /* 0x0000003c00949947 */ /* 0x000fea0003800000 */
[----:B-----5:R0:W5:Y:S01]  /*20fd0*/  LDL.LU R8, [R1] ;  /* 0x0000000001087983 */ /* 0x0201620000300800 */
[----:B------:R-:W-:Y:S02]  /*20fe0*/  IMAD.MOV.U32 R10, RZ, RZ, R15 ;  /* 0x000000ffff0a7224 */ /* 0x000fe400078e000f */
[----:B------:R-:W-:Y:S02]  /*20ff0*/  IMAD.MOV.U32 R9, RZ, RZ, R4 ;  /* 0x000000ffff097224 */ /* 0x000fe400078e0004 */
[----:B------:R-:W-:-:S07]  /*21000*/  IMAD.MOV.U32 R0, RZ, RZ, R223 ;  /* 0x000000ffff007224 */ /* 0x000fce00078e00df */
.L_x_2846:
[----:B------:R-:W-:Y:S01]  /*21010*/  VIADD R223, R0, 0x1 ;  /* 0x0000000100df7836 */ /* 0x000fe20000000000 */
[----:B------:R-:W-:Y:S01]  /*21020*/  ISETP.NE.AND P2, PT, R23, RZ, PT ;  /* 0x000000ff1700720c */ /* 0x000fe20003f45270 */
[----:B------:R-:W-:Y:S05]  /*21030*/  YIELD ;  /* 0x0000000000007946 */ /* 0x000fea0003800000 */
[----:B------:R-:W-:-:S04]  /*21040*/  ISETP.NE.AND P1, PT, R223, 0x2, PT ;  /* 0x00000002df00780c */ /* 0x000fc80003f25270 */
[----:B------:R-:W-:Y:S02]  /*21050*/  SEL R5, RZ, 0x1, P1 ;  /* 0x00000001ff057807 */ /* 0x000fe40000800000 */
[----:B------:R-:W-:Y:S02]  /*21060*/  SEL R223, R223, RZ, P1 ;  /* 0x000000ffdfdf7207 */ /* 0x000fe40000800000 */
[----:B-----5:R-:W-:-:S05]  /*21070*/  LOP3.LUT R6, R8, R5, RZ, 0x3c, !PT ;  /* 0x0000000508067212 */ /* 0x020fca00078e3cff */
[----:B------:R1:W-:Y:S01]  /*21080*/  STL [R1], R6 ;  /* 0x0000000601007387 */ /* 0x0003e20000100800 */
[----:B------:R-:W-:Y:S05]  /*21090*/  @P2 BRA `(.L_x_2835) ;  /* 0x0000000000302947 */ /* 0x000fea0003800000 */
[----:B------:R-:W-:Y:S05]  /*210a0*/  @!P0 BRA `(.L_x_2836) ;  /* 0x0000000000048947 */ /* 0x000fea0003800000 */
[----:B------:R-:W-:Y:S01]  /*210b0*/  BPT.TRAP 0x1 ;  /* 0x000000040000795c */ /* 0x000fe20000300000 */
.L_x_2836:
[----:B------:R-:W-:Y:S02]  /*210c0*/  LEA R4, R223, R18, 0x3 ;  /* 0x00000012df047211 */ /* 0x000fe400078e18ff */
[----:B------:R-:W-:-:S04]  /*210d0*/  SHF.L.U32 R5, R6, 0x1f, RZ ;  /* 0x0000001f06057819 */ /* 0x000fc800000006ff */
[----:B------:R2:W3:Y:S01]  /*210e0*/  SYNCS.PHASECHK.TRANS64.TRYWAIT P1, [R4+URZ+0x33430], R5 ;  /* 0x03343005040075a7 */ /* 0x0004e2000802017f */
[----:B------:R-:W-:Y:S05]  /*210f0*/  @!P0 BRA `(.L_x_2837) ;  /* 0x0000000000048947 */ /* 0x000fea0003800000 */
[----:B------:R-:W-:Y:S01]  /*21100*/  BPT.TRAP 0x1 ;  /* 0x000000040000795c */ /* 0x000fe20000300000 */
.L_x_2837:
[----:B------:R-:W-:Y:S04]  /*21110*/  BSSY B0, `(.L_x_2835) ;  /* 0x0000004000007945 */ /* 0x000fe80003800000 */
[----:B---3--:R-:W-:Y:S05]  /*21120*/  @P1 BRA `(.L_x_2838) ;  /* 0x0000000000081947 */ /* 0x008fea0003800000 */
[----:B------:R-:W3:Y:S02]  /*21130*/  SYNCS.PHASECHK.TRANS64.TRYWAIT P1, [R4+URZ+0x33430], R5 ;  /* 0x03343005040075a7 */ /* 0x000ee4000802017f */
[----:B---3--:R-:W-:Y:S05]  /*21140*/  @!P1 BRA `(.L_x_2839) ;  /* 0x00000110002c9947 */ /* 0x008fea0003800000 */
.L_x_2838:
[----:B------:R-:W-:Y:S05]  /*21150*/  BSYNC B0 ;  /* 0x0000000000007941 */ /* 0x000fea0003800000 */
.L_x_2835:
[----:B--23--:R-:W2:Y:S01]  /*21160*/  S2R R4, SR_TID.X ;  /* 0x0000000000047919 */ /* 0x00cea20000002100 */
        /* <DEDUP_REMOVED lines=10> */
[----:B------:R-:W-:Y:S01]  /*21210*/  MOV R15, 0x80000020 ;  /* 0x80000020000f7802 */ /* 0x000fe20000000f00 */
        /* <DEDUP_REMOVED lines=11> */
[----:B--2---:R-:W-:-:S05]  /*212d0*/  SHF.R.U32.HI R4, RZ, 0x7, R4 ;  /* 0x00000007ff047819 */ /* 0x004fca0000011604 */
[----:B------:R-:W-:Y:S02]  /*212e0*/  VIADD R120, R4, 0x8 ;  /* 0x0000000804787836 */ /* 0x000fe40000000000 */
[----:B------:R-:W-:-:S03]  /*212f0*/  IMAD R4, R223, 0x780, R13 ;  /* 0x00000780df047824 */ /* 0x000fc600078e020d */
[----:B------:R2:W-:Y:S01]  /*21300*/  BAR.SYNC.DEFER_BLOCKING R120, 0x100 ;  /* 0x000400780000751d */ /* 0x0005e20000010000 */
[C---:B-1----:R-:W-:Y:S01]  /*21310*/  VIADD R6, R4.reuse, 0x80 ;  /* 0x0000008004067836 */ /* 0x042fe20000000000 */
[C---:B------:R-:W-:Y:S01]  /*21320*/  R2UR UR46, R4.reuse ;  /* 0x00000000042e72ca */ /* 0x040fe200000e0000 */
[C---:B------:R-:W-:Y:S02]  /*21330*/  VIADD R20, R4.reuse, 0x100 ;  /* 0x0000010004147836 */ /* 0x040fe40000000000 */
[----:B------:R-:W-:Y:S01]  /*21340*/  VIADD R14, R4, 0x180 ;  /* 0x00000180040e7836 */ /* 0x000fe20000000000 */
[----:B------:R-:W-:Y:S01]  /*21350*/  R2UR UR42, R6 ;  /* 0x00000000062a72ca */ /* 0x000fe200000e0000 */
        /* <DEDUP_REMOVED lines=36> */
[----:B--2---:R-:W-:-:S06]  /*215a0*/  WARPGROUP.ARRIVE ;  /* 0x00000000000079c5 */ /* 0x004fcc0000000000 */
[----:B------:R-:W-:Y:S01]  /*215b0*/  QGMMA.64x32x32.F32.E4M3.E4M3 R120, gdesc[UR32], RZ, !UPT, gsb0 ;  /* 0x00600000207879f3 */ /* 0x000fe2000c0008ff */
        /* <DEDUP_REMOVED lines=44> */
[----:B------:R-:W-:-:S03]  /*21880*/  IMAD.MOV.U32 R7, RZ, RZ, -0x7fffffe0 ;  /* 0x80000020ff077424 */ /* 0x000fc600078e00ff */
[----:B------:R-:W-:Y:S01]  /*21890*/  R2UR UR46, R6 ;  /* 0x00000000062e72ca */ /* 0x000fe200000e0000 */
[----:B------:R-:W-:Y:S01]  /*218a0*/  VIADD R6, R4, 0x282 ;  /* 0x0000028204067836 */ /* 0x000fe20000000000 */
[----:B------:R-:W-:Y:S02]  /*218b0*/  R2UR UR47, R7 ;  /* 0x00000000072f72ca */ /* 0x000fe400000e0000 */
[----:B------:R-:W-:Y:S02]  /*218c0*/  MOV R7, 0x80000020 ;  /* 0x8000002000077802 */ /* 0x000fe40000000f00 */
[----:B------:R-:W-:Y:S01]  /*218d0*/  R2UR UR14, R6 ;  /* 0x00000000060e72ca */ /* 0x000fe200000e0000 */
[----:B------:R-:W-:Y:S01]  /*218e0*/  VIADD R6, R4, 0x302 ;  /* 0x0000030204067836 */ /* 0x000fe20000000000 */
[----:B------:R-:W-:Y:S01]  /*218f0*/  R2UR UR15, R7 ;  /* 0x00000000070f72ca */ /* 0x000fe200000e0000 */
[----:B------:R-:W-:Y:S01]  /*21900*/  IMAD.MOV.U32 R7, RZ, RZ, -0x7fffffe0 ;  /* 0x80000020ff077424 */ /* 0x000fe200078e00ff */
[----:B------:R-:W-:-:S02]  /*21910*/  WARPGROUP.DEPBAR.LE gsb0, 0x0 ;  /* 0x00008000000079c5 */ /* 0x000fc40000010000 */
        /* <DEDUP_REMOVED lines=105> */
[C---:B------:R-:W-:Y:S01]  /*21fb0*/  IADD3 R6, R4.reuse, 0x682, RZ ;  /* 0x0000068204067810 */ /* 0x040fe20007ffe0ff */
        /* <DEDUP_REMOVED lines=34> */
.L_x_2841:
[----:B------:R-:W-:Y:S01]  /*221e0*/  SHF.L.U32 R4, R8, 0x1f, RZ ;  /* 0x0000001f08047819 */ /* 0x000fe200000006ff */
[----:B------:R-:W-:-:S04]  /*221f0*/  IMAD R5, R0, 0x8, R18 ;  /* 0x0000000800057824 */ /* 0x000fc800078e0212 */
[----:B------:R1:W2:Y:S01]  /*22200*/  SYNCS.PHASECHK.TRANS64.TRYWAIT P1, [R5+URZ+0x33450], R4 ;  /* 0x03345004050075a7 */ /* 0x0002a2000802017f */
[----:B------:R-:W-:Y:S05]  /*22210*/  @!P0 BRA `(.L_x_2842) ;  /* 0x0000000000048947 */ /* 0x000fea0003800000 */
[----:B------:R-:W-:Y:S01]  /*22220*/  BPT.TRAP 0x1 ;  /* 0x000000040000795c */ /* 0x000fe20000300000 */
.L_x_2842:
[----:B--2---:R-:W-:Y:S05]  /*22230*/  @P1 BRA `(.L_x_2840) ;  /* 0x0000000000081947 */ /* 0x004fea0003800000 */
[----:B------:R-:W2:Y:S02]  /*22240*/  SYNCS.PHASECHK.TRANS64.TRYWAIT P1, [R5+URZ+0x33450], R4 ;  /* 0x03345004050075a7 */ /* 0x000ea4000802017f */
[----:B--2---:R-:W-:Y:S05]  /*22250*/  @!P1 BRA `(.L_x_2843) ;  /* 0x000000fc00fc9947 */ /* 0x004fea0003800000 */
.L_x_2840:
[----:B-12---:R-:W-:Y:S01]  /*22260*/  IADD3 R4, R18, 0x200, RZ ;  /* 0x0000020012047810 */ /* 0x006fe20007ffe0ff */
[----:B------:R-:W-:Y:S01]  /*22270*/  IMAD.MOV.U32 R5, RZ, RZ, -0x3ffffff0 ;  /* 0xc0000010ff057424 */ /* 0x000fe200078e00ff */
        /* <DEDUP_REMOVED lines=17> */
[----:B-1----:R-:W-:Y:S01]  /*22390*/  SHF.R.U32.HI R8, RZ, 0x7, R8 ;  /* 0x00000007ff087819 */ /* 0x002fe20000011608 */
[----:B------:R-:W-:Y:S02]  /*223a0*/  WARPGROUP.DEPBAR.LE gsb0, 0x0 ;  /* 0x00008000000079c5 */ /* 0x000fe40000010000 */
[----:B------:R-:W-:-:S10]  /*223b0*/  WARPGROUP.ARRIVE ;  /* 0x00000000000079c5 */ /* 0x000fd40000000000 */
        /* <DEDUP_REMOVED lines=24> */
.L_x_2844:
[C---:B------:R-:W-:Y:S01]  /*22540*/  FMUL.FTZ R5, R2.reuse, R184 ;  /* 0x000000b802057220 */ /* 0x040fe20000410000 */
[C---:B------:R-:W-:Y:S01]  /*22550*/  FMUL.FTZ R6, R2.reuse, R185 ;  /* 0x000000b902067220 */ /* 0x040fe20000410000 */
[C---:B------:R-:W-:Y:S01]  /*22560*/  FMUL.FTZ R14, R2.reuse, R188 ;  /* 0x000000bc020e7220 */ /* 0x040fe20000410000 */
[----:B-1----:R-:W-:Y:S01]  /*22570*/  LEA R4, R223, R18, 0x3 ;  /* 0x00000012df047211 */ /* 0x002fe200078e18ff */
[C---:B------:R-:W-:Y:S01]  /*22580*/  FMUL.FTZ R20, R2.reuse, R189 ;  /* 0x000000bd02147220 */ /* 0x040fe20000410000 */
[----:B------:R-:W-:Y:S01]  /*22590*/  IMAD.U32 R15, RZ, RZ, UR38 ;  /* 0x00000026ff0f7e24 */ /* 0x000fe2000f8e00ff */
[----:B------:R-:W1:Y:S01]  /*225a0*/  MUFU.TANH R5, R5 ;  /* 0x0000000500057308 */ /* 0x000e620000002400 */
[----:B------:R-:W-:Y:S01]  /*225b0*/  FMUL.FTZ R185, R2, R192 ;  /* 0x000000c002b97220 */ /* 0x000fe20000410000 */
[----:B------:R-:W-:Y:S02]  /*225c0*/  VIADD R4, R4, 0x33440 ;  /* 0x0003344004047836 */ /* 0x000fe40000000000 */
[C---:B------:R-:W-:Y:S01]  /*225d0*/  FMUL.FTZ R7, R2.reuse, R186 ;  /* 0x000000ba02077220 */ /* 0x040fe20000410000 */
[C---:B------:R-:W-:Y:S01]  /*225e0*/  FMUL.FTZ R186, R2.reuse, R193 ;  /* 0x000000c102ba7220 */ /* 0x040fe20000410000 */
[C---:B------:R-:W-:Y:S01]  /*225f0*/  FMUL.FTZ R189, R2.reuse, R196 ;  /* 0x000000c402bd7220 */ /* 0x040fe20000410000 */
[C---:B------:R-:W-:Y:S01]  /*22600*/  FMUL.FTZ R21, R2.reuse, R190 ;  /* 0x000000be02157220 */ /* 0x040fe20000410000 */
[----:B------:R-:W-:Y:S01]  /*22610*/  PRMT R4, R15, 0x654, R4 ;  /* 0x000006540f047816 */ /* 0x000fe20000000004 */
[----:B------:R-:W2:Y:S01]  /*22620*/  MUFU.TANH R6, R6 ;  /* 0x0000000600067308 */ /* 0x000ea20000002400 */
[C---:B------:R-:W-:Y:S01]  /*22630*/  FMUL.FTZ R190, R2.reuse, R197 ;  /* 0x000000c502be7220 */ /* 0x040fe20000410000 */
[C---:B------:R-:W-:Y:S01]  /*22640*/  FMUL.FTZ R168, R2.reuse, R168 ;  /* 0x000000a802a87220 */ /* 0x040fe20000410000 */
[----:B------:R1:W-:Y:S01]  /*22650*/  SYNCS.ARRIVE.TRANS64.RED.A1T0 RZ, [R4+URZ], RZ ;  /* 0x000000ff04ff79a7 */ /* 0x0003e2000810043f */
[C---:B------:R-:W-:Y:S01]  /*22660*/  FMUL.FTZ R169, R2.reuse, R169 ;  /* 0x000000a902a97220 */ /* 0x040fe20000410000 */
[C---:B------:R-:W-:Y:S01]  /*22670*/  FMUL.FTZ R172, R2.reuse, R172 ;  /* 0x000000ac02ac7220 */ /* 0x040fe20000410000 */
[C---:B------:R-:W-:Y:S01]  /*22680*/  FMUL.FTZ R173, R2.reuse, R173 ;  /* 0x000000ad02ad7220 */ /* 0x040fe20000410000 */
[C---:B------:R-:W-:Y:S01]  /*22690*/  FMUL.FTZ R176, R2.reuse, R176 ;  /* 0x000000b002b07220 */ /* 0x040fe20000410000 */
[----:B------:R-:W3:Y:S01]  /*226a0*/  MUFU.TANH R14, R14 ;  /* 0x0000000e000e7308 */ /* 0x000ee20000002400 */
[C---:B------:R-:W-:Y:S01]  /*226b0*/  FMUL.FTZ R177, R2.reuse, R177 ;  /* 0x000000b102b17220 */ /* 0x040fe20000410000 */
[C---:B------:R-:W-:Y:S01]  /*226c0*/  FMUL.FTZ R180, R2.reuse, R180 ;  /* 0x000000b402b47220 */ /* 0x040fe20000410000 */
[----:B-1----:R-:W-:Y:S01]  /*226d0*/  FMNMX.FTZ R4, R5, R9, !PT ;  /* 0x0000000905047209 */ /* 0x002fe20007810000 */
        /* <DEDUP_REMOVED lines=13> */
[----:B---3--:R-:W-:Y:S01]  /*227b0*/  FMNMX.FTZ R4, R14, R4, !PT ;  /* 0x000000040e047209 */ /* 0x008fe20007810000 */
[C---:B------:R-:W-:Y:S01]  /*227c0*/  FMUL.FTZ R137, R2.reuse, R137 ;  /* 0x0000008902897220 */ /* 0x040fe20000410000 */
[C---:B------:R-:W-:Y:S01]  /*227d0*/  FMUL.FTZ R140, R2.reuse, R140 ;  /* 0x0000008c028c7220 */ /* 0x040fe20000410000 */
[C---:B------:R-:W-:Y:S01]  /*227e0*/  FMUL.FTZ R141, R2.reuse, R141 ;  /* 0x0000008d028d7220 */ /* 0x040fe20000410000 */
[C---:B------:R-:W-:Y:S01]  /*227f0*/  FMUL.FTZ R144, R2.reuse, R144 ;  /* 0x0000009002907220 */ /* 0x040fe20000410000 */
[C---:B------:R-:W-:Y:S01]  /*22800*/  FMUL.FTZ R145, R2.reuse, R145 ;  /* 0x0000009102917220 */ /* 0x040fe20000410000 */
[----:B------:R-:W-:Y:S01]  /*22810*/  FMUL.FTZ R148, R2, R148 ;  /* 0x0000009402947220 */ /* 0x000fe20000410000 */
[----:B------:R-:W3:Y:S01]  /*22820*/  MUFU.TANH R186, R186 ;  /* 0x000000ba00ba7308 */ /* 0x000ee20000002400 */
        /* <DEDUP_REMOVED lines=22> */
[C---:B------:R-:W-:Y:S01]  /*22990*/  FMUL.FTZ R174, R2.reuse, R174 ;  /* 0x000000ae02ae7220 */ /* 0x040fe20000410000 */
[----:B------:R-:W3:Y:S01]  /*229a0*/  MUFU.TANH R168, R168 ;  /* 0x000000a800a87308 */ /* 0x000ee20000002400 */
        /* <DEDUP_REMOVED lines=37> */
[----:B------:R-:W-:Y:S01]  /*22c00*/  FMUL.FTZ R193, R2, R135 ;  /* 0x0000008702c17220 */ /* 0x000fe20000410000 */
[----:B------:R-:W-:Y:S01]  /*22c10*/  UMOV UR52, UR50 ;  /* 0x0000003200347c82 */ /* 0x000fe20008000000 */
[----:B------:R-:W2:Y:S01]  /*22c20*/  MUFU.TANH R177, R177 ;  /* 0x000000b100b17308 */ /* 0x000ea20000002400 */
[----:B---3--:R-:W-:-:S07]  /*22c30*/  FMNMX.FTZ R4, R173, R4, !PT ;  /* 0x00000004ad047209 */ /* 0x008fce0007810000 */
[----:B------:R-:W3:Y:S01]  /*22c40*/  MUFU.TANH R180, R180 ;  /* 0x000000b400b47308 */ /* 0x000ee20000002400 */
[----:B-1----:R-:W-:-:S07]  /*22c50*/  FMNMX.FTZ R4, R176, R4, !PT ;  /* 0x00000004b0047209 */ /* 0x002fce0007810000 */
[----:B------:R-:W1:Y:S01]  /*22c60*/  MUFU.TANH R181, R181 ;  /* 0x000000b500b57308 */ /* 0x000e620000002400 */
[----:B--2---:R-:W-:-:S07]  /*22c70*/  FMNMX.FTZ R4, R177, R4, !PT ;  /* 0x00000004b1047209 */ /* 0x004fce0007810000 */
        /* <DEDUP_REMOVED lines=51> */
[----:B-1----:R-:W-:-:S05]  /*22fb0*/  FMNMX.FTZ R15, R133, R4, !PT ;  /* 0x00000004850f7209 */ /* 0x002fca0007810000 */
[----:B------:R-:W1:Y:S02]  /*22fc0*/  SHFL.BFLY PT, R4, R15, 0x2, 0x1f ;  /* 0x0c401f000f047f89 */ /* 0x000e6400000e0000 */
[----:B------:R-:W4:Y:S08]  /*22fd0*/  MUFU.TANH R21, R21 ;  /* 0x0000001500157308 */ /* 0x000f300000002400 */
[----:B------:R-:W5:Y:S08]  /*22fe0*/  MUFU.TANH R184, R184 ;  /* 0x000000b800b87308 */ /* 0x000f700000002400 */
[----:B------:R-:W0:Y:S01]  /*22ff0*/  MUFU.TANH R187, R187 ;  /* 0x000000bb00bb7308 */ /* 0x000e220000002400 */
        /* <DEDUP_REMOVED lines=9> */
[----:B---3--:R-:W-:Y:S01]  /*23090*/  FMNMX.FTZ R15, R8, R15, !PT ;  /* 0x0000000f080f7209 */ /* 0x008fe20007810000 */
[----:B------:R-:W-:-:S03]  /*230a0*/  FADD.FTZ R9, -R4, R9 ;  /* 0x0000000904097221 */ /* 0x000fc60000010100 */
[----:B----4-:R-:W-:Y:S01]  /*230b0*/  FMNMX.FTZ R15, R21, R15, !PT ;  /* 0x0000000f150f7209 */ /* 0x010fe20007810000 */
[----:B------:R-:W-:Y:S02]  /*230c0*/  FMUL.FTZ R9, R9, UR52 ;  /* 0x0000003409097c20 */ /* 0x000fe40008410000 */
[----:B------:R-:W3:Y:S01]  /*230d0*/  MUFU.TANH R174, R174 ;  /* 0x000000ae00ae7308 */ /* 0x000ee20000002400 */
[----:B-----5:R-:W-:-:S04]  /*230e0*/  FMNMX.FTZ R15, R184, R15, !PT ;  /* 0x0000000fb80f7209 */ /* 0x020fc80007810000 */
[----:B0-----:R-:W-:-:S03]  /*230f0*/  FMNMX.FTZ R15, R187, R15, !PT ;  /* 0x0000000fbb0f7209 */ /* 0x001fc60007810000 */
[----:B------:R-:W0:Y:S01]  /*23100*/  MUFU.TANH R175, R175 ;  /* 0x000000af00af7308 */ /* 0x000e220000002400 */
[----:B-1----:R-:W-:-:S04]  /*23110*/  FMNMX.FTZ R15, R188, R15, !PT ;  /* 0x0000000fbc0f7209 */ /* 0x002fc80007810000 */
[----:B------:R-:W-:-:S03]  /*23120*/  FMNMX.FTZ R15, R191, R15, !PT ;  /* 0x0000000fbf0f7209 */ /* 0x000fc60007810000 */
[----:B------:R-:W1:Y:S01]  /*23130*/  MUFU.TANH R178, R178 ;  /* 0x000000b200b27308 */ /* 0x000e620000002400 */
[----:B------:R-:W-:-:S04]  /*23140*/  FMNMX.FTZ R15, R192, R15, !PT ;  /* 0x0000000fc00f7209 */ /* 0x000fc80007810000 */
[----:B------:R-:W-:-:S03]  /*23150*/  FMNMX.FTZ R15, R170, R15, !PT ;  /* 0x0000000faa0f7209 */ /* 0x000fc60007810000 */
[----:B------:R-:W4:Y:S01]  /*23160*/  MUFU.TANH R179, R179 ;  /* 0x000000b300b37308 */ /* 0x000f220000002400 */
[----:B--2---:R-:W-:-:S04]  /*23170*/  FMNMX.FTZ R15, R171, R15, !PT ;  /* 0x0000000fab0f7209 */ /* 0x004fc80007810000 */
[----:B---3--:R-:W-:-:S03]  /*23180*/  FMNMX.FTZ R15, R174, R15, !PT ;  /* 0x0000000fae0f7209 */ /* 0x008fc60007810000 */
[----:B------:R-:W2:Y:S01]  /*23190*/  MUFU.TANH R182, R182 ;  /* 0x000000b600b67308 */ /* 0x000ea20000002400 */
[----:B0-----:R-:W-:-:S04]  /*231a0*/  FMNMX.FTZ R15, R175, R15, !PT ;  /* 0x0000000faf0f7209 */ /* 0x001fc80007810000 */
[----:B-1----:R-:W-:-:S03]  /*231b0*/  FMNMX.FTZ R15, R178, R15, !PT ;  /* 0x0000000fb20f7209 */ /* 0x002fc60007810000 */
[----:B------:R-:W0:Y:S01]  /*231c0*/  MUFU.TANH R183, R183 ;  /* 0x000000b700b77308 */ /* 0x000e220000002400 */
[----:B----4-:R-:W-:-:S07]  /*231d0*/  FMNMX.FTZ R15, R179, R15, !PT ;  /* 0x0000000fb30f7209 */ /* 0x010fce0007810000 */
        /* <DEDUP_REMOVED lines=48> */
[----:B------:R-:W-:Y:S01]  /*234e0*/  MUFU.EX2 R9, R9 ;  /* 0x0000000900097308 */ /* 0x000fe20000000800 */
[----:B--2---:R-:W-:-:S04]  /*234f0*/  FMNMX.FTZ R15, R134, R15, !PT ;  /* 0x0000000f860f7209 */ /* 0x004fc80007810000 */
[----:B0-----:R-:W-:-:S05]  /*23500*/  FMNMX.FTZ R15, R193, R15, !PT ;  /* 0x0000000fc10f7209 */ /* 0x001fca0007810000 */
        /* <DEDUP_REMOVED lines=47> */
[----:B------:R-:W-:-:S02]  /*23800*/  IMAD.U32 R135, RZ, RZ, UR52 ;  /* 0x00000034ff877e24 */ /* 0x000fc4000f8e00ff */
[----:B------:R-:W-:Y:S01]  /*23810*/  FMUL.FTZ R10, R10, UR52 ;  /* 0x000000340a0a7c20 */ /* 0x000fe20008410000 */
[----:B------:R-:W0:Y:S01]  /*23820*/  MUFU.EX2 R5, R5 ;  /* 0x0000000500057308 */ /* 0x000e220000000800 */
[----:B------:R-:W-:-:S04]  /*23830*/  FFMA.FTZ R135, R15, R135, -8 ;  /* 0xc10000000f877423 */ /* 0x000fc80000010087 */
[--C-:B------:R-:W-:Y:S01]  /*23840*/  FFMA.FTZ R7, R7, UR52, -R135.reuse ;  /* 0x0000003407077c23 */ /* 0x100fe20008010887 */
[----:B------:R-:W-:-:S02]  /*23850*/  FFMA.FTZ R8, R8, UR52, -R135 ;  /* 0x0000003408087c23 */ /* 0x000fc40008010887 */
        /* <DEDUP_REMOVED lines=44> */
[--C-:B------:R-:W-:Y:S01]  /*23b20*/  FFMA.FTZ R134, R134, UR52, -R135.reuse ;  /* 0x0000003486867c23 */ /* 0x100fe20008010887 */
[----:B------:R-:W-:-:S01]  /*23b30*/  FFMA.FTZ R135, R193, UR52, -R135 ;  /* 0x00000034c1877c23 */ /* 0x000fc20008010887 */
[----:B0-----:R-:W-:Y:S01]  /*23b40*/  FADD.FTZ R12, R6, R12 ;  /* 0x0000000c060c7221 */ /* 0x001fe20000010000 */
[----:B--2---:R-:W-:-:S01]  /*23b50*/  FADD.FTZ R193, R8, R11 ;  /* 0x0000000b08c17221 */ /* 0x004fc20000010000 */
[----:B------:R-:W0:Y:S02]  /*23b60*/  MUFU.EX2 R20, R20 ;  /* 0x0000001400147308 */ /* 0x000e240000000800 */
[----:B-1----:R-:W-:-:S06]  /*23b70*/  FADD.FTZ R11, R14, R12 ;  /* 0x0000000c0e0b7221 */ /* 0x002fcc0000010000 */
[----:B------:R-:W1:Y:S01]  /*23b80*/  MUFU.EX2 R184, R184 ;  /* 0x000000b800b87308 */ /* 0x000e620000000800 */
[----:B---3--:R-:W-:-:S07]  /*23b90*/  FADD.FTZ R12, R21, R193 ;  /* 0x000000c1150c7221 */ /* 0x008fce0000010000 */
        /* <DEDUP_REMOVED lines=148> */
.L_x_2845:
[----:B------:R-:W-:Y:S01]  /*244e0*/  F2FP.SATFINITE.E4M3.F32.PACK_AB_MERGE_C R21, R184, R21, RZ ;  /* 0x00000015b815723e */ /* 0x000fe200048070ff */
[----:B------:R-:W-:Y:S01]  /*244f0*/  IMAD.U32 R193, RZ, RZ, UR38 ;  /* 0x00000026ffc17e24 */ /* 0x000fe2000f8e00ff */
[----:B------:R-:W-:Y:S01]  /*24500*/  LEA R0, R0, R18, 0x3 ;  /* 0x0000001200007211 */ /* 0x000fe200078e18ff */
[----:B------:R-:W-:Y:S01]  /*24510*/  FMUL.FTZ R24, R24, R9 ;  /* 0x0000000918187220 */ /* 0x000fe20000410000 */
[----:B------:R-:W-:Y:S01]  /*24520*/  F2FP.SATFINITE.E4M3.F32.PACK_AB_MERGE_C R217, R8, R7, R21 ;  /* 0x0000000708d9723e */ /* 0x000fe20004807015 */
[-C--:B------:R-:W-:Y:S01]  /*24530*/  FMUL.FTZ R25, R25, R9.reuse ;  /* 0x0000000919197220 */ /* 0x080fe20000410000 */
[----:B------:R1:W5:Y:S01]  /*24540*/  LDL R8, [R1] ;  /* 0x0000000001087983 */ /* 0x0003620000100800 */
[----:B------:R-:W-:Y:S01]  /*24550*/  ISETP.GT.AND P1, PT, R3, RZ, PT ;  /* 0x000000ff0300720c */ /* 0x000fe20003f24270 */
        /* <DEDUP_REMOVED lines=138> */
[----:B------:R-:W-:Y:S01]  /*24e00*/  MOV R9, R4 ;  /* 0x0000000400097202 */ /* 0x000fe20000000f00 */
[----:B-1----:R-:W-:Y:S06]  /*24e10*/  @P1 BRA `(.L_x_2846) ;  /* 0xffffffc0007c1947 */ /* 0x002fec000383ffff */
.L_x_2834:
[----:B------:R-:W-:Y:S05]  /*24e20*/  WARPSYNC.ALL ;  /* 0x0000000000007948 */ /* 0x000fea0003800000 */
[----:B------:R-:W-:Y:S06]  /*24e30*/  BAR.ARV 0x8, 0x180 ;  /* 0x0206000000007b1d */ /* 0x000fec0000002000 */
[----:B------:R-:W-:Y:S05]  /*24e40*/  @!P0 BRA `(.L_x_2847) ;  /* 0x0000000000048947 */ /* 0x000fea0003800000 */
[----:B------:R-:W-:Y:S01]  /*24e50*/  BPT.TRAP 0x1 ;  /* 0x000000040000795c */ /* 0x000fe20000300000 */
.L_x_2847:
[----:B------:R-:W2:Y:S01]  /*24e60*/  LDL R0, [R1] ;  /* 0x0000000001007983 */ /* 0x000ea20000100800 */
[----:B------:R-:W-:Y:S01]  /*24e70*/  IMAD R13, R223, 0x8, R18 ;  /* 0x00000008df0d7824 */ /* 0x000fe200078e0212 */
[----:B--2---:R-:W-:-:S04]  /*24e80*/  SHF.L.U32 R0, R0, 0x1f, RZ ;  /* 0x0000001f00007819 */ /* 0x004fc800000006ff */
[----:B------:R0:W1:Y:S01]  /*24e90*/  SYNCS.PHASECHK.TRANS64.TRYWAIT P1, [R13+URZ+0x33450], R0 ;  /* 0x033450000d0075a7 */ /* 0x000062000802017f */
[----:B------:R-:W-:Y:S05]  /*24ea0*/  @!P0 BRA `(.L_x_2848) ;  /* 0x0000000000048947 */ /* 0x000fea0003800000 */
[----:B------:R-:W-:Y:S01]  /*24eb0*/  BPT.TRAP 0x1 ;  /* 0x000000040000795c */ /* 0x000fe20000300000 */
.L_x_2848:
[----:B------:R-:W-:-:S05]  /*24ec0*/  VIADD R18, R18, 0x200 ;  /* 0x0000020012127836 */ /* 0x000fca0000000000 */
[----:B------:R-:W-:-:S04]  /*24ed0*/  SHF.R.U32.HI R18, RZ, 0x4, R18 ;  /* 0x00000004ff127819 */ /* 0x000fc80000011612 */
[----:B------:R-:W-:-:S04]  /*24ee0*/  LOP3.LUT R18, R18, 0x3fff, RZ, 0xc0, !PT ;  /* 0x00003fff12127812 */ /* 0x000fc800078ec0ff */
[----:B------:R-:W-:Y:S01]  /*24ef0*/  LOP3.LUT R18, R18, 0x10000, RZ, 0xfc, !PT ;  /* 0x0001000012127812 */ /* 0x000fe200078efcff */
[----:B-1----:R-:W-:Y:S06]  /*24f00*/  @P1 BRA `(.L_x_2849) ;  /* 0x0000000000081947 */ /* 0x002fec0003800000 */
[----:B------:R-:W1:Y:S02]  /*24f10*/  SYNCS.PHASECHK.TRANS64.TRYWAIT P1, [R13+URZ+0x33450], R0 ;  /* 0x033450000d0075a7 */ /* 0x000e64000802017f */
[----:B-1----:R-:W-:Y:S05]  /*24f20*/  @!P1 BRA `(.L_x_2850) ;  /* 0x000000d000dc9947 */ /* 0x002fea0003800000 */
.L_x_2849:
[----:B------:R-:W-:Y:S01]  /*24f30*/  IMAD R2, R223, 0x780, R18 ;  /* 0x00000780df027824 */ /* 0x000fe200078e0212 */
[----:B------:R-:W0:Y:S01]  /*24f40*/  LDL R5, [R1+0x60] ;  /* 0x0000600001057983 */ /* 0x000e220000100800 */
[----:B------:R-:W-:Y:S01]  /*24f50*/  IMAD.MOV.U32 R3, RZ, RZ, -0x3ffffff0 ;  /* 0xc0000010ff037424 */ /* 0x000fe200078e00ff */
[----:B------:R-:W-:Y:S05]  /*24f60*/  WARPSYNC.ALL ;  /* 0x0000000000007948 */ /* 0x000fea0003800000 */
[C---:B------:R-:W-:Y:S01]  /*24f70*/  R2UR UR6, R2.reuse ;  /* 0x00000000020672ca */ /* 0x040fe200000e0000 */
[----:B------:R-:W2:Y:S01]  /*24f80*/  LDL R10, [R1+0x50] ;  /* 0x00005000010a7983 */ /* 0x000ea20000100800 */
[----:B------:R-:W-:Y:S01]  /*24f90*/  R2UR UR7, R3 ;  /* 0x00000000030772ca */ /* 0x000fe200000e0000 */
[----:B------:R-:W-:Y:S01]  /*24fa0*/  WARPGROUP.ARRIVE ;  /* 0x00000000000079c5 */ /* 0x000fe20000000000 */
[----:B------:R-:W-:Y:S01]  /*24fb0*/  IMAD.MOV.U32 R7, RZ, RZ, -0x3ffffff0 ;  /* 0xc0000010ff077424 */ /* 0x000fe200078e00ff */
[----:B------:R-:W-:Y:S01]  /*24fc0*/  IADD3 R6, R2, 0x180, RZ ;  /* 0x0000018002067810 */ /* 0x000fe20007ffe0ff */
[----:B------:R-:W-:-:S02]  /*24fd0*/  ULDC.64 UR4, c[0x0][0x9a0] ;  /* 0x0002680000047ab9 */ /* 0x000fc40000000a00 */
[----:B------:R-:W-:-:S04]  /*24fe0*/  ISETP.NE.U32.AND P1, PT, RZ, UR4, PT ;  /* 0x00000004ff007c0c */ /* 0x000fc8000bf25070 */
[----:B------:R-:W-:-:S03]  /*24ff0*/  ISETP.NE.AND.EX P1, PT, RZ, UR5, PT, P1 ;  /* 0x00000005ff007c0c */ /* 0x000fc6000bf25310 */
[----:B------:R-:W-:Y:S01]  /*25000*/  QGMMA.64x192x32.F32.E4M3.E4M3 R24, R216, gdesc[UR4], R24, gsb0 ;  /* 0x02e00004d8187df3 */ /* 0x000fe20008000818 */
[----:B------:R-:W-:Y:S01]  /*25010*/  R2UR UR6, R6 ;  /* 0x00000000060672ca */ /* 0x000fe200000e0000 */
[----:B------:R-:W-:Y:S01]  /*25020*/  VIADD R6, R2, 0x300 ;  /* 0x0000030002067836 */ /* 0x000fe20000000000 */
[----:B------:R-:W-:Y:S01]  /*25030*/  R2UR UR7, R7 ;  /* 0x00000000070772ca */ /* 0x000fe200000e0000 */
[----:B------:R-:W-:-:S06]  /*25040*/  IMAD.MOV.U32 R7, RZ, RZ, -0x3ffffff0 ;  /* 0xc0000010ff077424 */ /* 0x000fcc00078e00ff */
[----:B-----5:R-:W3:Y:S01]  /*25050*/  @P1 LDC.64 R8, c[0x0][0x9d0] ;  /* 0x00027400ff081b82 */ /* 0x020ee20000000a00 */
[----:B------:R-:W-:Y:S02]  /*25060*/  WARPGROUP.DEPBAR.LE gsb0, 0x0 ;  /* 0x00008000000079c5 */ /* 0x000fe40000010000 */
[----:B------:R-:W-:-:S07]  /*25070*/  WARPGROUP.ARRIVE ;  /* 0x00000000000079c5 */ /* 0x000fce0000000000 */
[----:B------:R-:W-:Y:S01]  /*25080*/  QGMMA.64x192x32.F32.E4M3.E4M3 R24, R212, gdesc[UR4], R24, gsb0 ;  /* 0x02e00004d4187df3 */ /* 0x000fe20008000818 */
[----:B------:R-:W-:Y:S02]  /*25090*/  R2UR UR6, R6 ;  /* 0x00000000060672ca */ /* 0x000fe400000e0000 */
[----:B------:R-:W-:Y:S02]  /*250a0*/  R2UR UR7, R7 ;  /* 0x00000000070772ca */ /* 0x000fe400000e0000 */
[----:B------:R-:W0:Y:S02]  /*250b0*/  @P1 LDC.64 R6, c[0x0][0x9c8] ;  /* 0x00027200ff061b82 */ /* 0x000e240000000a00 */
[----:B01----:R-:W-:Y:S01]  /*250c0*/  @P1 IMAD R0, R5, R6, RZ ;  /* 0x0000000605001224 */ /* 0x003fe200078e02ff */
[----:B------:R-:W-:-:S03]  /*250d0*/  @P1 SHF.R.S32.HI R5, RZ, 0x1f, R22 ;  /* 0x0000001fff051819 */ /* 0x000fc60000011416 */
[C---:B--2---:R-:W-:Y:S02]  /*250e0*/  @P1 IMAD R3, R10.reuse, R7, R0 ;  /* 0x000000070a031224 */ /* 0x044fe400078e0200 */
[----:B------:R-:W-:-:S04]  /*250f0*/  @P1 IMAD.WIDE.U32 R6, R10, R6, RZ ;  /* 0x000000060a061225 */ /* 0x000fc800078e00ff */
[-C--:B---3--:R-:W-:Y:S02]  /*25100*/  @P1 IMAD R0, R5, R8.reuse, RZ ;  /* 0x0000000805001224 */ /* 0x088fe400078e02ff */
[----:B------:R-:W-:Y:S02]  /*25110*/  @P1 IMAD.IADD R7, R7, 0x1, R3 ;  /* 0x0000000107071824 */ /* 0x000fe400078e0203 */
[C---:B------:R-:W-:Y:S02]  /*25120*/  @P1 IMAD R3, R22.reuse, R9, R0 ;  /* 0x0000000916031224 */ /* 0x040fe400078e0200 */
[----:B------:R-:W-:-:S04]  /*25130*/  @P1 IMAD.WIDE.U32 R6, R22, R8, R6 ;  /* 0x0000000816061225 */ /* 0x000fc800078e0006 */
[----:B------:R-:W-:Y:S01]  /*25140*/  IMAD.MOV.U32 R0, RZ, RZ, 0x3f800000 ;  /* 0x3f800000ff007424 */ /* 0x000fe200078e00ff */
[----:B------:R-:W-:Y:S02]  /*25150*/  @P1 IADD3 R3, R7, R3, RZ ;  /* 0x0000000307031210 */ /* 0x000fe40007ffe0ff */
[----:B------:R-:W-:-:S04]  /*25160*/  @P1 LEA R8, P2, R6, UR4, 0x2 ;  /* 0x0000000406081c11 */ /* 0x000fc8000f8410ff */
[----:B------:R-:W-:-:S05]  /*25170*/  @P1 LEA.HI.X R9, R6, UR5, R3, 0x2, P2 ;  /* 0x0000000506091c11 */ /* 0x000fca00090f1403 */
[----:B------:R0:W2:Y:S01]  /*25180*/  @P1 LDG.E R0, desc[UR54][R8.64] ;  /* 0x0000003608001981 */ /* 0x0000a2000c1e1900 */
[----:B------:R-:W-:Y:S02]  /*25190*/  WARPGROUP.DEPBAR.LE gsb0, 0x0 ;  /* 0x00008000000079c5 */ /* 0x000fe40000010000 */
[----:B------:R-:W-:-:S06]  /*251a0*/  WARPGROUP.ARRIVE ;  /* 0x00000000000079c5 */ /* 0x000fcc0000000000 */
[----:B------:R-:W-:Y:S01]  /*251b0*/  QGMMA.64x192x32.F32.E4M3.E4M3 R24, R208, gdesc[UR4], R24, gsb0 ;  /* 0x02e00004d0187df3 */ /* 0x000fe20008000818 */
[----:B------:R-:W-:Y:S02]  /*251c0*/  VIADD R6, R2, 0x480 ;  /* 0x0000048002067836 */ /* 0x000fe40000000000 */
[----:B------:R-:W-:-:S03]  /*251d0*/  IMAD.MOV.U32 R7, RZ, RZ, -0x3ffffff0 ;  /* 0xc0000010ff077424 */ /* 0x000fc600078e00ff */
[----:B------:R-:W-:Y:S02]  /*251e0*/  R2UR UR6, R6 ;  /* 0x00000000060672ca */ /* 0x000fe400000e0000 */
[----:B------:R-:W-:Y:S01]  /*251f0*/  R2UR UR7, R7 ;  /* 0x00000000070772ca */ /* 0x000fe200000e0000 */
[----:B------:R-:W-:Y:S01]  /*25200*/  VIADD R2, R2, 0x600 ;  /* 0x0000060002027836 */ /* 0x000fe20000000000 */
[----:B------:R-:W-:Y:S01]  /*25210*/  MOV R3, 0xc0000010 ;  /* 0xc000001000037802 */ /* 0x000fe20000000f00 */
[----:B------:R-:W1:Y:S01]  /*25220*/  SHFL.BFLY PT, R6, R11, 0x2, 0x1f ;  /* 0x0c401f000b067f89 */ /* 0x000e6200000e0000 */
[----:B------:R-:W-:Y:S02]  /*25230*/  WARPGROUP.DEPBAR.LE gsb0, 0x0 ;  /* 0x00008000000079c5 */ /* 0x000fe40000010000 */
[----:B------:R-:W-:-:S07]  /*25240*/  WARPGROUP.ARRIVE ;  /* 0x00000000000079c5 */ /* 0x000fce0000000000 */
[----:B------:R-:W-:Y:S01]  /*25250*/  QGMMA.64x192x32.F32.E4M3.E4M3 R24, R204, gdesc[UR4], R24, gsb0 ;  /* 0x02e00004cc187df3 */ /* 0x000fe20008000818 */
[----:B------:R-:W-:Y:S02]  /*25260*/  R2UR UR6, R2 ;  /* 0x00000000020672ca */ /* 0x000fe400000e0000 */
[----:B------:R-:W-:Y:S02]  /*25270*/  R2UR UR7, R3 ;  /* 0x00000000030772ca */ /* 0x000fe400000e0000 */
[----:B------:R-:W3:Y:S01]  /*25280*/  SHFL.BFLY PT, R3, R12, 0x2, 0x1f ;  /* 0x0c401f000c037f89 */ /* 0x000ee200000e0000 */
[----:B-1----:R-:W-:-:S05]  /*25290*/  FADD.FTZ R6, R6, R11 ;  /* 0x0000000b06067221 */ /* 0x002fca0000010000 */
[----:B------:R-:W0:Y:S01]  /*252a0*/  SHFL.BFLY PT, R5, R6, 0x1, 0x1f ;  /* 0x0c201f0006057f89 */ /* 0x000e2200000e0000 */
[----:B---3--:R-:W-:-:S05]  /*252b0*/  FADD.FTZ R3, R3, R12 ;  /* 0x0000000c03037221 */ /* 0x008fca0000010000 */
[----:B------:R-:W1:Y:S01]  /*252c0*/  SHFL.BFLY PT, R2, R3, 0x1, 0x1f ;  /* 0x0c201f0003027f89 */ /* 0x000e6200000e0000 */
[----:B0-----:R-:W-:-:S01]  /*252d0*/  FADD.FTZ R9, R6, R5 ;  /* 0x0000000506097221 */ /* 0x001fc20000010000 */
[----:B------:R-:W-:-:S03]  /*252e0*/  IMAD.MOV.U32 R5, RZ, RZ, RZ ;  /* 0x000000ffff057224 */ /* 0x000fc600078e00ff */
[----:B------:R-:W-:Y:S01]  /*252f0*/  FMUL.FTZ R10, R9, 0.00390625 ;  /* 0x3b800000090a7820 */ /* 0x000fe20000410000 */
[----:B-1----:R-:W-:-:S05]  /*25300*/  FADD.FTZ R8, R3, R2 ;  /* 0x0000000203087221 */ /* 0x002fca0000010000 */
        /* <DEDUP_REMOVED lines=12> */
[----:B------:R-:W-:-:S07]  /*253d0*/  IMAD.U32 R3, RZ, RZ, UR52 ;  /* 0x00000034ff037e24 */ /* 0x000fce000f8e00ff */
[----:B------:R-:W3:Y:S01]  /*253e0*/  @P1 MUFU.RCP R7, R9 ;  /* 0x0000000900071308 */ /* 0x000ee20000001000 */
[----:B------:R-:W-:Y:S02]  /*253f0*/  IMAD.U32 R11, RZ, RZ, UR52 ;  /* 0x00000034ff0b7e24 */ /* 0x000fe4000f8e00ff */
[----:B------:R-:W-:Y:S01]  /*25400*/  @P2 FMUL.FTZ R3, R3, 0.69314718246459960938 ;  /* 0x3f31721803032820 */ /* 0x000fe20000410000 */
[----:B0-----:R-:W-:Y:S01]  /*25410*/  @P2 FMUL.FTZ R2, R2, 0.69314718246459960938 ;  /* 0x3f31721802022820 */ /* 0x001fe20000410000 */
[----:B------:R-:W-:Y:S01]  /*25420*/  MOV R121, 0xff800000 ;  /* 0xff80000000797802 */ /* 0x000fe20000000f00 */
[----:B------:R-:W-:Y:S01]  /*25430*/  @P3 FMUL.FTZ R11, R11, 0.69314718246459960938 ;  /* 0x3f3172180b0b3820 */ /* 0x000fe20000410000 */
[----:B------:R-:W-:Y:S02]  /*25440*/  IMAD.MOV.U32 R120, RZ, RZ, -0x800000 ;  /* 0xff800000ff787424 */ /* 0x000fe400078e00ff */
[----:B------:R-:W-:-:S01]  /*25450*/  @P2 FFMA.FTZ R121, R3, R4, R2 ;  /* 0x0000000403792223 */ /* 0x000fc20000010002 */
[----:B-1----:R-:W-:Y:S01]  /*25460*/  @P3 FMUL.FTZ R6, R6, 0.69314718246459960938 ;  /* 0x3f31721806063820 */ /* 0x002fe20000410000 */
[----:B--2---:R-:W-:-:S03]  /*25470*/  FMUL.FTZ R3, R5, R0 ;  /* 0x0000000005037220 */ /* 0x004fc60000410000 */
[----:B------:R-:W-:Y:S01]  /*25480*/  @P3 FFMA.FTZ R120, R11, R15, R6 ;  /* 0x0000000f0b783223 */ /* 0x000fe20000010006 */
[----:B---3--:R-:W-:Y:S01]  /*25490*/  FMUL.FTZ R0, R7, R0 ;  /* 0x0000000007007220 */ /* 0x008fe20000410000 */
[----:B------:R-:W-:Y:S02]  /*254a0*/  WARPGROUP.DEPBAR.LE gsb0, 0x0 ;  /* 0x00008000000079c5 */ /* 0x000fe40000010000 */
[----:B------:R-:W-:Y:S05]  /*254b0*/  @!P0 BRA `(.L_x_2851) ;  /* 0x0000000000048947 */ /* 0x000fea0003800000 */
[----:B------:R-:W-:Y:S01]  /*254c0*/  BPT.TRAP 0x1 ;  /* 0x000000040000795c */ /* 0x000fe20000300000 */
.L_x_2851:
[----:B------:R-:W2:Y:S01]  /*254d0*/  LDL.LU R18, [R1] ;  /* 0x0000000001127983 */ /* 0x000ea20000300800 */
        /* <DEDUP_REMOVED lines=104> */
[----:B------:R-:W-:Y:S01]  /*25b60*/  SEL R223, R223, RZ, P0 ;  /* 0x000000ffdfdf7207 */ /* 0x000fe20000000000 */
[----:B------:R-:W-:Y:S01]  /*25b70*/  UIADD3 UR37, UR37, 0x1, URZ ;  /* 0x0000000125257890 */ /* 0x000fe2000fffe03f */
[----:B--2---:R-:W-:-:S05]  /*25b80*/  LOP3.LUT R18, R18, R2, RZ, 0x3c, !PT ;  /* 0x0000000212127212 */ /* 0x004fca00078e3cff */
[----:B------:R0:W-:Y:S06]  /*25b90*/  STL [R1], R18 ;  /* 0x0000001201007387 */ /* 0x0001ec0000100800 */
.L_x_2780:
[----:B------:R-:W-:Y:S05]  /*25ba0*/  WARPSYNC.ALL ;  /* 0x0000000000007948 */ /* 0x000fea0003800000 */
[----:B------:R-:W1:Y:S08]  /*25bb0*/  S2UR UR38, SR_CgaCtaId ;  /* 0x00000000002679c3 */ /* 0x000e700000008800 */
[----:B------:R-:W-:Y:S06]  /*25bc0*/  BAR.SYNC.DEFER_BLOCKING 0x5, 0x180 ;  /* 0x0146000000007b1d */ /* 0x000fec0000010000 */
[----:B------:R-:W-:Y:S01]  /*25bd0*/  UMOV UR4, 0x400 ;  /* 0x0000040000047882 */ /* 0x000fe20000000000 */
[----:B------:R-:W-:Y:S01]  /*25be0*/  BSSY B0, `(.L_x_2852) ;  /* 0x0000334000007945 */ /* 0x000fe20003800000 */
[----:B-1----:R-:W-:-:S06]  /*25bf0*/  ULEA UR4, UR38, UR4, 0x18 ;  /* 0x0000000426047291 */ /* 0x002fcc000f8ec03f */
[----:B0-----:R-:W-:-:S05]  /*25c00*/  MOV R18, UR4 ;  /* 0x0000000400127c02 */ /* 0x001fca0008000f00 */
        /* <DEDUP_REMOVED lines=8> */
[----:B---3--:R-:W-:-:S05]  /*25c90*/  IMAD.SHL.U32 R0, R103, 0x4, RZ ;  /* 0x0000000467007824 */ /* 0x008fca00078e00ff */
[----:B------:R-:W-:-:S04]  /*25ca0*/  LOP3.LUT R0, R0, 0xc, RZ, 0xc0, !PT ;  /* 0x0000000c00007812 */ /* 0x000fc800078ec0ff */
[----:B------:R-:W-:-:S05]  /*25cb0*/  IADD3 R2, P0, R0, UR4, RZ ;  /* 0x0000000400027c10 */ /* 0x000fca000ff1e0ff */
[----:B------:R-:W-:-:S05]  /*25cc0*/  IMAD.X R3, RZ, RZ, UR5, P0 ;  /* 0x00000005ff037e24 */ /* 0x000fca00080e06ff */
[----:B------:R3:W5:Y:S02]  /*25cd0*/  LDG.E.CONSTANT R0, desc[UR54][R2.64] ;  /* 0x0000003602007981 */ /* 0x000764000c1e9900 */
        /* <DEDUP_REMOVED lines=9> */
[----:B-1----:R-:W-:Y:S02]  /*25d70*/  F2FP.BF16.F32.PACK_AB R20, R37, R40 ;  /* 0x000000282514723e */ /* 0x002fe400000010ff */
[----:B------:R-:W-:Y:S02]  /*25d80*/  MOV R60, R18 ;  /* 0x00000012003c7202 */ /* 0x000fe40000000f00 */
[----:B---3--:R-:W-:-:S02]  /*25d90*/  MOV R61, R3 ;  /* 0x00000003003d7202 */ /* 0x008fc40000000f00 */
        /* <DEDUP_REMOVED lines=10> */
[----:B------:R-:W-:-:S04]  /*25e40*/  LOP3.LUT P0, R2, R103, 0x3, RZ, 0xc0, !PT ;  /* 0x0000000367027812 */ /* 0x000fc8000780c0ff */
[----:B------:R-:W-:Y:S02]  /*25e50*/  ISETP.EQ.OR P0, PT, R2, 0x3, !P0 ;  /* 0x000000030200780c */ /* 0x000fe40004702670 */
[----:B------:R-:W-:Y:S02]  /*25e60*/  F2FP.BF16.F32.PACK_AB R72, R13, R72 ;  /* 0x000000480d48723e */ /* 0x000fe400000010ff */
[----:B------:R-:W-:Y:S02]  /*25e70*/  F2FP.BF16.F32.PACK_AB R56, R9, R56 ;  /* 0x000000380938723e */ /* 0x000fe400000010ff */
[----:B------:R-:W-:Y:S02]  /*25e80*/  F2FP.BF16.F32.PACK_AB R46, R46, R27 ;  /* 0x0000001b2e2e723e */ /* 0x000fe400000010ff */
[----:B------:R-:W-:Y:S02]  /*25e90*/  SEL R13, R7, R6, P0 ;  /* 0x00000006070d7207 */ /* 0x000fe40000000000 */
[----:B------:R-:W-:-:S02]  /*25ea0*/  SEL R2, R6, R7, P0 ;  /* 0x0000000706027207 */ /* 0x000fc40000000000 */
[----:B------:R-:W-:Y:S02]  /*25eb0*/  F2FP.BF16.F32.PACK_AB R67, R8, R57 ;  /* 0x000000390843723e */ /* 0x000fe400000010ff */
[----:B------:R-:W-:Y:S02]  /*25ec0*/  F2FP.BF16.F32.PACK_AB R10, R86, R75 ;  /* 0x0000004b560a723e */ /* 0x000fe400000010ff */
[----:B------:R-:W-:Y:S02]  /*25ed0*/  F2FP.BF16.F32.PACK_AB R99, R14, R81 ;  /* 0x000000510e63723e */ /* 0x000fe400000010ff */
[----:B------:R-:W-:Y:S01]  /*25ee0*/  F2FP.BF16.F32.PACK_AB R97, R119, R26 ;  /* 0x0000001a7761723e */ /* 0x000fe200000010ff */
[----:B------:R-:W-:Y:S01]  /*25ef0*/  UMOV UR4, 0xffffffff ;  /* 0xffffffff00047882 */ /* 0x000fe20000000000 */
        /* <DEDUP_REMOVED lines=32> */
[----:B------:R-:W-:Y:S02]  /*26100*/  IADD3 R29, P3, R24, 0x4040, RZ ;  /* 0x00004040181d7810 */ /* 0x000fe40007f7e0ff */
[----:B------:R-:W-:Y:S02]  /*26110*/  LOP3.LUT R38, R39, 0x380, RZ, 0xc0, !PT ;  /* 0x0000038027267812 */ /* 0x000fe400078ec0ff */
[----:B------:R-:W-:Y:S02]  /*26120*/  LOP3.LUT R36, R37, 0x380, RZ, 0xc0, !PT ;  /* 0x0000038025247812 */ /* 0x000fe400078ec0ff */
[----:B------:R-:W-:Y:S02]  /*26130*/  LOP3.LUT R34, R35, 0x380, RZ, 0xc0, !PT ;  /* 0x0000038023227812 */ /* 0x000fe400078ec0ff */
[----:B------:R-:W-:-:S02]  /*26140*/  LOP3.LUT R30, R31, 0x380, RZ, 0xc0, !PT ;  /* 0x000003801f1e7812 */ /* 0x000fc400078ec0ff */
[----:B------:R-:W-:Y:S02]  /*26150*/  LOP3.LUT R28, R29, 0x380, RZ, 0xc0, !PT ;  /* 0x000003801d1c7812 */ /* 0x000fe400078ec0ff */
[----:B------:R-:W-:Y:S02]  /*26160*/  SHF.R.U64 R38, R38, 0x3, RZ ;  /* 0x0000000326267819 */ /* 0x000fe400000012ff */
[----:B------:R-:W-:Y:S02]  /*26170*/  SHF.R.U64 R36, R36, 0x3, RZ ;  /* 0x0000000324247819 */ /* 0x000fe400000012ff */
[----:B------:R-:W-:Y:S02]  /*26180*/  SHF.R.U64 R34, R34, 0x3, RZ ;  /* 0x0000000322227819 */ /* 0x000fe400000012ff */
[----:B------:R-:W-:Y:S02]  /*26190*/  SHF.R.U64 R30, R30, 0x3, RZ ;  /* 0x000000031e1e7819 */ /* 0x000fe400000012ff */
[----:B------:R-:W-:Y:S01]  /*261a0*/  SHF.R.U64 R28, R28, 0x3, RZ ;  /* 0x000000031c1c7819 */ /* 0x000fe200000012ff */
[----:B----4-:R-:W-:Y:S01]  /*261b0*/  IMAD.MOV.U32 R94, RZ, RZ, R87 ;  /* 0x000000ffff5e7224 */ /* 0x010fe200078e0057 */
[----:B------:R-:W-:Y:S01]  /*261c0*/  LOP3.LUT R38, R38, R39, RZ, 0x3c, !PT ;  /* 0x0000002726267212 */ /* 0x000fe200078e3cff */
[--C-:B------:R-:W-:Y:S01]  /*261d0*/  IMAD.X R39, RZ, RZ, R25.reuse, P2 ;  /* 0x000000ffff277224 */ /* 0x100fe200010e0619 */
[----:B------:R-:W-:Y:S01]  /*261e0*/  LOP3.LUT R36, R36, R37, RZ, 0x3c, !PT ;  /* 0x0000002524247212 */ /* 0x000fe200078e3cff */
[--C-:B------:R-:W-:Y:S01]  /*261f0*/  IMAD.X R37, RZ, RZ, R25.reuse, P1 ;  /* 0x000000ffff257224 */ /* 0x100fe200008e0619 */
[----:B------:R-:W-:Y:S01]  /*26200*/  LOP3.LUT R34, R34, R35, RZ, 0x3c, !PT ;  /* 0x0000002322227212 */ /* 0x000fe200078e3cff */
[----:B------:R-:W-:Y:S01]  /*26210*/  IMAD.X R35, RZ, RZ, R25, P5 ;  /* 0x000000ffff237224 */ /* 0x000fe200028e0619 */
[----:B------:R-:W-:-:S02]  /*26220*/  LOP3.LUT R30, R30, R31, RZ, 0x3c, !PT ;  /* 0x0000001f1e1e7212 */ /* 0x000fc400078e3cff */
[----:B------:R-:W-:Y:S01]  /*26230*/  LOP3.LUT R28, R28, R29, RZ, 0x3c, !PT ;  /* 0x0000001d1c1c7212 */ /* 0x000fe200078e3cff */
[----:B------:R-:W-:Y:S01]  /*26240*/  IMAD.X R29, RZ, RZ, R25, P3 ;  /* 0x000000ffff1d7224 */ /* 0x000fe200018e0619 */
[----:B------:R-:W-:Y:S02]  /*26250*/  IADD3.X R31, RZ, R25, RZ, P4, !PT ;  /* 0x00000019ff1f7210 */ /* 0x000fe400027fe4ff */
[C---:B------:R-:W-:Y:S02]  /*26260*/  IADD3 R27, P2, R24.reuse, 0x4020, RZ ;  /* 0x00004020181b7810 */ /* 0x040fe40007f5e0ff */
[C---:B------:R-:W-:Y:S02]  /*26270*/  IADD3 R15, P1, R24.reuse, 0x4000, RZ ;  /* 0x00004000180f7810 */ /* 0x040fe40007f3e0ff */
[C---:B------:R-:W-:Y:S02]  /*26280*/  IADD3 R87, P5, R24.reuse, 0x60, RZ ;  /* 0x0000006018577810 */ /* 0x040fe40007fbe0ff */
[----:B------:R-:W-:-:S02]  /*26290*/  IADD3 R9, P4, R24, 0x40, RZ ;  /* 0x0000004018097810 */ /* 0x000fc40007f9e0ff */
[----:B------:R-:W-:Y:S02]  /*262a0*/  IADD3 R7, P3, R24, 0x20, RZ ;  /* 0x0000002018077810 */ /* 0x000fe40007f7e0ff */
[----:B------:R-:W-:Y:S02]  /*262b0*/  LOP3.LUT R26, R27, 0x380, RZ, 0xc0, !PT ;  /* 0x000003801b1a7812 */ /* 0x000fe400078ec0ff */
        /* <DEDUP_REMOVED lines=9> */
[----:B------:R-:W-:-:S02]  /*26350*/  SHF.R.U64 R6, R6, 0x3, RZ ;  /* 0x0000000306067819 */ /* 0x000fc400000012ff */
[----:B------:R-:W-:Y:S01]  /*26360*/  SHF.R.U64 R3, R3, 0x3, RZ ;  /* 0x0000000303037819 */ /* 0x000fe200000012ff */
[----:B-----5:R-:W-:Y:S01]  /*26370*/  IMAD.MOV.U32 R98, RZ, RZ, R83 ;  /* 0x000000ffff627224 */ /* 0x020fe200078e0053 */
[----:B------:R-:W-:Y:S01]  /*26380*/  LOP3.LUT R26, R26, R27, RZ, 0x3c, !PT ;  /* 0x0000001b1a1a7212 */ /* 0x000fe200078e3cff */
[--C-:B------:R-:W-:Y:S01]  /*26390*/  IMAD.X R27, RZ, RZ, R25.reuse, P2 ;  /* 0x000000ffff1b7224 */ /* 0x100fe200010e0619 */
[----:B------:R-:W-:Y:S01]  /*263a0*/  LOP3.LUT R14, R14, R15, RZ, 0x3c, !PT ;  /* 0x0000000f0e0e7212 */ /* 0x000fe200078e3cff */
[--C-:B------:R-:W-:Y:S01]  /*263b0*/  IMAD.X R15, RZ, RZ, R25.reuse, P1 ;  /* 0x000000ffff0f7224 */ /* 0x100fe200008e0619 */
[----:B------:R-:W-:Y:S02]  /*263c0*/  LOP3.LUT R86, R86, R87, RZ, 0x3c, !PT ;  /* 0x0000005756567212 */ /* 0x000fe400078e3cff */
[----:B------:R-:W-:Y:S01]  /*263d0*/  LOP3.LUT R8, R8, R9, RZ, 0x3c, !PT ;  /* 0x0000000908087212 */ /* 0x000fe200078e3cff */
[--C-:B------:R-:W-:Y:S01]  /*263e0*/  IMAD.X R9, RZ, RZ, R25.reuse, P4 ;  /* 0x000000ffff097224 */ /* 0x100fe200020e0619 */
[----:B------:R-:W-:Y:S01]  /*263f0*/  LOP3.LUT R6, R6, R7, RZ, 0x3c, !PT ;  /* 0x0000000706067212 */ /* 0x000fe200078e3cff */
[----:B------:R-:W-:Y:S01]  /*26400*/  IMAD.X R7, RZ, RZ, R25, P3 ;  /* 0x000000ffff077224 */ /* 0x000fe200018e0619 */
[----:B------:R-:W-:-:S02]  /*26410*/  IADD3.X R87, RZ, R25, RZ, P5, !PT ;  /* 0x00000019ff577210 */ /* 0x000fc40002ffe4ff */
[----:B------:R-:W-:Y:S01]  /*26420*/  LOP3.LUT R24, R3, R24, RZ, 0x3c, !PT ;  /* 0x0000001803187212 */ /* 0x000fe200078e3cff */
[----:B------:R-:W-:Y:S01]  /*26430*/  IMAD.SHL.U32 R88, R94, 0x4, RZ ;  /* 0x000000045e587824 */ /* 0x000fe200078e00ff */
[----:B------:R-:W-:Y:S02]  /*26440*/  MOV R86, R86 ;  /* 0x0000005600567202 */ /* 0x000fe40000000f00 */
        /* <DEDUP_REMOVED lines=36> */
[----:B------:R-:W1:Y:S01]  /*26690*/  SHFL.IDX PT, R40, R36, R3, 0x1c1f ;  /* 0x001c1f0324287589 */ /* 0x000e6200000e0000 */
        /* <DEDUP_REMOVED lines=41> */
[----:B------:R-:W4:Y:S01]  /*26930*/  SHFL.IDX PT, R9, R20, R3, 0x1c1f ;  /* 0x001c1f0314097589 */ /* 0x000f2200000e0000 */
[----:B------:R-:W-:Y:S02]  /*26940*/  SEL R67, R46, R97, P0 ;  /* 0x000000612e437207 */ /* 0x000fe40000000000 */
[----:B------:R-:W-:Y:S01]  /*26950*/  SEL R84, R97, R46, P0 ;  /* 0x0000002e61547207 */ /* 0x000fe20000000000 */
[----:B------:R4:W5:Y:S01]  /*26960*/  SHFL.IDX PT, R25, R24, R3, 0x1c1f ;  /* 0x001c1f0318197589 */ /* 0x00096200000e0000 */
[----:B-1----:R-:W-:Y:S02]  /*26970*/  SEL R12, R31, R40, P0 ;  /* 0x000000281f0c7207 */ /* 0x002fe40000000000 */
[----:B------:R-:W-:Y:S01]  /*26980*/  SEL R14, R40, R31, P0 ;  /* 0x0000001f280e7207 */ /* 0x000fe20000000000 */
[----:B------:R-:W-:Y:S04]  /*26990*/  SHFL.IDX PT, R46, R35, R0, 0x1c1f ;  /* 0x001c1f00232e7589 */ /* 0x000fe800000e0000 */
[----:B------:R5:W1:Y:S04]  /*269a0*/  SHFL.IDX PT, R27, R28, R3, 0x1c1f ;  /* 0x001c1f031c1b7589 */ /* 0x000a6800000e0000 */
[----:B------:R1:W0:Y:S01]  /*269b0*/  SHFL.IDX PT, R29, R32, R3, 0x1c1f ;  /* 0x001c1f03201d7589 */ /* 0x00022200000e0000 */
[----:B--2---:R-:W-:-:S02]  /*269c0*/  SEL R4, R6, R5, P0 ;  /* 0x0000000506047207 */ /* 0x004fc40000000000 */
[----:B------:R-:W-:Y:S01]  /*269d0*/  SEL R6, R5, R6, P0 ;  /* 0x0000000605067207 */ /* 0x000fe20000000000 */
[----:B------:R-:W2:Y:S01]  /*269e0*/  SHFL.IDX PT, R42, R42, R3, 0x1c1f ;  /* 0x001c1f032a2a7589 */ /* 0x000ea200000e0000 */
[----:B---3--:R-:W-:Y:S02]  /*269f0*/  SEL R8, R10, R7, P0 ;  /* 0x000000070a087207 */ /* 0x008fe40000000000 */
[----:B------:R-:W-:Y:S01]  /*26a00*/  SEL R10, R7, R10, P0 ;  /* 0x0000000a070a7207 */ /* 0x000fe20000000000 */
[----:B------:R-:W3:Y:S01]  /*26a10*/  SHFL.IDX PT, R35, R44, R3, 0x1c1f ;  /* 0x001c1f032c237589 */ /* 0x000ee200000e0000 */
[----:B----4-:R-:W-:Y:S02]  /*26a20*/  SEL R24, R26, R9, P0 ;  /* 0x000000091a187207 */ /* 0x010fe40000000000 */
[----:B------:R-:W-:Y:S01]  /*26a30*/  SEL R26, R9, R26, P0 ;  /* 0x0000001a091a7207 */ /* 0x000fe20000000000 */
[----:B------:R-:W4:Y:S01]  /*26a40*/  SHFL.IDX PT, R37, R48, R3, 0x1c1f ;  /* 0x001c1f0330257589 */ /* 0x000f2200000e0000 */
[----:B-----5:R-:W-:-:S02]  /*26a50*/  SEL R28, R30, R25, P0 ;  /* 0x000000191e1c7207 */ /* 0x020fc40000000000 */
[----:B------:R-:W-:Y:S01]  /*26a60*/  SEL R30, R25, R30, P0 ;  /* 0x0000001e191e7207 */ /* 0x000fe20000000000 */
[----:B------:R-:W5:Y:S04]  /*26a70*/  SHFL.IDX PT, R39, R52, R3, 0x1c1f ;  /* 0x001c1f0334277589 */ /* 0x000f6800000e0000 */
[----:B------:R-:W5:Y:S01]  /*26a80*/  SHFL.IDX PT, R41, R56, R3, 0x1c1f ;  /* 0x001c1f0338297589 */ /* 0x000f6200000e0000 */
[----:B-1----:R-:W-:Y:S02]  /*26a90*/  SEL R32, R34, R27, P0 ;  /* 0x0000001b22207207 */ /* 0x002fe40000000000 */
[----:B------:R-:W-:Y:S01]  /*26aa0*/  SEL R34, R27, R34, P0 ;  /* 0x000000221b227207 */ /* 0x000fe20000000000 */
[----:B------:R-:W-:Y:S01]  /*26ab0*/  SHFL.IDX PT, R43, R43, R0, 0x1c1f ;  /* 0x001c1f002b2b7589 */ /* 0x000fe200000e0000 */
[----:B0-----:R-:W-:-:S02]  /*26ac0*/  SEL R36, R38, R29, P0 ;  /* 0x0000001d26247207 */ /* 0x001fc40000000000 */
[----:B------:R-:W-:Y:S01]  /*26ad0*/  SEL R38, R29, R38, P0 ;  /* 0x000000261d267207 */ /* 0x000fe20000000000 */
[----:B------:R-:W0:Y:S01]  /*26ae0*/  SHFL.IDX PT, R62, R62, R3, 0x1c1f ;  /* 0x001c1f033e3e7589 */ /* 0x000e2200000e0000 */
[----:B--2---:R-:W-:Y:S02]  /*26af0*/  SEL R40, R33, R42, P0 ;  /* 0x0000002a21287207 */ /* 0x004fe40000000000 */
[----:B------:R-:W-:Y:S01]  /*26b00*/  SEL R42, R42, R33, P0 ;  /* 0x000000212a2a7207 */ /* 0x000fe20000000000 */
[----:B------:R-:W1:Y:S01]  /*26b10*/  SHFL.IDX PT, R64, R64, R3, 0x1c1f ;  /* 0x001c1f0340407589 */ /* 0x000e6200000e0000 */
[----:B---3--:R-:W-:Y:S02]  /*26b20*/  SEL R44, R46, R35, P0 ;  /* 0x000000232e2c7207 */ /* 0x008fe40000000000 */
[----:B------:R-:W-:Y:S01]  /*26b30*/  SEL R46, R35, R46, P0 ;  /* 0x0000002e232e7207 */ /* 0x000fe20000000000 */
[----:B------:R-:W2:Y:S01]  /*26b40*/  SHFL.IDX PT, R66, R66, R3, 0x1c1f ;  /* 0x001c1f0342427589 */ /* 0x000ea200000e0000 */
[----:B----4-:R-:W-:-:S02]  /*26b50*/  SEL R48, R50, R37, P0 ;  /* 0x0000002532307207 */ /* 0x010fc40000000000 */
[----:B------:R-:W-:Y:S01]  /*26b60*/  SEL R50, R37, R50, P0 ;  /* 0x0000003225327207 */ /* 0x000fe20000000000 */
[----:B------:R-:W3:Y:S01]  /*26b70*/  SHFL.IDX PT, R68, R68, R3, 0x1c1f ;  /* 0x001c1f0344447589 */ /* 0x000ee200000e0000 */
[----:B-----5:R-:W-:Y:S02]  /*26b80*/  SEL R52, R54, R39, P0 ;  /* 0x0000002736347207 */ /* 0x020fe40000000000 */
[----:B------:R-:W-:Y:S01]  /*26b90*/  SEL R54, R39, R54, P0 ;  /* 0x0000003627367207 */ /* 0x000fe20000000000 */
[----:B------:R-:W4:Y:S01]  /*26ba0*/  SHFL.IDX PT, R70, R70, R3, 0x1c1f ;  /* 0x001c1f0346467589 */ /* 0x000f2200000e0000 */
[----:B------:R-:W-:Y:S02]  /*26bb0*/  SEL R56, R58, R41, P0 ;  /* 0x000000293a387207 */ /* 0x000fe40000000000 */
[----:B------:R-:W-:Y:S01]  /*26bc0*/  SEL R58, R41, R58, P0 ;  /* 0x0000003a293a7207 */ /* 0x000fe20000000000 */
[----:B------:R-:W5:Y:S04]  /*26bd0*/  SHFL.IDX PT, R72, R72, R3, 0x1c1f ;  /* 0x001c1f0348487589 */ /* 0x000f6800000e0000 */
[----:B------:R-:W5:Y:S01]  /*26be0*/  SHFL.IDX PT, R74, R74, R3, 0x1c1f ;  /* 0x001c1f034a4a7589 */ /* 0x000f6200000e0000 */
[----:B0-----:R-:W-:-:S02]  /*26bf0*/  SEL R5, R43, R62, P0 ;  /* 0x0000003e2b057207 */ /* 0x001fc40000000000 */
[----:B------:R-:W-:Y:S01]  /*26c00*/  SEL R7, R62, R43, P0 ;  /* 0x0000002b3e077207 */ /* 0x000fe20000000000 */
[----:B------:R-:W-:Y:S01]  /*26c10*/  SHFL.IDX PT, R57, R57, R0, 0x1c1f ;  /* 0x001c1f0039397589 */ /* 0x000fe200000e0000 */
        /* <DEDUP_REMOVED lines=8> */
[----:B------:R-:W-:Y:S01]  /*26ca0*/  SHFL.IDX PT, R65, R65, R0, 0x1c1f ;  /* 0x001c1f0041417589 */ /* 0x000fe200000e0000 */
[----:B----4-:R-:W-:Y:S02]  /*26cb0*/  SEL R33, R51, R70, P0 ;  /* 0x0000004633217207 */ /* 0x010fe40000000000 */
[----:B------:R-:W-:Y:S01]  /*26cc0*/  SEL R35, R70, R51, P0 ;  /* 0x0000003346237207 */ /* 0x000fe20000000000 */
[----:B------:R-:W0:Y:S01]  /*26cd0*/  SHFL.IDX PT, R76, R76, R3, 0x1c1f ;  /* 0x001c1f034c4c7589 */ /* 0x000e2200000e0000 */
[----:B-----5:R-:W-:Y:S02]  /*26ce0*/  SEL R37, R53, R72, P0 ;  /* 0x0000004835257207 */ /* 0x020fe40000000000 */
[----:B------:R-:W-:Y:S01]  /*26cf0*/  SEL R39, R72, R53, P0 ;  /* 0x0000003548277207 */ /* 0x000fe20000000000 */
[----:B------:R-:W1:Y:S01]  /*26d00*/  SHFL.IDX PT, R78, R78, R3, 0x1c1f ;  /* 0x001c1f034e4e7589 */ /* 0x000e6200000e0000 */
[----:B------:R-:W-:-:S02]  /*26d10*/  SEL R13, R55, R74, P0 ;  /* 0x0000004a370d7207 */ /* 0x000fc40000000000 */
        /* <DEDUP_REMOVED lines=8> */
[----:B------:R-:W-:Y:S02]  /*26da0*/  SEL R47, R78, R59, P0 ;  /* 0x0000003b4e2f7207 */ /* 0x000fe40000000000 */
[----:B--2---:R-:W-:Y:S02]  /*26db0*/  SEL R49, R63, R80, P0 ;  /* 0x000000503f317207 */ /* 0x004fe40000000000 */
[----:B------:R-:W-:Y:S02]  /*26dc0*/  SEL R51, R80, R63, P0 ;  /* 0x0000003f50337207 */ /* 0x000fe40000000000 */
[----:B---3--:R-:W-:-:S02]  /*26dd0*/  SEL R53, R65, R82, P0 ;  /* 0x0000005241357207 */ /* 0x008fc40000000000 */
[----:B------:R-:W-:Y:S02]  /*26de0*/  SEL R55, R82, R65, P0 ;  /* 0x0000004152377207 */ /* 0x000fe40000000000 */
[----:B-----5:R-:W-:-:S07]  /*26df0*/  MOV R0, RZ ;  /* 0x000000ff00007202 */ /* 0x020fce0000000f00 */
.L_x_3114:
[----:B------:R-:W-:Y:S05]  /*26e00*/  WARPSYNC.ALL ;  /* 0x0000000000007948 */ /* 0x000fea0003800000 */
[----:B------:R-:W-:Y:S01]  /*26e10*/  BAR.SYNC.DEFER_BLOCKING 0x1, 0x100 ;  /* 0x0044000000007b1d */ /* 0x000fe20000010000 */
[----:B----4-:R-:W-:-:S05]  /*26e20*/  SEL R57, R67, R84, P0 ;  /* 0x0000005443397207 */ /* 0x010fca0000000000 */
[----:B------:R-:W-:Y:S01]  /*26e30*/  ULDC.64 UR4, c[0x0][0xc00] ;  /* 0x0003000000047ab9 */ /* 0x000fe20000000a00 */
[----:B------:R-:W-:Y:S01]  /*26e40*/  SEL R59, R84, R67, P0 ;  /* 0x00000043543b7207 */ /* 0x000fe20000000000 */
[----:B------:R-:W2:Y:S01]  /*26e50*/  LDL R62, [R1+0x58] ;  /* 0x00005800013e7983 */ /* 0x000ea20000100800 */
[----:B------:R-:W-:Y:S01]  /*26e60*/  ISETP.NE.U32.AND P1, PT, RZ, UR4, PT ;  /* 0x00000004ff007c0c */ /* 0x000fe2000bf25070 */
[----:B------:R-:W0:Y:S01]  /*26e70*/  LDC R20, c[0x0][0xbe8] ;  /* 0x0002fa00ff147b82 */ /* 0x000e220000000800 */
[----:B------:R-:W-:Y:S01]  /*26e80*/  IADD3 R2, P2, R88, UR4, RZ ;  /* 0x0000000458027c10 */ /* 0x000fe2000ff5e0ff */
[----:B------:R-:W2:Y:S01]  /*26e90*/  LDL R68, [R1+0x40] ;  /* 0x0000400001447983 */ /* 0x000ea20000100800 */
[----:B------:R-:W-:Y:S02]  /*26ea0*/  ISETP.NE.AND.EX P1, PT, RZ, UR5, PT, P1 ;  /* 0x00000005ff007c0c */ /* 0x000fe4000bf25310 */
[----:B------:R-:W-:Y:S01]  /*26eb0*/  IADD3.X R3, R90, UR5, RZ, P2, !PT ;  /* 0x000000055a037c10 */ /* 0x000fe200097fe4ff */
[----:B------:R-:W-:Y:S01]  /*26ec0*/  ULDC.64 UR4, c[0x0][0xc08] ;  /* 0x0003020000047ab9 */ /* 0x000fe20000000a00 */
[----:B------:R1:W-:Y:S04]  /*26ed0*/  STSM.16.M88.4 [R85], R4 ;  /* 0x0000000455007844 */ /* 0x0003e80000000200 */
[----:B------:R3:W-:Y:S04]  /*26ee0*/  STSM.16.M88.4 [R89], R8 ;  /* 0x0000000859007844 */ /* 0x0007e80000000200 */
[----:B------:R-:W-:Y:S04]  /*26ef0*/  STSM.16.M88.4 [R87], R24 ;  /* 0x0000001857007844 */ /* 0x000fe80000000200 */
[----:B------:R-:W-:Y:S04]  /*26f00*/  STSM.16.M88.4 [R86], R28 ;  /* 0x0000001c56007844 */ /* 0x000fe80000000200 */
[----:B------:R-:W-:Y:S04]  /*26f10*/  STSM.16.M88.4 [R77], R32 ;  /* 0x000000204d007844 */ /* 0x000fe80000000200 */
[----:B------:R-:W-:Y:S04]  /*26f20*/  STSM.16.M88.4 [R79], R36 ;  /* 0x000000244f007844 */ /* 0x000fe80000000200 */
[----:B------:R4:W-:Y:S01]  /*26f30*/  STSM.16.M88.4 [R81], R12 ;  /* 0x0000000c51007844 */ /* 0x0009e20000000200 */
[----:B------:R-:W-:-:S03]  /*26f40*/  ISETP.NE.U32.AND P0, PT, RZ, UR4, PT ;  /* 0x00000004ff007c0c */ /* 0x000fc6000bf05070 */
[----:B------:R0:W-:Y:S04]  /*26f50*/  STSM.16.M88.4 [R83], R40 ;  /* 0x0000002853007844 */ /* 0x0001e80000000200 */
[----:B------:R0:W-:Y:S04]  /*26f60*/  STSM.16.M88.4 [R69], R44 ;  /* 0x0000002c45007844 */ /* 0x0001e80000000200 */
[----:B------:R0:W-:Y:S04]  /*26f70*/  STSM.16.M88.4 [R71], R48 ;  /* 0x0000003047007844 */ /* 0x0001e80000000200 */
[----:B------:R0:W-:Y:S01]  /*26f80*/  STSM.16.M88.4 [R73], R52 ;  /* 0x0000003449007844 */ /* 0x0001e20000000200 */
[----:B------:R-:W-:-:S03]  /*26f90*/  ISETP.NE.AND.EX P0, PT, RZ, UR5, PT, P0 ;  /* 0x00000005ff007c0c */ /* 0x000fc6000bf05300 */
[----:B------:R0:W-:Y:S01]  /*26fa0*/  STSM.16.M88.4 [R75], R56 ;  /* 0x000000384b007844 */ /* 0x0001e20000000200 */
[----:B------:R-:W-:Y:S09]  /*26fb0*/  BAR.SYNC.DEFER_BLOCKING 0x1, 0x100 ;  /* 0x0044000000007b1d */ /* 0x000ff20000010000 */
[----:B------:R-:W-:Y:S01]  /*26fc0*/  @P0 IADD3 R88, P3, R88, UR4, RZ ;  /* 0x0000000458580c10 */ /* 0x000fe2000ff7e0ff */
[----:B------:R-:W-:-:S02]  /*26fd0*/  ULDC UR4, c[0x0][0xa88] ;  /* 0x0002a20000047ab9 */ /* 0x000fc40000000800 */
[----:B-1----:R-:W-:Y:S01]  /*26fe0*/  IMAD.U32 R7, RZ, RZ, UR4 ;  /* 0x00000004ff077e24 */ /* 0x002fe2000f8e00ff */
[----:B---3--:R-:W-:Y:S01]  /*26ff0*/  @P0 IADD3.X R89, R90, UR5, RZ, P3, !PT ;  /* 0x000000055a590c10 */ /* 0x008fe20009ffe4ff */
[----:B------:R1:W5:Y:S01]  /*27000*/  @P1 LDG.E R0, desc[UR54][R2.64] ;  /* 0x0000003602001981 */ /* 0x000362000c1e1900 */
[----:B0-----:R-:W-:Y:S01]  /*27010*/  ISETP.NE.AND P2, PT, R20, 0x1, PT ;  /* 0x000000011400780c */ /* 0x001fe20003f45270 */
[----:B------:R-:W-:Y:S02]  /*27020*/  VIADD R8, R103, 0xffffff80 ;  /* 0xffffff8067087836 */ /* 0x000fe40000000000 */
[----:B------:R1:W5:Y:S03]  /*27030*/  @P0 LDG.E R7, desc[UR54][R88.64] ;  /* 0x0000003658070981 */ /* 0x000366000c1e1900 */
[----:B------:R-:W-:-:S07]  /*27040*/  SHF.R.S32.HI R5, RZ, 0x1f, R8 ;  /* 0x0000001fff057819 */ /* 0x000fce0000011408 */
[----:B------:R-:W0:Y:S08]  /*27050*/  @P2 LDC R6, c[0x0][0xbec] ;  /* 0x0002fb00ff062b82 */ /* 0x000e300000000800 */
[----:B----4-:R-:W3:Y:S01]  /*27060*/  @P2 LDC R13, c[0x0][0xbf0] ;  /* 0x0002fc00ff0d2b82 */ /* 0x010ee20000000800 */
[----:B--2---:R-:W-:Y:S01]  /*27070*/  IMAD.IADD R15, R62, 0x1, R68 ;  /* 0x000000013e0f7824 */ /* 0x004fe200078e0244 */
[----:B01-3--:R-:W-:Y:S06]  /*27080*/  @P0 BRA `(.L_x_2855) ;  /* 0x0000000000100947 */ /* 0x00bfec0003800000 */
[----:B------:R-:W-:Y:S05]  /*27090*/  @!P1 BRA `(.L_x_2855) ;  /* 0x00000000000c9947 */ /* 0x000fea0003800000 */
[----:B------:R-:W2:Y:S04]  /*270a0*/  LDG.E R4, desc[UR54][R2.64] ;  /* 0x0000003602047981 */ /* 0x000ea8000c1e1900 */
[----:B-----5:R-:W2:Y:S02]  /*270b0*/  LDG.E R7, desc[UR54][R2.64+0x4] ;  /* 0x0000043602077981 */ /* 0x020ea4000c1e1900 */
[----:B--2---:R-:W-:-:S07]  /*270c0*/  IADD3 R7, -R4, R7, RZ ;  /* 0x0000000704077210 */ /* 0x004fce0007ffe1ff */
.L_x_2855:
[----:B------:R-:W2:Y:S01]  /*270d0*/  LDL.LU R70, [R1+0x5c] ;  /* 0x00005c0001467983 */ /* 0x000ea20000300800 */
[----:B------:R-:W-:Y:S01]  /*270e0*/  ULDC.64 UR4, c[0x0][0xb90] ;  /* 0x0002e40000047ab9 */ /* 0x000fe20000000a00 */
[--C-:B-----5:R-:W-:Y:S01]  /*270f0*/  SHF.R.S32.HI R3, RZ, 0x1f, R0.reuse ;  /* 0x0000001fff037819 */ /* 0x120fe20000011400 */
[----:B------:R-:W-:Y:S01]  /*27100*/  IMAD.MOV.U32 R2, RZ, RZ, R0 ;  /* 0x000000ffff027224 */ /* 0x000fe200078e0000 */
[----:B------:R-:W-:Y:S01]  /*27110*/  LEA.HI R10, R5, R8, RZ, 0x7 ;  /* 0x00000008050a7211 */ /* 0x000fe200078f38ff */
[----:B------:R-:W-:Y:S01]  /*27120*/  @P2 IMAD.HI.U32 R6, R15, R6, RZ ;  /* 0x000000060f062227 */ /* 0x000fe200078e00ff */
[----:B------:R-:W-:Y:S01]  /*27130*/  LEA.HI R63, R5, R8, RZ, 0x3 ;  /* 0x00000008053f7211 */ /* 0x000fe200078f18ff */
[----:B------:R-:W0:Y:S01]  /*27140*/  @P2 LDC R67, c[0x0][0xbec] ;  /* 0x0002fb00ff432b82 */ /* 0x000e220000000800 */
[----:B------:R-:W-:Y:S01]  /*27150*/  LOP3.LUT R25, R10, 0xffffff80, RZ, 0xc0, !PT ;  /* 0xffffff800a197812 */ /* 0x000fe200078ec0ff */
[----:B------:R-:W-:Y:S01]  /*27160*/  IMAD.MOV.U32 R9, RZ, RZ, R15 ;  /* 0x000000ffff097224 */ /* 0x000fe200078e000f */
[----:B------:R-:W-:Y:S01]  /*27170*/  @P2 SHF.R.U32.HI R9, RZ, R13, R6 ;  /* 0x0000000dff092219 */ /* 0x000fe20000011606 */
[----:B------:R-:W-:Y:S01]  /*27180*/  IMAD R69, R7, R20, RZ ;  /* 0x0000001407457224 */ /* 0x000fe200078e02ff */
[----:B------:R-:W-:Y:S01]  /*27190*/  SEL R64, R98, RZ, !P1 ;  /* 0x000000ff62407207 */ /* 0x000fe20004800000 */
[----:B------:R-:W-:Y:S01]  /*271a0*/  IMAD.IADD R25, R8, 0x1, -R25 ;  /* 0x0000000108197824 */ /* 0x000fe200078e0a19 */
[----:B------:R-:W-:Y:S01]  /*271b0*/  SEL R62, R94, RZ, !P1 ;  /* 0x000000ff5e3e7207 */ /* 0x000fe20004800000 */
[----:B------:R-:W1:Y:S01]  /*271c0*/  @P2 LDC R71, c[0x0][0xbf0] ;  /* 0x0002fc00ff472b82 */ /* 0x000e620000000800 */
[----:B------:R-:W-:-:S02]  /*271d0*/  LOP3.LUT R27, R63, 0xfffffff8, RZ, 0xc0, !PT ;  /* 0xfffffff83f1b7812 */ /* 0x000fc400078ec0ff */
[----:B------:R-:W-:Y:S02]  /*271e0*/  SHF.R.S32.HI R63, RZ, 0x3, R63 ;  /* 0x00000003ff3f7819 */ /* 0x000fe4000001143f */
[----:B------:R-:W-:Y:S02]  /*271f0*/  IADD3 R66, R8, -R27, RZ ;  /* 0x8000001b08427210 */ /* 0x000fe40007ffe0ff */
[----:B------:R-:W-:Y:S02]  /*27200*/  SHF.R.S32.HI R8, RZ, 0x1f, R25 ;  /* 0x0000001fff087819 */ /* 0x000fe40000011419 */
[----:B------:R-:W-:Y:S02]  /*27210*/  LOP3.LUT P0, RZ, R25, 0x3, RZ, 0xc0, !PT ;  /* 0x0000000319ff7812 */ /* 0x000fe4000780c0ff */
[CC--:B------:R-:W-:Y:S02]  /*27220*/  LEA.HI R12, R8.reuse, R25.reuse, RZ, 0x2 ;  /* 0x00000019080c7211 */ /* 0x0c0fe400078f10ff */
[----:B------:R-:W-:-:S02]  /*27230*/  LEA.HI R25, R8, R25, RZ, 0x5 ;  /* 0x0000001908197211 */ /* 0x000fc400078f28ff */
[--C-:B------:R-:W-:Y:S02]  /*27240*/  SHF.R.S32.HI R14, RZ, 0x2, R12.reuse ;  /* 0x00000002ff0e7819 */ /* 0x100fe4000001140c */
[----:B------:R-:W-:Y:S02]  /*27250*/  SHF.R.S32.HI R27, RZ, 0x1f, R12 ;  /* 0x0000001fff1b7819 */ /* 0x000fe4000001140c */
[----:B------:R-:W-:Y:S02]  /*27260*/  SHF.R.S32.HI R25, RZ, 0x5, R25 ;  /* 0x00000005ff197819 */ /* 0x000fe40000011419 */
[----:B------:R-:W-:-:S04]  /*27270*/  LEA.HI R27, R27, R14, RZ, 0x3 ;  /* 0x0000000e1b1b7211 */ /* 0x000fc800078f18ff */
[----:B------:R-:W-:-:S05]  /*27280*/  LOP3.LUT R27, R27, 0xfffffff8, RZ, 0xc0, !PT ;  /* 0xfffffff81b1b7812 */ /* 0x000fca00078ec0ff */
[----:B------:R-:W-:Y:S01]  /*27290*/  IMAD.IADD R14, R14, 0x1, -R27 ;  /* 0x000000010e0e7824 */ /* 0x000fe200078e0a1b */
[----:B------:R-:W-:Y:S01]  /*272a0*/  BSSY B1, `(.L_x_2856) ;  /* 0x00000ba000017945 */ /* 0x000fe20003800000 */
[----:B--2---:R-:W-:-:S05]  /*272b0*/  SHF.R.S32.HI R65, RZ, 0x1f, R70 ;  /* 0x0000001fff417819 */ /* 0x004fca0000011446 */
[----:B------:R-:W-:-:S04]  /*272c0*/  IMAD R4, R65, UR4, RZ ;  /* 0x0000000441047c24 */ /* 0x000fc8000f8e02ff */
[C---:B------:R-:W-:Y:S02]  /*272d0*/  IMAD R11, R70.reuse, UR5, R4 ;  /* 0x00000005460b7c24 */ /* 0x040fe4000f8e0204 */
[----:B------:R-:W-:Y:S01]  /*272e0*/  IMAD.WIDE.U32 R4, R70, UR4, R2 ;  /* 0x0000000446047c25 */ /* 0x000fe2000f8e0002 */
[----:B------:R-:W-:-:S03]  /*272f0*/  ULDC.64 UR4, c[0x0][0xb98] ;  /* 0x0002e60000047ab9 */ /* 0x000fc60000000a00 */
[----:B------:R-:W-:Y:S02]  /*27300*/  IMAD.IADD R5, R5, 0x1, R11 ;  /* 0x0000000105057824 */ /* 0x000fe400078e020b */
[----:B------:R-:W-:Y:S02]  /*27310*/  IMAD.MOV R11, RZ, RZ, -R9 ;  /* 0x000000ffff0b7224 */ /* 0x000fe400078e0a09 */
[----:B------:R-:W-:Y:S02]  /*27320*/  IMAD R13, R64, UR4, RZ ;  /* 0x00000004400d7c24 */ /* 0x000fe4000f8e02ff */
[----:B------:R-:W-:-:S04]  /*27330*/  IMAD.WIDE.U32 R4, R62, UR4, R4 ;  /* 0x000000043e047c25 */ /* 0x000fc8000f8e0004 */
[----:B------:R-:W-:Y:S01]  /*27340*/  IMAD R11, R20, R11, R15 ;  /* 0x0000000b140b7224 */ /* 0x000fe200078e020f */
[----:B------:R-:W-:Y:S01]  /*27350*/  SHF.R.S32.HI R15, RZ, 0x1f, R9 ;  /* 0x0000001fff0f7819 */ /* 0x000fe20000011409 */
[----:B------:R-:W-:Y:S01]  /*27360*/  IMAD R6, R62, UR5, R13 ;  /* 0x000000053e067c24 */ /* 0x000fe2000f8e020d */
[----:B------:R-:W-:Y:S01]  /*27370*/  IADD3 R4, P1, R9, R4, RZ ;  /* 0x0000000409047210 */ /* 0x000fe20007f3e0ff */
[----:B------:R-:W-:Y:S01]  /*27380*/  IMAD.SHL.U32 R2, R66, 0x8, RZ ;  /* 0x0000000842027824 */ /* 0x000fe200078e00ff */
[----:B------:R-:W-:Y:S02]  /*27390*/  ULDC.64 UR4, c[0x0][0xb88] ;  /* 0x0002e20000047ab9 */ /* 0x000fe40000000a00 */
[----:B------:R-:W-:Y:S02]  /*273a0*/  IADD3.X R5, R15, R5, R6, P1, !PT ;  /* 0x000000050f057210 */ /* 0x000fe40000ffe406 */
[----:B------:R-:W-:Y:S02]  /*273b0*/  SHF.R.S32.HI R6, RZ, 0x1f, R11 ;  /* 0x0000001fff067819 */ /* 0x000fe4000001140b */
[----:B------:R-:W-:Y:S01]  /*273c0*/  LEA R13, R63, R2, 0x6 ;  /* 0x000000023f0d7211 */ /* 0x000fe200078e30ff */
[----:B------:R-:W-:Y:S01]  /*273d0*/  IMAD.WIDE.U32 R4, R11, UR4, R4 ;  /* 0x000000040b047c25 */ /* 0x000fe2000f8e0004 */
[----:B------:R-:W-:-:S03]  /*273e0*/  SHF.R.S32.HI R15, RZ, 0x7, R10 ;  /* 0x00000007ff0f7819 */ /* 0x000fc6000001140a */
[----:B------:R-:W-:Y:S01]  /*273f0*/  IMAD R6, R6, UR4, RZ ;  /* 0x0000000406067c24 */ /* 0x000fe2000f8e02ff */
[----:B------:R-:W-:Y:S01]  /*27400*/  LEA.HI R10, R10, R15, RZ, 0x1 ;  /* 0x0000000f0a0a7211 */ /* 0x000fe200078f08ff */
[----:B------:R-:W-:-:S04]  /*27410*/  IMAD.WIDE R60, R13, 0x2, R60 ;  /* 0x000000020d3c7825 */ /* 0x000fc800078e023c */
[----:B------:R-:W-:Y:S01]  /*27420*/  IMAD R13, R11, UR5, R6 ;  /* 0x000000050b0d7c24 */ /* 0x000fe2000f8e0206 */
[----:B------:R-:W-:Y:S01]  /*27430*/  LOP3.LUT R6, R10, 0x3fffffe, RZ, 0xc0, !PT ;  /* 0x03fffffe0a067812 */ /* 0x000fe200078ec0ff */
[----:B------:R-:W-:Y:S01]  /*27440*/  ULDC.64 UR4, c[0x0][0xb50] ;  /* 0x0002d40000047ab9 */ /* 0x000fe20000000a00 */
[----:B------:R-:W-:Y:S01]  /*27450*/  IADD3 R29, P3, R60, 0x4000, RZ ;  /* 0x000040003c1d7810 */ /* 0x000fe20007f7e0ff */
[----:B------:R-:W-:Y:S01]  /*27460*/  IMAD.IADD R5, R5, 0x1, R13 ;  /* 0x0000000105057824 */ /* 0x000fe200078e020d */
[C---:B------:R-:W-:Y:S01]  /*27470*/  LEA R10, P1, R4.reuse, UR4, 0x2 ;  /* 0x00000004040a7c11 */ /* 0x040fe2000f8210ff */
[----:B------:R-:W-:Y:S01]  /*27480*/  IMAD.IADD R6, R15, 0x1, -R6 ;  /* 0x000000010f067824 */ /* 0x000fe200078e0a06 */
[----:B------:R-:W-:Y:S02]  /*27490*/  LEA R15, R25, R14, 0x4 ;  /* 0x0000000e190f7211 */ /* 0x000fe400078e20ff */
[----:B------:R-:W-:Y:S01]  /*274a0*/  LEA.HI.X R11, R4, UR5, R5, 0x2, P1 ;  /* 0x00000005040b7c11 */ /* 0x000fe200088f1405 */
[----:B------:R-:W-:Y:S01]  /*274b0*/  SHFL.IDX PT, R50, R10, RZ, 0x1c1f ;  /* 0x001c1fff0a327589 */ /* 0x000fe200000e0000 */
[----:B------:R-:W-:Y:S01]  /*274c0*/  IADD3 R25, P1, R60, 0x3000, RZ ;  /* 0x000030003c197810 */ /* 0x000fe20007f3e0ff */
[----:B------:R-:W-:Y:S01]  /*274d0*/  IMAD R4, R6, 0x40, R15 ;  /* 0x0000004006047824 */ /* 0x000fe200078e020f */
[C---:B------:R-:W-:Y:S01]  /*274e0*/  IADD3 R9, P5, R60.reuse, 0x1000, RZ ;  /* 0x000010003c097810 */ /* 0x040fe20007fbe0ff */
[----:B------:R-:W2:Y:S01]  /*274f0*/  SHFL.IDX PT, R51, R11, RZ, 0x1c1f ;  /* 0x001c1fff0b337589 */ /* 0x000ea200000e0000 */
[----:B------:R-:W-:Y:S01]  /*27500*/  LOP3.LUT R24, R25, 0x380, RZ, 0xc0, !PT ;  /* 0x0000038019187812 */ /* 0x000fe200078ec0ff */
[----:B------:R-:W-:Y:S01]  /*27510*/  ULDC.64 UR4, c[0x0][0xaa0] ;  /* 0x0002a80000047ab9 */ /* 0x000fe20000000a00 */
[----:B------:R-:W-:Y:S01]  /*27520*/  IADD3 R13, P4, R60, 0x2000, RZ ;  /* 0x000020003c0d7810 */ /* 0x000fe20007f9e0ff */
[----:B------:R-:W-:Y:S01]  /*27530*/  SHFL.IDX PT, R54, R10, 0x1, 0x1c1f ;  /* 0x003c1f000a367f89 */ /* 0x000fe200000e0000 */
[----:B------:R-:W-:-:S02]  /*27540*/  SHF.R.U64 R24, R24, 0x3, RZ ;  /* 0x0000000318187819 */ /* 0x000fc400000012ff */
[----:B------:R-:W-:Y:S01]  /*27550*/  LOP3.LUT R28, R29, 0x380, RZ, 0xc0, !PT ;  /* 0x000003801d1c7812 */ /* 0x000fe200078ec0ff */
[----:B------:R-:W3:Y:S01]  /*27560*/  SHFL.IDX PT, R55, R11, 0x1, 0x1c1f ;  /* 0x003c1f000b377f89 */ /* 0x000ee200000e0000 */
[----:B------:R-:W-:Y:S02]  /*27570*/  LOP3.LUT R8, R9, 0x380, RZ, 0xc0, !PT ;  /* 0x0000038009087812 */ /* 0x000fe400078ec0ff */
[----:B------:R-:W-:Y:S02]  /*27580*/  LOP3.LUT R12, R13, 0x380, RZ, 0xc0, !PT ;  /* 0x000003800d0c7812 */ /* 0x000fe400078ec0ff */
[----:B------:R-:W-:Y:S01]  /*27590*/  LOP3.LUT R24, R24, R25, RZ, 0x3c, !PT ;  /* 0x0000001918187212 */ /* 0x000fe200078e3cff */
[----:B------:R-:W-:Y:S01]  /*275a0*/  IMAD.X R25, RZ, RZ, R61, P1 ;  /* 0x000000ffff197224 */ /* 0x000fe200008e063d */
[----:B------:R-:W-:Y:S02]  /*275b0*/  SHF.R.U64 R28, R28, 0x3, RZ ;  /* 0x000000031c1c7819 */ /* 0x000fe400000012ff */
[----:B------:R-:W-:-:S02]  /*275c0*/  IADD3 R41, P1, R60, 0x7000, RZ ;  /* 0x000070003c297810 */ /* 0x000fc40007f3e0ff */
[----:B------:R-:W-:Y:S02]  /*275d0*/  SHF.R.U64 R8, R8, 0x3, RZ ;  /* 0x0000000308087819 */ /* 0x000fe400000012ff */
[----:B------:R-:W-:Y:S02]  /*275e0*/  SHF.R.U64 R12, R12, 0x3, RZ ;  /* 0x000000030c0c7819 */ /* 0x000fe400000012ff */
[----:B------:R-:W-:Y:S02]  /*275f0*/  LOP3.LUT R28, R28, R29, RZ, 0x3c, !PT ;  /* 0x0000001d1c1c7212 */ /* 0x000fe400078e3cff */
[----:B------:R-:W-:Y:S02]  /*27600*/  LOP3.LUT R40, R41, 0x380, RZ, 0xc0, !PT ;  /* 0x0000038029287812 */ /* 0x000fe400078ec0ff */
[----:B------:R-:W-:Y:S01]  /*27610*/  LOP3.LUT R8, R8, R9, RZ, 0x3c, !PT ;  /* 0x0000000908087212 */ /* 0x000fe200078e3cff */
[--C-:B------:R-:W-:Y:S01]  /*27620*/  IMAD.X R9, RZ, RZ, R61.reuse, P5 ;  /* 0x000000ffff097224 */ /* 0x100fe200028e063d */
[----:B------:R-:W-:Y:S01]  /*27630*/  LOP3.LUT R12, R12, R13, RZ, 0x3c, !PT ;  /* 0x0000000d0c0c7212 */ /* 0x000fe200078e3cff */
[----:B------:R-:W-:Y:S01]  /*27640*/  IMAD.X R13, RZ, RZ, R61, P4 ;  /* 0x000000ffff0d7224 */ /* 0x000fe200020e063d */
[----:B------:R-:W-:-:S02]  /*27650*/  IADD3.X R29, RZ, R61, RZ, P3, !PT ;  /* 0x0000003dff1d7210 */ /* 0x000fc40001ffe4ff */
[C---:B------:R-:W-:Y:S02]  /*27660*/  IADD3 R45, P3, R60.reuse, 0x8000, RZ ;  /* 0x000080003c2d7810 */ /* 0x040fe40007f7e0ff */
[C---:B------:R-:W-:Y:S02]  /*27670*/  IADD3 R33, P5, R60.reuse, 0x5000, RZ ;  /* 0x000050003c217810 */ /* 0x040fe40007fbe0ff */
[----:B------:R-:W-:Y:S02]  /*27680*/  IADD3 R37, P4, R60, 0x6000, RZ ;  /* 0x000060003c257810 */ /* 0x000fe40007f9e0ff */
[----:B------:R-:W-:Y:S02]  /*27690*/  SHF.R.U64 R40, R40, 0x3, RZ ;  /* 0x0000000328287819 */ /* 0x000fe400000012ff */
[----:B------:R-:W-:Y:S02]  /*276a0*/  LOP3.LUT R44, R45, 0x380, RZ, 0xc0, !PT ;  /* 0x000003802d2c7812 */ /* 0x000fe400078ec0ff */
[----:B------:R-:W-:-:S02]  /*276b0*/  IADD3 R4, R4, R68, RZ ;  /* 0x0000004404047210 */ /* 0x000fc40007ffe0ff */
[----:B------:R-:W-:Y:S02]  /*276c0*/  LOP3.LUT R32, R33, 0x380, RZ, 0xc0, !PT ;  /* 0x0000038021207812 */ /* 0x000fe400078ec0ff */
[----:B------:R-:W-:Y:S02]  /*276d0*/  LOP3.LUT R36, R37, 0x380, RZ, 0xc0, !PT ;  /* 0x0000038025247812 */ /* 0x000fe400078ec0ff */
[----:B------:R-:W-:Y:S01]  /*276e0*/  LOP3.LUT R40, R40, R41, RZ, 0x3c, !PT ;  /* 0x0000002928287212 */ /* 0x000fe200078e3cff */
[----:B------:R-:W-:Y:S01]  /*276f0*/  IMAD.X R41, RZ, RZ, R61, P1 ;  /* 0x000000ffff297224 */ /* 0x000fe200008e063d */
[----:B------:R-:W-:Y:S02]  /*27700*/  SHF.R.U64 R44, R44, 0x3, RZ ;  /* 0x000000032c2c7819 */ /* 0x000fe400000012ff */
[C---:B------:R-:W-:Y:S01]  /*27710*/  ISETP.GE.OR P1, PT, R4.reuse, R69, P0 ;  /* 0x000000450400720c */ /* 0x040fe20000726670 */
[----:B------:R-:W-:Y:S01]  /*27720*/  VIADD R4, R4, 0x8 ;  /* 0x0000000804047836 */ /* 0x000fe20000000000 */
        /* <DEDUP_REMOVED lines=8> */
[C---:B------:R-:W-:Y:S02]  /*277b0*/  IADD3 R5, P3, R60.reuse, 0xb000, RZ ;  /* 0x0000b0003c057810 */ /* 0x040fe40007f7e0ff */
[----:B------:R-:W-:Y:S01]  /*277c0*/  LOP3.LUT R6, R60, 0x380, RZ, 0xc0, !PT ;  /* 0x000003803c067812 */ /* 0x000fe200078ec0ff */
[----:B------:R-:W-:Y:S01]  /*277d0*/  IMAD R3, R3, UR4, RZ ;  /* 0x0000000403037c24 */ /* 0x000fe2000f8e02ff */
[----:B------:R-:W-:Y:S01]  /*277e0*/  ISETP.GE.OR P0, PT, R4, R69, P0 ;  /* 0x000000450400720c */ /* 0x000fe20000706670 */
[----:B--2---:R2:W-:Y:S01]  /*277f0*/  @!P1 ST.E desc[UR54][R50.64], R121 ;  /* 0x0000007932009985 */ /* 0x0045e2000c101936 */
[C---:B------:R-:W-:Y:S01]  /*27800*/  IADD3 R49, P5, R60.reuse, 0x9000, RZ ;  /* 0x000090003c317810 */ /* 0x040fe20007fbe0ff */
[----:B------:R-:W-:Y:S01]  /*27810*/  IMAD.X R57, RZ, RZ, R61, P3 ;  /* 0x000000ffff397224 */ /* 0x000fe200018e063d */
[----:B------:R-:W-:-:S02]  /*27820*/  IADD3 R53, P4, R60, 0xa000, RZ ;  /* 0x0000a0003c357810 */ /* 0x000fc40007f9e0ff */
[----:B------:R-:W-:Y:S02]  /*27830*/  LOP3.LUT R4, R5, 0x380, RZ, 0xc0, !PT ;  /* 0x0000038005047812 */ /* 0x000fe400078ec0ff */
[----:B------:R-:W-:Y:S02]  /*27840*/  LOP3.LUT R48, R49, 0x380, RZ, 0xc0, !PT ;  /* 0x0000038031307812 */ /* 0x000fe400078ec0ff */
[----:B------:R-:W-:Y:S02]  /*27850*/  LOP3.LUT R52, R53, 0x380, RZ, 0xc0, !PT ;  /* 0x0000038035347812 */ /* 0x000fe400078ec0ff */
[----:B------:R-:W-:Y:S01]  /*27860*/  SHF.R.U64 R7, R6, 0x3, RZ ;  /* 0x0000000306077819 */ /* 0x000fe200000012ff */
[----:B---3--:R3:W-:Y:S01]  /*27870*/  @!P0 ST.E desc[UR54][R54.64], R120 ;  /* 0x0000007836008985 */ /* 0x0087e2000c101936 */
[----:B------:R-:W-:Y:S02]  /*27880*/  SHF.R.U64 R4, R4, 0x3, RZ ;  /* 0x0000000304047819 */ /* 0x000fe400000012ff */
[----:B------:R-:W-:Y:S01]  /*27890*/  SHF.R.U64 R48, R48, 0x3, RZ ;  /* 0x0000000330307819 */ /* 0x000fe200000012ff */
[----:B------:R-:W-:Y:S01]  /*278a0*/  IMAD R3, R0, UR5, R3 ;  /* 0x0000000500037c24 */ /* 0x000fe2000f8e0203 */
[----:B------:R-:W-:Y:S01]  /*278b0*/  SHF.R.U64 R52, R52, 0x3, RZ ;  /* 0x0000000334347819 */ /* 0x000fe200000012ff */
[----:B------:R-:W5:Y:S01]  /*278c0*/  LD.E.128 R8, desc[UR54][R8.64] ;  /* 0x0000003608087980 */ /* 0x000f62000c101d00 */
[----:B------:R-:W-:-:S02]  /*278d0*/  LOP3.LUT R60, R7, R60, RZ, 0x3c, !PT ;  /* 0x0000003c073c7212 */ /* 0x000fc400078e3cff */
[----:B------:R-:W-:Y:S01]  /*278e0*/  LOP3.LUT R48, R48, R49, RZ, 0x3c, !PT ;  /* 0x0000003130307212 */ /* 0x000fe200078e3cff */
[----:B------:R-:W5:Y:S01]  /*278f0*/  LD.E.128 R12, desc[UR54][R12.64] ;  /* 0x000000360c0c7980 */ /* 0x000f62000c101d00 */
[----:B------:R-:W-:Y:S01]  /*27900*/  LOP3.LUT R52, R52, R53, RZ, 0x3c, !PT ;  /* 0x0000003534347212 */ /* 0x000fe200078e3cff */
[----:B------:R-:W-:Y:S01]  /*27910*/  IMAD.X R53, RZ, RZ, R61, P4 ;  /* 0x000000ffff357224 */ /* 0x000fe200020e063d */
[----:B------:R-:W-:Y:S01]  /*27920*/  LOP3.LUT R56, R4, R5, RZ, 0x3c, !PT ;  /* 0x0000000504387212 */ /* 0x000fe200078e3cff */
[----:B------:R-:W5:Y:S01]  /*27930*/  LD.E.128 R24, desc[UR54][R24.64] ;  /* 0x0000003618187980 */ /* 0x000f62000c101d00 */
[----:B------:R-:W-:-:S03]  /*27940*/  IADD3.X R49, RZ, R61, RZ, P5, !PT ;  /* 0x0000003dff317210 */ /* 0x000fc60002ffe4ff */
[----:B------:R4:W5:Y:S04]  /*27950*/  LD.E.128 R4, desc[UR54][R60.64] ;  /* 0x000000363c047980 */ /* 0x000968000c101d00 */
[----:B------:R-:W5:Y:S04]  /*27960*/  LD.E.128 R28, desc[UR54][R28.64] ;  /* 0x000000361c1c7980 */ /* 0x000f68000c101d00 */
[----:B------:R-:W5:Y:S01]  /*27970*/  LD.E.128 R32, desc[UR54][R32.64] ;  /* 0x0000003620207980 */ /* 0x000f62000c101d00 */
[----:B----4-:R-:W-:Y:S01]  /*27980*/  IMAD.WIDE.U32 R60, R0, UR4, RZ ;  /* 0x00000004003c7c25 */ /* 0x010fe2000f8e00ff */
[----:B------:R-:W-:Y:S01]  /*27990*/  LEA R0, R66, R63, 0x5 ;  /* 0x0000003f42007211 */ /* 0x000fe200078e28ff */
[----:B------:R-:W-:Y:S01]  /*279a0*/  ULDC.64 UR4, c[0x0][0xae8] ;  /* 0x0002ba0000047ab9 */ /* 0x000fe20000000a00 */
[----:B------:R-:W5:Y:S01]  /*279b0*/  LD.E.128 R36, desc[UR54][R36.64] ;  /* 0x0000003624247980 */ /* 0x000f62000c101d00 */
[----:B------:R-:W-:-:S02]  /*279c0*/  IMAD.IADD R61, R61, 0x1, R3 ;  /* 0x000000013d3d7824 */ /* 0x000fc400078e0203 */
[----:B------:R-:W-:Y:S01]  /*279d0*/  IMAD R65, R65, UR4, RZ ;  /* 0x0000000441417c24 */ /* 0x000fe2000f8e02ff */
[----:B------:R-:W5:Y:S01]  /*279e0*/  LD.E.128 R40, desc[UR54][R40.64] ;  /* 0x0000003628287980 */ /* 0x000f62000c101d00 */
[----:B------:R-:W-:Y:S02]  /*279f0*/  IMAD.IADD R66, R68, 0x1, R0 ;  /* 0x0000000144427824 */ /* 0x000fe400078e0200 */
[C---:B------:R-:W-:Y:S01]  /*27a00*/  IMAD R65, R70.reuse, UR5, R65 ;  /* 0x0000000546417c24 */ /* 0x040fe2000f8e0241 */
[----:B------:R-:W5:Y:S01]  /*27a10*/  LD.E.128 R44, desc[UR54][R44.64] ;  /* 0x000000362c2c7980 */ /* 0x000f62000c101d00 */
[----:B------:R-:W-:Y:S01]  /*27a20*/  IMAD.WIDE.U32 R60, R70, UR4, R60 ;  /* 0x00000004463c7c25 */ /* 0x000fe2000f8e003c */
[----:B------:R-:W-:Y:S02]  /*27a30*/  ULDC.64 UR4, c[0x0][0xaf0] ;  /* 0x0002bc0000047ab9 */ /* 0x000fe40000000a00 */
[----:B--2---:R-:W5:Y:S01]  /*27a40*/  LD.E.128 R48, desc[UR54][R48.64] ;  /* 0x0000003630307980 */ /* 0x004f62000c101d00 */
[----:B0-----:R-:W-:-:S03]  /*27a50*/  @P2 IMAD.HI.U32 R0, R66, R67, RZ ;  /* 0x0000004342002227 */ /* 0x001fc600078e00ff */
[----:B---3--:R-:W5:Y:S01]  /*27a60*/  LD.E.128 R52, desc[UR54][R52.64] ;  /* 0x0000003634347980 */ /* 0x008f62000c101d00 */
[----:B------:R-:W-:Y:S02]  /*27a70*/  IMAD.IADD R61, R61, 0x1, R65 ;  /* 0x000000013d3d7824 */ /* 0x000fe400078e0241 */
[----:B------:R-:W-:Y:S01]  /*27a80*/  IMAD.MOV.U32 R3, RZ, RZ, R66 ;  /* 0x000000ffff037224 */ /* 0x000fe200078e0042 */
[----:B-1----:R-:W-:Y:S01]  /*27a90*/  @P2 SHF.R.U32.HI R3, RZ, R71, R0 ;  /* 0x00000047ff032219 */ /* 0x002fe20000011600 */
[----:B------:R-:W-:Y:S01]  /*27aa0*/  IMAD R65, R64, UR4, RZ ;  /* 0x0000000440417c24 */ /* 0x000fe2000f8e02ff */
[----:B------:R-:W5:Y:S01]  /*27ab0*/  LD.E.128 R56, desc[UR54][R56.64] ;  /* 0x0000003638387980 */ /* 0x000f62000c101d00 */
[C---:B------:R-:W-:Y:S01]  /*27ac0*/  IMAD.WIDE.U32 R60, R62.reuse, UR4, R60 ;  /* 0x000000043e3c7c25 */ /* 0x040fe2000f8e003c */
[----:B------:R-:W-:Y:S02]  /*27ad0*/  SHF.R.S32.HI R0, RZ, 0x1f, R3 ;  /* 0x0000001fff007819 */ /* 0x000fe40000011403 */
[----:B------:R-:W-:Y:S01]  /*27ae0*/  IADD3 R67, -R3, RZ, RZ ;  /* 0x000000ff03437210 */ /* 0x000fe20007ffe1ff */
[----:B------:R-:W-:Y:S01]  /*27af0*/  IMAD R65, R62, UR5, R65 ;  /* 0x000000053e417c24 */ /* 0x000fe2000f8e0241 */
[----:B------:R-:W-:Y:S01]  /*27b00*/  ULDC.64 UR4, c[0x0][0xae0] ;  /* 0x0002b80000047ab9 */ /* 0x000fe20000000a00 */
[----:B------:R-:W-:Y:S01]  /*27b10*/  @!PT LDS RZ, [RZ] ;  /* 0x00000000fffff984 */ /* 0x000fe20000000800 */
[----:B------:R-:W-:Y:S01]  /*27b20*/  @!PT LDS RZ, [RZ] ;  /* 0x00000000fffff984 */ /* 0x000fe20000000800 */
[----:B------:R-:W-:Y:S01]  /*27b30*/  @!PT LDS RZ, [RZ] ;  /* 0x00000000fffff984 */ /* 0x000fe20000000800 */
[----:B------:R-:W-:Y:S01]  /*27b40*/  @!PT LDS RZ, [RZ] ;  /* 0x00000000fffff984 */ /* 0x000fe20000000800 */
[----:B------:R0:W-:Y:S06]  /*27b50*/  MEMBAR.ALL.CTA ;  /* 0x0000000000007992 */ /* 0x0001ec0000008000 */
[----:B0-----:R-:W0:Y:S01]  /*27b60*/  FENCE.VIEW.ASYNC.S ;  /* 0x00000000000073c6 */ /* 0x001e220000000000 */
[----:B------:R-:W-:-:S02]  /*27b70*/  IMAD R0, R0, UR4, RZ ;  /* 0x0000000400007c24 */ /* 0x000fc4000f8e02ff */
[----:B------:R-:W-:Y:S02]  /*27b80*/  IMAD.IADD R61, R61, 0x1, R65 ;  /* 0x000000013d3d7824 */ /* 0x000fe400078e0241 */
[----:B------:R-:W-:Y:S02]  /*27b90*/  IMAD R65, R20, R67, R66 ;  /* 0x0000004314417224 */ /* 0x000fe400078e0242 */
[C---:B------:R-:W-:Y:S02]  /*27ba0*/  IMAD R67, R3.reuse, UR5, R0 ;  /* 0x0000000503437c24 */ /* 0x040fe4000f8e0200 */
[----:B------:R-:W-:Y:S01]  /*27bb0*/  IMAD.WIDE.U32 R60, R3, UR4, R60 ;  /* 0x00000004033c7c25 */ /* 0x000fe2000f8e003c */
[----:B------:R-:W-:Y:S01]  /*27bc0*/  SHF.R.S32.HI R0, RZ, 0x1f, R65 ;  /* 0x0000001fff007819 */ /* 0x000fe20000011441 */
[----:B------:R-:W-:Y:S02]  /*27bd0*/  ULDC.64 UR4, c[0x0][0xad8] ;  /* 0x0002b60000047ab9 */ /* 0x000fe40000000a00 */
[----:B------:R-:W-:-:S02]  /*27be0*/  IMAD.IADD R61, R61, 0x1, R67 ;  /* 0x000000013d3d7824 */ /* 0x000fc400078e0243 */
[----:B------:R-:W-:Y:S02]  /*27bf0*/  IMAD R0, R0, UR4, RZ ;  /* 0x0000000400007c24 */ /* 0x000fe4000f8e02ff */
[----:B------:R-:W-:Y:S02]  /*27c00*/  IMAD.IADD R68, R63, 0x1, R68 ;  /* 0x000000013f447824 */ /* 0x000fe400078e0244 */
[C---:B------:R-:W-:Y:S02]  /*27c10*/  IMAD R63, R65.reuse, UR5, R0 ;  /* 0x00000005413f7c24 */ /* 0x040fe4000f8e0200 */
[----:B------:R-:W-:Y:S01]  /*27c20*/  IMAD.WIDE.U32 R60, R65, UR4, R60 ;  /* 0x00000004413c7c25 */ /* 0x000fe2000f8e003c */
[----:B------:R-:W-:Y:S01]  /*27c30*/  ULDC.64 UR4, c[0x0][0xa80] ;  /* 0x0002a00000047ab9 */ /* 0x000fe20000000a00 */
[----:B------:R-:W-:Y:S02]  /*27c40*/  IADD3 R3, R68, 0x20, RZ ;  /* 0x0000002044037810 */ /* 0x000fe40007ffe0ff */
[----:B------:R-:W-:Y:S01]  /*27c50*/  IMAD.IADD R61, R61, 0x1, R63 ;  /* 0x000000013d3d7824 */ /* 0x000fe200078e023f */
[----:B------:R-:W-:-:S02]  /*27c60*/  LEA R66, P2, R60, UR4, 0x1 ;  /* 0x000000043c427c11 */ /* 0x000fc4000f8408ff */
[-C--:B------:R-:W-:Y:S02]  /*27c70*/  ISETP.GE.AND P1, PT, R3, R69.reuse, PT ;  /* 0x000000450300720c */ /* 0x080fe40003f26270 */
[----:B------:R-:W-:Y:S02]  /*27c80*/  LEA.HI.X R3, R60, UR5, R61, 0x1, P2 ;  /* 0x000000053c037c11 */ /* 0x000fe400090f0c3d */
[----:B------:R-:W-:Y:S01]  /*27c90*/  ISETP.GE.AND P2, PT, R68, R69, PT ;  /* 0x000000454400720c */ /* 0x000fe20003f46270 */
[----:B------:R-:W-:Y:S02]  /*27ca0*/  VIADD R0, R18, 0x33420 ;  /* 0x0003342012007836 */ /* 0x000fe40000000000 */
[----:B------:R-:W-:-:S03]  /*27cb0*/  VIADD R20, R68, 0x40 ;  /* 0x0000004044147836 */ /* 0x000fc60000000000 */
[----:B------:R-:W-:Y:S01]  /*27cc0*/  PRMT R0, RZ, 0x654, R0 ;  /* 0x00000654ff007816 */ /* 0x000fe20000000000 */
[----:B------:R-:W-:Y:S01]  /*27cd0*/  VIADD R72, R2, 0x80 ;  /* 0x0000008002487836 */ /* 0x000fe20000000000 */
[----:B------:R-:W-:Y:S01]  /*27ce0*/  ISETP.GE.AND P0, PT, R20, R69, PT ;  /* 0x000000451400720c */ /* 0x000fe20003f06270 */
[----:B0-----:R0:W1:Y:S01]  /*27cf0*/  SHFL.IDX PT, R67, R66, RZ, 0x181f ;  /* 0x00181fff42437589 */ /* 0x00106200000e0000 */
[----:B------:R-:W-:Y:S01]  /*27d00*/  IADD3 R20, R2, 0x40, RZ ;  /* 0x0000004002147810 */ /* 0x000fe20007ffe0ff */
[----:B------:R0:W-:Y:S02]  /*27d10*/  SYNCS.ARRIVE.TRANS64.RED.A1T0 RZ, [R0+URZ], RZ ;  /* 0x000000ff00ff79a7 */ /* 0x0001e4000810043f */
[----:B------:R0:W2:Y:S01]  /*27d20*/  SHFL.IDX PT, R65, R3, RZ, 0x181f ;  /* 0x00181fff03417589 */ /* 0x0000a200000e0000 */
[----:B------:R-:W-:Y:S02]  /*27d30*/  SHF.R.S32.HI R73, RZ, 0x1f, R2 ;  /* 0x0000001fff497819 */ /* 0x000fe40000011402 */
[----:B------:R-:W-:-:S02]  /*27d40*/  SHF.R.S32.HI R70, RZ, 0x1f, R20 ;  /* 0x0000001fff467819 */ /* 0x000fc40000011414 */
        /* <DEDUP_REMOVED lines=15> */
.L_x_2857:
[----:B------:R-:W-:Y:S05]  /*27e40*/  BSYNC B1 ;  /* 0x0000000000017941 */ /* 0x000fea0003800000 */
.L_x_2856:
        /* <DEDUP_REMOVED lines=17> */
.L_x_2859:
[----:B------:R-:W-:Y:S05]  /*27f60*/  BSYNC B1 ;  /* 0x0000000000017941 */ /* 0x000fea0003800000 */
.L_x_2858:
        /* <DEDUP_REMOVED lines=17> */
.L_x_2861:
[----:B------:R-:W-:Y:S05]  /*28080*/  BSYNC B1 ;  /* 0x0000000000017941 */ /* 0x000fea0003800000 */
.L_x_2860:
[----:B------:R-:W-:Y:S01]  /*28090*/  VIADD R0, R68, 0x60 ;  /* 0x0000006044007836 */ /* 0x000fe20000000000 */
[----:B0--3--:R-:W3:Y:S04]  /*280a0*/  SHFL.IDX PT, R3, R3, 0x3, 0x181f ;  /* 0x00781f0003037f89 */ /* 0x009ee800000e0000 */
        /* <DEDUP_REMOVED lines=8> */
[-C--:B---3--:R-:W-:Y:S02]  /*28130*/  @!P2 LEA.HI.X R5, R2, R3.reuse, R73, 0x1, P0 ;  /* 0x000000030205a211 */ /* 0x088fe400000f0c49 */
        /* <DEDUP_REMOVED lines=9> */
.L_x_2853:
        /* <DEDUP_REMOVED lines=31> */
.L_x_2863:
[----:B------:R-:W2:Y:S04]  /*283c0*/  LDL R26, [R1+0x5c] ;  /* 0x00005c00011a7983 */ /* 0x000ea80000100800 */
[----:B------:R3:W5:Y:S01]  /*283d0*/  LDL R24, [R1+0x40] ;  /* 0x0000400001187983 */ /* 0x0007620000100800 */
[----:B-1----:R-:W-:Y:S01]  /*283e0*/  LEA.HI R20, R7, R14, RZ, 0x3 ;  /* 0x0000000e07147211 */ /* 0x002fe200078f18ff */
[----:B------:R-:W-:Y:S01]  /*283f0*/  BSSY B1, `(.L_x_2864) ;  /* 0x000002d000017945 */ /* 0x000fe20003800000 */
[----:B------:R-:W-:Y:S02]  /*28400*/  SEL R13, R11, RZ, !P0 ;  /* 0x000000ff0b0d7207 */ /* 0x000fe40004000000 */
[----:B------:R-:W-:Y:S02]  /*28410*/  SEL R12, R9, RZ, !P0 ;  /* 0x000000ff090c7207 */ /* 0x000fe40004000000 */
[----:B------:R-:W-:-:S02]  /*28420*/  LOP3.LUT R31, R20, 0xfffffff8, RZ, 0xc0, !PT ;  /* 0xfffffff8141f7812 */ /* 0x000fc400078ec0ff */
[----:B-----5:R-:W-:Y:S02]  /*28430*/  SHF.R.S32.HI R11, RZ, 0x1f, R0 ;  /* 0x0000001fff0b7819 */ /* 0x020fe40000011400 */
[----:B--2---:R-:W-:Y:S01]  /*28440*/  SHF.R.S32.HI R10, RZ, 0x1f, R26 ;  /* 0x0000001fff0a7819 */ /* 0x004fe2000001141a */
[----:B---3--:R-:W-:Y:S06]  /*28450*/  @P3 BRA `(.L_x_2865) ;  /* 0x0000000000983947 */ /* 0x008fec0003800000 */
        /* <DEDUP_REMOVED lines=21> */
[C---:B------:R-:W-:Y:S02]  /*285b0*/  IADD3 R7, -R5.reuse, RZ, RZ ;  /* 0x000000ff05077210 */ /* 0x040fe40007ffe1ff */
[----:B------:R-:W-:-:S03]  /*285c0*/  IADD3 R2, P0, R5, R2, RZ ;  /* 0x0000000205027210 */ /* 0x000fc60007f1e0ff */
        /* <DEDUP_REMOVED lines=15> */
.L_x_2865:
[----:B------:R-:W-:Y:S05]  /*286c0*/  BSYNC B1 ;  /* 0x0000000000017941 */ /* 0x000fea0003800000 */
.L_x_2864:
[----:B------:R-:W2:Y:S01]  /*286d0*/  @P2 LDC R9, c[0x0][0xbf0] ;  /* 0x0002fc00ff092b82 */ /* 0x000ea20000000800 */
[----:B------:R-:W-:Y:S01]  /*286e0*/  ULDC.64 UR4, c[0x0][0xaa0] ;  /* 0x0002a80000047ab9 */ /* 0x000fe20000000a00 */
[----:B------:R-:W-:Y:S01]  /*286f0*/  IMAD.IADD R31, R14, 0x1, -R31 ;  /* 0x000000010e1f7824 */ /* 0x000fe200078e0a1f */
[----:B------:R-:W-:Y:S01]  /*28700*/  SHF.R.S32.HI R20, RZ, 0x3, R20 ;  /* 0x00000003ff147819 */ /* 0x000fe20000011414 */
[----:B-1----:R-:W-:-:S03]  /*28710*/  IMAD R3, R11, UR4, RZ ;  /* 0x000000040b037c24 */ /* 0x002fc6000f8e02ff */
[C---:B------:R-:W-:Y:S01]  /*28720*/  LEA R4, R31.reuse, R20, 0x5 ;  /* 0x000000141f047211 */ /* 0x040fe200078e28ff */
[C---:B------:R-:W-:Y:S01]  /*28730*/  IMAD R5, R0.reuse, UR5, R3 ;  /* 0x0000000500057c24 */ /* 0x040fe2000f8e0203 */
[----:B------:R-:W-:Y:S01]  /*28740*/  SHF.L.U32 R31, R31, 0x3, RZ ;  /* 0x000000031f1f7819 */ /* 0x000fe200000006ff */
[----:B------:R-:W-:Y:S01]  /*28750*/  IMAD.WIDE.U32 R2, R0, UR4, RZ ;  /* 0x0000000400027c25 */ /* 0x000fe2000f8e00ff */
[----:B------:R-:W-:-:S03]  /*28760*/  ULDC.64 UR4, c[0x0][0xae8] ;  /* 0x0002ba0000047ab9 */ /* 0x000fc60000000a00 */
[----:B------:R-:W-:Y:S01]  /*28770*/  IMAD R0, R10, UR4, RZ ;  /* 0x000000040a007c24 */ /* 0x000fe2000f8e02ff */
[----:B------:R-:W-:Y:S01]  /*28780*/  SHF.R.S32.HI R10, RZ, 0x1f, R31 ;  /* 0x0000001fff0a7819 */ /* 0x000fe2000001141f */
[----:B------:R-:W-:Y:S02]  /*28790*/  IMAD.IADD R8, R24, 0x1, R4 ;  /* 0x0000000118087824 */ /* 0x000fe400078e0204 */
[----:B------:R-:W-:Y:S02]  /*287a0*/  IMAD.IADD R3, R3, 0x1, R5 ;  /* 0x0000000103037824 */ /* 0x000fe400078e0205 */
[----:B------:R-:W-:Y:S02]  /*287b0*/  IMAD R7, R26, UR5, R0 ;  /* 0x000000051a077c24 */ /* 0x000fe4000f8e0200 */
[----:B----4-:R-:W-:-:S04]  /*287c0*/  @P2 IMAD.HI.U32 R0, R8, R29, RZ ;  /* 0x0000001d08002227 */ /* 0x010fc800078e00ff */
[----:B------:R-:W-:Y:S01]  /*287d0*/  IMAD.WIDE.U32 R2, R26, UR4, R2 ;  /* 0x000000041a027c25 */ /* 0x000fe2000f8e0002 */
[----:B------:R-:W-:-:S03]  /*287e0*/  ULDC.64 UR4, c[0x0][0xaf0] ;  /* 0x0002bc0000047ab9 */ /* 0x000fc60000000a00 */
[----:B------:R-:W-:Y:S01]  /*287f0*/  IMAD.MOV.U32 R5, RZ, RZ, R8 ;  /* 0x000000ffff057224 */ /* 0x000fe200078e0008 */
[----:B--2---:R-:W-:Y:S01]  /*28800*/  @P2 SHF.R.U32.HI R5, RZ, R9, R0 ;  /* 0x00000009ff052219 */ /* 0x004fe20000011600 */
[----:B------:R-:W-:Y:S01]  /*28810*/  IMAD R4, R12, UR4, RZ ;  /* 0x000000040c047c24 */ /* 0x000fe2000f8e02ff */
[----:B------:R-:W-:Y:S02]  /*28820*/  IADD3 R3, R3, R7, RZ ;  /* 0x0000000703037210 */ /* 0x000fe40007ffe0ff */
[--C-:B------:R-:W-:Y:S01]  /*28830*/  SHF.R.S32.HI R0, RZ, 0x1f, R5.reuse ;  /* 0x0000001fff007819 */ /* 0x100fe20000011405 */
[----:B------:R-:W-:Y:S02]  /*28840*/  IMAD.MOV R7, RZ, RZ, -R5 ;  /* 0x000000ffff077224 */ /* 0x000fe400078e0a05 */
[C---:B------:R-:W-:Y:S02]  /*28850*/  IMAD R9, R13.reuse, UR5, R4 ;  /* 0x000000050d097c24 */ /* 0x040fe4000f8e0204 */
[----:B------:R-:W-:Y:S01]  /*28860*/  IMAD.WIDE.U32 R2, R13, UR4, R2 ;  /* 0x000000040d027c25 */ /* 0x000fe2000f8e0002 */
[----:B------:R-:W-:-:S03]  /*28870*/  ULDC.64 UR4, c[0x0][0xae0] ;  /* 0x0002b80000047ab9 */ /* 0x000fc60000000a00 */
[----:B------:R-:W-:Y:S02]  /*28880*/  IMAD R7, R27, R7, R8 ;  /* 0x000000071b077224 */ /* 0x000fe400078e0208 */
[----:B------:R-:W-:Y:S02]  /*28890*/  IMAD R4, R0, UR4, RZ ;  /* 0x0000000400047c24 */ /* 0x000fe4000f8e02ff */
[----:B------:R-:W-:Y:S01]  /*288a0*/  IMAD.IADD R3, R3, 0x1, R9 ;  /* 0x0000000103037824 */ /* 0x000fe200078e0209 */
[----:B------:R-:W-:Y:S01]  /*288b0*/  SHF.R.S32.HI R0, RZ, 0x1f, R7 ;  /* 0x0000001fff007819 */ /* 0x000fe20000011407 */
[C---:B------:R-:W-:Y:S02]  /*288c0*/  IMAD R9, R5.reuse, UR5, R4 ;  /* 0x0000000505097c24 */ /* 0x040fe4000f8e0204 */
[----:B------:R-:W-:Y:S01]  /*288d0*/  IMAD.WIDE.U32 R2, R5, UR4, R2 ;  /* 0x0000000405027c25 */ /* 0x000fe2000f8e0002 */
[----:B------:R-:W-:-:S03]  /*288e0*/  ULDC.64 UR4, c[0x0][0xad8] ;  /* 0x0002b60000047ab9 */ /* 0x000fc60000000a00 */
        /* <DEDUP_REMOVED lines=9> */
[----:B------:R-:W-:Y:S01]  /*28980*/  VIADD R9, R31, 0x80 ;  /* 0x000000801f097836 */ /* 0x000fe20000000000 */
[----:B------:R-:W-:Y:S02]  /*28990*/  LEA.HI.X R3, R4, UR5, R3, 0x1, P0 ;  /* 0x0000000504037c11 */ /* 0x000fe400080f0c03 */
[----:B------:R-:W-:Y:S02]  /*289a0*/  SHF.R.S32.HI R7, RZ, 0x1f, R5 ;  /* 0x0000001fff077819 */ /* 0x000fe40000011405 */
[----:B------:R-:W-:Y:S01]  /*289b0*/  SHF.R.S32.HI R8, RZ, 0x1f, R9 ;  /* 0x0000001fff087819 */ /* 0x000fe20000011409 */
[----:B------:R-:W-:Y:S06]  /*289c0*/  BRA.DIV UR4, `(.L_x_2866) ;  /* 0x000000b204447947 */ /* 0x000fec000b800000 */
[----:B------:R1:W2:Y:S04]  /*289d0*/  SHFL.IDX PT, R0, R3, RZ, 0x181f ;  /* 0x00181fff03007589 */ /* 0x0002a800000e0000 */
[----:B------:R1:W3:Y:S02]  /*289e0*/  SHFL.IDX PT, R14, R2, RZ, 0x181f ;  /* 0x00181fff020e7589 */ /* 0x0002e400000e0000 */
.L_x_3117:
[----:B------:R-:W-:Y:S01]  /*289f0*/  IMAD R27, R6, R27, RZ ;  /* 0x0000001b061b7224 */ /* 0x000fe200078e02ff */
[----:B------:R-:W-:Y:S01]  /*28a00*/  IADD3 R6, R20, R24, RZ ;  /* 0x0000001814067210 */ /* 0x000fe20007ffe0ff */
[----:B------:R-:W-:Y:S03]  /*28a10*/  BSSY B1, `(.L_x_2867) ;  /* 0x0000010000017945 */ /* 0x000fe60003800000 */
[----:B------:R-:W-:-:S13]  /*28a20*/  ISETP.GE.AND P0, PT, R6, R27, PT ;  /* 0x0000001b0600720c */ /* 0x000fda0003f06270 */
[----:B------:R-:W-:Y:S05]  /*28a30*/  @P0 BRA `(.L_x_2868) ;  /* 0x0000000000340947 */ /* 0x000fea0003800000 */
[----:B------:R-:W-:Y:S02]  /*28a40*/  ULDC UR4, c[0x0][0xac8] ;  /* 0x0002b20000047ab9 */ /* 0x000fe40000000800 */
[----:B------:R-:W-:Y:S02]  /*28a50*/  ISETP.GE.AND P3, PT, R31, UR4, PT ;  /* 0x000000041f007c0c */ /* 0x000fe4000bf66270 */
[----:B------:R-:W-:Y:S02]  /*28a60*/  ISETP.GE.AND P4, PT, R5, UR4, PT ;  /* 0x0000000405007c0c */ /* 0x000fe4000bf86270 */
[----:B------:R-:W-:-:S09]  /*28a70*/  ISETP.GE.AND P5, PT, R9, UR4, PT ;  /* 0x0000000409007c0c */ /* 0x000fd2000bfa6270 */
[-C--:B---3--:R-:W-:Y:S02]  /*28a80*/  @!P3 LEA R12, P0, R31, R14.reuse, 0x1 ;  /* 0x0000000e1f0cb211 */ /* 0x088fe400078008ff */
[-C--:B------:R-:W-:Y:S02]  /*28a90*/  @!P4 LEA R24, P1, R5, R14.reuse, 0x1 ;  /* 0x0000000e0518c211 */ /* 0x080fe400078208ff */
[----:B------:R-:W-:Y:S02]  /*28aa0*/  @!P5 LEA R14, P2, R9, R14, 0x1 ;  /* 0x0000000e090ed211 */ /* 0x000fe400078408ff */
[-C--:B--2---:R-:W-:Y:S02]  /*28ab0*/  @!P3 LEA.HI.X R13, R31, R0.reuse, R10, 0x1, P0 ;  /* 0x000000001f0db211 */ /* 0x084fe400000f0c0a */
[-C--:B------:R-:W-:Y:S02]  /*28ac0*/  @!P4 LEA.HI.X R25, R5, R0.reuse, R7, 0x1, P1 ;  /* 0x000000000519c211 */ /* 0x080fe400008f0c07 */
[----:B------:R-:W-:Y:S01]  /*28ad0*/  @!P5 LEA.HI.X R15, R9, R0, R8, 0x1, P2 ;  /* 0x00000000090fd211 */ /* 0x000fe200010f0c08 */
[----:B------:R4:W-:Y:S04]  /*28ae0*/  @!P3 ST.E.128 desc[UR54][R12.64], RZ ;  /* 0x000000ff0c00b985 */ /* 0x0009e8000c101d36 */
[----:B------:R4:W-:Y:S04]  /*28af0*/  @!P4 ST.E.128 desc[UR54][R24.64], RZ ;  /* 0x000000ff1800c985 */ /* 0x0009e8000c101d36 */
[----:B------:R4:W-:Y:S02]  /*28b00*/  @!P5 ST.E.128 desc[UR54][R14.64], RZ ;  /* 0x000000ff0e00d985 */ /* 0x0009e4000c101d36 */
.L_x_2868:
[----:B------:R-:W-:Y:S05]  /*28b10*/  BSYNC B1 ;  /* 0x0000000000017941 */ /* 0x000fea0003800000 */
.L_x_2867:
[----:B------:R-:W-:-:S03]  /*28b20*/  UMOV UR4, 0xffffffff ;  /* 0xffffffff00047882 */ /* 0x000fc60000000000 */
[----:B------:R-:W-:Y:S05]  /*28b30*/  BRA.DIV UR4, `(.L_x_2869) ;  /* 0x000000b2041c7947 */ /* 0x000fea000b800000 */
[----:B--2---:R2:W0:Y:S04]  /*28b40*/  SHFL.IDX PT, R0, R3, 0x1, 0x181f ;  /* 0x00381f0003007f89 */ /* 0x00442800000e0000 */
[----:B---34-:R2:W3:Y:S02]  /*28b50*/  SHFL.IDX PT, R14, R2, 0x1, 0x181f ;  /* 0x00381f00020e7f89 */ /* 0x0184e400000e0000 */
.L_x_3121:
        /* <DEDUP_REMOVED lines=17> */
.L_x_2871:
[----:B------:R-:W-:Y:S05]  /*28c70*/  BSYNC B1 ;  /* 0x0000000000017941 */ /* 0x000fea0003800000 */
.L_x_2870:
[----:B------:R-:W-:-:S03]  /*28c80*/  UMOV UR4, 0xffffffff ;  /* 0xffffffff00047882 */ /* 0x000fc60000000000 */
[----:B------:R-:W-:Y:S05]  /*28c90*/  BRA.DIV UR4, `(.L_x_2872) ;  /* 0x000000b2040c7947 */ /* 0x000fea000b800000 */
[----:B0-----:R0:W0:Y:S04]  /*28ca0*/  SHFL.IDX PT, R0, R3, 0x2, 0x181f ;  /* 0x00581f0003007f89 */ /* 0x00102800000e0000 */
[----:B---34-:R3:W4:Y:S02]  /*28cb0*/  SHFL.IDX PT, R14, R2, 0x2, 0x181f ;  /* 0x00581f00020e7f89 */ /* 0x01872400000e0000 */
.L_x_3125:
        /* <DEDUP_REMOVED lines=17> */
.L_x_2874:
[----:B------:R-:W-:Y:S05]  /*28dd0*/  BSYNC B1 ;  /* 0x0000000000017941 */ /* 0x000fea0003800000 */
.L_x_2873:
[----:B------:R-:W-:-:S03]  /*28de0*/  UMOV UR4, 0xffffffff ;  /* 0xffffffff00047882 */ /* 0x000fc60000000000 */
[----:B------:R-:W-:Y:S05]  /*28df0*/  BRA.DIV UR4, `(.L_x_2875) ;  /* 0x000000ae04fc7947 */ /* 0x000fea000b800000 */
[----:B0-----:R0:W0:Y:S04]  /*28e00*/  SHFL.IDX PT, R0, R3, 0x3, 0x181f ;  /* 0x00781f0003007f89 */ /* 0x00102800000e0000 */
[----:B----4-:R4:W0:Y:S02]  /*28e10*/  SHFL.IDX PT, R14, R2, 0x3, 0x181f ;  /* 0x00781f00020e7f89 */ /* 0x01082400000e0000 */
.L_x_3129:
[----:B-1234-:R-:W-:-:S05]  /*28e20*/  VIADD R2, R6, 0x60 ;  /* 0x0000006006027836 */ /* 0x01efca0000000000 */
        /* <DEDUP_REMOVED lines=15> */
.L_x_2862:
[----:B------:R-:W-:Y:S05]  /*28f20*/  BSYNC B0 ;  /* 0x0000000000007941 */ /* 0x000fea0003800000 */
.L_x_2852:
[----:B------:R-:W-:Y:S02]  /*28f30*/  ULDC UR4, c[0x0][0xc3c] ;  /* 0x00030f0000047ab9 */ /* 0x000fe40000000800 */
[----:B------:R-:W-:-:S13]  /*28f40*/  ISETP.GE.AND P0, PT, R23, UR4, PT ;  /* 0x0000000417007c0c */ /* 0x000fda000bf06270 */
[----:B------:R-:W-:Y:S05]  /*28f50*/  @!P0 BRA `(.L_x_2876) ;  /* 0xfffffd84000c8947 */ /* 0x000fea000383ffff */
[----:B------:R-:W-:Y:S05]  /*28f60*/  BRA `(.L_x_2664) ;  /* 0x00000084001c7947 */ /* 0x000fea0003800000 */
.L_x_2662:
[----:B------:R-:W-:-:S08]  /*28f70*/  NOP ;  /* 0x0000000000007918 */ /* 0x000fd00000000000 */
[----:B------:R-:W0:-:S00]  /*28f80*/  USETMAXREG.DEALLOC.CTAPOOL 0x28 ;  /* 0x00000028000079c8 */ /* 0x000e0000080e0500 */
[----:B0-----:R-:W2:Y:S01]  /*28f90*/  LDL.LU R3, [R1+0x44] ;  /* 0x0000440001037983 */ /* 0x001ea20000300800 */
[----:B------:R-:W-:-:S06]  /*28fa0*/  LOP3.LUT R0, R0, 0x3, RZ, 0xc0, !PT ;  /* 0x0000000300007812 */ /* 0x000fcc00078ec0ff */
[----:B------:R-:W0:Y:S02]  /*28fb0*/  SHFL.IDX PT, R0, R0, RZ, 0x1f ;  /* 0x00001fff00007589 */ /* 0x000e2400000e0000 */
[----:B0-----:R-:W-:-:S13]  /*28fc0*/  ISETP.NE.AND P0, PT, R0, RZ, PT ;  /* 0x000000ff0000720c */ /* 0x001fda0003f05270 */
[----:B------:R-:W-:Y:S01]  /*28fd0*/  @P0 BAR.SYNC.DEFER_BLOCKING 0x5, 0x180 ;  /* 0x0146000000000b1d */ /* 0x000fe20000010000 */
[----:B--2---:R-:W-:-:S04]  /*28fe0*/  LOP3.LUT R3, R3, 0xffffff7f, RZ, 0xc0, !PT ;  /* 0xffffff7f03037812 */ /* 0x004fc800078ec0ff */
[----:B------:R-:W-:-:S05]  /*28ff0*/  @P0 LOP3.LUT R3, R3, 0x80, RZ, 0xfc, !PT ;  /* 0x0000008003030812 */ /* 0x000fca00078efcff */
[----:B------:R0:W-:Y:S02]  /*29000*/  STL [R1+0x44], R3 ;  /* 0x0000440301007387 */ /* 0x0001e40000100800 */
[----:B0-----:R-:W-:-:S04]  /*29010*/  @P0 MOV R3, 0x400 ;  /* 0x0000040000030802 */ /* 0x001fc80000000f00 */
[----:B------:R-:W-:-:S05]  /*29020*/  @P0 LEA R2, R2, R3, 0x18 ;  /* 0x0000000302020211 */ /* 0x000fca00078ec0ff */
[----:B------:R0:W1:Y:S01]  /*29030*/  @P0 LDS.128 R16, [R2+0x334d0] ;  /* 0x0334d00002100984 */ /* 0x0000620000000c00 */
[----:B------:R-:W-:Y:S06]  /*29040*/  @P0 BAR.ARV 0x4, 0x180 ;  /* 0x0106000000000b1d */ /* 0x000fec0000002000 */
[----:B------:R-:W-:Y:S05]  /*29050*/  @P0 BRA `(.L_x_2877) ;  /* 0x0000000800900947 */ /* 0x000fea0003800000 */
[----:B------:R-:W2:Y:S01]  /*29060*/  S2R R4, SR_TID.X ;  /* 0x0000000000047919 */ /* 0x000ea20000002100 */
[----:B------:R-:W-:Y:S01]  /*29070*/  ULDC UR4, c[0x0][0xc3c] ;  /* 0x00030f0000047ab9 */ /* 0x000fe20000000800 */
[----:B------:R-:W-:Y:S01]  /*29080*/  MOV R0, RZ ;  /* 0x000000ff00007202 */ /* 0x000fe20000000f00 */
        /* <DEDUP_REMOVED lines=36> */
[----:B------:R-:W-:Y:S01]  /*292d0*/  MOV R4, R3 ;  /* 0x0000000300047202 */ /* 0x000fe20000000f00 */
[----:B------:R-:W-:Y:S01]  /*292e0*/  UMOV UR4, URZ ;  /* 0x0000003f00047c82 */ /* 0x000fe20008000000 */
[----:B------:R-:W-:Y:S01]  /*292f0*/  ULDC UR7, c[0x0][0xc3c] ;  /* 0x00030f0000077ab9 */ /* 0x000fe20000000800 */
[----:B------:R-:W-:-:S05]  /*29300*/  ULDC UR5, c[0x0][0xc38] ;  /* 0x00030e0000057ab9 */ /* 0x000fca0000000800 */
.L_x_2882:
        /* <DEDUP_REMOVED lines=12> */
.L_x_2881:
[----:B------:R-:W-:Y:S05]  /*293d0*/  BSYNC B0 ;  /* 0x0000000000007941 */ /* 0x000fea0003800000 */
.L_x_2880:
[----:B0----5:R-:W0:Y:S02]  /*293e0*/  SHFL.UP PT, R2, R0, 0x1, RZ ;  /* 0x0420000000027989 */ /* 0x021e2400000e00ff */
        /* <DEDUP_REMOVED lines=14> */
[----:B------:R-:W0:Y:S02]  /*294d0*/  SHFL.IDX PT, R3, R6, 0x1f, 0x1f ;  /* 0x03e01f0006037f89 */ /* 0x000e2400000e0000 */
[----:B0-----:R-:W-:-:S04]  /*294e0*/  IMAD R3, R3, UR5, RZ ;  /* 0x0000000503037c24 */ /* 0x001fc8000f8e02ff */
[----:B------:R-:W-:-:S05]  /*294f0*/  IMAD.IADD R4, R3, 0x1, R4 ;  /* 0x0000000103047824 */ /* 0x000fca00078e0204 */
[----:B------:R-:W-:-:S13]  /*29500*/  ISETP.GT.AND P6, PT, R4, UR6, PT ;  /* 0x0000000604007c0c */ /* 0x000fda000bfc4270 */
[----:B------:R-:W-:Y:S05]  /*29510*/  @!P6 BRA `(.L_x_2882) ;  /* 0xfffffffc007ce947 */ /* 0x000fea000383ffff */
.L_x_2878:
        /* <DEDUP_REMOVED lines=15> */
[----:B0-----:R-:W-:-:S06]  /*29610*/  IADD3 R10, R9, 0xffffffe, RZ ;  /* 0x0ffffffe090a7810 */ /* 0x001fcc0007ffe0ff */
[----:B------:R0:W1:Y:S01]  /*29620*/  F2I.FTZ.U32.TRUNC.NTZ R3, R10 ;  /* 0x0000000a00037305 */ /* 0x000062000021f000 */
[----:B------:R-:W-:Y:S05]  /*29630*/  @!P0 BRA `(.L_x_2883) ;  /* 0x0000000000088947 */ /* 0x000fea0003800000 */
[----:B------:R-:W-:-:S05]  /*29640*/  VIADD R9, R13, 0xffffffff ;  /* 0xffffffff0d097836 */ /* 0x000fca0000000000 */
[----:B------:R2:W3:Y:S02]  /*29650*/  SHFL.IDX PT, R16, R6, R9, 0x1f ;  /* 0x00001f0906107589 */ /* 0x0004e400000e0000 */
.L_x_2883:
[----:B-1----:R-:W-:Y:S02]  /*29660*/  IMAD.MOV R2, RZ, RZ, -R3 ;  /* 0x000000ffff027224 */ /* 0x002fe400078e0a03 */
[----:B---3--:R-:W-:Y:S02]  /*29670*/  IMAD R16, R16, UR5, R11 ;  /* 0x0000000510107c24 */ /* 0x008fe4000f8e020b */
[----:B------:R-:W-:Y:S01]  /*29680*/  IMAD.MOV.U32 R11, RZ, RZ, R2 ;  /* 0x000000ffff0b7224 */ /* 0x000fe200078e0002 */
[----:B------:R-:W-:Y:S02]  /*29690*/  IABS R2, R4 ;  /* 0x0000000400027213 */ /* 0x000fe40000000000 */
[----:B--2---:R-:W-:Y:S01]  /*296a0*/  IADD3 R9, -R16, UR6, RZ ;  /* 0x0000000610097c10 */ /* 0x004fe2000fffe1ff */
[----:B------:R-:W-:Y:S01]  /*296b0*/  IMAD R11, R11, R12, RZ ;  /* 0x0000000c0b0b7224 */ /* 0x000fe200078e02ff */
[----:B------:R-:W-:Y:S01]  /*296c0*/  IADD3 R8, RZ, -R2, RZ ;  /* 0x80000002ff087210 */ /* 0x000fe20007ffe0ff */
[----:B------:R-:W-:Y:S01]  /*296d0*/  IMAD.MOV.U32 R2, RZ, RZ, RZ ;  /* 0x000000ffff027224 */ /* 0x000fe200078e00ff */
[----:B------:R-:W-:-:S03]  /*296e0*/  IABS R6, R9 ;  /* 0x0000000900067213 */ /* 0x000fc60000000000 */
[----:B------:R-:W-:-:S04]  /*296f0*/  IMAD.HI.U32 R2, R3, R11, R2 ;  /* 0x0000000b03027227 */ /* 0x000fc800078e0002 */
[----:B------:R-:W-:Y:S02]  /*29700*/  IMAD.MOV.U32 R3, RZ, RZ, R6 ;  /* 0x000000ffff037224 */ /* 0x000fe400078e0006 */
[----:B------:R-:W-:Y:S02]  /*29710*/  IMAD.MOV.U32 R6, RZ, RZ, R8 ;  /* 0x000000ffff067224 */ /* 0x000fe400078e0008 */
[----:B------:R-:W-:-:S04]  /*29720*/  IMAD.HI.U32 R2, R2, R3, RZ ;  /* 0x0000000302027227 */ /* 0x000fc800078e00ff */
[----:B------:R-:W-:-:S05]  /*29730*/  IMAD R3, R2, R6, R3 ;  /* 0x0000000602037224 */ /* 0x000fca00078e0203 */
[----:B------:R-:W-:-:S13]  /*29740*/  ISETP.GT.U32.AND P1, PT, R12, R3, PT ;  /* 0x000000030c00720c */ /* 0x000fda0003f24070 */
[-C--:B------:R-:W-:Y:S01]  /*29750*/  @!P1 IADD3 R3, R3, -R12.reuse, RZ ;  /* 0x8000000c03039210 */ /* 0x080fe20007ffe0ff */
        /* <DEDUP_REMOVED lines=9> */
[----:B------:R-:W-:-:S03]  /*297f0*/  IMAD.MOV R2, RZ, RZ, -R2 ;  /* 0x000000ffff027224 */ /* 0x000fc600078e0a02 */
[----:B------:R-:W-:Y:S01]  /*29800*/  IADD3 R6, -R11, RZ, RZ ;  /* 0x000000ff0b067210 */ /* 0x000fe20007ffe1ff */
[----:B------:R-:W-:Y:S01]  /*29810*/  IMAD R4, R4, R2, R9 ;  /* 0x0000000204047224 */ /* 0x000fe200078e0209 */
[----:B------:R-:W-:Y:S02]  /*29820*/  MOV R2, RZ ;  /* 0x000000ff00027202 */ /* 0x000fe40000000f00 */
[----:B------:R-:W-:Y:S02]  /*29830*/  VIADDMNMX R13, R6, UR5, R7, PT ;  /* 0x00000005060d7c46 */ /* 0x000fe4000b800107 */
[----:B------:R-:W-:Y:S02]  /*29840*/  IABS R9, R4 ;  /* 0x0000000400097213 */ /* 0x000fe40000000000 */
[-C--:B------:R-:W-:Y:S01]  /*29850*/  IABS R8, R13.reuse ;  /* 0x0000000d00087213 */ /* 0x080fe20000000000 */
[----:B------:R-:W-:Y:S01]  /*29860*/  IMAD.MOV R18, RZ, RZ, -R13 ;  /* 0x000000ffff127224 */ /* 0x000fe200078e0a0d */
[----:B0-----:R-:W-:-:S02]  /*29870*/  IABS R10, R13 ;  /* 0x0000000d000a7213 */ /* 0x001fc40000000000 */
[----:B------:R-:W0:Y:S08]  /*29880*/  I2F.RP R6, R8 ;  /* 0x0000000800067306 */ /* 0x000e300000209400 */
[----:B0-----:R-:W0:Y:S02]  /*29890*/  MUFU.RCP R6, R6 ;  /* 0x0000000600067308 */ /* 0x001e240000001000 */
[----:B0-----:R-:W-:-:S06]  /*298a0*/  VIADD R3, R6, 0xffffffe ;  /* 0x0ffffffe06037836 */ /* 0x001fcc0000000000 */
[----:B------:R-:W0:Y:S02]  /*298b0*/  F2I.FTZ.U32.TRUNC.NTZ R3, R3 ;  /* 0x0000000300037305 */ /* 0x000e24000021f000 */
[----:B0-----:R-:W-:-:S04]  /*298c0*/  IMAD.MOV R7, RZ, RZ, -R3 ;  /* 0x000000ffff077224 */ /* 0x001fc800078e0a03 */
        /* <DEDUP_REMOVED lines=13> */
[----:B------:R-:W-:-:S06]  /*299a0*/  @P0 IADD3 R2, R2, 0x1, RZ ;  /* 0x0000000102020810 */ /* 0x000fcc0007ffe0ff */
[----:B------:R-:W-:Y:S01]  /*299b0*/  @!P2 IMAD.MOV R2, RZ, RZ, -R2 ;  /* 0x000000ffff02a224 */ /* 0x000fe200078e0a02 */
[----:B------:R-:W-:-:S04]  /*299c0*/  @!P1 LOP3.LUT R2, RZ, R13, RZ, 0x33, !PT ;  /* 0x0000000dff029212 */ /* 0x000fc800078e33ff */
[----:B------:R-:W-:Y:S01]  /*299d0*/  LOP3.LUT R17, RZ, R2, RZ, 0x33, !PT ;  /* 0x00000002ff117212 */ /* 0x000fe200078e33ff */
[----:B------:R-:W-:-:S03]  /*299e0*/  IMAD R18, R2, R18, R3 ;  /* 0x0000001202127224 */ /* 0x000fc600078e0203 */
[----:B------:R-:W-:Y:S01]  /*299f0*/  IADD3 R17, R0, R17, RZ ;  /* 0x0000001100117210 */ /* 0x000fe20007ffe0ff */
[----:B------:R-:W-:Y:S06]  /*29a00*/  BRA `(.L_x_2884) ;  /* 0x00000000000c7947 */ /* 0x000fec0003800000 */
.L_x_2879:
[----:B------:R-:W-:Y:S02]  /*29a10*/  IMAD.MOV.U32 R17, RZ, RZ, RZ ;  /* 0x000000ffff117224 */ /* 0x000fe400078e00ff */
[----:B------:R-:W-:Y:S02]  /*29a20*/  IMAD.U32 R16, RZ, RZ, UR6 ;  /* 0x00000006ff107e24 */ /* 0x000fe4000f8e00ff */
[----:B------:R-:W-:-:S07]  /*29a30*/  IMAD.MOV.U32 R18, RZ, RZ, RZ ;  /* 0x000000ffff127224 */ /* 0x000fce00078e00ff */
.L_x_2884:
[----:B------:R-:W-:-:S13]  /*29a40*/  ISETP.NE.AND P0, PT, R5, RZ, PT ;  /* 0x000000ff0500720c */ /* 0x000fda0003f05270 */
[----:B------:R-:W0:Y:S01]  /*29a50*/  @!P0 S2R R3, SR_CgaCtaId ;  /* 0x0000000000038919 */ /* 0x000e220000008800 */
[----:B------:R-:W-:-:S04]  /*29a60*/  @!P0 MOV R0, 0x400 ;  /* 0x0000040000008802 */ /* 0x000fc80000000f00 */
[----:B0-----:R-:W-:-:S05]  /*29a70*/  @!P0 LEA R0, R3, R0, 0x18 ;  /* 0x0000000003008211 */ /* 0x001fca00078ec0ff */
[----:B------:R2:W-:Y:S01]  /*29a80*/  @!P0 STS.128 [R0+0x334d0], R16 ;  /* 0x0334d01000008388 */ /* 0x0005e20000000c00 */
[----:B------:R-:W-:Y:S06]  /*29a90*/  BAR.ARV 0x5, 0x180 ;  /* 0x0146000000007b1d */ /* 0x000fec0000002000 */
.L_x_2877:
[----:B------:R3:W-:Y:S01]  /*29aa0*/  STL [R1+0x2c], RZ ;  /* 0x00002cff01007387 */ /* 0x0007e20000100800 */
[----:B------:R-:W-:Y:S01]  /*29ab0*/  ULDC UR4, c[0x0][0xc3c] ;  /* 0x00030f0000047ab9 */ /* 0x000fe20000000800 */
[----:B------:R-:W-:Y:S01]  /*29ac0*/  MOV R33, 0x1 ;  /* 0x0000000100217802 */ /* 0x000fe20000000f00 */
[----:B------:R-:W-:Y:S01]  /*29ad0*/  IMAD.MOV.U32 R29, RZ, RZ, RZ ;  /* 0x000000ffff1d7224 */ /* 0x000fe200078e00ff */
[----:B-1----:R-:W-:-:S13]  /*29ae0*/  ISETP.GE.AND P0, PT, R19, UR4, PT ;  /* 0x0000000413007c0c */ /* 0x002fda000bf06270 */
[----:B---3--:R-:W-:Y:S05]  /*29af0*/  @P0 BRA `(.L_x_2885) ;  /* 0x00000074003c0947 */ /* 0x008fea0003800000 */
[----:B------:R-:W0:Y:S01]  /*29b00*/  S2R R9, SR_TID.X ;  /* 0x0000000000097919 */ /* 0x000e220000002100 */
[----:B------:R-:W1:Y:S01]  /*29b10*/  S2UR UR4, SR_CgaCtaId ;  /* 0x00000000000479c3 */ /* 0x000e620000008800 */
[----:B------:R-:W-:Y:S01]  /*29b20*/  MOV R22, 0x400 ;  /* 0x0000040000167802 */ /* 0x000fe20000000f00 */
[----:B------:R-:W-:Y:S01]  /*29b30*/  BSSY B7, `(.L_x_2885) ;  /* 0x000074b000077945 */ /* 0x000fe20003800000 */
[----:B------:R-:W-:Y:S01]  /*29b40*/  IMAD.MOV.U32 R34, RZ, RZ, 0x1 ;  /* 0x00000001ff227424 */ /* 0x000fe200078e00ff */
[----:B------:R-:W-:Y:S01]  /*29b50*/  MOV R29, RZ ;  /* 0x000000ff001d7202 */ /* 0x000fe20000000f00 */
[----:B------:R-:W-:Y:S01]  /*29b60*/  IMAD.MOV.U32 R31, RZ, RZ, RZ ;  /* 0x000000ffff1f7224 */ /* 0x000fe200078e00ff */
[----:B------:R-:W-:Y:S01]  /*29b70*/  ULDC.64 UR40, c[0x0][0x198] ;  /* 0x0000660000287ab9 */ /* 0x000fe20000000a00 */
[----:B------:R-:W-:Y:S01]  /*29b80*/  IMAD.MOV.U32 R33, RZ, RZ, 0x1 ;  /* 0x00000001ff217424 */ /* 0x000fe200078e00ff */
[----:B------:R-:W-:Y:S02]  /*29b90*/  ULOP3.LUT UR39, UR36, 0x2, URZ, 0xfc, !UPT ;  /* 0x0000000224277892 */ /* 0x000fe4000f8efc3f */
[----:B------:R-:W-:Y:S01]  /*29ba0*/  ULOP3.LUT UR37, UR36, 0x1, URZ, 0xfc, !UPT ;  /* 0x0000000124257892 */ /* 0x000fe2000f8efc3f */
[----:B------:R-:W-:Y:S01]  /*29bb0*/  ULDC UR38, c[0x0][0xc] ;  /* 0x0000030000267ab9 */ /* 0x000fe20000000800 */
[C---:B0-----:R-:W-:Y:S01]  /*29bc0*/  IMAD.SHL.U32 R2, R9.reuse, 0x40, RZ ;  /* 0x0000004009027824 */ /* 0x041fe200078e00ff */
[----:B------:R-:W-:Y:S01]  /*29bd0*/  SHF.R.U32.HI R3, RZ, 0x1, R9 ;  /* 0x00000001ff037819 */ /* 0x000fe20000011609 */
[C---:B------:R-:W-:Y:S01]  /*29be0*/  IMAD.SHL.U32 R36, R9.reuse, 0x10, RZ ;  /* 0x0000001009247824 */ /* 0x040fe200078e00ff */
[----:B------:R-:W-:-:S02]  /*29bf0*/  LOP3.LUT R11, R9, 0x7f, RZ, 0xc0, !PT ;  /* 0x0000007f090b7812 */ /* 0x000fc400078ec0ff */
[----:B--2---:R-:W-:Y:S02]  /*29c00*/  LOP3.LUT R0, R2, 0x180, RZ, 0xc0, !PT ;  /* 0x0000018002007812 */ /* 0x004fe400078ec0ff */
[----:B------:R-:W-:Y:S01]  /*29c10*/  SHF.L.U32 R6, R9, 0x1, RZ ;  /* 0x0000000109067819 */ /* 0x000fe200000006ff */
[----:B------:R-:W-:Y:S01]  /*29c20*/  IMAD.SHL.U32 R4, R11, 0x10, RZ ;  /* 0x000000100b047824 */ /* 0x000fe200078e00ff */
[----:B------:R-:W-:Y:S01]  /*29c30*/  LOP3.LUT R3, R0, 0x30, R3, 0xf8, !PT ;  /* 0x0000003000037812 */ /* 0x000fe200078ef803 */
[C---:B------:R-:W-:Y:S01]  /*29c40*/  IMAD.SHL.U32 R0, R9.reuse, 0x20, RZ ;  /* 0x0000002009007824 */ /* 0x040fe200078e00ff */
[----:B------:R-:W-:Y:S02]  /*29c50*/  LOP3.LUT R5, R36, 0x1b0, RZ, 0xc0, !PT ;  /* 0x000001b024057812 */ /* 0x000fe400078ec0ff */
[----:B------:R-:W-:Y:S01]  /*29c60*/  LOP3.LUT R7, R4, 0x600, RZ, 0xc0, !PT ;  /* 0x0000060004077812 */ /* 0x000fe200078ec0ff */
[----:B------:R-:W-:Y:S01]  /*29c70*/  IMAD.SHL.U32 R4, R9, 0x8, RZ ;  /* 0x0000000809047824 */ /* 0x000fe200078e00ff */
[----:B------:R-:W-:-:S02]  /*29c80*/  LOP3.LUT R6, R5, 0x30, R6, 0x78, !PT ;  /* 0x0000003005067812 */ /* 0x000fc400078e7806 */
[----:B------:R-:W-:Y:S02]  /*29c90*/  LOP3.LUT R5, R0, 0x80, RZ, 0xc0, !PT ;  /* 0x0000008000057812 */ /* 0x000fe400078ec0ff */
[----:B------:R-:W-:Y:S02]  /*29ca0*/  SHF.L.U32 R8, R9, 0x2, RZ ;  /* 0x0000000209087819 */ /* 0x000fe400000006ff */
[----:B------:R-:W-:Y:S02]  /*29cb0*/  LOP3.LUT R5, R5, 0x10, R9, 0xf8, !PT ;  /* 0x0000001005057812 */ /* 0x000fe400078ef809 */
[----:B------:R-:W-:Y:S02]  /*29cc0*/  LOP3.LUT R9, R7, 0x40, R36, 0xf8, !PT ;  /* 0x0000004007097812 */ /* 0x000fe400078ef824 */
[----:B------:R-:W-:Y:S02]  /*29cd0*/  LOP3.LUT R3, R3, 0x30, R4, 0x78, !PT ;  /* 0x0000003003037812 */ /* 0x000fe400078e7804 */
[----:B------:R-:W-:-:S02]  /*29ce0*/  LOP3.LUT R7, R7, 0x60, R0, 0xf8, !PT ;  /* 0x0000006007077812 */ /* 0x000fc400078ef800 */
[----:B------:R-:W-:Y:S02]  /*29cf0*/  LOP3.LUT R10, R9, R6, RZ, 0xfc, !PT ;  /* 0x00000006090a7212 */ /* 0x000fe400078efcff */
[----:B------:R-:W-:Y:S02]  /*29d00*/  LOP3.LUT R2, R3, 0x640, R2, 0xf8, !PT ;  /* 0x0000064003027812 */ /* 0x000fe400078ef802 */
[----:B------:R-:W-:Y:S01]  /*29d10*/  LOP3.LUT R5, R5, 0x10, R8, 0x78, !PT ;  /* 0x0000001005057812 */ /* 0x000fe200078e7808 */
[----:B------:R-:W-:Y:S01]  /*29d20*/  STL [R1+0xc], R10 ;  /* 0x00000c0a01007387 */ /* 0x000fe20000100800 */
[----:B------:R-:W-:Y:S02]  /*29d30*/  LOP3.LUT R4, R7, 0x100, R0, 0xf8, !PT ;  /* 0x0000010007047812 */ /* 0x000fe400078ef800 */
[----:B------:R-:W-:Y:S01]  /*29d40*/  SHF.R.U32.HI R3, RZ, 0x2, R11 ;  /* 0x00000002ff037819 */ /* 0x000fe2000001160b */
[----:B------:R0:W-:Y:S01]  /*29d50*/  STL [R1+0x14], R2 ;  /* 0x0000140201007387 */ /* 0x0001e20000100800 */
[----:B------:R-:W-:-:S02]  /*29d60*/  LOP3.LUT R36, R36, 0x30, RZ, 0xc0, !PT ;  /* 0x0000003024247812 */ /* 0x000fc400078ec0ff */
        /* <DEDUP_REMOVED lines=12> */
.L_x_3005:
[----:B012---:R-:W1:Y:S02]  /*29e30*/  LDC.64 R2, c[0x0][0xc88] ;  /* 0x00032200ff027b82 */ /* 0x007e640000000a00 */
[----:B-1----:R-:W-:-:S05]  /*29e40*/  IMAD.WIDE R2, R19, 0x4, R2 ;  /* 0x0000000413027825 */ /* 0x002fca00078e0202 */
[----:B------:R-:W0:Y:S01]  /*29e50*/  LDG.E R23, desc[UR54][R2.64] ;  /* 0x0000003602177981 */ /* 0x000e22000c1e1900 */
[----:B------:R-:W-:Y:S05]  /*29e60*/  YIELD ;  /* 0x0000000000007946 */ /* 0x000fea0003800000 */
[----:B------:R-:W-:Y:S01]  /*29e70*/  ULDC.64 UR4, c[0x0][0xa28] ;  /* 0x00028a0000047ab9 */ /* 0x000fe20000000a00 */
[----:B------:R-:W-:Y:S01]  /*29e80*/  IMAD.MOV.U32 R8, RZ, RZ, RZ ;  /* 0x000000ffff087224 */ /* 0x000fe200078e00ff */
[----:B------:R-:W-:Y:S01]  /*29e90*/  ISETP.NE.U32.AND P0, PT, RZ, UR4, PT ;  /* 0x00000004ff007c0c */ /* 0x000fe2000bf05070 */
[----:B------:R-:W-:Y:S01]  /*29ea0*/  ULDC.64 UR6, c[0x0][0xa10] ;  /* 0x0002840000067ab9 */ /* 0x000fe20000000a00 */
[----:B------:R-:W-:Y:S01]  /*29eb0*/  IMAD.MOV.U32 R27, RZ, RZ, RZ ;  /* 0x000000ffff1b7224 */ /* 0x000fe200078e00ff */
[----:B------:R-:W-:Y:S01]  /*29ec0*/  ULDC.64 UR8, c[0x0][0xa18] ;  /* 0x0002860000087ab9 */ /* 0x000fe20000000a00 */
[----:B------:R-:W-:-:S02]  /*29ed0*/  ISETP.NE.AND.EX P0, PT, RZ, UR5, PT, P0 ;  /* 0x00000005ff007c0c */ /* 0x000fc4000bf05300 */
[----:B0--3--:R-:W-:-:S11]  /*29ee0*/  SHF.R.S32.HI R0, RZ, 0x1f, R23 ;  /* 0x0000001fff007819 */ /* 0x009fd60000011417 */
[C---:B------:R-:W-:Y:S02]  /*29ef0*/  @P0 LEA R2, P1, R23.reuse, UR4, 0x2 ;  /* 0x0000000417020c11 */ /* 0x040fe4000f8210ff */
[C---:B------:R-:W-:Y:S01]  /*29f00*/  SHF.L.U32 R24, R23.reuse, 0x2, RZ ;  /* 0x0000000217187819 */ /* 0x040fe200000006ff */
[----:B------:R0:W-:Y:S01]  /*29f10*/  STL [R1+0x28], R0 ;  /* 0x0000280001007387 */ /* 0x0001e20000100800 */
[----:B------:R-:W-:Y:S01]  /*29f20*/  @P0 LEA.HI.X R3, R23, UR5, R0, 0x2, P1 ;  /* 0x0000000517030c11 */ /* 0x000fe200088f1400 */
[----:B------:R-:W-:-:S04]  /*29f30*/  ULDC.64 UR4, c[0x0][0xa00] ;  /* 0x0002800000047ab9 */ /* 0x000fc80000000a00 */
[----:B------:R1:W2:Y:S01]  /*29f40*/  @P0 LDG.E R8, desc[UR54][R2.64] ;  /* 0x0000003602080981 */ /* 0x0002a2000c1e1900 */
[----:B------:R-:W-:Y:S02]  /*29f50*/  ISETP.NE.U32.AND P0, PT, RZ, UR4, PT ;  /* 0x00000004ff007c0c */ /* 0x000fe4000bf05070 */
[----:B------:R-:W-:Y:S02]  /*29f60*/  ISETP.NE.U32.AND P1, PT, RZ, UR6, PT ;  /* 0x00000006ff007c0c */ /* 0x000fe4000bf25070 */
[----:B------:R-:W-:Y:S02]  /*29f70*/  ISETP.NE.AND.EX P0, PT, RZ, UR5, PT, P0 ;  /* 0x00000005ff007c0c */ /* 0x000fe4000bf05300 */
[----:B------:R-:W-:Y:S02]  /*29f80*/  ISETP.NE.AND.EX P1, PT, RZ, UR7, PT, P1 ;  /* 0x00000007ff007c0c */ /* 0x000fe4000bf25310 */
[----:B------:R-:W-:Y:S01]  /*29f90*/  SHF.L.U64.HI R25, R23, 0x2, R0 ;  /* 0x0000000217197819 */ /* 0x000fe20000010200 */
[----:B0-----:R-:W-:Y:S01]  /*29fa0*/  IMAD.MOV.U32 R0, RZ, RZ, RZ ;  /* 0x000000ffff007224 */ /* 0x001fe200078e00ff */
[----:B-1----:R-:W-:-:S02]  /*29fb0*/  IADD3 R2, P3, R24, UR4, RZ ;  /* 0x0000000418027c10 */ /* 0x002fc4000ff7e0ff */
[----:B------:R-:W-:Y:S02]  /*29fc0*/  IADD3 R4, P4, R24, UR6, RZ ;  /* 0x0000000618047c10 */ /* 0x000fe4000ff9e0ff */
[C---:B------:R-:W-:Y:S02]  /*29fd0*/  IADD3.X R3, R25.reuse, UR5, RZ, P3, !PT ;  /* 0x0000000519037c10 */ /* 0x040fe40009ffe4ff */
[----:B------:R-:W-:Y:S02]  /*29fe0*/  IADD3.X R5, R25, UR7, RZ, P4, !PT ;  /* 0x0000000719057c10 */ /* 0x000fe4000a7fe4ff */
[----:B------:R-:W-:Y:S01]  /*29ff0*/  ISETP.NE.U32.AND P2, PT, RZ, UR8, PT ;  /* 0x00000008ff007c0c */ /* 0x000fe2000bf45070 */
[----:B------:R-:W5:Y:S01]  /*2a000*/  @P0 LDG.E R27, desc[UR54][R2.64] ;  /* 0x00000036021b0981 */ /* 0x000f62000c1e1900 */
[----:B------:R-:W-:Y:S02]  /*2a010*/  ULDC UR4, c[0x0][0x288] ;  /* 0x0000a20000047ab9 */ /* 0x000fe40000000800 */
[----:B------:R-:W-:Y:S01]  /*2a020*/  ISETP.NE.AND.EX P2, PT, RZ, UR9, PT, P2 ;  /* 0x00000009ff007c0c */ /* 0x000fe2000bf45320 */
[----:B------:R-:W5:Y:S01]  /*2a030*/  @P1 LDG.E R0, desc[UR54][R4.64] ;  /* 0x0000003604001981 */ /* 0x000f62000c1e1900 */
[----:B------:R-:W-:Y:S01]  /*2a040*/  IMAD.U32 R28, RZ, RZ, UR4 ;  /* 0x00000004ff1c7e24 */ /* 0x000fe2000f8e00ff */
[----:B------:R-:W-:-:S02]  /*2a050*/  ULDC.64 UR4, c[0x0][0x418] ;  /* 0x0001060000047ab9 */ /* 0x000fc40000000a00 */
[----:B------:R-:W-:-:S03]  /*2a060*/  UISETP.NE.U32.AND UP0, UPT, UR4, URZ, UPT ;  /* 0x0000003f0400728c */ /* 0x000fc6000bf05070 */
[----:B------:R-:W-:Y:S01]  /*2a070*/  ULDC UR4, c[0x0][0x424] ;  /* 0x0001090000047ab9 */ /* 0x000fe20000000800 */
[----:B------:R-:W-:-:S03]  /*2a080*/  UISETP.NE.AND.EX UP0, UPT, UR5, URZ, UPT, UP0 ;  /* 0x0000003f0500728c */ /* 0x000fc6000bf05300 */
[----:B------:R-:W-:Y:S01]  /*2a090*/  ULDC UR5, c[0x0][0x2f0] ;  /* 0x0000bc0000057ab9 */ /* 0x000fe20000000800 */
[----:B------:R-:W-:Y:S01]  /*2a0a0*/  @P2 IADD3 R6, P3, R24, UR8, RZ ;  /* 0x0000000818062c10 */ /* 0x000fe2000ff7e0ff */
[----:B------:R-:W-:-:S03]  /*2a0b0*/  USEL UR4, UR4, 0x1, UP0 ;  /* 0x0000000104047887 */ /* 0x000fc60008000000 */
[----:B------:R-:W-:Y:S01]  /*2a0c0*/  @P2 IADD3.X R7, R25, UR9, RZ, P3, !PT ;  /* 0x0000000919072c10 */ /* 0x000fe20009ffe4ff */
[----:B------:R-:W-:-:S03]  /*2a0d0*/  UIMAD UR4, UR4, UR5, URZ ;  /* 0x00000005040472a4 */ /* 0x000fc6000f8e023f */
[----:B------:R-:W-:Y:S01]  /*2a0e0*/  ULDC UR5, c[0x0][0x348] ;  /* 0x0000d20000057ab9 */ /* 0x000fe20000000800 */
[----:B------:R0:W5:Y:S02]  /*2a0f0*/  @P2 LDG.E R28, desc[UR54][R6.64] ;  /* 0x00000036061c2981 */ /* 0x000164000c1e1900 */
[----:B0-----:R-:W-:Y:S01]  /*2a100*/  MOV R6, UR5 ;  /* 0x0000000500067c02 */ /* 0x001fe20008000f00 */
[----:B------:R-:W-:Y:S01]  /*2a110*/  IMAD.U32 R7, RZ, RZ, UR4 ;  /* 0x00000004ff077e24 */ /* 0x000fe2000f8e00ff */
[----:B--2---:R0:W-:Y:S01]  /*2a120*/  STL [R1], R8 ;  /* 0x0000000801007387 */ /* 0x0041e20000100800 */
[----:B------:R-:W-:Y:S05]  /*2a130*/  @P2 BRA `(.L_x_2886) ;  /* 0x0000000000102947 */ /* 0x000fea0003800000 */
[----:B------:R-:W-:Y:S05]  /*2a140*/  @!P0 BRA `(.L_x_2886) ;  /* 0x00000000000c8947 */ /* 0x000fea0003800000 */
[----:B-----5:R-:W2:Y:S04]  /*2a150*/  LDG.E R28, desc[UR54][R2.64] ;  /* 0x00000036021c7981 */ /* 0x020ea8000c1e1900 */
[----:B------:R-:W2:Y:S02]  /*2a160*/  LDG.E R2, desc[UR54][R2.64+0x4] ;  /* 0x0000043602027981 */ /* 0x000ea4000c1e1900 */
[----:B--2---:R-:W-:-:S07]  /*2a170*/  IMAD.IADD R28, R2, 0x1, -R28 ;  /* 0x00000001021c7824 */ /* 0x004fce00078e0a1c */
.L_x_2886:
[----:B------:R-:W-:Y:S01]  /*2a180*/  ULDC.64 UR4, c[0x0][0xa20] ;  /* 0x0002880000047ab9 */ /* 0x000fe20000000a00 */
[----:B------:R-:W-:Y:S01]  /*2a190*/  IMAD.MOV.U32 R32, RZ, RZ, R23 ;  /* 0x000000ffff207224 */ /* 0x000fe200078e0017 */
[----:B------:R-:W-:-:S04]  /*2a1a0*/  ISETP.NE.U32.AND P0, PT, RZ, UR4, PT ;  /* 0x00000004ff007c0c */ /* 0x000fc8000bf05070 */
[----:B------:R-:W-:-:S13]  /*2a1b0*/  ISETP.NE.AND.EX P0, PT, RZ, UR5, PT, P0 ;  /* 0x00000005ff007c0c */ /* 0x000fda000bf05300 */
[----:B------:R-:W-:Y:S05]  /*2a1c0*/  @!P0 BRA `(.L_x_2887) ;  /* 0x0000000000108947 */ /* 0x000fea0003800000 */
[----:B------:R-:W-:-:S04]  /*2a1d0*/  IADD3 R2, P0, R24, UR4, RZ ;  /* 0x0000000418027c10 */ /* 0x000fc8000ff1e0ff */
[----:B------:R-:W-:-:S05]  /*2a1e0*/  IADD3.X R3, R25, UR5, RZ, P0, !PT ;  /* 0x0000000519037c10 */ /* 0x000fca00087fe4ff */
[----:B------:R1:W5:Y:S01]  /*2a1f0*/  LDG.E R7, desc[UR54][R2.64] ;  /* 0x0000003602077981 */ /* 0x000362000c1e1900 */
[----:B------:R-:W-:Y:S05]  /*2a200*/  BRA `(.L_x_2888) ;  /* 0x0000000000247947 */ /* 0x000fea0003800000 */
.L_x_2887:
[----:B------:R-:W-:Y:S02]  /*2a210*/  ULDC.64 UR4, c[0x0][0xa08] ;  /* 0x0002820000047ab9 */ /* 0x000fe40000000a00 */
[----:B------:R-:W-:-:S04]  /*2a220*/  ISETP.NE.U32.AND P0, PT, RZ, UR4, PT ;  /* 0x00000004ff007c0c */ /* 0x000fc8000bf05070 */
[----:B------:R-:W-:-:S13]  /*2a230*/  ISETP.NE.AND.EX P0, PT, RZ, UR5, PT, P0 ;  /* 0x00000005ff007c0c */ /* 0x000fda000bf05300 */
[----:B------:R-:W-:Y:S05]  /*2a240*/  @!P0 BRA `(.L_x_2888) ;  /* 0x0000000000148947 */ /* 0x000fea0003800000 */
[----:B------:R-:W1:Y:S02]  /*2a250*/  LDC.64 R2, c[0x0][0xa08] ;  /* 0x00028200ff027b82 */ /* 0x000e640000000a00 */
[----:B-1----:R-:W-:-:S05]  /*2a260*/  IMAD.WIDE R2, R32, 0x4, R2 ;  /* 0x0000000420027825 */ /* 0x002fca00078e0202 */
[----:B------:R-:W2:Y:S04]  /*2a270*/  LDG.E R7, desc[UR54][R2.64] ;  /* 0x0000003602077981 */ /* 0x000ea8000c1e1900 */
[----:B------:R-:W2:Y:S02]  /*2a280*/  LDG.E R2, desc[UR54][R2.64+0x4] ;  /* 0x0000043602027981 */ /* 0x000ea4000c1e1900 */
[----:B--2---:R-:W-:-:S07]  /*2a290*/  IADD3 R7, -R7, R2, RZ ;  /* 0x0000000207077210 */ /* 0x004fce0007ffe1ff */
.L_x_2888:
[----:B-1----:R-:W2:Y:S01]  /*2a2a0*/  @P1 LDG.E R2, desc[UR54][R4.64] ;  /* 0x0000003604021981 */ /* 0x002ea2000c1e1900 */
[----:B------:R-:W1:Y:S03]  /*2a2b0*/  LDC R3, c[0x0][0x448] ;  /* 0x00011200ff037b82 */ /* 0x000e660000000800 */
[----:B------:R3:W2:Y:S01]  /*2a2c0*/  @P1 LDG.E R5, desc[UR54][R4.64+0x4] ;  /* 0x0000043604051981 */ /* 0x0006a2000c1e1900 */
[----:B-----5:R-:W-:Y:S01]  /*2a2d0*/  IMAD.IADD R7, R7, 0x1, -R8 ;  /* 0x0000000107077824 */ /* 0x020fe200078e0a08 */
[----:B------:R-:W-:Y:S01]  /*2a2e0*/  BSSY B0, `(.L_x_2889) ;  /* 0x0000164000007945 */ /* 0x000fe20003800000 */
[----:B-1----:R-:W-:-:S13]  /*2a2f0*/  ISETP.NE.AND P0, PT, R3, 0x1, PT ;  /* 0x000000010300780c */ /* 0x002fda0003f05270 */
[----:B------:R-:W1:Y:S08]  /*2a300*/  @P0 LDC R3, c[0x0][0x44c] ;  /* 0x00011300ff030b82 */ /* 0x000e700000000800 */
[----:B---3--:R-:W3:Y:S01]  /*2a310*/  @P0 LDC R4, c[0x0][0x450] ;  /* 0x00011400ff040b82 */ /* 0x008ee20000000800 */
[----:B--2---:R-:W-:Y:S02]  /*2a320*/  @P1 IMAD.IADD R6, R5, 0x1, -R2 ;  /* 0x0000000105061824 */ /* 0x004fe400078e0a02 */
[----:B------:R-:W-:-:S02]  /*2a330*/  IMAD.SHL.U32 R2, R17, 0x80, RZ ;  /* 0x0000008011027824 */ /* 0x000fc400078e00ff */
[----:B------:R-:W-:Y:S02]  /*2a340*/  IMAD.IADD R26, R7, 0x1, R6 ;  /* 0x00000001071a7824 */ /* 0x000fe400078e0206 */
[----:B------:R-:W-:Y:S02]  /*2a350*/  VIADD R2, R2, 0x7f ;  /* 0x0000007f02027836 */ /* 0x000fe40000000000 */
[----:B------:R-:W-:Y:S02]  /*2a360*/  VIADD R30, R26, 0x9f ;  /* 0x0000009f1a1e7836 */ /* 0x000fe40000000000 */
[----:B-1----:R-:W-:Y:S01]  /*2a370*/  @P0 IMAD.HI.U32 R5, R2, R3, RZ ;  /* 0x0000000302050227 */ /* 0x002fe200078e00ff */
[----:B------:R-:W-:-:S03]  /*2a380*/  MOV R3, R2 ;  /* 0x0000000200037202 */ /* 0x000fc60000000f00 */
[----:B------:R-:W-:Y:S01]  /*2a390*/  IMAD.HI R30, R30, 0x66666667, RZ ;  /* 0x666666671e1e7827 */ /* 0x000fe200078e02ff */
[----:B---3--:R-:W-:-:S04]  /*2a3a0*/  @P0 SHF.R.U32.HI R3, RZ, R4, R5 ;  /* 0x00000004ff030219 */ /* 0x008fc80000011605 */
[----:B------:R-:W-:-:S04]  /*2a3b0*/  SHF.R.U32.HI R2, RZ, 0x1f, R30 ;  /* 0x0000001fff027819 */ /* 0x000fc8000001161e */
[----:B------:R-:W-:Y:S02]  /*2a3c0*/  LEA.HI.SX32 R30, R30, R2, 0x1a ;  /* 0x000000021e1e7211 */ /* 0x000fe400078fd2ff */
[----:B------:R-:W-:-:S04]  /*2a3d0*/  IADD3 R2, R26, 0xa0, -R28 ;  /* 0x000000a01a027810 */ /* 0x000fc80007ffe81c */
[----:B------:R-:W-:-:S05]  /*2a3e0*/  IADD3 R3, R2, R3, RZ ;  /* 0x0000000302037210 */ /* 0x000fca0007ffe0ff */
[----:B------:R-:W-:-:S05]  /*2a3f0*/  IMAD.HI R3, R3, 0x66666667, RZ ;  /* 0x6666666703037827 */ /* 0x000fca00078e02ff */
[----:B------:R-:W-:-:S04]  /*2a400*/  SHF.R.U32.HI R4, RZ, 0x1f, R3 ;  /* 0x0000001fff047819 */ /* 0x000fc80000011603 */
[----:B------:R-:W-:-:S04]  /*2a410*/  LEA.HI.SX32 R4, R3, R4, 0x1a ;  /* 0x0000000403047211 */ /* 0x000fc800078fd2ff */
[----:B------:R-:W-:-:S05]  /*2a420*/  VIMNMX R3, R30, R4, PT ;  /* 0x000000041e037248 */ /* 0x000fca0003fe0100 */
[--C-:B------:R-:W-:Y:S02]  /*2a430*/  IMAD R3, R3, 0xa0, -R7.reuse ;  /* 0x000000a003037824 */ /* 0x100fe400078e0a07 */
[----:B------:R-:W-:-:S03]  /*2a440*/  IMAD.MOV R7, RZ, RZ, -R7 ;  /* 0x000000ffff077224 */ /* 0x000fc600078e0a07 */
[----:B------:R-:W-:Y:S02]  /*2a450*/  VIMNMX R3, R3, R6, PT ;  /* 0x0000000603037248 */ /* 0x000fe40003fe0100 */
[----:B------:R-:W-:-:S04]  /*2a460*/  VIMNMX R7, RZ, R7, !PT ;  /* 0x00000007ff077248 */ /* 0x000fc80007fe0100 */
        /* <DEDUP_REMOVED lines=18> */
.L_x_3132:
[----:B--2---:R-:W-:Y:S02]  /*2a590*/  ISETP.NE.AND P0, PT, R14, RZ, PT ;  /* 0x000000ff0e00720c */ /* 0x004fe40003f05270 */
[----:B------:R-:W-:-:S11]  /*2a5a0*/  PLOP3.LUT P6, PT, PT, PT, PT, 0x8, 0x0 ;  /* 0x000000000000781c */ /* 0x000fd60003fce170 */
[----:B------:R-:W-:Y:S05]  /*2a5b0*/  @P0 BRA `(.L_x_2892) ;  /* 0x00000000000c0947 */ /* 0x000fea0003800000 */
[----:B------:R-:W-:-:S03]  /*2a5c0*/  UMOV UR4, 0xffffffff ;  /* 0xffffffff00047882 */ /* 0x000fc60000000000 */
[----:B------:R-:W-:Y:S05]  /*2a5d0*/  BRA.DIV UR4, `(.L_x_2893) ;  /* 0x0000009a04807947 */ /* 0x000fea000b800000 */
[----:B------:R-:W-:-:S13]  /*2a5e0*/  ELECT P6, URZ, PT ;  /* 0x00000000003f782f */ /* 0x000fda00038c0000 */
.L_x_2892:
[----:B-1----:R-:W2:Y:S01]  /*2a5f0*/  LDL R6, [R1+0x2c] ;  /* 0x00002c0001067983 */ /* 0x002ea20000100800 */
[----:B------:R-:W-:Y:S01]  /*2a600*/  BSSY B1, `(.L_x_2894) ;  /* 0x0000008000017945 */ /* 0x000fe20003800000 */
[----:B--2---:R-:W-:-:S04]  /*2a610*/  IADD3 R6, R6, 0x1, RZ ;  /* 0x0000000106067810 */ /* 0x004fc80007ffe0ff */
[----:B------:R-:W-:-:S04]  /*2a620*/  LEA.HI R7, R6, R6, RZ, 0x1 ;  /* 0x0000000606077211 */ /* 0x000fc800078f08ff */
[----:B------:R-:W-:-:S05]  /*2a630*/  LOP3.LUT R7, R7, 0xfffffffe, RZ, 0xc0, !PT ;  /* 0xfffffffe07077812 */ /* 0x000fca00078ec0ff */
[----:B------:R-:W-:-:S05]  /*2a640*/  IMAD.IADD R6, R6, 0x1, -R7 ;  /* 0x0000000106067824 */ /* 0x000fca00078e0a07 */
[----:B------:R-:W-:-:S04]  /*2a650*/  SHF.L.U32 R6, R6, 0x1f, RZ ;  /* 0x0000001f06067819 */ /* 0x000fc800000006ff */
[----:B------:R-:W1:Y:S02]  /*2a660*/  SYNCS.PHASECHK.TRANS64.TRYWAIT P0, [R22+URZ+0x33420], R6 ;  /* 0x03342006160075a7 */ /* 0x000e64000800017f */
[----:B-1----:R-:W-:Y:S05]  /*2a670*/  @!P0 BRA `(.L_x_2895) ;  /* 0x0000009800788947 */ /* 0x002fea0003800000 */
.L_x_3135:
[----:B------:R-:W-:Y:S05]  /*2a680*/  BSYNC B1 ;  /* 0x0000000000017941 */ /* 0x000fea0003800000 */
.L_x_2894:
[----:B------:R-:W-:Y:S04]  /*2a690*/  BSSY B1, `(.L_x_2896) ;  /* 0x000008b000017945 */ /* 0x000fe80003800000 */
[----:B------:R-:W-:Y:S05]  /*2a6a0*/  @!P6 BRA `(.L_x_2897) ;  /* 0x000000080024e947 */ /* 0x000fea0003800000 */
[----:B------:R-:W-:Y:S01]  /*2a6b0*/  IMAD R10, R31, 0x8, R22 ;  /* 0x000000081f0a7824 */ /* 0x000fe200078e0216 */
[----:B------:R-:W-:Y:S01]  /*2a6c0*/  SHF.L.U32 R9, R34, 0x1f, RZ ;  /* 0x0000001f22097819 */ /* 0x000fe200000006ff */
[----:B------:R-:W2:Y:S01]  /*2a6d0*/  S2R R7, SR_TID.X ;  /* 0x0000000000077919 */ /* 0x000ea20000002100 */
[----:B------:R-:W-:Y:S02]  /*2a6e0*/  BSSY B2, `(.L_x_2898) ;  /* 0x0000005000027945 */ /* 0x000fe40003800000 */
[----:B------:R-:W3:Y:S01]  /*2a6f0*/  SYNCS.PHASECHK.TRANS64.TRYWAIT P0, [R10+URZ+0x334a0], R9 ;  /* 0x0334a0090a0075a7 */ /* 0x000ee2000800017f */
[----:B--2---:R-:W-:-:S04]  /*2a700*/  LOP3.LUT R7, R7, 0x7f, RZ, 0xc0, !PT ;  /* 0x0000007f07077812 */ /* 0x004fc800078ec0ff */
[----:B------:R-:W-:Y:S01]  /*2a710*/  ISETP.NE.AND P1, PT, R7, RZ, PT ;  /* 0x000000ff0700720c */ /* 0x000fe20003f25270 */
[----:B---3--:R-:W-:-:S12]  /*2a720*/  @!P0 BRA `(.L_x_2899) ;  /* 0x0000009800608947 */ /* 0x008fd80003800000 */
.L_x_3136:
[----:B------:R-:W-:Y:S05]  /*2a730*/  BSYNC B2 ;  /* 0x0000000000027941 */ /* 0x000fea0003800000 */
.L_x_2898:
[----:B------:R-:W-:Y:S04]  /*2a740*/  BSSY B2, `(.L_x_2900) ;  /* 0x0000009000027945 */ /* 0x000fe80003800000 */
[----:B------:R-:W-:Y:S05]  /*2a750*/  @P1 BRA `(.L_x_2901) ;  /* 0x00000000001c1947 */ /* 0x000fea0003800000 */
[----:B-1----:R-:W1:Y:S02]  /*2a760*/  S2R R6, SR_TID.X ;  /* 0x0000000000067919 */ /* 0x002e640000002100 */
[----:B-1----:R-:W-:Y:S01]  /*2a770*/  LOP3.LUT R7, R6, 0x1f, RZ, 0xc0, !PT ;  /* 0x0000001f06077812 */ /* 0x002fe200078ec0ff */
[----:B------:R-:W-:-:S03]  /*2a780*/  IMAD.MOV.U32 R6, RZ, RZ, 0x7800 ;  /* 0x00007800ff067424 */ /* 0x000fc600078e00ff */
[----:B------:R-:W-:Y:S01]  /*2a790*/  ISETP.NE.AND P0, PT, R7, RZ, PT ;  /* 0x000000ff0700720c */ /* 0x000fe20003f05270 */
[----:B------:R3:W-:-:S12]  /*2a7a0*/  SYNCS.ARRIVE.TRANS64 RZ, [R10+URZ+0x33490], R6 ;  /* 0x033490060aff79a7 */ /* 0x0007d8000800003f */
[----:B---3--:R-:W-:Y:S05]  /*2a7b0*/  @!P0 BRA `(.L_x_2901) ;  /* 0x0000000000048947 */ /* 0x008fea0003800000 */
[----:B------:R-:W-:Y:S01]  /*2a7c0*/  BPT.TRAP 0x1 ;  /* 0x000000040000795c */ /* 0x000fe20000300000 */
.L_x_2901:
[----:B------:R-:W-:Y:S05]  /*2a7d0*/  BSYNC B2 ;  /* 0x0000000000027941 */ /* 0x000fea0003800000 */
.L_x_2900:
[----:B------:R-:W-:Y:S01]  /*2a7e0*/  MOV R20, RZ ;  /* 0x000000ff00147202 */ /* 0x000fe20000000f00 */
[----:B------:R-:W-:Y:S01]  /*2a7f0*/  IMAD R7, R4, 0xa0, R0 ;  /* 0x000000a004077824 */ /* 0x000fe200078e0200 */
[----:B------:R-:W-:Y:S01]  /*2a800*/  UIADD3 UR4, UP0, UR40, 0x570, URZ ;  /* 0x0000057028047890 */ /* 0x000fe2000ff1e03f */
[----:B0-----:R-:W-:Y:S01]  /*2a810*/  IMAD R8, R31, 0x7800, R22 ;  /* 0x000078001f087824 */ /* 0x001fe200078e0216 */
[----:B------:R-:W-:Y:S01]  /*2a820*/  R2UR UR10, R20 ;  /* 0x00000000140a72ca */ /* 0x000fe200000e0000 */
[----:B------:R-:W-:Y:S01]  /*2a830*/  VIADD R7, R7, 0xffffff60 ;  /* 0xffffff6007077836 */ /* 0x000fe20000000000 */
[----:B------:R-:W-:Y:S01]  /*2a840*/  PLOP3.LUT P0, PT, PT, PT, PT, 0x80, 0x0 ;  /* 0x000000000000781c */ /* 0x000fe20003f0f070 */
[----:B-1----:R-:W-:Y:S01]  /*2a850*/  VIADD R6, R10, 0x33490 ;  /* 0x000334900a067836 */ /* 0x002fe20000000000 */
[----:B------:R-:W-:Y:S01]  /*2a860*/  UIADD3.X UR5, URZ, UR41, URZ, UP0, !UPT ;  /* 0x000000293f057290 */ /* 0x000fe200087fe43f */
[----:B------:R-:W-:Y:S01]  /*2a870*/  VIADD R11, R8, 0x24200 ;  /* 0x00024200080b7836 */ /* 0x000fe20000000000 */
[----:B------:R-:W-:Y:S01]  /*2a880*/  UMOV UR6, 0x0 ;  /* 0x0000000000067882 */ /* 0x000fe20000000000 */
[----:B------:R-:W-:-:S09]  /*2a890*/  UMOV UR7, 0x12f00000 ;  /* 0x12f0000000077882 */ /* 0x000fd20000000000 */
.L_x_2902:
        /* <DEDUP_REMOVED lines=10> */
[----:B------:R-:W-:Y:S01]  /*2a940*/  MOV R15, 0x40 ;  /* 0x00000040000f7802 */ /* 0x000fe20000000f00 */
[----:B------:R-:W-:Y:S01]  /*2a950*/  VIADD R11, R8, 0x26a00 ;  /* 0x00026a00080b7836 */ /* 0x000fe20000000000 */
[----:B------:R-:W-:Y:S01]  /*2a960*/  PLOP3.LUT P0, PT, PT, PT, PT, 0x80, 0x0 ;  /* 0x000000000000781c */ /* 0x000fe20003f0f070 */
[----:B------:R-:W-:Y:S01]  /*2a970*/  UMOV UR6, 0x0 ;  /* 0x0000000000067882 */ /* 0x000fe20000000000 */
[----:B------:R-:W-:Y:S01]  /*2a980*/  R2UR UR10, R15 ;  /* 0x000000000f0a72ca */ /* 0x000fe200000e0000 */
[----:B------:R-:W-:-:S14]  /*2a990*/  UMOV UR7, 0x12f00000 ;  /* 0x12f0000000077882 */ /* 0x000fdc0000000000 */
.L_x_2903:
        /* <DEDUP_REMOVED lines=16> */
.L_x_2904:
        /* <DEDUP_REMOVED lines=13> */
.L_x_3137:
[----:B------:R-:W-:Y:S05]  /*2ab70*/  BSYNC B2 ;  /* 0x0000000000027941 */ /* 0x000fea0003800000 */
.L_x_2905:
[----:B------:R-:W-:Y:S01]  /*2ab80*/  BSSY B2, `(.L_x_2907) ;  /* 0x000000b000027945 */ /* 0x000fe20003800000 */
[----:B------:R-:W-:Y:S01]  /*2ab90*/  MOV R12, 0x0 ;  /* 0x00000000000c7802 */ /* 0x000fe20000000f00 */
[----:B------:R-:W-:Y:S02]  /*2aba0*/  IMAD.MOV.U32 R13, RZ, RZ, 0x12f00000 ;  /* 0x12f00000ff0d7424 */ /* 0x000fe400078e00ff */
        /* <DEDUP_REMOVED lines=8> */
.L_x_2908:
[----:B------:R-:W-:Y:S05]  /*2ac30*/  BSYNC B2 ;  /* 0x0000000000027941 */ /* 0x000fea0003800000 */
.L_x_2907:
[----:B------:R-:W-:Y:S01]  /*2ac40*/  R2UR UR10, R20 ;  /* 0x00000000140a72ca */ /* 0x000fe200000e0000 */
[----:B------:R-:W-:Y:S01]  /*2ac50*/  UIADD3 UR4, UP0, UR40, 0x670, URZ ;  /* 0x0000067028047890 */ /* 0x000fe2000ff1e03f */
[----:B------:R-:W-:Y:S01]  /*2ac60*/  R2UR UR6, R12 ;  /* 0x000000000c0672ca */ /* 0x000fe200000e0000 */
[----:B0-2---:R-:W-:Y:S01]  /*2ac70*/  VIADD R10, R10, 0x334b0 ;  /* 0x000334b00a0a7836 */ /* 0x005fe20000000000 */
[----:B------:R-:W-:Y:S01]  /*2ac80*/  R2UR UR7, R13 ;  /* 0x000000000d0772ca */ /* 0x000fe200000e0000 */
[----:B------:R-:W-:Y:S01]  /*2ac90*/  UIADD3.X UR5, URZ, UR41, URZ, UP0, !UPT ;  /* 0x000000293f057290 */ /* 0x000fe200087fe43f */
[----:B------:R-:W-:Y:S02]  /*2aca0*/  PLOP3.LUT P0, PT, PT, PT, PT, 0x80, 0x0 ;  /* 0x000000000000781c */ /* 0x000fe40003f0f070 */
[----:B------:R-:W-:-:S11]  /*2acb0*/  IADD3 R6, R8, 0xf200, RZ ;  /* 0x0000f20008067810 */ /* 0x000fd60007ffe0ff */
.L_x_2909:
        /* <DEDUP_REMOVED lines=15> */
.L_x_2910:
        /* <DEDUP_REMOVED lines=15> */
.L_x_2911:
        /* <DEDUP_REMOVED lines=10> */
.L_x_2897:
[----:B------:R-:W-:Y:S05]  /*2af40*/  BSYNC B1 ;  /* 0x0000000000017941 */ /* 0x000fea0003800000 */
.L_x_2896:
[----:B------:R-:W-:Y:S01]  /*2af50*/  IADD3 R10, R4, -0x2, RZ ;  /* 0xfffffffe040a7810 */ /* 0x000fe20007ffe0ff */
[----:B------:R-:W-:Y:S01]  /*2af60*/  VIADD R31, R31, 0x1 ;  /* 0x000000011f1f7836 */ /* 0x000fe20000000000 */
[----:B------:R-:W-:Y:S02]  /*2af70*/  PLOP3.LUT P0, PT, PT, PT, PT, 0x8, 0x0 ;  /* 0x000000000000781c */ /* 0x000fe40003f0e170 */
[----:B------:R-:W-:Y:S02]  /*2af80*/  ISETP.GE.AND P2, PT, R10, R5, PT ;  /* 0x000000050a00720c */ /* 0x000fe40003f46270 */
[----:B------:R-:W-:-:S04]  /*2af90*/  ISETP.NE.AND P1, PT, R31, 0x2, PT ;  /* 0x000000021f00780c */ /* 0x000fc80003f25270 */
[----:B------:R-:W-:Y:S02]  /*2afa0*/  SEL R4, RZ, 0x1, P1 ;  /* 0x00000001ff047807 */ /* 0x000fe40000800000 */
[----:B------:R-:W-:Y:S02]  /*2afb0*/  SEL R31, R31, RZ, P1 ;  /* 0x000000ff1f1f7207 */ /* 0x000fe40000800000 */
[----:B------:R-:W-:-:S03]  /*2afc0*/  LOP3.LUT R34, R34, R4, RZ, 0x3c, !PT ;  /* 0x0000000422227212 */ /* 0x000fc600078e3cff */
[----:B------:R-:W-:Y:S05]  /*2afd0*/  @!P2 BRA `(.L_x_2890) ;  /* 0x000000080050a947 */ /* 0x000fea0003800000 */
.L_x_2928:
[----:B------:R-:W-:Y:S05]  /*2afe0*/  YIELD ;  /* 0x0000000000007946 */ /* 0x000fea0003800000 */
[----:B------:R-:W-:Y:S04]  /*2aff0*/  BSSY B1, `(.L_x_2912) ;  /* 0x000008a000017945 */ /* 0x000fe80003800000 */
[----:B------:R-:W-:Y:S05]  /*2b000*/  @!P6 BRA `(.L_x_2913) ;  /* 0x000000080020e947 */ /* 0x000fea0003800000 */
[----:B------:R-:W-:Y:S01]  /*2b010*/  IMAD R9, R31, 0x8, R22 ;  /* 0x000000081f097824 */ /* 0x000fe200078e0216 */
[----:B0-----:R-:W-:Y:S01]  /*2b020*/  SHF.L.U32 R8, R34, 0x1f, RZ ;  /* 0x0000001f22087819 */ /* 0x001fe200000006ff */
[----:B------:R-:W0:Y:S01]  /*2b030*/  S2R R4, SR_TID.X ;  /* 0x0000000000047919 */ /* 0x000e220000002100 */
[----:B------:R-:W-:Y:S02]  /*2b040*/  BSSY B2, `(.L_x_2914) ;  /* 0x0000005000027945 */ /* 0x000fe40003800000 */
[----:B------:R-:W2:Y:S01]  /*2b050*/  SYNCS.PHASECHK.TRANS64.TRYWAIT P1, [R9+URZ+0x334a0], R8 ;  /* 0x0334a008090075a7 */ /* 0x000ea2000802017f */
[----:B0-----:R-:W-:-:S04]  /*2b060*/  LOP3.LUT R4, R4, 0x7f, RZ, 0xc0, !PT ;  /* 0x0000007f04047812 */ /* 0x001fc800078ec0ff */
[----:B------:R-:W-:Y:S01]  /*2b070*/  ISETP.NE.AND P2, PT, R4, RZ, PT ;  /* 0x000000ff0400720c */ /* 0x000fe20003f45270 */
[----:B--2---:R-:W-:-:S12]  /*2b080*/  @!P1 BRA `(.L_x_2915) ;  /* 0x0000009000309947 */ /* 0x004fd80003800000 */
.L_x_3138:
[----:B------:R-:W-:Y:S05]  /*2b090*/  BSYNC B2 ;  /* 0x0000000000027941 */ /* 0x000fea0003800000 */
.L_x_2914:
[----:B------:R-:W-:Y:S04]  /*2b0a0*/  BSSY B2, `(.L_x_2916) ;  /* 0x0000009000027945 */ /* 0x000fe80003800000 */
[----:B------:R-:W-:Y:S05]  /*2b0b0*/  @P2 BRA `(.L_x_2917) ;  /* 0x00000000001c2947 */ /* 0x000fea0003800000 */
[----:B------:R-:W1:Y:S02]  /*2b0c0*/  S2R R4, SR_TID.X ;  /* 0x0000000000047919 */ /* 0x000e640000002100 */
[----:B-1----:R-:W-:Y:S01]  /*2b0d0*/  LOP3.LUT R6, R4, 0x1f, RZ, 0xc0, !PT ;  /* 0x0000001f04067812 */ /* 0x002fe200078ec0ff */
[----:B------:R-:W-:-:S03]  /*2b0e0*/  IMAD.MOV.U32 R4, RZ, RZ, 0x7800 ;  /* 0x00007800ff047424 */ /* 0x000fc600078e00ff */
[----:B------:R-:W-:Y:S01]  /*2b0f0*/  ISETP.NE.AND P1, PT, R6, RZ, PT ;  /* 0x000000ff0600720c */ /* 0x000fe20003f25270 */
[----:B------:R2:W-:-:S12]  /*2b100*/  SYNCS.ARRIVE.TRANS64 RZ, [R9+URZ+0x33490], R4 ;  /* 0x0334900409ff79a7 */ /* 0x0005d8000800003f */
[----:B--2---:R-:W-:Y:S05]  /*2b110*/  @!P1 BRA `(.L_x_2917) ;  /* 0x0000000000049947 */ /* 0x004fea0003800000 */
[----:B------:R-:W-:Y:S01]  /*2b120*/  BPT.TRAP 0x1 ;  /* 0x000000040000795c */ /* 0x000fe20000300000 */
.L_x_2917:
[----:B------:R-:W-:Y:S05]  /*2b130*/  BSYNC B2 ;  /* 0x0000000000027941 */ /* 0x000fea0003800000 */
.L_x_2916:
[----:B------:R-:W-:Y:S01]  /*2b140*/  IMAD.MOV.U32 R14, RZ, RZ, RZ ;  /* 0x000000ffff0e7224 */ /* 0x000fe200078e00ff */
[----:B------:R-:W-:Y:S01]  /*2b150*/  UIADD3 UR4, UP0, UR40, 0x570, URZ ;  /* 0x0000057028047890 */ /* 0x000fe2000ff1e03f */
[----:B------:R-:W-:Y:S01]  /*2b160*/  IMAD R7, R31, 0x7800, R22 ;  /* 0x000078001f077824 */ /* 0x000fe200078e0216 */
[----:B------:R-:W-:Y:S01]  /*2b170*/  PLOP3.LUT P1, PT, PT, PT, PT, 0x80, 0x0 ;  /* 0x000000000000781c */ /* 0x000fe20003f2f070 */
[----:B-1----:R-:W-:Y:S01]  /*2b180*/  IMAD R6, R10, 0xa0, R0 ;  /* 0x000000a00a067824 */ /* 0x002fe200078e0200 */
[----:B------:R-:W-:Y:S01]  /*2b190*/  R2UR UR10, R14 ;  /* 0x000000000e0a72ca */ /* 0x000fe200000e0000 */
[----:B------:R-:W-:Y:S01]  /*2b1a0*/  VIADD R11, R7, 0x24200 ;  /* 0x00024200070b7836 */ /* 0x000fe20000000000 */
[----:B------:R-:W-:Y:S01]  /*2b1b0*/  IADD3 R4, R9, 0x33490, RZ ;  /* 0x0003349009047810 */ /* 0x000fe20007ffe0ff */
[----:B------:R-:W-:Y:S01]  /*2b1c0*/  UIADD3.X UR5, URZ, UR41, URZ, UP0, !UPT ;  /* 0x000000293f057290 */ /* 0x000fe200087fe43f */
[----:B------:R-:W-:Y:S01]  /*2b1d0*/  UMOV UR6, 0x0 ;  /* 0x0000000000067882 */ /* 0x000fe20000000000 */
[----:B------:R-:W-:-:S10]  /*2b1e0*/  UMOV UR7, 0x12f00000 ;  /* 0x12f0000000077882 */ /* 0x000fd40000000000 */
.L_x_2918:
        /* <DEDUP_REMOVED lines=16> */
.L_x_2919:
        /* <DEDUP_REMOVED lines=16> */
.L_x_2920:
        /* <DEDUP_REMOVED lines=13> */
.L_x_3139:
[----:B------:R-:W-:Y:S05]  /*2b4c0*/  BSYNC B2 ;  /* 0x0000000000027941 */ /* 0x000fea0003800000 */
.L_x_2921:
[----:B------:R-:W-:Y:S01]  /*2b4d0*/  BSSY B2, `(.L_x_2923) ;  /* 0x000000b000027945 */ /* 0x000fe20003800000 */
[----:B------:R-:W-:Y:S02]  /*2b4e0*/  IMAD.MOV.U32 R12, RZ, RZ, 0x0 ;  /* 0x00000000ff0c7424 */ /* 0x000fe400078e00ff */
[----:B------:R-:W-:Y:S01]  /*2b4f0*/  IMAD.MOV.U32 R13, RZ, RZ, 0x12f00000 ;  /* 0x12f00000ff0d7424 */ /* 0x000fe200078e00ff */
[----:B------:R-:W-:Y:S06]  /*2b500*/  @P2 BRA `(.L_x_2924) ;  /* 0x00000000001c2947 */ /* 0x000fec0003800000 */
[----:B------:R-:W2:Y:S02]  /*2b510*/  S2R R4, SR_TID.X ;  /* 0x0000000000047919 */ /* 0x000ea40000002100 */
[----:B--2---:R-:W-:Y:S02]  /*2b520*/  LOP3.LUT R11, R4, 0x1f, RZ, 0xc0, !PT ;  /* 0x0000001f040b7812 */ /* 0x004fe400078ec0ff */
[----:B------:R-:W-:Y:S02]  /*2b530*/  MOV R4, 0x7800 ;  /* 0x0000780000047802 */ /* 0x000fe40000000f00 */
[----:B------:R-:W-:Y:S02]  /*2b540*/  ISETP.NE.AND P1, PT, R11, RZ, PT ;  /* 0x000000ff0b00720c */ /* 0x000fe40003f25270 */
[----:B------:R2:W-:Y:S11]  /*2b550*/  SYNCS.ARRIVE.TRANS64 RZ, [R9+URZ+0x334b0], R4 ;  /* 0x0334b00409ff79a7 */ /* 0x0005f6000800003f */
[----:B--2---:R-:W-:Y:S05]  /*2b560*/  @!P1 BRA `(.L_x_2924) ;  /* 0x0000000000049947 */ /* 0x004fea0003800000 */
[----:B------:R-:W-:Y:S01]  /*2b570*/  BPT.TRAP 0x1 ;  /* 0x000000040000795c */ /* 0x000fe20000300000 */
.L_x_2924:
[----:B------:R-:W-:Y:S05]  /*2b580*/  BSYNC B2 ;  /* 0x0000000000027941 */ /* 0x000fea0003800000 */
.L_x_2923:
        /* <DEDUP_REMOVED lines=8> */
.L_x_2925:
        /* <DEDUP_REMOVED lines=15> */
.L_x_2926:
        /* <DEDUP_REMOVED lines=15> */
.L_x_2927:
        /* <DEDUP_REMOVED lines=10> */
.L_x_2913:
[----:B------:R-:W-:Y:S05]  /*2b890*/  BSYNC B1 ;  /* 0x0000000000017941 */ /* 0x000fea0003800000 */
.L_x_2912:
        /* <DEDUP_REMOVED lines=8> */
.L_x_2890:
[----:B------:R-:W-:Y:S05]  /*2b920*/  BSYNC B0 ;  /* 0x0000000000007941 */ /* 0x000fea0003800000 */
.L_x_2889:
[----:B------:R-:W2:Y:S01]  /*2b930*/  LDC R0, c[0x0][0x448] ;  /* 0x00011200ff007b82 */ /* 0x000ea20000000800 */
[----:B------:R-:W-:Y:S01]  /*2b940*/  LEA R3, R17, 0x7f, 0x7 ;  /* 0x0000007f11037811 */ /* 0x000fe200078e38ff */
[----:B------:R-:W-:Y:S06]  /*2b950*/  @!P0 WARPSYNC.ALL ;  /* 0x0000000000008948 */ /* 0x000fec0003800000 */
[----:B------:R-:W-:Y:S01]  /*2b960*/  @!P0 BAR.SYNC.DEFER_BLOCKING 0xc, 0x180 ;  /* 0x0306000000008b1d */ /* 0x000fe20000010000 */
[----:B--2---:R-:W-:-:S13]  /*2b970*/  ISETP.NE.AND P1, PT, R0, 0x1, PT ;  /* 0x000000010000780c */ /* 0x004fda0003f25270 */
[----:B------:R-:W2:Y:S08]  /*2b980*/  @P1 LDC R4, c[0x0][0x44c] ;  /* 0x00011300ff041b82 */ /* 0x000eb00000000800 */
[----:B------:R-:W3:Y:S01]  /*2b990*/  @P1 LDC R0, c[0x0][0x450] ;  /* 0x00011400ff001b82 */ /* 0x000ee20000000800 */
[----:B--2---:R-:W-:-:S05]  /*2b9a0*/  @P1 IMAD.HI.U32 R4, R3, R4, RZ ;  /* 0x0000000403041227 */ /* 0x004fca00078e00ff */
[----:B---3--:R-:W-:-:S05]  /*2b9b0*/  @P1 SHF.R.U32.HI R3, RZ, R0, R4 ;  /* 0x00000000ff031219 */ /* 0x008fca0000011604 */
[----:B------:R-:W-:-:S04]  /*2b9c0*/  IMAD.IADD R3, R2, 0x1, R3 ;  /* 0x0000000102037824 */ /* 0x000fc800078e0203 */
[----:B------:R-:W-:-:S05]  /*2b9d0*/  IMAD.HI R3, R3, 0x66666667, RZ ;  /* 0x6666666703037827 */ /* 0x000fca00078e02ff */
[----:B------:R-:W-:-:S04]  /*2b9e0*/  SHF.R.U32.HI R0, RZ, 0x1f, R3 ;  /* 0x0000001fff007819 */ /* 0x000fc80000011603 */
[----:B------:R-:W-:-:S04]  /*2b9f0*/  LEA.HI.SX32 R3, R3, R0, 0x1a ;  /* 0x0000000003037211 */ /* 0x000fc800078fd2ff */
[----:B------:R-:W-:-:S04]  /*2ba00*/  VIMNMX R30, R30, R3, PT ;  /* 0x000000031e1e7248 */ /* 0x000fc80003fe0100 */
[----:B------:R-:W-:-:S13]  /*2ba10*/  ISETP.GT.AND P0, PT, R30, RZ, PT ;  /* 0x000000ff1e00720c */ /* 0x000fda0003f04270 */
[----:B------:R-:W-:Y:S05]  /*2ba20*/  @P0 BRA `(.L_x_2929) ;  /* 0x0000000000440947 */ /* 0x000fea0003800000 */
[----:B-1----:R-:W1:Y:S02]  /*2ba30*/  S2R R6, SR_TID.X ;  /* 0x0000000000067919 */ /* 0x002e640000002100 */
[----:B-1----:R-:W-:-:S04]  /*2ba40*/  LOP3.LUT R6, R6, 0x7f, RZ, 0xc0, !PT ;  /* 0x0000007f06067812 */ /* 0x002fc800078ec0ff */
[----:B------:R-:W-:-:S13]  /*2ba50*/  ISETP.NE.AND P0, PT, R6, RZ, PT ;  /* 0x000000ff0600720c */ /* 0x000fda0003f05270 */
[----:B------:R-:W-:Y:S05]  /*2ba60*/  @P0 BRA `(.L_x_2930) ;  /* 0x0000004800480947 */ /* 0x000fea0003800000 */
[----:B------:R-:W1:Y:S01]  /*2ba70*/  S2R R5, SR_LANEID ;  /* 0x0000000000057919 */ /* 0x000e620000000000 */
[----:B------:R-:W-:Y:S01]  /*2ba80*/  VOTEU.ANY UR4, UPT, PT ;  /* 0x0000000000047886 */ /* 0x000fe200038e0100 */
[----:B------:R-:W2:Y:S01]  /*2ba90*/  LDC.64 R2, c[0x0][0xc60] ;  /* 0x00031800ff027b82 */ /* 0x000ea20000000a00 */
[----:B------:R-:W1:Y:S02]  /*2baa0*/  FLO.U32 R0, UR4 ;  /* 0x0000000400007d00 */ /* 0x000e6400080e0000 */
[----:B-1----:R-:W-:-:S06]  /*2bab0*/  ISETP.EQ.U32.AND P0, PT, R0, R5, PT ;  /* 0x000000050000720c */ /* 0x002fcc0003f02070 */
[----:B------:R-:W2:Y:S07]  /*2bac0*/  POPC R5, UR4 ;  /* 0x0000000400057d09 */ /* 0x000eae0008000000 */
[----:B--2---:R-:W2:Y:S01]  /*2bad0*/  @P0 ATOMG.E.ADD.STRONG.GPU PT, R3, desc[UR54][R2.64], R5 ;  /* 0x00000005020309a8 */ /* 0x004ea200081ee1f6 */
[----:B------:R-:W1:Y:S02]  /*2bae0*/  S2R R4, SR_LTMASK ;  /* 0x0000000000047919 */ /* 0x000e640000003900 */
[----:B-1----:R-:W-:-:S04]  /*2baf0*/  LOP3.LUT R4, R4, UR4, RZ, 0xc0, !PT ;  /* 0x0000000404047c12 */ /* 0x002fc8000f8ec0ff */
[----:B------:R-:W1:Y:S01]  /*2bb00*/  POPC R7, R4 ;  /* 0x0000000400077309 */ /* 0x000e620000000000 */
[----:B--2---:R-:W1:Y:S02]  /*2bb10*/  SHFL.IDX PT, R0, R3, R0, 0x1f ;  /* 0x00001f0003007589 */ /* 0x004e6400000e0000 */
[----:B-1----:R-:W-:Y:S01]  /*2bb20*/  IADD3 R16, R0, UR38, R7 ;  /* 0x0000002600107c10 */ /* 0x002fe2000fffe007 */
[----:B------:R-:W-:Y:S06]  /*2bb30*/  BRA `(.L_x_2930) ;  /* 0x0000004800147947 */ /* 0x000fec0003800000 */
.L_x_2929:
[----:B------:R-:W-:Y:S01]  /*2bb40*/  IADD3 R0, R22, 0x24200, RZ ;  /* 0x0002420016007810 */ /* 0x000fe20007ffe0ff */
[----:B------:R-:W-:Y:S03]  /*2bb50*/  BSSY B6, `(.L_x_2931) ;  /* 0x0000013000067945 */ /* 0x000fe60003800000 */
        /* <DEDUP_REMOVED lines=8> */
[----:B------:R-:W2:Y:S01]  /*2bbe0*/  LDC.64 R2, c[0x4][R2] ;  /* 0x0100000002027b82 */ /* 0x000ea20000000a00 */
[----:B------:R-:W-:Y:S01]  /*2bbf0*/  IMAD.U32 R5, RZ, RZ, UR7 ;  /* 0x00000007ff057e24 */ /* 0x000fe2000f8e00ff */
[----:B------:R-:W-:Y:S01]  /*2bc00*/  MOV R12, 0x1 ;  /* 0x00000001000c7802 */ /* 0x000fe20000000f00 */
[----:B-1----:R-:W-:Y:S02]  /*2bc10*/  IMAD.U32 R6, RZ, RZ, UR8 ;  /* 0x00000008ff067e24 */ /* 0x002fe4000f8e00ff */
[----:B------:R-:W-:-:S02]  /*2bc20*/  IMAD.U32 R10, RZ, RZ, UR4 ;  /* 0x00000004ff0a7e24 */ /* 0x000fc4000f8e00ff */
[----:B------:R-:W-:Y:S02]  /*2bc30*/  IMAD.U32 R11, RZ, RZ, UR5 ;  /* 0x00000005ff0b7e24 */ /* 0x000fe4000f8e00ff */
[----:B0-----:R-:W-:Y:S02]  /*2bc40*/  IMAD.MOV.U32 R8, RZ, RZ, 0x70 ;  /* 0x00000070ff087424 */ /* 0x001fe400078e00ff */
[----:B------:R-:W-:-:S07]  /*2bc50*/  IMAD.MOV.U32 R13, RZ, RZ, RZ ;  /* 0x000000ffff0d7224 */ /* 0x000fce00078e00ff */
[----:B------:R-:W-:-:S07]  /*2bc60*/  LEPC R20, `(.L_x_2932) ;  /* 0x000000001014794e */ /* 0x000fce0000000000 */
[----:B--2---:R-:W-:Y:S05]  /*2bc70*/  CALL.ABS.NOINC R2 ;  /* 0x0000000002007343 */ /* 0x004fea0003c00000 */
.L_x_2932:
[----:B------:R-:W-:Y:S05]  /*2bc80*/  BSYNC B6 ;  /* 0x0000000000067941 */ /* 0x000fea0003800000 */
.L_x_2931:
[----:B------:R-:W2:Y:S01]  /*2bc90*/  LDL.LU R35, [R1+0x44] ;  /* 0x0000440001237983 */ /* 0x000ea20000300800 */
[----:B------:R-:W-:Y:S01]  /*2bca0*/  VIADD R0, R22, 0xf200 ;  /* 0x0000f20016007836 */ /* 0x000fe20000000000 */
[----:B------:R-:W-:Y:S04]  /*2bcb0*/  BSSY B6, `(.L_x_2933) ;  /* 0x0000016000067945 */ /* 0x000fe80003800000 */
[----:B------:R-:W-:Y:S02]  /*2bcc0*/  LOP3.LUT P0, RZ, R0, 0x1bf, RZ, 0xc0, !PT ;  /* 0x000001bf00ff7812 */ /* 0x000fe4000780c0ff */
[----:B--2---:R-:W-:-:S11]  /*2bcd0*/  LOP3.LUT R35, R35, 0xfffffffe, RZ, 0xc0, !PT ;  /* 0xfffffffe23237812 */ /* 0x004fd600078ec0ff */
[----:B------:R-:W-:-:S05]  /*2bce0*/  @P0 LOP3.LUT R35, R35, 0x1, RZ, 0xfc, !PT ;  /* 0x0000000123230812 */ /* 0x000fca00078efcff */
[----:B------:R2:W-:Y:S01]  /*2bcf0*/  STL [R1+0x44], R35 ;  /* 0x0000442301007387 */ /* 0x0005e20000100800 */
[----:B------:R-:W-:Y:S05]  /*2bd00*/  @!P0 BRA `(.L_x_2934) ;  /* 0x0000000000408947 */ /* 0x000fea0003800000 */
[----:B------:R-:W-:Y:S01]  /*2bd10*/  MOV R2, 0x0 ;  /* 0x0000000000027802 */ /* 0x000fe20000000f00 */
[----:B------:R-:W-:Y:S01]  /*2bd20*/  ULDC.64 UR6, c[0x4][0xc0] ;  /* 0x0100300000067ab9 */ /* 0x000fe20000000a00 */
[----:B------:R-:W-:Y:S01]  /*2bd30*/  ULDC.64 UR8, c[0x4][0xc8] ;  /* 0x0100320000087ab9 */ /* 0x000fe20000000a00 */
[----:B------:R-:W-:Y:S01]  /*2bd40*/  ULDC.64 UR4, c[0x4][0x10] ;  /* 0x0100040000047ab9 */ /* 0x000fe20000000a00 */
[----:B------:R-:W-:Y:S01]  /*2bd50*/  IMAD.U32 R4, RZ, RZ, UR6 ;  /* 0x00000006ff047e24 */ /* 0x000fe2000f8e00ff */
[----:B------:R-:W-:Y:S01]  /*2bd60*/  MOV R5, UR7 ;  /* 0x0000000700057c02 */ /* 0x000fe20008000f00 */
[----:B------:R-:W3:Y:S01]  /*2bd70*/  LDC.64 R2, c[0x4][R2] ;  /* 0x0100000002027b82 */ /* 0x000ee20000000a00 */
[----:B-1----:R-:W-:Y:S01]  /*2bd80*/  IMAD.U32 R6, RZ, RZ, UR8 ;  /* 0x00000008ff067e24 */ /* 0x002fe2000f8e00ff */
[----:B------:R-:W-:Y:S01]  /*2bd90*/  MOV R11, UR5 ;  /* 0x00000005000b7c02 */ /* 0x000fe20008000f00 */
[----:B------:R-:W-:Y:S02]  /*2bda0*/  IMAD.U32 R7, RZ, RZ, UR9 ;  /* 0x00000009ff077e24 */ /* 0x000fe4000f8e00ff */
[----:B------:R-:W-:-:S02]  /*2bdb0*/  IMAD.U32 R10, RZ, RZ, UR4 ;  /* 0x00000004ff0a7e24 */ /* 0x000fc4000f8e00ff */
[----:B0-----:R-:W-:Y:S02]  /*2bdc0*/  IMAD.MOV.U32 R8, RZ, RZ, 0x70 ;  /* 0x00000070ff087424 */ /* 0x001fe400078e00ff */
[----:B------:R-:W-:Y:S02]  /*2bdd0*/  IMAD.MOV.U32 R12, RZ, RZ, 0x1 ;  /* 0x00000001ff0c7424 */ /* 0x000fe400078e00ff */
[----:B------:R-:W-:-:S07]  /*2bde0*/  IMAD.MOV.U32 R13, RZ, RZ, RZ ;  /* 0x000000ffff0d7224 */ /* 0x000fce00078e00ff */
[----:B------:R-:W-:-:S07]  /*2bdf0*/  LEPC R20, `(.L_x_2934) ;  /* 0x000000001014794e */ /* 0x000fce0000000000 */
[----:B--23--:R-:W-:Y:S05]  /*2be00*/  CALL.ABS.NOINC R2 ;  /* 0x0000000002007343 */ /* 0x00cfea0003c00000 */
.L_x_2934:
[----:B------:R-:W-:Y:S05]  /*2be10*/  BSYNC B6 ;  /* 0x0000000000067941 */ /* 0x000fea0003800000 */
.L_x_2933:
        /* <DEDUP_REMOVED lines=19> */
[----:B--23--:R-:W-:Y:S05]  /*2bf50*/  CALL.ABS.NOINC R2 ;  /* 0x0000000002007343 */ /* 0x00cfea0003c00000 */
.L_x_2936:
[----:B------:R-:W-:Y:S05]  /*2bf60*/  BSYNC B6 ;  /* 0x0000000000067941 */ /* 0x000fea0003800000 */
.L_x_2935:
        /* <DEDUP_REMOVED lines=8> */
[----:B-1----:R-:W-:Y:S01]  /*2bff0*/  MOV R6, UR6 ;  /* 0x0000000600067c02 */ /* 0x002fe20008000f00 */
[----:B------:R-:W1:Y:S01]  /*2c000*/  LDC.64 R2, c[0x4][R2] ;  /* 0x0100000002027b82 */ /* 0x000e620000000a00 */
[----:B------:R-:W-:Y:S01]  /*2c010*/  IMAD.U32 R5, RZ, RZ, UR5 ;  /* 0x00000005ff057e24 */ /* 0x000fe2000f8e00ff */
[----:B0-----:R-:W-:Y:S01]  /*2c020*/  MOV R8, 0x70 ;  /* 0x0000007000087802 */ /* 0x001fe20000000f00 */
[----:B------:R-:W-:Y:S02]  /*2c030*/  IMAD.U32 R7, RZ, RZ, UR7 ;  /* 0x00000007ff077e24 */ /* 0x000fe4000f8e00ff */
[----:B------:R-:W-:-:S02]  /*2c040*/  IMAD.U32 R10, RZ, RZ, UR8 ;  /* 0x00000008ff0a7e24 */ /* 0x000fc4000f8e00ff */
[----:B------:R-:W-:Y:S02]  /*2c050*/  IMAD.U32 R11, RZ, RZ, UR9 ;  /* 0x00000009ff0b7e24 */ /* 0x000fe4000f8e00ff */
[----:B------:R-:W-:Y:S02]  /*2c060*/  IMAD.MOV.U32 R12, RZ, RZ, 0x1 ;  /* 0x00000001ff0c7424 */ /* 0x000fe400078e00ff */
[----:B------:R-:W-:-:S07]  /*2c070*/  IMAD.MOV.U32 R13, RZ, RZ, RZ ;  /* 0x000000ffff0d7224 */ /* 0x000fce00078e00ff */
[----:B------:R-:W-:-:S07]  /*2c080*/  LEPC R20, `(.L_x_2938) ;  /* 0x000000001014794e */ /* 0x000fce0000000000 */
[----:B-12---:R-:W-:Y:S05]  /*2c090*/  CALL.ABS.NOINC R2 ;  /* 0x0000000002007343 */ /* 0x006fea0003c00000 */
.L_x_2938:
[----:B------:R-:W-:Y:S05]  /*2c0a0*/  BSYNC B6 ;  /* 0x0000000000067941 */ /* 0x000fea0003800000 */
.L_x_2937:
[----:B------:R-:W3:Y:S01]  /*2c0b0*/  LDL R21, [R1] ;  /* 0x0000000001157983 */ /* 0x000ee20000100800 */
[----:B------:R-:W-:Y:S01]  /*2c0c0*/  ULDC.64 UR4, c[0x0][0x9f8] ;  /* 0x00027e0000047ab9 */ /* 0x000fe20000000a00 */
[----:B------:R-:W4:Y:S01]  /*2c0d0*/  LDC R11, c[0x0][0x430] ;  /* 0x00010c00ff0b7b82 */ /* 0x000f220000000800 */
[----:B------:R-:W-:Y:S01]  /*2c0e0*/  ISETP.NE.U32.AND P0, PT, RZ, UR4, PT ;  /* 0x00000004ff007c0c */ /* 0x000fe2000bf05070 */
[----:B------:R-:W0:Y:S03]  /*2c0f0*/  S2R R2, SR_TID.X ;  /* 0x0000000000027919 */ /* 0x000e260000002100 */
[----:B------:R-:W-:-:S13]  /*2c100*/  ISETP.NE.AND.EX P0, PT, RZ, UR5, PT, P0 ;  /* 0x00000005ff007c0c */ /* 0x000fda000bf05300 */
[----:B------:R-:W-:-:S04]  /*2c110*/  @P0 IADD3 R24, P1, R24, UR4, RZ ;  /* 0x0000000418180c10 */ /* 0x000fc8000ff3e0ff */
[----:B------:R-:W-:-:S05]  /*2c120*/  @P0 IADD3.X R25, R25, UR5, RZ, P1, !PT ;  /* 0x0000000519190c10 */ /* 0x000fca0008ffe4ff */
[----:B------:R-:W3:Y:S01]  /*2c130*/  @P0 LDG.E R32, desc[UR54][R24.64] ;  /* 0x0000003618200981 */ /* 0x000ee2000c1e1900 */
[----:B------:R-:W-:Y:S01]  /*2c140*/  IMAD.MOV.U32 R7, RZ, RZ, 0xa0 ;  /* 0x000000a0ff077424 */ /* 0x000fe200078e00ff */
[----:B----4-:R-:W-:Y:S01]  /*2c150*/  ISETP.NE.AND P0, PT, R11, 0x1, PT ;  /* 0x000000010b00780c */ /* 0x010fe20003f05270 */
[----:B------:R-:W4:Y:S02]  /*2c160*/  S2R R20, SR_TID.X ;  /* 0x0000000000147919 */ /* 0x000f240000002100 */
[----:B-1----:R-:W-:Y:S01]  /*2c170*/  IMAD R6, R30, R7, -0xa0 ;  /* 0xffffff601e067424 */ /* 0x002fe200078e0207 */
[----:B0-----:R-:W-:-:S04]  /*2c180*/  LOP3.LUT R2, R2, 0x7f, RZ, 0xc0, !PT ;  /* 0x0000007f02027812 */ /* 0x001fc800078ec0ff */
[----:B------:R-:W-:-:S05]  /*2c190*/  SHF.R.U32.HI R2, RZ, 0x2, R2 ;  /* 0x00000002ff027819 */ /* 0x000fca0000011602 */
[----:B------:R-:W0:Y:S08]  /*2c1a0*/  @P0 LDC R5, c[0x0][0x434] ;  /* 0x00010d00ff050b82 */ /* 0x000e300000000800 */
[----:B------:R-:W1:Y:S08]  /*2c1b0*/  @P0 LDC R3, c[0x0][0x438] ;  /* 0x00010e00ff030b82 */ /* 0x000e700000000800 */
[----:B------:R-:W1:Y:S01]  /*2c1c0*/  @P0 LDC R0, c[0x0][0x434] ;  /* 0x00010d00ff000b82 */ /* 0x000e620000000800 */
[----:B----4-:R-:W-:-:S04]  /*2c1d0*/  SHF.L.U32 R20, R20, 0x5, RZ ;  /* 0x0000000514147819 */ /* 0x010fc800000006ff */
[----:B------:R-:W-:Y:S02]  /*2c1e0*/  LOP3.LUT R20, R2, 0x60, R20, 0xf8, !PT ;  /* 0x0000006002147812 */ /* 0x000fe400078ef814 */
[----:B------:R-:W4:Y:S03]  /*2c1f0*/  S2R R2, SR_TID.X ;  /* 0x0000000000027919 */ /* 0x000f260000002100 */
[----:B------:R-:W-:Y:S02]  /*2c200*/  IMAD.IADD R4, R20, 0x1, R6 ;  /* 0x0000000114047824 */ /* 0x000fe400078e0206 */
[----:B------:R-:W2:Y:S03]  /*2c210*/  S2R R20, SR_TID.X ;  /* 0x0000000000147919 */ /* 0x000ea60000002100 */
[----:B------:R-:W-:-:S02]  /*2c220*/  ISETP.GE.AND P1, PT, R4, R26, PT ;  /* 0x0000001a0400720c */ /* 0x000fc40003f26270 */
[----:B----4-:R-:W-:-:S04]  /*2c230*/  LOP3.LUT R2, R2, 0x7f, RZ, 0xc0, !PT ;  /* 0x0000007f02027812 */ /* 0x010fc800078ec0ff */
[----:B------:R-:W-:Y:S01]  /*2c240*/  SHF.R.U32.HI R8, RZ, 0x2, R2 ;  /* 0x00000002ff087819 */ /* 0x000fe20000011602 */
[----:B--2---:R-:W-:Y:S01]  /*2c250*/  IMAD.SHL.U32 R20, R20, 0x20, RZ ;  /* 0x0000002014147824 */ /* 0x004fe200078e00ff */
[----:B------:R-:W2:Y:S04]  /*2c260*/  @P0 LDC R2, c[0x0][0x438] ;  /* 0x00010e00ff020b82 */ /* 0x000ea80000000800 */
[----:B------:R-:W-:-:S04]  /*2c270*/  LOP3.LUT R20, R8, 0x60, R20, 0xf8, !PT ;  /* 0x0000006008147812 */ /* 0x000fc800078ef814 */
[----:B------:R-:W-:-:S05]  /*2c280*/  LOP3.LUT R20, R20, 0x80, RZ, 0xfc, !PT ;  /* 0x0000008014147812 */ /* 0x000fca00078efcff */
[----:B------:R-:W-:Y:S01]  /*2c290*/  IMAD.IADD R6, R20, 0x1, R6 ;  /* 0x0000000114067824 */ /* 0x000fe200078e0206 */
[----:B------:R-:W-:Y:S01]  /*2c2a0*/  LOP3.LUT R35, R35, 0xfffffff7, RZ, 0xc0, !PT ;  /* 0xfffffff723237812 */ /* 0x000fe200078ec0ff */
[--C-:B---3--:R-:W-:Y:S02]  /*2c2b0*/  IMAD.IADD R10, R4, 0x1, R21.reuse ;  /* 0x00000001040a7824 */ /* 0x108fe400078e0215 */
[----:B------:R-:W-:Y:S02]  /*2c2c0*/  IMAD.IADD R8, R6, 0x1, R21 ;  /* 0x0000000106087824 */ /* 0x000fe400078e0215 */
[----:B0-----:R-:W-:Y:S01]  /*2c2d0*/  @P0 IMAD.HI.U32 R5, R10, R5, RZ ;  /* 0x000000050a050227 */ /* 0x001fe200078e00ff */
[----:B------:R-:W-:-:S04]  /*2c2e0*/  MOV R9, R10 ;  /* 0x0000000a00097202 */ /* 0x000fc80000000f00 */
[----:B-1----:R-:W-:Y:S01]  /*2c2f0*/  @P0 SHF.R.U32.HI R9, RZ, R3, R5 ;  /* 0x00000003ff090219 */ /* 0x002fe20000011605 */
[----:B------:R-:W-:Y:S01]  /*2c300*/  @P0 IMAD.HI.U32 R3, R8, R0, RZ ;  /* 0x0000000008030227 */ /* 0x000fe200078e00ff */
[----:B------:R-:W0:Y:S02]  /*2c310*/  @!P1 LDC.64 R4, c[0x0][0x418] ;  /* 0x00010600ff049b82 */ /* 0x000e240000000a00 */
[----:B------:R-:W-:Y:S01]  /*2c320*/  @!P1 SHF.R.S32.HI R7, RZ, 0x1f, R9 ;  /* 0x0000001fff079819 */ /* 0x000fe20000011409 */
[----:B------:R-:W-:Y:S01]  /*2c330*/  IMAD.MOV.U32 R0, RZ, RZ, R8 ;  /* 0x000000ffff007224 */ /* 0x000fe200078e0008 */
[----:B--2---:R-:W-:Y:S02]  /*2c340*/  @P0 SHF.R.U32.HI R0, RZ, R2, R3 ;  /* 0x00000002ff000219 */ /* 0x004fe40000011603 */
[----:B------:R-:W-:Y:S02]  /*2c350*/  ISETP.GE.AND P0, PT, R6, R26, PT ;  /* 0x0000001a0600720c */ /* 0x000fe40003f06270 */
[----:B------:R-:W1:Y:S01]  /*2c360*/  @!P1 LDC.64 R2, c[0x0][0x428] ;  /* 0x00010a00ff029b82 */ /* 0x000e620000000a00 */
[----:B------:R-:W-:-:S02]  /*2c370*/  @!P1 MOV R6, R9 ;  /* 0x0000000900069202 */ /* 0x000fc40000000f00 */
[----:B------:R-:W-:Y:S02]  /*2c380*/  ISETP.GT.U32.OR P0, PT, R20, 0x9f, P0 ;  /* 0x0000009f1400780c */ /* 0x000fe40000704470 */
        /* <DEDUP_REMOVED lines=11> */
[----:B------:R-:W-:-:S04]  /*2c440*/  IMAD.MOV R5, RZ, RZ, -R9 ;  /* 0x000000ffff057224 */ /* 0x000fc800078e0a09 */
[----:B------:R-:W-:-:S03]  /*2c450*/  IMAD R5, R11, R5, R10 ;  /* 0x000000050b057224 */ /* 0x000fc600078e020a */
[----:B------:R-:W1:Y:S01]  /*2c460*/  LDC R9, c[0x0][0x2f4] ;  /* 0x0000bd00ff097b82 */ /* 0x000e620000000800 */
[-C--:B0-----:R-:W-:Y:S02]  /*2c470*/  @!P0 IMAD R4, R14, R2.reuse, RZ ;  /* 0x000000020e048224 */ /* 0x081fe400078e02ff */
[----:B------:R-:W-:-:S04]  /*2c480*/  @!P0 IMAD.WIDE.U32 R6, R32, R2, R6 ;  /* 0x0000000220068225 */ /* 0x000fc800078e0006 */
[----:B------:R-:W-:Y:S02]  /*2c490*/  @!P0 IMAD R4, R32, R3, R4 ;  /* 0x0000000320048224 */ /* 0x000fe400078e0204 */
[----:B------:R-:W0:Y:S03]  /*2c4a0*/  @!P0 LDC.64 R2, c[0x0][0x418] ;  /* 0x00010600ff028b82 */ /* 0x000e260000000a00 */
[----:B------:R-:W-:Y:S01]  /*2c4b0*/  @!P0 IADD3 R4, R4, R7, RZ ;  /* 0x0000000704048210 */ /* 0x000fe20007ffe0ff */
[----:B------:R-:W-:Y:S01]  /*2c4c0*/  IMAD.U32 R10, RZ, RZ, UR39 ;  /* 0x00000027ff0a7e24 */ /* 0x000fe2000f8e00ff */
[----:B0-----:R-:W-:-:S04]  /*2c4d0*/  @!P0 LEA R2, P2, R6, R2, 0x2 ;  /* 0x0000000206028211 */ /* 0x001fc800078410ff */
[----:B------:R-:W-:Y:S02]  /*2c4e0*/  @!P0 LEA.HI.X R3, R6, R3, R4, 0x2, P2 ;  /* 0x0000000306038211 */ /* 0x000fe400010f1404 */
[----:B------:R-:W-:Y:S02]  /*2c4f0*/  CS2R R6, SRZ ;  /* 0x0000000000067805 */ /* 0x000fe4000001ff00 */
[----:B------:R-:W-:-:S04]  /*2c500*/  ISETP.GT.U32.AND P2, PT, R20, 0x9f, PT ;  /* 0x0000009f1400780c */ /* 0x000fc80003f44070 */
[----:B------:R0:W5:Y:S01]  /*2c510*/  @!P1 LDG.E R6, desc[UR54][R12.64] ;  /* 0x000000360c069981 */ /* 0x000162000c1e1900 */
[-C--:B-1----:R-:W-:Y:S02]  /*2c520*/  ISETP.GE.AND P1, PT, R36, R9.reuse, PT ;  /* 0x000000092400720c */ /* 0x082fe40003f26270 */
[----:B------:R-:W-:Y:S01]  /*2c530*/  ISETP.NE.AND P3, PT, R10, 0x3, PT ;  /* 0x000000030a00780c */ /* 0x000fe20003f65270 */
[----:B------:R0:W5:Y:S01]  /*2c540*/  @!P0 LDG.E R7, desc[UR54][R2.64] ;  /* 0x0000003602078981 */ /* 0x000162000c1e1900 */
[----:B--2---:R-:W-:Y:S01]  /*2c550*/  LOP3.LUT R14, R36, 0x40, RZ, 0xfc, !PT ;  /* 0x00000040240e7812 */ /* 0x004fe200078efcff */
[----:B------:R-:W-:Y:S01]  /*2c560*/  UMOV UR4, 0xffffffff ;  /* 0xffffffff00047882 */ /* 0x000fe20000000000 */
[----:B------:R-:W-:Y:S02]  /*2c570*/  IMAD.MOV R0, RZ, RZ, -R0 ;  /* 0x000000ffff007224 */ /* 0x000fe400078e0a00 */
[----:B------:R-:W-:Y:S02]  /*2c580*/  @P2 LOP3.LUT R35, R35, 0x8, RZ, 0xfc, !PT ;  /* 0x0000000823232812 */ /* 0x000fe400078efcff */
[----:B------:R-:W-:Y:S01]  /*2c590*/  ISETP.GE.AND P0, PT, R14, R9, PT ;  /* 0x000000090e00720c */ /* 0x000fe20003f06270 */
[----:B------:R-:W-:Y:S01]  /*2c5a0*/  IMAD R8, R11, R0, R8 ;  /* 0x000000000b087224 */ /* 0x000fe200078e0208 */
[----:B------:R-:W-:-:S02]  /*2c5b0*/  LOP3.LUT R35, R35, 0xffffffef, RZ, 0xc0, !PT ;  /* 0xffffffef23237812 */ /* 0x000fc400078ec0ff */
        /* <DEDUP_REMOVED lines=8> */
[----:B------:R-:W-:-:S05]  /*2c640*/  @P0 LOP3.LUT R35, R35, 0x1, RZ, 0xfc, !PT ;  /* 0x0000000123230812 */ /* 0x000fca00078efcff */
[----:B------:R0:W-:Y:S01]  /*2c650*/  STL [R1+0x44], R35 ;  /* 0x0000442301007387 */ /* 0x0001e20000100800 */
[----:B------:R-:W-:Y:S05]  /*2c660*/  BRA.DIV UR4, `(.L_x_2939) ;  /* 0x0000007a04e07947 */ /* 0x000fea000b800000 */
.L_x_3142:
[----:B------:R-:W-:Y:S01]  /*2c670*/  SHF.R.S32.HI R37, RZ, 0x1f, R18 ;  /* 0x0000001fff257819 */ /* 0x000fe20000011412 */
[----:B------:R-:W-:Y:S01]  /*2c680*/  VIADD R9, R30, 0xffffffff ;  /* 0xffffffff1e097836 */ /* 0x000fe20000000000 */
[----:B------:R-:W-:Y:S06]  /*2c690*/  @!P3 BRA `(.L_x_2940) ;  /* 0x000000000004b947 */ /* 0x000fec0003800000 */
[----:B------:R-:W-:Y:S01]  /*2c6a0*/  BPT.TRAP 0x1 ;  /* 0x000000040000795c */ /* 0x000fe20000300000 */
.L_x_2940:
[----:B------:R-:W-:Y:S01]  /*2c6b0*/  LEA R0, R29, R22, 0x3 ;  /* 0x000000161d007211 */ /* 0x000fe200078e18ff */
[----:B------:R-:W-:Y:S01]  /*2c6c0*/  BSSY B0, `(.L_x_2941) ;  /* 0x0000006000007945 */ /* 0x000fe20003800000 */
[----:B0-----:R-:W-:Y:S02]  /*2c6d0*/  SHF.L.U32 R2, R33, 0x1f, RZ ;  /* 0x0000001f21027819 */ /* 0x001fe400000006ff */
[----:B------:R-:W-:Y:S02]  /*2c6e0*/  SHF.R.S32.HI R35, RZ, 0x1f, R5 ;  /* 0x0000001fff237819 */ /* 0x000fe40000011405 */
[----:B------:R-:W0:Y:S01]  /*2c6f0*/  SYNCS.PHASECHK.TRANS64.TRYWAIT P0, [R0+URZ+0x33480], R2 ;  /* 0x03348002000075a7 */ /* 0x000e22000800017f */
[----:B------:R1:W-:Y:S02]  /*2c700*/  STL [R1+0x24], R2 ;  /* 0x0000240201007387 */ /* 0x0003e40000100800 */
[----:B01----:R-:W-:Y:S05]  /*2c710*/  @!P0 BRA `(.L_x_2942) ;  /* 0x0000007800e88947 */ /* 0x003fea0003800000 */
.L_x_3143:
[----:B------:R-:W-:Y:S05]  /*2c720*/  BSYNC B0 ;  /* 0x0000000000007941 */ /* 0x000fea0003800000 */
.L_x_2941:
[----:B-----5:R-:W-:Y:S01]  /*2c730*/  SHF.R.S32.HI R10, RZ, 0x1f, R6 ;  /* 0x0000001fff0a7819 */ /* 0x020fe20000011406 */
[----:B------:R-:W-:Y:S01]  /*2c740*/  ULDC.64 UR4, c[0x0][0x328] ;  /* 0x0000ca0000047ab9 */ /* 0x000fe20000000a00 */
[----:B------:R-:W-:Y:S01]  /*2c750*/  ULDC.64 UR6, c[0x0][0x338] ;  /* 0x0000ce0000067ab9 */ /* 0x000fe20000000a00 */
[----:B------:R-:W-:Y:S01]  /*2c760*/  IMAD R4, R35, UR4, RZ ;  /* 0x0000000423047c24 */ /* 0x000fe2000f8e02ff */
[----:B------:R-:W-:Y:S01]  /*2c770*/  ULDC.64 UR8, c[0x0][0x330] ;  /* 0x0000cc0000087ab9 */ /* 0x000fe20000000a00 */
[----:B------:R1:W-:Y:S01]  /*2c780*/  STL [R1+0x20], R10 ;  /* 0x0000200a01007387 */ /* 0x0003e20000100800 */
[C---:B0-----:R-:W-:Y:S01]  /*2c790*/  IMAD.WIDE.U32 R2, R5.reuse, UR4, RZ ;  /* 0x0000000405027c25 */ /* 0x041fe2000f8e00ff */
[----:B------:R-:W-:Y:S02]  /*2c7a0*/  ULDC.64 UR10, c[0x0][0x318] ;  /* 0x0000c600000a7ab9 */ /* 0x000fe40000000a00 */
[----:B------:R-:W2:Y:S01]  /*2c7b0*/  LDL R13, [R1+0xc] ;  /* 0x00000c00010d7983 */ /* 0x000ea20000100800 */
[----:B------:R-:W-:-:S03]  /*2c7c0*/  IMAD R4, R5, UR5, R4 ;  /* 0x0000000505047c24 */ /* 0x000fc6000f8e0204 */
[----:B------:R-:W3:Y:S01]  /*2c7d0*/  LDL.LU R12, [R1+0x44] ;  /* 0x00004400010c7983 */ /* 0x000ee20000300800 */
[----:B------:R-:W-:Y:S02]  /*2c7e0*/  IMAD.IADD R3, R3, 0x1, R4 ;  /* 0x0000000103037824 */ /* 0x000fe400078e0204 */
[----:B------:R-:W-:Y:S02]  /*2c7f0*/  IMAD R4, R10, UR6, RZ ;  /* 0x000000060a047c24 */ /* 0x000fe4000f8e02ff */
[C---:B------:R-:W-:Y:S01]  /*2c800*/  IMAD.WIDE.U32 R2, R6.reuse, UR6, R2 ;  /* 0x0000000606027c25 */ /* 0x040fe2000f8e0002 */
[----:B------:R-:W0:Y:S03]  /*2c810*/  S2R R14, SR_TID.X ;  /* 0x00000000000e7919 */ /* 0x000e260000002100 */
[----:B------:R-:W-:-:S04]  /*2c820*/  IMAD R4, R6, UR7, R4 ;  /* 0x0000000706047c24 */ /* 0x000fc8000f8e0204 */
[----:B------:R-:W-:Y:S02]  /*2c830*/  IMAD.IADD R3, R3, 0x1, R4 ;  /* 0x0000000103037824 */ /* 0x000fe400078e0204 */
[----:B------:R-:W-:Y:S01]  /*2c840*/  IMAD R11, R9, -0xa0, R26 ;  /* 0xffffff60090b7824 */ /* 0x000fe200078e021a */
[----:B------:R-:W-:Y:S01]  /*2c850*/  SHF.R.S32.HI R26, RZ, 0x1f, R8 ;  /* 0x0000001fff1a7819 */ /* 0x000fe20000011408 */
[----:B------:R-:W-:-:S04]  /*2c860*/  IMAD.WIDE.U32 R2, R18, UR8, R2 ;  /* 0x0000000812027c25 */ /* 0x000fc8000f8e0002 */
[----:B------:R-:W-:Y:S01]  /*2c870*/  IMAD R4, R37, UR8, RZ ;  /* 0x0000000825047c24 */ /* 0x000fe2000f8e02ff */
[----:B-1----:R-:W-:Y:S01]  /*2c880*/  IADD3 R10, P0, R2, UR10, RZ ;  /* 0x0000000a020a7c10 */ /* 0x002fe2000ff1e0ff */
[----:B------:R-:W-:Y:S02]  /*2c890*/  IMAD R2, R26, UR4, RZ ;  /* 0x000000041a027c24 */ /* 0x000fe4000f8e02ff */
[----:B------:R-:W-:Y:S01]  /*2c8a0*/  IMAD R4, R18, UR9, R4 ;  /* 0x0000000912047c24 */ /* 0x000fe2000f8e0204 */
[----:B------:R-:W-:Y:S01]  /*2c8b0*/  SHF.R.S32.HI R25, RZ, 0x1f, R7 ;  /* 0x0000001fff197819 */ /* 0x000fe20000011407 */
[----:B------:R-:W-:-:S03]  /*2c8c0*/  IMAD R9, R8, UR5, R2 ;  /* 0x0000000508097c24 */ /* 0x000fc6000f8e0202 */
[----:B------:R-:W-:Y:S01]  /*2c8d0*/  IADD3.X R20, R3, UR11, R4, P0, !PT ;  /* 0x0000000b03147c10 */ /* 0x000fe200087fe404 */
[----:B------:R-:W-:-:S04]  /*2c8e0*/  IMAD.WIDE.U32 R2, R8, UR4, RZ ;  /* 0x0000000408027c25 */ /* 0x000fc8000f8e00ff */
[----:B------:R-:W-:Y:S02]  /*2c8f0*/  IMAD.IADD R3, R3, 0x1, R9 ;  /* 0x0000000103037824 */ /* 0x000fe400078e0209 */
[----:B------:R-:W-:Y:S02]  /*2c900*/  IMAD R9, R25, UR6, RZ ;  /* 0x0000000619097c24 */ /* 0x000fe4000f8e02ff */
[----:B------:R-:W-:-:S04]  /*2c910*/  IMAD.WIDE.U32 R2, R7, UR6, R2 ;  /* 0x0000000607027c25 */ /* 0x000fc8000f8e0002 */
[----:B------:R-:W-:Y:S01]  /*2c920*/  IMAD R9, R7, UR7, R9 ;  /* 0x0000000707097c24 */ /* 0x000fe2000f8e0209 */
[----:B0-----:R-:W-:-:S04]  /*2c930*/  LOP3.LUT R14, R14, 0x7f, RZ, 0xc0, !PT ;  /* 0x0000007f0e0e7812 */ /* 0x001fc800078ec0ff */
[----:B------:R-:W-:Y:S02]  /*2c940*/  IADD3 R3, R3, R9, RZ ;  /* 0x0000000903037210 */ /* 0x000fe40007ffe0ff */
[----:B------:R-:W-:Y:S01]  /*2c950*/  SHF.R.U32.HI R14, RZ, 0x2, R14 ;  /* 0x00000002ff0e7819 */ /* 0x000fe2000001160e */
[----:B------:R-:W-:-:S04]  /*2c960*/  IMAD.WIDE.U32 R2, R18, UR8, R2 ;  /* 0x0000000812027c25 */ /* 0x000fc8000f8e0002 */
[----:B------:R-:W-:Y:S01]  /*2c970*/  IMAD.IADD R9, R11, 0x1, -R14 ;  /* 0x000000010b097824 */ /* 0x000fe200078e0a0e */
[----:B------:R-:W-:-:S04]  /*2c980*/  IADD3 R24, P0, R2, UR10, RZ ;  /* 0x0000000a02187c10 */ /* 0x000fc8000ff1e0ff */
[----:B------:R-:W-:Y:S02]  /*2c990*/  IADD3.X R21, R4, UR11, R3, P0, !PT ;  /* 0x0000000b04157c10 */ /* 0x000fe400087fe403 */
[----:B------:R-:W-:Y:S01]  /*2c9a0*/  ISETP.GE.AND P0, PT, R9, 0x1, PT ;  /* 0x000000010900780c */ /* 0x000fe20003f06270 */
[----:B------:R-:W-:Y:S01]  /*2c9b0*/  UMOV UR4, 0xffffffff ;  /* 0xffffffff00047882 */ /* 0x000fe20000000000 */
[----:B---3--:R-:W-:-:S11]  /*2c9c0*/  LOP3.LUT R12, R12, 0xffffffdf, RZ, 0xc0, !PT ;  /* 0xffffffdf0c0c7812 */ /* 0x008fd600078ec0ff */
[----:B------:R-:W-:-:S05]  /*2c9d0*/  @P0 LOP3.LUT R12, R12, 0x20, RZ, 0xfc, !PT ;  /* 0x000000200c0c0812 */ /* 0x000fca00078efcff */
[----:B------:R0:W-:Y:S01]  /*2c9e0*/  STL [R1+0x44], R12 ;  /* 0x0000440c01007387 */ /* 0x0001e20000100800 */
[----:B--2---:R-:W-:Y:S01]  /*2c9f0*/  IMAD R4, R29, 0x7800, R13 ;  /* 0x000078001d047824 */ /* 0x004fe200078e020d */
[----:B------:R-:W-:Y:S06]  /*2ca00*/  BRA.DIV UR4, `(.L_x_2943) ;  /* 0x0000007a04447947 */ /* 0x000fec000b800000 */
[----:B------:R-:W1:Y:S01]  /*2ca10*/  SHFL.IDX PT, R2, R10, RZ, 0x1c1f ;  /* 0x001c1fff0a027589 */ /* 0x000e6200000e0000 */
[----:B0-----:R-:W0:Y:S01]  /*2ca20*/  LDC R12, c[0x0][0x2f4] ;  /* 0x0000bd00ff0c7b82 */ /* 0x001e220000000800 */
[----:B------:R-:W-:Y:S01]  /*2ca30*/  IMAD.IADD R4, R22, 0x1, R4 ;  /* 0x0000000116047824 */ /* 0x000fe200078e0204 */
[C---:B------:R-:W-:Y:S01]  /*2ca40*/  LOP3.LUT R11, R36.reuse, 0x80, RZ, 0xfc, !PT ;  /* 0x00000080240b7812 */ /* 0x040fe200078efcff */
[----:B------:R-:W2:Y:S01]  /*2ca50*/  SHFL.IDX PT, R3, R20, RZ, 0x1c1f ;  /* 0x001c1fff14037589 */ /* 0x000ea200000e0000 */
[C---:B------:R-:W-:Y:S02]  /*2ca60*/  LOP3.LUT R13, R36.reuse, 0x40, RZ, 0xfc, !PT ;  /* 0x00000040240d7812 */ /* 0x040fe400078efcff */
[C---:B-1----:R-:W-:Y:S02]  /*2ca70*/  IADD3 R2, P0, R36.reuse, R2, RZ ;  /* 0x0000000224027210 */ /* 0x042fe40007f1e0ff */
[-C--:B0-----:R-:W-:Y:S02]  /*2ca80*/  ISETP.GE.AND P3, PT, R36, R12.reuse, PT ;  /* 0x0000000c2400720c */ /* 0x081fe40003f66270 */
[----:B------:R-:W-:Y:S01]  /*2ca90*/  ISETP.GE.AND P2, PT, R13, R12, PT ;  /* 0x0000000c0d00720c */ /* 0x000fe20003f46270 */
[----:B--2---:R-:W-:Y:S01]  /*2caa0*/  IMAD.X R3, RZ, RZ, R3, P0 ;  /* 0x000000ffff037224 */ /* 0x004fe200000e0603 */
[----:B------:R-:W-:-:S13]  /*2cab0*/  ISETP.LT.OR P0, PT, R9, 0x1, P3 ;  /* 0x000000010900780c */ /* 0x000fda0001f01670 */
[----:B------:R-:W-:Y:S01]  /*2cac0*/  @!PT LDS RZ, [RZ] ;  /* 0x00000000fffff984 */ /* 0x000fe20000000800 */
[----:B------:R-:W-:Y:S01]  /*2cad0*/  LDGSTS.E.BYPASS.LTC128B.128 [R4+0xf200], desc[UR54][R2.64], !P0 ;  /* 0x0f20000002047fae */ /* 0x000fe2000c101d76 */
[----:B------:R-:W-:-:S03]  /*2cae0*/  ISETP.GE.AND P0, PT, R11, R12, PT ;  /* 0x0000000c0b00720c */ /* 0x000fc60003f06270 */
[----:B------:R-:W2:Y:S01]  /*2caf0*/  LDL.LU R11, [R1+0x44] ;  /* 0x00004400010b7983 */ /* 0x000ea20000300800 */
[C---:B------:R-:W-:Y:S02]  /*2cb00*/  ISETP.LT.OR P1, PT, R9.reuse, 0x1, P2 ;  /* 0x000000010900780c */ /* 0x040fe40001721670 */
[C---:B------:R-:W-:Y:S02]  /*2cb10*/  ISETP.GE.AND P6, PT, R9.reuse, 0x81, PT ;  /* 0x000000810900780c */ /* 0x040fe40003fc6270 */
[C---:B------:R-:W-:Y:S02]  /*2cb20*/  ISETP.GE.AND P5, PT, R9.reuse, 0x21, PT ;  /* 0x000000210900780c */ /* 0x040fe40003fa6270 */
[----:B------:R-:W-:-:S07]  /*2cb30*/  ISETP.GE.AND P4, PT, R9, 0x41, PT ;  /* 0x000000410900780c */ /* 0x000fce0003f86270 */
[----:B------:R-:W-:Y:S01]  /*2cb40*/  LDGSTS.E.BYPASS.LTC128B.128 [R4+0x11a00], desc[UR54][R2.64+0x40], !P1 ;  /* 0x11a0004002047fae */ /* 0x000fe2000c901d76 */
[----:B------:R-:W-:-:S13]  /*2cb50*/  ISETP.LT.OR P1, PT, R9, 0x1, P0 ;  /* 0x000000010900780c */ /* 0x000fda0000721670 */
[----:B------:R0:W-:Y:S04]  /*2cb60*/  LDGSTS.E.BYPASS.LTC128B.128 [R4+0x14200], desc[UR54][R2.64+0x80], !P1 ;  /* 0x1420008002047fae */ /* 0x0001e8000c901d76 */
[----:B0-----:R-:W0:Y:S04]  /*2cb70*/  SHFL.IDX PT, R2, R10, 0x1, 0x1c1f ;  /* 0x003c1f000a027f89 */ /* 0x001e2800000e0000 */
[----:B------:R-:W1:Y:S01]  /*2cb80*/  SHFL.IDX PT, R3, R20, 0x1, 0x1c1f ;  /* 0x003c1f0014037f89 */ /* 0x000e6200000e0000 */
[----:B0-----:R-:W-:-:S04]  /*2cb90*/  IADD3 R2, P1, R36, R2, RZ ;  /* 0x0000000224027210 */ /* 0x001fc80007f3e0ff */
[----:B-1----:R-:W-:Y:S02]  /*2cba0*/  IADD3.X R3, RZ, R3, RZ, P1, !PT ;  /* 0x00000003ff037210 */ /* 0x002fe40000ffe4ff */
        /* <DEDUP_REMOVED lines=27> */
[----:B0-----:R1:W3:Y:S04]  /*2cd60*/  SHFL.IDX PT, R3, R21, RZ, 0x1c1f ;  /* 0x001c1fff15037589 */ /* 0x0012e800000e0000 */
[----:B------:R1:W4:Y:S01]  /*2cd70*/  SHFL.IDX PT, R2, R24, RZ, 0x1c1f ;  /* 0x001c1fff18027589 */ /* 0x00032200000e0000 */
[----:B--2---:R-:W-:-:S04]  /*2cd80*/  LOP3.LUT R11, R11, 0xffffffbf, RZ, 0xc0, !PT ;  /* 0xffffffbf0b0b7812 */ /* 0x004fc800078ec0ff */
[----:B------:R-:W-:-:S05]  /*2cd90*/  @P6 LOP3.LUT R11, R11, 0x40, RZ, 0xfc, !PT ;  /* 0x000000400b0b6812 */ /* 0x000fca00078efcff */
[----:B------:R1:W-:Y:S02]  /*2cda0*/  STL [R1+0x44], R11 ;  /* 0x0000440b01007387 */ /* 0x0003e40000100800 */
.L_x_3155:
[C---:B------:R-:W-:Y:S02]  /*2cdb0*/  ISETP.LT.OR P3, PT, R9.reuse, 0x81, P3 ;  /* 0x000000810900780c */ /* 0x040fe40001f61670 */
[C---:B------:R-:W-:Y:S02]  /*2cdc0*/  ISETP.LT.OR P2, PT, R9.reuse, 0x81, P2 ;  /* 0x000000810900780c */ /* 0x040fe40001741670 */
[----:B------:R-:W-:Y:S02]  /*2cdd0*/  ISETP.LT.OR P0, PT, R9, 0x81, P0 ;  /* 0x000000810900780c */ /* 0x000fe40000701670 */
[----:B----4-:R-:W-:-:S05]  /*2cde0*/  IADD3 R2, P6, R36, R2, RZ ;  /* 0x0000000224027210 */ /* 0x010fca0007fde0ff */
[----:B---3--:R-:W-:-:S05]  /*2cdf0*/  IMAD.X R3, RZ, RZ, R3, P6 ;  /* 0x000000ffff037224 */ /* 0x008fca00030e0603 */
        /* <DEDUP_REMOVED lines=8> */
.L_x_2944:
[----:B------:R-:W-:Y:S02]  /*2ce80*/  PLOP3.LUT P2, PT, P2, P0, PT, 0xa2, 0x0 ;  /* 0x000000000000781c */ /* 0x000fe40001741472 */
[----:B------:R-:W-:-:S08]  /*2ce90*/  @P0 R2UR P2, UR4, R0 ;  /* 0x00000000000402ca */ /* 0x000fd00000040000 */
[----:B------:R-:W-:-:S05]  /*2cea0*/  @P0 PLOP3.LUT P0, PT, P2, PT, PT, 0x80, 0x0 ;  /* 0x000000000000081c */ /* 0x000fca000170f070 */
[----:B------:R-:W-:Y:S01]  /*2ceb0*/  @!P2 SYNCS.ARRIVE.TRANS64.RED.A0T1 RZ, [UR4+0x33470], RZ ;  /* 0x033470ffffffa9a7 */ /* 0x000fe20008200404 */
[----:B------:R-:W-:Y:S07]  /*2cec0*/  @!P2 ARRIVES.LDGSTSBAR.64.TRANSCNT [UR4+0x33470] ;  /* 0x03347000ff00a9b0 */ /* 0x000fee0008000a84 */
[----:B------:R-:W-:Y:S05]  /*2ced0*/  @P0 BRA.U.ANY `(.L_x_2944) ;  /* 0xfffffffd00e80947 */ /* 0x000fea000393ffff */
[----:B------:R-:W-:Y:S01]  /*2cee0*/  NOP ;  /* 0x0000000000007918 */ /* 0x000fe20000000000 */
[----:B--2---:R-:W-:-:S04]  /*2cef0*/  MOV R2, UR39 ;  /* 0x0000002700027c02 */ /* 0x004fc80008000f00 */
[----:B------:R-:W-:-:S13]  /*2cf00*/  ISETP.NE.AND P3, PT, R2, 0x3, PT ;  /* 0x000000030200780c */ /* 0x000fda0003f65270 */
[----:B------:R-:W-:Y:S05]  /*2cf10*/  @!P3 BRA `(.L_x_2945) ;  /* 0x000000000004b947 */ /* 0x000fea0003800000 */
[----:B------:R-:W-:Y:S01]  /*2cf20*/  BPT.TRAP 0x1 ;  /* 0x000000040000795c */ /* 0x000fe20000300000 */
.L_x_2945:
[----:B------:R2:W-:Y:S01]  /*2cf30*/  SYNCS.ARRIVE.TRANS64.A1T0 RZ, [R0+URZ+0x33470], RZ ;  /* 0x033470ff00ff79a7 */ /* 0x0005e2000810003f */
[----:B------:R-:W-:Y:S05]  /*2cf40*/  @!P3 BRA `(.L_x_2946) ;  /* 0x000000000004b947 */ /* 0x000fea0003800000 */
[----:B------:R-:W-:Y:S01]  /*2cf50*/  BPT.TRAP 0x1 ;  /* 0x000000040000795c */ /* 0x000fe20000300000 */
.L_x_2946:
[----:B------:R-:W3:Y:S01]  /*2cf60*/  LDL R2, [R1+0x24] ;  /* 0x0000240001027983 */ /* 0x000ee20000100800 */
[----:B------:R-:W-:Y:S01]  /*2cf70*/  BSSY B0, `(.L_x_2947) ;  /* 0x0000003000007945 */ /* 0x000fe20003800000 */
[----:B---3--:R-:W3:Y:S03]  /*2cf80*/  SYNCS.PHASECHK.TRANS64.TRYWAIT P0, [R0+URZ+0x33440], R2 ;  /* 0x03344002000075a7 */ /* 0x008ee6000800017f */
[----:B---3--:R-:W-:Y:S05]  /*2cf90*/  @!P0 BRA `(.L_x_2948) ;  /* 0x0000007800e88947 */ /* 0x008fea0003800000 */
.L_x_3156:
[----:B------:R-:W-:Y:S05]  /*2cfa0*/  BSYNC B0 ;  /* 0x0000000000007941 */ /* 0x000fea0003800000 */
.L_x_2947:
[----:B-1----:R-:W4:Y:S01]  /*2cfb0*/  LDL.LU R11, [R1+0x20] ;  /* 0x00002000010b7983 */ /* 0x002f220000300800 */
[----:B------:R-:W-:Y:S01]  /*2cfc0*/  ULDC.64 UR4, c[0x0][0x300] ;  /* 0x0000c00000047ab9 */ /* 0x000fe20000000a00 */
[----:B------:R-:W-:Y:S01]  /*2cfd0*/  ULDC.64 UR6, c[0x0][0x310] ;  /* 0x0000c40000067ab9 */ /* 0x000fe20000000a00 */
[----:B------:R-:W-:Y:S01]  /*2cfe0*/  IMAD R9, R35, UR4, RZ ;  /* 0x0000000423097c24 */ /* 0x000fe2000f8e02ff */
[----:B------:R1:W5:Y:S01]  /*2cff0*/  LDL R20, [R1+0x44] ;  /* 0x0000440001147983 */ /* 0x0003620000100800 */
[----:B---3--:R-:W-:-:S04]  /*2d000*/  IMAD.WIDE.U32 R2, R5, UR4, RZ ;  /* 0x0000000405027c25 */ /* 0x008fc8000f8e00ff */
[----:B------:R-:W-:-:S04]  /*2d010*/  IMAD R9, R5, UR5, R9 ;  /* 0x0000000505097c24 */ /* 0x000fc8000f8e0209 */
[----:B------:R-:W-:Y:S02]  /*2d020*/  IMAD.IADD R3, R3, 0x1, R9 ;  /* 0x0000000103037824 */ /* 0x000fe400078e0209 */
[----:B------:R-:W-:-:S04]  /*2d030*/  IMAD.WIDE.U32 R2, R6, UR6, R2 ;  /* 0x0000000606027c25 */ /* 0x000fc8000f8e0002 */
[----:B0-----:R-:W-:Y:S02]  /*2d040*/  IMAD.MOV.U32 R10, RZ, RZ, R2 ;  /* 0x000000ffff0a7224 */ /* 0x001fe400078e0002 */
[----:B------:R-:W-:-:S04]  /*2d050*/  IMAD R9, R25, UR6, RZ ;  /* 0x0000000619097c24 */ /* 0x000fc8000f8e02ff */
[----:B------:R-:W-:Y:S02]  /*2d060*/  IMAD R9, R7, UR7, R9 ;  /* 0x0000000707097c24 */ /* 0x000fe4000f8e0209 */
[----:B----4-:R-:W-:-:S04]  /*2d070*/  IMAD R5, R11, UR6, RZ ;  /* 0x000000060b057c24 */ /* 0x010fc8000f8e02ff */
[----:B------:R-:W-:-:S04]  /*2d080*/  IMAD R5, R6, UR7, R5 ;  /* 0x0000000706057c24 */ /* 0x000fc8000f8e0205 */
[----:B------:R-:W-:Y:S02]  /*2d090*/  IMAD.IADD R11, R3, 0x1, R5 ;  /* 0x00000001030b7824 */ /* 0x000fe400078e0205 */
[----:B------:R-:W-:Y:S02]  /*2d0a0*/  IMAD R5, R26, UR4, RZ ;  /* 0x000000041a057c24 */ /* 0x000fe4000f8e02ff */
[----:B------:R-:W-:-:S04]  /*2d0b0*/  IMAD.WIDE.U32 R2, R8, UR4, RZ ;  /* 0x0000000408027c25 */ /* 0x000fc8000f8e00ff */
[----:B------:R-:W-:Y:S01]  /*2d0c0*/  IMAD R5, R8, UR5, R5 ;  /* 0x0000000508057c24 */ /* 0x000fe2000f8e0205 */
[----:B------:R-:W-:-:S04]  /*2d0d0*/  ULDC.64 UR4, c[0x0][0x308] ;  /* 0x0000c20000047ab9 */ /* 0x000fc80000000a00 */
[----:B------:R-:W-:Y:S01]  /*2d0e0*/  IADD3 R3, R3, R5, RZ ;  /* 0x0000000503037210 */ /* 0x000fe20007ffe0ff */
[----:B------:R-:W-:Y:S02]  /*2d0f0*/  IMAD R8, R37, UR4, RZ ;  /* 0x0000000425087c24 */ /* 0x000fe4000f8e02ff */
[----:B------:R-:W-:Y:S01]  /*2d100*/  IMAD.WIDE.U32 R2, R7, UR6, R2 ;  /* 0x0000000607027c25 */ /* 0x000fe2000f8e0002 */
[----:B------:R-:W-:-:S03]  /*2d110*/  ULDC.64 UR6, c[0x0][0x2e8] ;  /* 0x0000ba0000067ab9 */ /* 0x000fc60000000a00 */
[----:B------:R-:W-:-:S04]  /*2d120*/  IMAD.WIDE.U32 R6, R18, UR4, R10 ;  /* 0x0000000412067c25 */ /* 0x000fc8000f8e000a */
[----:B------:R-:W-:Y:S01]  /*2d130*/  IMAD.IADD R3, R3, 0x1, R9 ;  /* 0x0000000103037824 */ /* 0x000fe200078e0209 */
[----:B------:R-:W-:Y:S01]  /*2d140*/  IADD3 R5, P0, R6, UR6, RZ ;  /* 0x0000000606057c10 */ /* 0x000fe2000ff1e0ff */
[C---:B------:R-:W-:Y:S02]  /*2d150*/  IMAD R8, R18.reuse, UR5, R8 ;  /* 0x0000000512087c24 */ /* 0x040fe4000f8e0208 */
[----:B------:R-:W-:-:S03]  /*2d160*/  IMAD.WIDE.U32 R2, R18, UR4, R2 ;  /* 0x0000000412027c25 */ /* 0x000fc6000f8e0002 */
[----:B------:R-:W-:Y:S02]  /*2d170*/  IADD3.X R6, R7, UR7, R8, P0, !PT ;  /* 0x0000000707067c10 */ /* 0x000fe400087fe408 */
[----:B------:R-:W-:Y:S01]  /*2d180*/  IADD3 R7, P0, R2, UR6, RZ ;  /* 0x0000000602077c10 */ /* 0x000fe2000ff1e0ff */
[----:B------:R-:W-:-:S03]  /*2d190*/  UMOV UR4, 0xffffffff ;  /* 0xffffffff00047882 */ /* 0x000fc60000000000 */
[----:B------:R-:W-:Y:S01]  /*2d1a0*/  IADD3.X R8, R8, UR7, R3, P0, !PT ;  /* 0x0000000708087c10 */ /* 0x000fe200087fe403 */
[----:B-1----:R-:W-:Y:S08]  /*2d1b0*/  BRA.DIV UR4, `(.L_x_2949) ;  /* 0x0000007a04787947 */ /* 0x002ff0000b800000 */
[----:B------:R-:W0:Y:S01]  /*2d1c0*/  SHFL.IDX PT, R3, R5, RZ, 0x1c1f ;  /* 0x001c1fff05037589 */ /* 0x000e2200000e0000 */
[----:B-----5:R-:W-:Y:S01]  /*2d1d0*/  LOP3.LUT R20, R20, 0xfffffeff, RZ, 0xc0, !PT ;  /* 0xfffffeff14147812 */ /* 0x020fe200078ec0ff */
[----:B------:R-:W1:Y:S01]  /*2d1e0*/  LDC R10, c[0x0][0x2f4] ;  /* 0x0000bd00ff0a7b82 */ /* 0x000e620000000800 */
[----:B------:R-:W-:Y:S01]  /*2d1f0*/  LOP3.LUT R11, R36, 0x40, RZ, 0xfc, !PT ;  /* 0x00000040240b7812 */ /* 0x000fe200078efcff */
[----:B------:R-:W3:Y:S01]  /*2d200*/  SHFL.IDX PT, R2, R6, RZ, 0x1c1f ;  /* 0x001c1fff06027589 */ /* 0x000ee200000e0000 */
[----:B------:R-:W-:Y:S02]  /*2d210*/  @P1 LOP3.LUT R20, R20, 0x100, RZ, 0xfc, !PT ;  /* 0x0000010014141812 */ /* 0x000fe400078efcff */
[----:B------:R-:W-:Y:S01]  /*2d220*/  LOP3.LUT R9, R36, 0x80, RZ, 0xfc, !PT ;  /* 0x0000008024097812 */ /* 0x000fe200078efcff */
[----:B------:R-:W-:Y:S01]  /*2d230*/  SHFL.IDX PT, R8, R8, RZ, 0x1c1f ;  /* 0x001c1fff08087589 */ /* 0x000fe200000e0000 */
[----:B------:R-:W-:-:S03]  /*2d240*/  LOP3.LUT P1, RZ, R20, 0x20, RZ, 0xc0, !PT ;  /* 0x0000002014ff7812 */ /* 0x000fc6000782c0ff */
[----:B------:R-:W-:Y:S10]  /*2d250*/  STL [R1+0x44], R20 ;  /* 0x0000441401007387 */ /* 0x000ff40000100800 */
[----:B0-----:R-:W-:-:S02]  /*2d260*/  @P1 IADD3 R3, P0, R36, R3, RZ ;  /* 0x0000000324031210 */ /* 0x001fc40007f1e0ff */
[-C--:B-1----:R-:W-:Y:S02]  /*2d270*/  ISETP.GE.AND P6, PT, R36, R10.reuse, PT ;  /* 0x0000000a2400720c */ /* 0x082fe40003fc6270 */
[-C--:B------:R-:W-:Y:S01]  /*2d280*/  ISETP.GE.AND P3, PT, R11, R10.reuse, PT ;  /* 0x0000000a0b00720c */ /* 0x080fe20003f66270 */
[----:B---3--:R-:W-:Y:S01]  /*2d290*/  @P1 IMAD.X R2, RZ, RZ, R2, P0 ;  /* 0x000000ffff021224 */ /* 0x008fe200000e0602 */
        /* <DEDUP_REMOVED lines=8> */
[----:B0-----:R-:W0:Y:S04]  /*2d320*/  SHFL.IDX PT, R3, R5, 0x1, 0x1c1f ;  /* 0x003c1f0005037f89 */ /* 0x001e2800000e0000 */
[----:B------:R-:W1:Y:S01]  /*2d330*/  SHFL.IDX PT, R2, R6, 0x1, 0x1c1f ;  /* 0x003c1f0006027f89 */ /* 0x000e6200000e0000 */
[----:B0-----:R-:W-:-:S05]  /*2d340*/  @P5 IADD3 R3, P0, R36, R3, RZ ;  /* 0x0000000324035210 */ /* 0x001fca0007f1e0ff */
[----:B-1----:R-:W-:-:S05]  /*2d350*/  @P5 IMAD.X R2, RZ, RZ, R2, P0 ;  /* 0x000000ffff025224 */ /* 0x002fca00000e0602 */
[----:B------:R-:W-:-:S04]  /*2d360*/  @P5 LOP3.LUT R3, R3, R2, RZ, 0x3c, !PT ;  /* 0x0000000203035212 */ /* 0x000fc800078e3cff */
[----:B------:R-:W-:-:S04]  /*2d370*/  @P5 LOP3.LUT R2, R3, R2, RZ, 0x3c, !PT ;  /* 0x0000000203025212 */ /* 0x000fc800078e3cff */
[----:B------:R-:W-:-:S05]  /*2d380*/  @P5 LOP3.LUT R3, R3, R2, RZ, 0x3c, !PT ;  /* 0x0000000203035212 */ /* 0x000fca00078e3cff */
[----:B------:R-:W-:Y:S04]  /*2d390*/  @P5 LDGSTS.E.BYPASS.LTC128B.128 [R4+0x24a00], desc[UR54][R2.64], !P6 ;  /* 0x24a0000002045fae */ /* 0x000fe8000f101d76 */
[----:B------:R-:W-:Y:S04]  /*2d3a0*/  @P5 LDGSTS.E.BYPASS.LTC128B.128 [R4+0x27200], desc[UR54][R2.64+0x40], !P3 ;  /* 0x2720004002045fae */ /* 0x000fe8000d901d76 */
[----:B------:R0:W-:Y:S04]  /*2d3b0*/  @P5 LDGSTS.E.BYPASS.LTC128B.128 [R4+0x29a00], desc[UR54][R2.64+0x80], !P2 ;  /* 0x29a0008002045fae */ /* 0x0001e8000d101d76 */
[----:B0-----:R-:W0:Y:S04]  /*2d3c0*/  SHFL.IDX PT, R3, R5, 0x2, 0x1c1f ;  /* 0x005c1f0005037f89 */ /* 0x001e2800000e0000 */
[----:B------:R-:W1:Y:S04]  /*2d3d0*/  SHFL.IDX PT, R2, R6, 0x2, 0x1c1f ;  /* 0x005c1f0006027f89 */ /* 0x000e6800000e0000 */
[----:B------:R-:W3:Y:S04]  /*2d3e0*/  SHFL.IDX PT, R5, R5, 0x3, 0x1c1f ;  /* 0x007c1f0005057f89 */ /* 0x000ee800000e0000 */
[----:B------:R-:W4:Y:S01]  /*2d3f0*/  SHFL.IDX PT, R6, R6, 0x3, 0x1c1f ;  /* 0x007c1f0006067f89 */ /* 0x000f2200000e0000 */
[----:B0-----:R-:W-:-:S04]  /*2d400*/  @P4 IADD3 R3, P0, R36, R3, RZ ;  /* 0x0000000324034210 */ /* 0x001fc80007f1e0ff */
[----:B-1----:R-:W-:-:S04]  /*2d410*/  @P4 IADD3.X R2, RZ, R2, RZ, P0, !PT ;  /* 0x00000002ff024210 */ /* 0x002fc800007fe4ff */
[----:B------:R-:W-:-:S04]  /*2d420*/  @P4 LOP3.LUT R3, R3, R2, RZ, 0x3c, !PT ;  /* 0x0000000203034212 */ /* 0x000fc800078e3cff */
[----:B------:R-:W-:-:S04]  /*2d430*/  @P4 LOP3.LUT R2, R3, R2, RZ, 0x3c, !PT ;  /* 0x0000000203024212 */ /* 0x000fc800078e3cff */
[----:B------:R-:W-:-:S05]  /*2d440*/  @P4 LOP3.LUT R3, R3, R2, RZ, 0x3c, !PT ;  /* 0x0000000203034212 */ /* 0x000fca00078e3cff */
[----:B------:R-:W-:Y:S04]  /*2d450*/  @P4 LDGSTS.E.BYPASS.LTC128B.128 [R4+0x25200], desc[UR54][R2.64], !P6 ;  /* 0x2520000002044fae */ /* 0x000fe8000f101d76 */
[----:B------:R-:W-:Y:S04]  /*2d460*/  @P4 LDGSTS.E.BYPASS.LTC128B.128 [R4+0x27a00], desc[UR54][R2.64+0x40], !P3 ;  /* 0x27a0004002044fae */ /* 0x000fe8000d901d76 */
[----:B------:R3:W-:Y:S02]  /*2d470*/  @P4 LDGSTS.E.BYPASS.LTC128B.128 [R4+0x2a200], desc[UR54][R2.64+0x80], !P2 ;  /* 0x2a20008002044fae */ /* 0x0007e4000d101d76 */
[----:B---3--:R-:W-:-:S05]  /*2d480*/  @P1 IADD3 R2, P0, R36, R5, RZ ;  /* 0x0000000524021210 */ /* 0x008fca0007f1e0ff */
[----:B----4-:R-:W-:-:S05]  /*2d490*/  @P1 IMAD.X R3, RZ, RZ, R6, P0 ;  /* 0x000000ffff031224 */ /* 0x010fca00000e0606 */
[----:B------:R-:W-:Y:S04]  /*2d4a0*/  @P1 LDGSTS.E.BYPASS.LTC128B.128 [R4+0x25a00], desc[UR54][R2.64], !P6 ;  /* 0x25a0000002041fae */ /* 0x000fe8000f101d76 */
[----:B------:R-:W-:Y:S04]  /*2d4b0*/  @P1 LDGSTS.E.BYPASS.LTC128B.128 [R4+0x28200], desc[UR54][R2.64+0x40], !P3 ;  /* 0x2820004002041fae */ /* 0x000fe8000d901d76 */
[----:B------:R0:W-:Y:S04]  /*2d4c0*/  @P1 LDGSTS.E.BYPASS.LTC128B.128 [R4+0x2aa00], desc[UR54][R2.64+0x80], !P2 ;  /* 0x2aa0008002041fae */ /* 0x0001e8000d101d76 */
[----:B0-----:R0:W1:Y:S02]  /*2d4d0*/  SHFL.IDX PT, R2, R7, RZ, 0x1c1f ;  /* 0x001c1fff07027589 */ /* 0x00106400000e0000 */
.L_x_3168:
[----:B------:R-:W-:Y:S01]  /*2d4e0*/  LOP3.LUT P0, RZ, R20, 0x40, RZ, 0xc0, !PT ;  /* 0x0000004014ff7812 */ /* 0x000fe2000780c0ff */
[----:B------:R-:W-:-:S12]  /*2d4f0*/  BSSY B0, `(.L_x_2950) ;  /* 0x0000010000007945 */ /* 0x000fd80003800000 */
[----:B------:R-:W-:Y:S05]  /*2d500*/  @!P0 BRA `(.L_x_2951) ;  /* 0x0000000000388947 */ /* 0x000fea0003800000 */
[----:B------:R-:W3:Y:S01]  /*2d510*/  LDC R6, c[0x0][0x2f4] ;  /* 0x0000bd00ff067b82 */ /* 0x000ee20000000800 */
[C---:B0-----:R-:W-:Y:S02]  /*2d520*/  LOP3.LUT R7, R36.reuse, 0x40, RZ, 0xfc, !PT ;  /* 0x0000004024077812 */ /* 0x041fe400078efcff */
[C---:B------:R-:W-:Y:S02]  /*2d530*/  LOP3.LUT R5, R36.reuse, 0x80, RZ, 0xfc, !PT ;  /* 0x0000008024057812 */ /* 0x040fe400078efcff */
[----:B-1----:R-:W-:-:S05]  /*2d540*/  IADD3 R2, P0, R36, R2, RZ ;  /* 0x0000000224027210 */ /* 0x002fca0007f1e0ff */
        /* <DEDUP_REMOVED lines=10> */
.L_x_2951:
[----:B------:R-:W-:Y:S05]  /*2d5f0*/  BSYNC B0 ;  /* 0x0000000000007941 */ /* 0x000fea0003800000 */
.L_x_2950:
[----:B------:R-:W-:Y:S01]  /*2d600*/  NOP ;  /* 0x0000000000007918 */ /* 0x000fe20000000000 */
[----:B------:R-:W-:-:S13]  /*2d610*/  PLOP3.LUT P0, PT, PT, PT, PT, 0x80, 0x0 ;  /* 0x000000000000781c */ /* 0x000fda0003f0f070 */
.L_x_2952:
[----:B------:R-:W-:Y:S02]  /*2d620*/  PLOP3.LUT P1, PT, P1, P0, PT, 0xa2, 0x0 ;  /* 0x000000000000781c */ /* 0x000fe40000f21472 */
[----:B------:R-:W-:-:S08]  /*2d630*/  @P0 R2UR P1, UR4, R0 ;  /* 0x00000000000402ca */ /* 0x000fd00000020000 */
[----:B------:R-:W-:-:S05]  /*2d640*/  @P0 PLOP3.LUT P0, PT, P1, PT, PT, 0x80, 0x0 ;  /* 0x000000000000081c */ /* 0x000fca0000f0f070 */
[----:B------:R-:W-:Y:S01]  /*2d650*/  @!P1 SYNCS.ARRIVE.TRANS64.RED.A0T1 RZ, [UR4+0x33430], RZ ;  /* 0x033430ffffff99a7 */ /* 0x000fe20008200404 */
[----:B------:R-:W-:Y:S07]  /*2d660*/  @!P1 ARRIVES.LDGSTSBAR.64.TRANSCNT [UR4+0x33430] ;  /* 0x03343000ff0099b0 */ /* 0x000fee0008000a84 */
[----:B------:R-:W-:Y:S05]  /*2d670*/  @P0 BRA.U.ANY `(.L_x_2952) ;  /* 0xfffffffd00e80947 */ /* 0x000fea000393ffff */
[----:B------:R-:W-:Y:S01]  /*2d680*/  NOP ;  /* 0x0000000000007918 */ /* 0x000fe20000000000 */
[----:B-1-3--:R-:W-:-:S05]  /*2d690*/  IMAD.U32 R2, RZ, RZ, UR39 ;  /* 0x00000027ff027e24 */ /* 0x00afca000f8e00ff */
[----:B------:R-:W-:-:S13]  /*2d6a0*/  ISETP.NE.AND P2, PT, R2, 0x3, PT ;  /* 0x000000030200780c */ /* 0x000fda0003f45270 */
[----:B------:R-:W-:Y:S05]  /*2d6b0*/  @!P2 BRA `(.L_x_2953) ;  /* 0x000000000004a947 */ /* 0x000fea0003800000 */
[----:B------:R-:W-:Y:S01]  /*2d6c0*/  BPT.TRAP 0x1 ;  /* 0x000000040000795c */ /* 0x000fe20000300000 */
.L_x_2953:
[----:B------:R1:W5:Y:S01]  /*2d6d0*/  LDL.LU R3, [R1+0x28] ;  /* 0x0000280001037983 */ /* 0x0003620000300800 */
[----:B------:R1:W-:Y:S02]  /*2d6e0*/  SYNCS.ARRIVE.TRANS64.A1T0 RZ, [R0+URZ+0x33430], RZ ;  /* 0x033430ff00ff79a7 */ /* 0x0003e4000810003f */
[----:B------:R-:W-:Y:S05]  /*2d6f0*/  WARPSYNC.ALL ;  /* 0x0000000000007948 */ /* 0x000fea0003800000 */
[----:B------:R-:W-:Y:S01]  /*2d700*/  ULDC.64 UR6, c[0x0][0xa00] ;  /* 0x0002800000067ab9 */ /* 0x000fe20000000a00 */
[----:B------:R-:W-:Y:S01]  /*2d710*/  IADD3 R2, R22, 0x1e200, RZ ;  /* 0x0001e20016027810 */ /* 0x000fe20007ffe0ff */
[----:B------:R-:W-:Y:S01]  /*2d720*/  ULDC.64 UR4, c[0x0][0x298] ;  /* 0x0000a60000047ab9 */ /* 0x000fe20000000a00 */
[----:B------:R-:W-:Y:S01]  /*2d730*/  BAR.SYNC.DEFER_BLOCKING 0x8, 0x180 ;  /* 0x0206000000007b1d */ /* 0x000fe20000010000 */
[----:B------:R-:W-:Y:S01]  /*2d740*/  ISETP.NE.U32.AND P0, PT, RZ, UR6, PT ;  /* 0x00000006ff007c0c */ /* 0x000fe2000bf05070 */
[----:B------:R-:W-:Y:S01]  /*2d750*/  IMAD.WIDE.U32 R24, R27, UR4, RZ ;  /* 0x000000041b187c25 */ /* 0x000fe2000f8e00ff */
[----:B-12---:R-:W-:-:S02]  /*2d760*/  SHF.R.S32.HI R0, RZ, 0x1f, R27 ;  /* 0x0000001fff007819 */ /* 0x006fc4000001141b */
[----:B------:R-:W-:Y:S01]  /*2d770*/  ISETP.NE.AND.EX P0, PT, RZ, UR7, PT, P0 ;  /* 0x00000007ff007c0c */ /* 0x000fe2000bf05300 */
[----:B------:R-:W-:Y:S02]  /*2d780*/  BSSY B6, `(.L_x_2954) ;  /* 0x0000018000067945 */ /* 0x000fe40003800000 */
[----:B------:R-:W-:Y:S01]  /*2d790*/  IMAD R0, R0, UR4, RZ ;  /* 0x0000000400007c24 */ /* 0x000fe2000f8e02ff */
[----:B------:R-:W-:-:S03]  /*2d7a0*/  SEL R23, R23, RZ, !P0 ;  /* 0x000000ff17177207 */ /* 0x000fc60004000000 */
[----:B------:R-:W-:-:S04]  /*2d7b0*/  IMAD R0, R27, UR5, R0 ;  /* 0x000000051b007c24 */ /* 0x000fc8000f8e0200 */
        /* <DEDUP_REMOVED lines=10> */
[----:B------:R-:W1:Y:S01]  /*2d860*/  LDC.64 R2, c[0x4][R2] ;  /* 0x0100000002027b82 */ /* 0x000e620000000a00 */
[----:B------:R-:W-:Y:S01]  /*2d870*/  IMAD.U32 R5, RZ, RZ, UR5 ;  /* 0x00000005ff057e24 */ /* 0x000fe2000f8e00ff */
[----:B------:R-:W-:Y:S01]  /*2d880*/  MOV R8, 0x70 ;  /* 0x0000007000087802 */ /* 0x000fe20000000f00 */
[----:B0-----:R-:W-:Y:S02]  /*2d890*/  IMAD.U32 R7, RZ, RZ, UR7 ;  /* 0x00000007ff077e24 */ /* 0x001fe4000f8e00ff */
[----:B------:R-:W-:-:S02]  /*2d8a0*/  IMAD.U32 R10, RZ, RZ, UR8 ;  /* 0x00000008ff0a7e24 */ /* 0x000fc4000f8e00ff */
[----:B------:R-:W-:Y:S02]  /*2d8b0*/  IMAD.U32 R11, RZ, RZ, UR9 ;  /* 0x00000009ff0b7e24 */ /* 0x000fe4000f8e00ff */
[----:B------:R-:W-:Y:S02]  /*2d8c0*/  IMAD.MOV.U32 R12, RZ, RZ, 0x1 ;  /* 0x00000001ff0c7424 */ /* 0x000fe400078e00ff */
[----:B------:R-:W-:-:S07]  /*2d8d0*/  IMAD.MOV.U32 R13, RZ, RZ, RZ ;  /* 0x000000ffff0d7224 */ /* 0x000fce00078e00ff */
[----:B------:R-:W-:-:S07]  /*2d8e0*/  LEPC R20, `(.L_x_2955) ;  /* 0x000000001014794e */ /* 0x000fce0000000000 */
[----:B-1----:R-:W-:Y:S05]  /*2d8f0*/  CALL.ABS.NOINC R2 ;  /* 0x0000000002007343 */ /* 0x002fea0003c00000 */
.L_x_2955:
[----:B------:R-:W-:Y:S05]  /*2d900*/  BSYNC B6 ;  /* 0x0000000000067941 */ /* 0x000fea0003800000 */
.L_x_2954:
[----:B------:R1:W5:Y:S01]  /*2d910*/  LDL R8, [R1+0x18] ;  /* 0x0000180001087983 */ /* 0x0003620000100800 */
[----:B0-----:R-:W0:Y:S01]  /*2d920*/  LDC R7, c[0x0][0x448] ;  /* 0x00011200ff077b82 */ /* 0x001e220000000800 */
[----:B------:R-:W-:Y:S01]  /*2d930*/  ULDC.64 UR4, c[0x0][0x2d8] ;  /* 0x0000b60000047ab9 */ /* 0x000fe20000000a00 */
[----:B------:R-:W-:Y:S01]  /*2d940*/  MOV R3, R26 ;  /* 0x0000001a00037202 */ /* 0x000fe20000000f00 */
[----:B------:R-:W2:Y:S01]  /*2d950*/  S2R R20, SR_TID.X ;  /* 0x0000000000147919 */ /* 0x000ea20000002100 */
[----:B------:R-:W-:Y:S02]  /*2d960*/  IMAD.MOV.U32 R2, RZ, RZ, R24 ;  /* 0x000000ffff027224 */ /* 0x000fe400078e0018 */
[----:B------:R-:W-:Y:S02]  /*2d970*/  IMAD R0, R37, UR4, RZ ;  /* 0x0000000425007c24 */ /* 0x000fe4000f8e02ff */
[----:B------:R-:W-:-:S04]  /*2d980*/  IMAD.WIDE.U32 R2, R18, UR4, R2 ;  /* 0x0000000412027c25 */ /* 0x000fc8000f8e0002 */
[----:B------:R-:W-:Y:S01]  /*2d990*/  IMAD R0, R18, UR5, R0 ;  /* 0x0000000512007c24 */ /* 0x000fe2000f8e0200 */
[----:B------:R-:W-:-:S03]  /*2d9a0*/  ULDC.64 UR4, c[0x0][0x2e0] ;  /* 0x0000b80000047ab9 */ /* 0x000fc60000000a00 */
[----:B------:R-:W-:Y:S02]  /*2d9b0*/  IMAD.IADD R3, R3, 0x1, R0 ;  /* 0x0000000103037824 */ /* 0x000fe400078e0200 */
[----:B------:R-:W-:Y:S02]  /*2d9c0*/  IMAD R0, R35, UR4, RZ ;  /* 0x0000000423007c24 */ /* 0x000fe4000f8e02ff */
[----:B------:R-:W-:Y:S01]  /*2d9d0*/  IMAD.WIDE.U32 R2, R23, UR4, R2 ;  /* 0x0000000417027c25 */ /* 0x000fe2000f8e0002 */
[----:B0-----:R-:W-:-:S03]  /*2d9e0*/  ISETP.NE.AND P0, PT, R7, 0x1, PT ;  /* 0x000000010700780c */ /* 0x001fc60003f05270 */
[----:B------:R-:W-:Y:S01]  /*2d9f0*/  IMAD R0, R23, UR5, R0 ;  /* 0x0000000517007c24 */ /* 0x000fe2000f8e0200 */
[----:B------:R-:W-:-:S03]  /*2da00*/  ULDC.64 UR4, c[0x0][0x2d0] ;  /* 0x0000b40000047ab9 */ /* 0x000fc60000000a00 */
[----:B------:R-:W-:Y:S01]  /*2da10*/  IMAD.IADD R3, R3, 0x1, R0 ;  /* 0x0000000103037824 */ /* 0x000fe200078e0200 */
[C---:B--2---:R-:W-:Y:S01]  /*2da20*/  LOP3.LUT R21, R20.reuse, 0x7f, RZ, 0xc0, !PT ;  /* 0x0000007f14157812 */ /* 0x044fe200078ec0ff */
[----:B------:R-:W-:-:S04]  /*2da30*/  IMAD.SHL.U32 R20, R20, 0x20, RZ ;  /* 0x0000002014147824 */ /* 0x000fc800078e00ff */
[----:B------:R-:W0:Y:S01]  /*2da40*/  @P0 LDC R6, c[0x0][0x44c] ;  /* 0x00011300ff060b82 */ /* 0x000e220000000800 */
[----:B------:R-:W-:-:S04]  /*2da50*/  SHF.R.U32.HI R21, RZ, 0x2, R21 ;  /* 0x00000002ff157819 */ /* 0x000fc80000011615 */
[----:B------:R-:W-:-:S03]  /*2da60*/  LOP3.LUT R20, R21, 0x60, R20, 0xf8, !PT ;  /* 0x0000006015147812 */ /* 0x000fc600078ef814 */
[----:B------:R-:W2:Y:S01]  /*2da70*/  @P0 LDC R0, c[0x0][0x450] ;  /* 0x00011400ff000b82 */ /* 0x000ea20000000800 */
[----:B------:R-:W-:Y:S02]  /*2da80*/  LEA R5, R17, R20, 0x7 ;  /* 0x0000001411057211 */ /* 0x000fe400078e38ff */
[----:B------:R-:W3:Y:S03]  /*2da90*/  S2R R20, SR_TID.X ;  /* 0x0000000000147919 */ /* 0x000ee60000002100 */
[----:B------:R-:W-:Y:S02]  /*2daa0*/  IMAD.MOV.U32 R4, RZ, RZ, R5 ;  /* 0x000000ffff047224 */ /* 0x000fe400078e0005 */
[----:B0-----:R-:W-:-:S05]  /*2dab0*/  @P0 IMAD.HI.U32 R6, R5, R6, RZ ;  /* 0x0000000605060227 */ /* 0x001fca00078e00ff */
[----:B--2---:R-:W-:-:S05]  /*2dac0*/  @P0 SHF.R.U32.HI R4, RZ, R0, R6 ;  /* 0x00000000ff040219 */ /* 0x004fca0000011606 */
        /* <DEDUP_REMOVED lines=15> */
[----:B---3--:R-:W-:Y:S02]  /*2dbc0*/  LOP3.LUT R21, R20, 0x7f, RZ, 0xc0, !PT ;  /* 0x0000007f14157812 */ /* 0x008fe400078ec0ff */
[C---:B------:R-:W-:Y:S02]  /*2dbd0*/  LOP3.LUT R27, R36.reuse, 0x40, RZ, 0xfc, !PT ;  /* 0x00000040241b7812 */ /* 0x040fe400078efcff */
[C---:B------:R-:W-:Y:S02]  /*2dbe0*/  LOP3.LUT R20, R36.reuse, 0x80, RZ, 0xfc, !PT ;  /* 0x0000008024147812 */ /* 0x040fe400078efcff */
[----:B------:R-:W-:Y:S01]  /*2dbf0*/  IADD3.X R4, R3, UR5, R4, P0, !PT ;  /* 0x0000000503047c10 */ /* 0x000fe200087fe404 */
[----:B------:R-:W-:Y:S01]  /*2dc00*/  UMOV UR5, 0xffffffff ;  /* 0xffffffff00057882 */ /* 0x000fe20000000000 */
[----:B------:R-:W-:-:S02]  /*2dc10*/  ISETP.GE.AND P3, PT, R36, UR4, PT ;  /* 0x0000000424007c0c */ /* 0x000fc4000bf66270 */
[----:B------:R-:W-:Y:S02]  /*2dc20*/  ISETP.GE.AND P2, PT, R27, UR4, PT ;  /* 0x000000041b007c0c */ /* 0x000fe4000bf46270 */
[----:B------:R-:W-:Y:S02]  /*2dc30*/  ISETP.GE.AND P0, PT, R20, UR4, PT ;  /* 0x0000000414007c0c */ /* 0x000fe4000bf06270 */
[----:B------:R-:W-:Y:S01]  /*2dc40*/  SHF.R.U32.HI R9, RZ, 0x2, R21 ;  /* 0x00000002ff097819 */ /* 0x000fe20000011615 */
[----:B-1----:R-:W-:Y:S10]  /*2dc50*/  BRA.DIV UR5, `(.L_x_2956) ;  /* 0x0000007605a07947 */ /* 0x002ff4000b800000 */
[----:B------:R-:W0:Y:S01]  /*2dc60*/  SHFL.IDX PT, R3, R0, RZ, 0x1c1f ;  /* 0x001c1fff00037589 */ /* 0x000e2200000e0000 */
[----:B------:R-:W-:Y:S01]  /*2dc70*/  IMAD R28, R28, R7, RZ ;  /* 0x000000071c1c7224 */ /* 0x000fe200078e02ff */
[----:B------:R-:W-:Y:S02]  /*2dc80*/  LEA R17, R17, R9, 0x7 ;  /* 0x0000000911117211 */ /* 0x000fe400078e38ff */
[----:B------:R-:W1:Y:S02]  /*2dc90*/  SHFL.IDX PT, R2, R4, RZ, 0x1c1f ;  /* 0x001c1fff04027589 */ /* 0x000e6400000e0000 */
[----:B------:R-:W-:Y:S02]  /*2dca0*/  ISETP.GE.AND P1, PT, R17, R28, PT ;  /* 0x0000001c1100720c */ /* 0x000fe40003f26270 */
[----:B------:R-:W2:Y:S11]  /*2dcb0*/  SHFL.IDX PT, R14, R0, 0x1, 0x1c1f ;  /* 0x003c1f00000e7f89 */ /* 0x000eb600000e0000 */
[----:B0-----:R-:W-:-:S05]  /*2dcc0*/  @!P1 IADD3 R5, P4, R36, R3, RZ ;  /* 0x0000000324059210 */ /* 0x001fca0007f9e0ff */
[----:B-1----:R-:W-:Y:S02]  /*2dcd0*/  @!P1 IMAD.X R3, RZ, RZ, R2, P4 ;  /* 0x000000ffff039224 */ /* 0x002fe400020e0602 */
[----:B------:R-:W-:Y:S02]  /*2dce0*/  @!P1 IMAD.MOV.U32 R2, RZ, RZ, R5 ;  /* 0x000000ffff029224 */ /* 0x000fe400078e0005 */
[----:B------:R-:W-:-:S03]  /*2dcf0*/  VIADD R5, R17, 0x20 ;  /* 0x0000002011057836 */ /* 0x000fc60000000000 */
[----:B-----5:R-:W-:Y:S04]  /*2dd00*/  @!P1 LDGSTS.E.BYPASS.LTC128B.128 [R8+0x1e200], desc[UR54][R2.64], !P3 ;  /* 0x1e20000002089fae */ /* 0x020fe8000d901d76 */
[----:B------:R-:W-:Y:S04]  /*2dd10*/  @!P1 LDGSTS.E.BYPASS.LTC128B.128 [R8+0x20200], desc[UR54][R2.64+0x40], !P2 ;  /* 0x2020004002089fae */ /* 0x000fe8000d101d76 */
[----:B------:R0:W-:Y:S01]  /*2dd20*/  @!P1 LDGSTS.E.BYPASS.LTC128B.128 [R8+0x22200], desc[UR54][R2.64+0x80], !P0 ;  /* 0x2220008002089fae */ /* 0x0001e2000c101d76 */
[----:B------:R-:W-:-:S03]  /*2dd30*/  ISETP.GE.AND P1, PT, R5, R28, PT ;  /* 0x0000001c0500720c */ /* 0x000fc60003f26270 */
[----:B0-----:R-:W0:Y:S10]  /*2dd40*/  SHFL.IDX PT, R2, R4, 0x1, 0x1c1f ;  /* 0x003c1f0004027f89 */ /* 0x001e3400000e0000 */
[----:B--2---:R-:W-:-:S02]  /*2dd50*/  @!P1 IADD3 R5, P4, R36, R14, RZ ;  /* 0x0000000e24059210 */ /* 0x004fc40007f9e0ff */
[----:B------:R-:W1:Y:S02]  /*2dd60*/  SHFL.IDX PT, R14, R0, 0x2, 0x1c1f ;  /* 0x005c1f00000e7f89 */ /* 0x000e6400000e0000 */
[----:B0-----:R-:W-:Y:S01]  /*2dd70*/  @!P1 IADD3.X R6, RZ, R2, RZ, P4, !PT ;  /* 0x00000002ff069210 */ /* 0x001fe200027fe4ff */
[----:B------:R-:W-:Y:S02]  /*2dd80*/  @!P1 IMAD.MOV.U32 R2, RZ, RZ, R5 ;  /* 0x000000ffff029224 */ /* 0x000fe400078e0005 */
[----:B------:R-:W-:Y:S02]  /*2dd90*/  VIADD R5, R17, 0x40 ;  /* 0x0000004011057836 */ /* 0x000fe40000000000 */
[----:B------:R-:W-:-:S05]  /*2dda0*/  @!P1 IMAD.MOV.U32 R3, RZ, RZ, R6 ;  /* 0x000000ffff039224 */ /* 0x000fca00078e0006 */
[----:B------:R-:W-:Y:S04]  /*2ddb0*/  @!P1 LDGSTS.E.BYPASS.LTC128B.128 [R8+0x1ea00], desc[UR54][R2.64], !P3 ;  /* 0x1ea0000002089fae */ /* 0x000fe8000d901d76 */
[----:B------:R-:W-:Y:S04]  /*2ddc0*/  @!P1 LDGSTS.E.BYPASS.LTC128B.128 [R8+0x20a00], desc[UR54][R2.64+0x40], !P2 ;  /* 0x20a0004002089fae */ /* 0x000fe8000d101d76 */
[----:B------:R0:W-:Y:S01]  /*2ddd0*/  @!P1 LDGSTS.E.BYPASS.LTC128B.128 [R8+0x22a00], desc[UR54][R2.64+0x80], !P0 ;  /* 0x22a0008002089fae */ /* 0x0001e2000c101d76 */
[----:B------:R-:W-:-:S03]  /*2dde0*/  ISETP.GE.AND P1, PT, R5, R28, PT ;  /* 0x0000001c0500720c */ /* 0x000fc60003f26270 */
[----:B0-----:R-:W0:Y:S10]  /*2ddf0*/  SHFL.IDX PT, R2, R4, 0x2, 0x1c1f ;  /* 0x005c1f0004027f89 */ /* 0x001e3400000e0000 */
[----:B-1----:R-:W-:Y:S01]  /*2de00*/  @!P1 IADD3 R5, P4, R36, R14, RZ ;  /* 0x0000000e24059210 */ /* 0x002fe20007f9e0ff */
[----:B------:R-:W1:Y:S04]  /*2de10*/  SHFL.IDX PT, R4, R4, 0x3, 0x1c1f ;  /* 0x007c1f0004047f89 */ /* 0x000e6800000e0000 */
[----:B------:R2:W3:Y:S01]  /*2de20*/  SHFL.IDX PT, R14, R0, 0x3, 0x1c1f ;  /* 0x007c1f00000e7f89 */ /* 0x0004e200000e0000 */
[----:B0-----:R-:W-:Y:S01]  /*2de30*/  @!P1 IADD3.X R6, RZ, R2, RZ, P4, !PT ;  /* 0x00000002ff069210 */ /* 0x001fe200027fe4ff */
[----:B------:R-:W-:-:S04]  /*2de40*/  @!P1 IMAD.MOV.U32 R2, RZ, RZ, R5 ;  /* 0x000000ffff029224 */ /* 0x000fc800078e0005 */
[----:B------:R-:W-:-:S05]  /*2de50*/  @!P1 IMAD.MOV.U32 R3, RZ, RZ, R6 ;  /* 0x000000ffff039224 */ /* 0x000fca00078e0006 */
[----:B------:R2:W-:Y:S04]  /*2de60*/  @!P1 LDGSTS.E.BYPASS.LTC128B.128 [R8+0x1f200], desc[UR54][R2.64], !P3 ;  /* 0x1f20000002089fae */ /* 0x0005e8000d901d76 */
[----:B------:R2:W-:Y:S04]  /*2de70*/  @!P1 LDGSTS.E.BYPASS.LTC128B.128 [R8+0x21200], desc[UR54][R2.64+0x40], !P2 ;  /* 0x2120004002089fae */ /* 0x0005e8000d101d76 */
[----:B-1-3--:R2:W-:Y:S02]  /*2de80*/  @!P1 LDGSTS.E.BYPASS.LTC128B.128 [R8+0x23200], desc[UR54][R2.64+0x80], !P0 ;  /* 0x2320008002089fae */ /* 0x00a5e4000c101d76 */
.L_x_3177:
[----:B------:R-:W-:Y:S01]  /*2de90*/  VIADD R17, R17, 0x60 ;  /* 0x0000006011117836 */ /* 0x000fe20000000000 */
[----:B------:R-:W-:Y:S04]  /*2dea0*/  BSSY B0, `(.L_x_2957) ;  /* 0x000000b000007945 */ /* 0x000fe80003800000 */
[----:B------:R-:W-:-:S13]  /*2deb0*/  ISETP.GE.AND P1, PT, R17, R28, PT ;  /* 0x0000001c1100720c */ /* 0x000fda0003f26270 */
[----:B------:R-:W-:Y:S05]  /*2dec0*/  @P1 BRA `(.L_x_2958) ;  /* 0x0000000000201947 */ /* 0x000fea0003800000 */
[----:B--2---:R-:W-:-:S04]  /*2ded0*/  IADD3 R2, P1, R36, R14, RZ ;  /* 0x0000000e24027210 */ /* 0x004fc80007f3e0ff */
[----:B------:R-:W-:-:S05]  /*2dee0*/  IADD3.X R3, RZ, R4, RZ, P1, !PT ;  /* 0x00000004ff037210 */ /* 0x000fca0000ffe4ff */
[----:B------:R-:W-:Y:S01]  /*2def0*/  @!PT LDS RZ, [RZ] ;  /* 0x00000000fffff984 */ /* 0x000fe20000000800 */
[----:B------:R-:W-:Y:S01]  /*2df00*/  @!PT LDS RZ, [RZ] ;  /* 0x00000000fffff984 */ /* 0x000fe20000000800 */
[----:B------:R-:W-:Y:S01]  /*2df10*/  @!PT LDS RZ, [RZ] ;  /* 0x00000000fffff984 */ /* 0x000fe20000000800 */
[----:B------:R0:W-:Y:S04]  /*2df20*/  LDGSTS.E.BYPASS.LTC128B.128 [R8+0x1fa00], desc[UR54][R2.64], !P3 ;  /* 0x1fa0000002087fae */ /* 0x0001e8000d901d76 */
[----:B------:R0:W-:Y:S04]  /*2df30*/  LDGSTS.E.BYPASS.LTC128B.128 [R8+0x21a00], desc[UR54][R2.64+0x40], !P2 ;  /* 0x21a0004002087fae */ /* 0x0001e8000d101d76 */
[----:B------:R0:W-:Y:S02]  /*2df40*/  LDGSTS.E.BYPASS.LTC128B.128 [R8+0x23a00], desc[UR54][R2.64+0x80], !P0 ;  /* 0x23a0008002087fae */ /* 0x0001e4000c101d76 */
.L_x_2958:
[----:B------:R-:W-:Y:S05]  /*2df50*/  BSYNC B0 ;  /* 0x0000000000007941 */ /* 0x000fea0003800000 */
.L_x_2957:
[----:B------:R-:W-:Y:S01]  /*2df60*/  NOP ;  /* 0x0000000000007918 */ /* 0x000fe20000000000 */
[----:B------:R-:W-:-:S13]  /*2df70*/  PLOP3.LUT P0, PT, PT, PT, PT, 0x80, 0x0 ;  /* 0x000000000000781c */ /* 0x000fda0003f0f070 */
.L_x_2959:
        /* <DEDUP_REMOVED lines=18> */
.L_x_3178:
[----:B------:R-:W-:Y:S05]  /*2e0a0*/  BSYNC B0 ;  /* 0x0000000000007941 */ /* 0x000fea0003800000 */
.L_x_2960:
[----:B------:R-:W-:-:S13]  /*2e0b0*/  ISETP.GE.AND P0, PT, R30, 0x2, PT ;  /* 0x000000021e00780c */ /* 0x000fda0003f06270 */
[----:B------:R-:W-:Y:S05]  /*2e0c0*/  @!P0 BRA `(.L_x_2962) ;  /* 0x00000018003c8947 */ /* 0x000fea0003800000 */
[----:B------:R-:W-:Y:S01]  /*2e0d0*/  VIADD R30, R30, 0xfffffffe ;  /* 0xfffffffe1e1e7836 */ /* 0x000fe20000000000 */
[----:B------:R-:W-:Y:S01]  /*2e0e0*/  MOV R17, R29 ;  /* 0x0000001d00117202 */ /* 0x000fe20000000f00 */
[----:B------:R-:W-:-:S07]  /*2e0f0*/  IMAD.MOV.U32 R20, RZ, RZ, R33 ;  /* 0x000000ffff147224 */ /* 0x000fce00078e0021 */
.L_x_2982:
[----:B--2---:R-:W2:Y:S01]  /*2e100*/  LDL R0, [R1] ;  /* 0x0000000001007983 */ /* 0x004ea20000100800 */
[----:B-1----:R-:W1:Y:S03]  /*2e110*/  LDC R6, c[0x0][0x430] ;  /* 0x00010c00ff067b82 */ /* 0x002e660000000800 */
[----:B------:R-:W3:Y:S01]  /*2e120*/  LDL R9, [R1+0x4] ;  /* 0x0000040001097983 */ /* 0x000ee20000100800 */
[----:B------:R-:W0:Y:S01]  /*2e130*/  S2R R2, SR_TID.X ;  /* 0x0000000000027919 */ /* 0x000e220000002100 */
[----:B------:R-:W4:Y:S01]  /*2e140*/  S2R R8, SR_TID.X ;  /* 0x0000000000087919 */ /* 0x000f220000002100 */
[----:B-1----:R-:W-:-:S13]  /*2e150*/  ISETP.NE.AND P0, PT, R6, 0x1, PT ;  /* 0x000000010600780c */ /* 0x002fda0003f05270 */
[----:B------:R-:W1:Y:S01]  /*2e160*/  @P0 LDC R4, c[0x0][0x434] ;  /* 0x00010d00ff040b82 */ /* 0x000e620000000800 */
[C---:B0-----:R-:W-:Y:S01]  /*2e170*/  LOP3.LUT R3, R2.reuse, 0x7f, RZ, 0xc0, !PT ;  /* 0x0000007f02037812 */ /* 0x041fe200078ec0ff */
[----:B------:R-:W-:-:S03]  /*2e180*/  IMAD.SHL.U32 R5, R2, 0x20, RZ ;  /* 0x0000002002057824 */ /* 0x000fc600078e00ff */
[----:B------:R-:W-:-:S04]  /*2e190*/  SHF.R.U32.HI R3, RZ, 0x2, R3 ;  /* 0x00000002ff037819 */ /* 0x000fc80000011603 */
[----:B------:R-:W-:Y:S02]  /*2e1a0*/  LOP3.LUT R5, R3, 0x60, R5, 0xf8, !PT ;  /* 0x0000006003057812 */ /* 0x000fe400078ef805 */
[----:B------:R-:W0:Y:S01]  /*2e1b0*/  @P0 LDC R3, c[0x0][0x438] ;  /* 0x00010e00ff030b82 */ /* 0x000e220000000800 */
[----:B------:R-:W-:Y:S01]  /*2e1c0*/  LOP3.LUT R2, R2, 0x7f, RZ, 0xc0, !PT ;  /* 0x0000007f02027812 */ /* 0x000fe200078ec0ff */
[----:B----4-:R-:W-:-:S03]  /*2e1d0*/  IMAD.SHL.U32 R8, R8, 0x20, RZ ;  /* 0x0000002008087824 */ /* 0x010fc600078e00ff */
[----:B------:R-:W-:-:S04]  /*2e1e0*/  SHF.R.U32.HI R7, RZ, 0x2, R2 ;  /* 0x00000002ff077819 */ /* 0x000fc80000011602 */
[----:B------:R-:W-:Y:S02]  /*2e1f0*/  LOP3.LUT R8, R7, 0x60, R8, 0xf8, !PT ;  /* 0x0000006007087812 */ /* 0x000fe400078ef808 */
[----:B------:R-:W4:Y:S02]  /*2e200*/  @P0 LDC R7, c[0x0][0x434] ;  /* 0x00010d00ff070b82 */ /* 0x000f240000000800 */
[----:B------:R-:W-:Y:S01]  /*2e210*/  LOP3.LUT R8, R8, 0x80, RZ, 0xfc, !PT ;  /* 0x0000008008087812 */ /* 0x000fe200078efcff */
[----:B------:R-:W-:Y:S05]  /*2e220*/  YIELD ;  /* 0x0000000000007946 */ /* 0x000fea0003800000 */
[----:B------:R-:W-:Y:S01]  /*2e230*/  ULDC.64 UR4, c[0x0][0x428] ;  /* 0x00010a0000047ab9 */ /* 0x000fe20000000a00 */
[----:B------:R-:W-:Y:S01]  /*2e240*/  ULDC.64 UR6, c[0x0][0x418] ;  /* 0x0001060000067ab9 */ /* 0x000fe20000000a00 */
[----:B------:R-:W-:Y:S01]  /*2e250*/  ISETP.GT.U32.AND P1, PT, R8, 0x9f, PT ;  /* 0x0000009f0800780c */ /* 0x000fe20003f24070 */
[----:B--2---:R-:W-:-:S04]  /*2e260*/  IMAD R0, R30, 0xa0, R0 ;  /* 0x000000a01e007824 */ /* 0x004fc800078e0200 */
[----:B------:R-:W-:-:S04]  /*2e270*/  IMAD.IADD R5, R5, 0x1, R0 ;  /* 0x0000000105057824 */ /* 0x000fc800078e0200 */
[----:B-1----:R-:W-:Y:S01]  /*2e280*/  @P0 IMAD.HI.U32 R4, R5, R4, RZ ;  /* 0x0000000405040227 */ /* 0x002fe200078e00ff */
[----:B------:R-:W-:-:S04]  /*2e290*/  MOV R2, R5 ;  /* 0x0000000500027202 */ /* 0x000fc80000000f00 */
[----:B0-----:R-:W-:Y:S02]  /*2e2a0*/  @P0 SHF.R.U32.HI R2, RZ, R3, R4 ;  /* 0x00000003ff020219 */ /* 0x001fe40000011604 */
[----:B------:R-:W0:Y:S01]  /*2e2b0*/  @P0 LDC R3, c[0x0][0x438] ;  /* 0x00010e00ff030b82 */ /* 0x000e220000000800 */
[----:B------:R-:W-:-:S04]  /*2e2c0*/  IMAD.IADD R0, R8, 0x1, R0 ;  /* 0x0000000108007824 */ /* 0x000fc800078e0200 */
[----:B----4-:R-:W-:-:S04]  /*2e2d0*/  @P0 IMAD.HI.U32 R7, R0, R7, RZ ;  /* 0x0000000700070227 */ /* 0x010fc800078e00ff */
[----:B------:R-:W-:Y:S01]  /*2e2e0*/  IMAD.MOV.U32 R4, RZ, RZ, R0 ;  /* 0x000000ffff047224 */ /* 0x000fe200078e0000 */
[----:B0-----:R-:W-:Y:S02]  /*2e2f0*/  @P0 SHF.R.U32.HI R4, RZ, R3, R7 ;  /* 0x00000003ff040219 */ /* 0x001fe40000011607 */
[----:B------:R-:W-:-:S03]  /*2e300*/  IADD3 R7, -R2, RZ, RZ ;  /* 0x000000ff02077210 */ /* 0x000fc60007ffe1ff */
[----:B------:R-:W-:Y:S02]  /*2e310*/  IMAD.MOV R3, RZ, RZ, -R4 ;  /* 0x000000ffff037224 */ /* 0x000fe400078e0a04 */
[C---:B------:R-:W-:Y:S02]  /*2e320*/  IMAD R5, R6.reuse, R7, R5 ;  /* 0x0000000706057224 */ /* 0x040fe400078e0205 */
[----:B------:R-:W-:Y:S01]  /*2e330*/  IMAD R6, R6, R3, R0 ;  /* 0x0000000306067224 */ /* 0x000fe200078e0200 */
[----:B------:R-:W-:Y:S01]  /*2e340*/  SHF.R.S32.HI R3, RZ, 0x1f, R2 ;  /* 0x0000001fff037819 */ /* 0x000fe20000011402 */
[----:B---3--:R-:W-:-:S04]  /*2e350*/  IMAD R0, R9, UR4, RZ ;  /* 0x0000000409007c24 */ /* 0x008fc8000f8e02ff */
[C---:B------:R-:W-:Y:S02]  /*2e360*/  IMAD R0, R32.reuse, UR5, R0 ;  /* 0x0000000520007c24 */ /* 0x040fe4000f8e0200 */
[----:B------:R-:W-:-:S04]  /*2e370*/  IMAD.WIDE.U32 R2, R32, UR4, R2 ;  /* 0x0000000420027c25 */ /* 0x000fc8000f8e0002 */
[----:B------:R-:W-:Y:S01]  /*2e380*/  IMAD.IADD R3, R0, 0x1, R3 ;  /* 0x0000000100037824 */ /* 0x000fe200078e0203 */
[----:B------:R-:W-:-:S04]  /*2e390*/  LEA R8, P0, R2, UR6, 0x2 ;  /* 0x0000000602087c11 */ /* 0x000fc8000f8010ff */
[----:B------:R-:W-:-:S05]  /*2e3a0*/  LEA.HI.X R9, R2, UR7, R3, 0x2, P0 ;  /* 0x0000000702097c11 */ /* 0x000fca00080f1403 */
[----:B------:R-:W2:Y:S01]  /*2e3b0*/  LDG.E R8, desc[UR54][R8.64] ;  /* 0x0000003608087981 */ /* 0x000ea2000c1e1900 */
[--C-:B------:R-:W-:Y:S01]  /*2e3c0*/  @!P1 SHF.R.S32.HI R3, RZ, 0x1f, R4.reuse ;  /* 0x0000001fff039819 */ /* 0x100fe20000011404 */
[----:B------:R-:W-:Y:S02]  /*2e3d0*/  @!P1 IMAD.MOV.U32 R2, RZ, RZ, R4 ;  /* 0x000000ffff029224 */ /* 0x000fe400078e0004 */
[----:B------:R-:W-:Y:S02]  /*2e3e0*/  IMAD.U32 R12, RZ, RZ, UR39 ;  /* 0x00000027ff0c7e24 */ /* 0x000fe4000f8e00ff */
[----:B------:R-:W-:-:S03]  /*2e3f0*/  @!P1 IMAD.WIDE.U32 R2, R32, UR4, R2 ;  /* 0x0000000420029c25 */ /* 0x000fc6000f8e0002 */
[----:B------:R-:W-:Y:S01]  /*2e400*/  ISETP.NE.AND P2, PT, R12, 0x3, PT ;  /* 0x000000030c00780c */ /* 0x000fe20003f45270 */
[----:B------:R-:W-:Y:S01]  /*2e410*/  VIADD R29, R17, 0x1 ;  /* 0x00000001111d7836 */ /* 0x000fe20000000000 */
[----:B------:R-:W-:Y:S02]  /*2e420*/  @!P1 IADD3 R0, R0, R3, RZ ;  /* 0x0000000300009210 */ /* 0x000fe40007ffe0ff */
[----:B------:R-:W-:Y:S01]  /*2e430*/  @!P1 LEA R10, P0, R2, UR6, 0x2 ;  /* 0x00000006020a9c11 */ /* 0x000fe2000f8010ff */
[----:B------:R-:W-:-:S03]  /*2e440*/  IMAD.MOV.U32 R7, RZ, RZ, RZ ;  /* 0x000000ffff077224 */ /* 0x000fc600078e00ff */
[----:B------:R-:W-:Y:S02]  /*2e450*/  @!P1 LEA.HI.X R11, R2, UR7, R0, 0x2, P0 ;  /* 0x00000007020b9c11 */ /* 0x000fe400080f1400 */
[----:B------:R-:W-:-:S03]  /*2e460*/  ISETP.NE.AND P0, PT, R29, 0x2, PT ;  /* 0x000000021d00780c */ /* 0x000fc60003f05270 */
[----:B------:R0:W5:Y:S01]  /*2e470*/  @!P1 LDG.E R7, desc[UR54][R10.64] ;  /* 0x000000360a079981 */ /* 0x000162000c1e1900 */
[----:B------:R-:W-:Y:S02]  /*2e480*/  SEL R33, RZ, 0x1, P0 ;  /* 0x00000001ff217807 */ /* 0x000fe40000000000 */
[C---:B------:R-:W-:Y:S02]  /*2e490*/  ISETP.GT.AND P1, PT, R30.reuse, RZ, PT ;  /* 0x000000ff1e00720c */ /* 0x040fe40003f24270 */
[----:B------:R-:W-:Y:S02]  /*2e4a0*/  SEL R29, R29, RZ, P0 ;  /* 0x000000ff1d1d7207 */ /* 0x000fe40000000000 */
[----:B------:R-:W-:Y:S02]  /*2e4b0*/  IADD3 R30, R30, -0x1, RZ ;  /* 0xffffffff1e1e7810 */ /* 0x000fe40007ffe0ff */
[----:B------:R-:W-:Y:S02]  /*2e4c0*/  LOP3.LUT R33, R20, R33, RZ, 0x3c, !PT ;  /* 0x0000002114217212 */ /* 0x000fe400078e3cff */
[----:B--2---:R-:W-:Y:S01]  /*2e4d0*/  SHF.R.S32.HI R27, RZ, 0x1f, R8 ;  /* 0x0000001fff1b7819 */ /* 0x004fe20000011408 */
[----:B0-----:R-:W-:Y:S06]  /*2e4e0*/  @!P2 BRA `(.L_x_2963) ;  /* 0x000000000004a947 */ /* 0x001fec0003800000 */
[----:B------:R-:W-:Y:S01]  /*2e4f0*/  BPT.TRAP 0x1 ;  /* 0x000000040000795c */ /* 0x000fe20000300000 */
.L_x_2963:
[----:B------:R-:W-:Y:S01]  /*2e500*/  IMAD R4, R29, 0x8, R22 ;  /* 0x000000081d047824 */ /* 0x000fe200078e0216 */
[----:B------:R-:W-:Y:S01]  /*2e510*/  SHF.L.U32 R28, R33, 0x1f, RZ ;  /* 0x0000001f211c7819 */ /* 0x000fe200000006ff */
[----:B------:R-:W-:Y:S01]  /*2e520*/  BSSY B0, `(.L_x_2964) ;  /* 0x0000004000007945 */ /* 0x000fe20003800000 */
[----:B------:R-:W-:Y:S02]  /*2e530*/  SHF.R.S32.HI R26, RZ, 0x1f, R5 ;  /* 0x0000001fff1a7819 */ /* 0x000fe40000011405 */
[----:B------:R-:W0:Y:S02]  /*2e540*/  SYNCS.PHASECHK.TRANS64.TRYWAIT P0, [R4+URZ+0x33480], R28 ;  /* 0x0334801c040075a7 */ /* 0x000e24000800017f */
[----:B0-----:R-:W-:Y:S05]  /*2e550*/  @!P0 BRA `(.L_x_2965) ;  /* 0x0000007000b48947 */ /* 0x001fea0003800000 */
.L_x_3179:
[----:B------:R-:W-:Y:S05]  /*2e560*/  BSYNC B0 ;  /* 0x0000000000007941 */ /* 0x000fea0003800000 */
.L_x_2964:
[----:B------:R-:W2:Y:S01]  /*2e570*/  LDL R14, [R1+0xc] ;  /* 0x00000c00010e7983 */ /* 0x000ea20000100800 */
        /* <DEDUP_REMOVED lines=11> */
[C---:B------:R-:W-:Y:S01]  /*2e630*/  LOP3.LUT R13, R36.reuse, 0x80, RZ, 0xfc, !PT ;  /* 0x00000080240d7812 */ /* 0x040fe200078efcff */
        /* <DEDUP_REMOVED lines=16> */
[----:B------:R-:W-:-:S02]  /*2e740*/  ISETP.GE.AND P4, PT, R36, R11, PT ;  /* 0x0000000b2400720c */ /* 0x000fc40003f86270 */
[----:B------:R-:W-:Y:S01]  /*2e750*/  IADD3 R3, R3, R0, RZ ;  /* 0x0000000003037210 */ /* 0x000fe20007ffe0ff */
[----:B------:R-:W-:-:S04]  /*2e760*/  IMAD R0, R25, UR6, RZ ;  /* 0x0000000619007c24 */ /* 0x000fc8000f8e02ff */
[C---:B------:R-:W-:Y:S02]  /*2e770*/  IMAD R0, R7.reuse, UR7, R0 ;  /* 0x0000000707007c24 */ /* 0x040fe4000f8e0200 */
[----:B------:R-:W-:-:S04]  /*2e780*/  IMAD.WIDE.U32 R2, R7, UR6, R2 ;  /* 0x0000000607027c25 */ /* 0x000fc8000f8e0002 */
        /* <DEDUP_REMOVED lines=18> */
[----:B-1----:R-:W-:-:S04]  /*2e8b0*/  IADD3 R2, P0, R36, R2, RZ ;  /* 0x0000000224027210 */ /* 0x002fc80007f1e0ff */
[----:B--2---:R-:W-:-:S05]  /*2e8c0*/  IADD3.X R3, RZ, R3, RZ, P0, !PT ;  /* 0x00000003ff037210 */ /* 0x004fca00007fe4ff */
        /* <DEDUP_REMOVED lines=17> */
.L_x_3191:
        /* <DEDUP_REMOVED lines=10> */
.L_x_2967:
        /* <DEDUP_REMOVED lines=11> */
.L_x_2968:
[----:B------:R2:W-:Y:S01]  /*2eb30*/  SYNCS.ARRIVE.TRANS64.A1T0 RZ, [R4+URZ+0x33470], RZ ;  /* 0x033470ff04ff79a7 */ /* 0x0005e2000810003f */
[----:B------:R-:W-:Y:S05]  /*2eb40*/  @!P3 BRA `(.L_x_2969) ;  /* 0x000000000004b947 */ /* 0x000fea0003800000 */
[----:B------:R-:W-:Y:S01]  /*2eb50*/  BPT.TRAP 0x1 ;  /* 0x000000040000795c */ /* 0x000fe20000300000 */
.L_x_2969:
[----:B------:R-:W3:Y:S01]  /*2eb60*/  SYNCS.PHASECHK.TRANS64.TRYWAIT P0, [R4+URZ+0x33440], R28 ;  /* 0x0334401c040075a7 */ /* 0x000ee2000800017f */
[----:B------:R-:W-:Y:S04]  /*2eb70*/  BSSY B0, `(.L_x_2970) ;  /* 0x0000002000007945 */ /* 0x000fe80003800000 */
[----:B---3--:R-:W-:Y:S05]  /*2eb80*/  @!P0 BRA `(.L_x_2971) ;  /* 0x0000007000bc8947 */ /* 0x008fea0003800000 */
.L_x_3192:
[----:B------:R-:W-:Y:S05]  /*2eb90*/  BSYNC B0 ;  /* 0x0000000000007941 */ /* 0x000fea0003800000 */
.L_x_2970:
        /* <DEDUP_REMOVED lines=10> */
[----:B------:R-:W-:Y:S02]  /*2ec40*/  IMAD R5, R24, UR4, RZ ;  /* 0x0000000418057c24 */ /* 0x000fe4000f8e02ff */
[----:B------:R-:W-:-:S04]  /*2ec50*/  IMAD.WIDE.U32 R2, R8, UR6, R2 ;  /* 0x0000000608027c25 */ /* 0x000fc8000f8e0002 */
[----:B------:R-:W-:Y:S02]  /*2ec60*/  IMAD R8, R8, UR7, R27 ;  /* 0x0000000708087c24 */ /* 0x000fe4000f8e021b */
[----:B------:R-:W-:Y:S02]  /*2ec70*/  IMAD R5, R6, UR5, R5 ;  /* 0x0000000506057c24 */ /* 0x000fe4000f8e0205 */
[----:B------:R-:W-:Y:S02]  /*2ec80*/  IMAD.IADD R9, R3, 0x1, R8 ;  /* 0x0000000103097824 */ /* 0x000fe400078e0208 */
[----:B------:R-:W-:Y:S01]  /*2ec90*/  IMAD.MOV.U32 R8, RZ, RZ, R2 ;  /* 0x000000ffff087224 */ /* 0x000fe200078e0002 */
[-C--:B----4-:R-:W-:Y:S01]  /*2eca0*/  ISETP.GE.AND P2, PT, R12, R10.reuse, PT ;  /* 0x0000000a0c00720c */ /* 0x090fe20003f46270 */
[----:B------:R-:W-:Y:S01]  /*2ecb0*/  IMAD.WIDE.U32 R2, R6, UR4, RZ ;  /* 0x0000000406027c25 */ /* 0x000fe2000f8e00ff */
[----:B------:R-:W-:Y:S01]  /*2ecc0*/  ULDC.64 UR4, c[0x0][0x308] ;  /* 0x0000c20000047ab9 */ /* 0x000fe20000000a00 */
[----:B------:R-:W-:-:S02]  /*2ecd0*/  ISETP.GE.AND P3, PT, R11, R10, PT ;  /* 0x0000000a0b00720c */ /* 0x000fc40003f66270 */
[----:B------:R-:W-:Y:S01]  /*2ece0*/  IMAD R6, R25, UR6, RZ ;  /* 0x0000000619067c24 */ /* 0x000fe2000f8e02ff */
[----:B------:R-:W-:Y:S01]  /*2ecf0*/  IADD3 R3, R3, R5, RZ ;  /* 0x0000000503037210 */ /* 0x000fe20007ffe0ff */
[----:B------:R-:W-:Y:S01]  /*2ed00*/  IMAD.WIDE.U32 R8, R18, UR4, R8 ;  /* 0x0000000412087c25 */ /* 0x000fe2000f8e0008 */
[----:B------:R-:W-:-:S03]  /*2ed10*/  ISETP.GE.AND P4, PT, R36, R10, PT ;  /* 0x0000000a2400720c */ /* 0x000fc60003f86270 */
[C---:B------:R-:W-:Y:S02]  /*2ed20*/  IMAD R6, R7.reuse, UR7, R6 ;  /* 0x0000000707067c24 */ /* 0x040fe4000f8e0206 */
[----:B------:R-:W-:Y:S01]  /*2ed30*/  IMAD.WIDE.U32 R2, R7, UR6, R2 ;  /* 0x0000000607027c25 */ /* 0x000fe2000f8e0002 */
[----:B------:R-:W-:Y:S02]  /*2ed40*/  ULDC.64 UR6, c[0x0][0x2e8] ;  /* 0x0000ba0000067ab9 */ /* 0x000fe40000000a00 */
[----:B------:R-:W-:Y:S01]  /*2ed50*/  IADD3 R5, P0, R8, UR6, RZ ;  /* 0x0000000608057c10 */ /* 0x000fe2000ff1e0ff */
[----:B------:R-:W-:Y:S02]  /*2ed60*/  IMAD R7, R37, UR4, RZ ;  /* 0x0000000425077c24 */ /* 0x000fe4000f8e02ff */
[----:B------:R-:W-:Y:S02]  /*2ed70*/  IMAD.IADD R3, R3, 0x1, R6 ;  /* 0x0000000103037824 */ /* 0x000fe400078e0206 */
[----:B------:R-:W-:-:S02]  /*2ed80*/  IMAD R7, R18, UR5, R7 ;  /* 0x0000000512077c24 */ /* 0x000fc4000f8e0207 */
        /* <DEDUP_REMOVED lines=24> */
[----:B----4-:R-:W-:-:S04]  /*2ef10*/  IADD3 R2, P0, R36, R2, RZ ;  /* 0x0000000224027210 */ /* 0x010fc80007f1e0ff */
[----:B------:R-:W-:Y:S02]  /*2ef20*/  IADD3.X R3, RZ, R9, RZ, P0, !PT ;  /* 0x00000009ff037210 */ /* 0x000fe400007fe4ff */
        /* <DEDUP_REMOVED lines=10> */
.L_x_3204:
        /* <DEDUP_REMOVED lines=10> */
.L_x_2973:
        /* <DEDUP_REMOVED lines=11> */
.L_x_2974:
[----:B------:R-:W-:Y:S01]  /*2f120*/  MOV R0, UR37 ;  /* 0x0000002500007c02 */ /* 0x000fe20008000f00 */
[----:B------:R4:W-:Y:S03]  /*2f130*/  SYNCS.ARRIVE.TRANS64.A1T0 RZ, [R4+URZ+0x33430], RZ ;  /* 0x033430ff04ff79a7 */ /* 0x0009e6000810003f */
[----:B------:R-:W-:-:S13]  /*2f140*/  ISETP.NE.AND P0, PT, R0, 0x3, PT ;  /* 0x000000030000780c */ /* 0x000fda0003f05270 */
[----:B----4-:R-:W-:Y:S05]  /*2f150*/  @!P0 BRA `(.L_x_2975) ;  /* 0x0000000000048947 */ /* 0x010fea0003800000 */
[----:B------:R-:W-:Y:S01]  /*2f160*/  BPT.TRAP 0x1 ;  /* 0x000000040000795c */ /* 0x000fe20000300000 */
.L_x_2975:
[----:B------:R-:W-:Y:S01]  /*2f170*/  LOP3.LUT R3, R20, 0x1, RZ, 0x3c, !PT ;  /* 0x0000000114037812 */ /* 0x000fe200078e3cff */
[----:B------:R-:W-:Y:S01]  /*2f180*/  IMAD R0, R17, 0x8, R22 ;  /* 0x0000000811007824 */ /* 0x000fe200078e0216 */
[----:B------:R-:W-:Y:S02]  /*2f190*/  BSSY B0, `(.L_x_2976) ;  /* 0x0000004000007945 */ /* 0x000fe40003800000 */
[----:B------:R-:W-:-:S04]  /*2f1a0*/  SHF.L.U32 R3, R3, 0x1f, RZ ;  /* 0x0000001f03037819 */ /* 0x000fc800000006ff */
[----:B------:R-:W4:Y:S02]  /*2f1b0*/  SYNCS.PHASECHK.TRANS64.TRYWAIT P2, [R0+URZ+0x33470], R3 ;  /* 0x03347003000075a7 */ /* 0x000f24000804017f */
[----:B----4-:R-:W-:Y:S05]  /*2f1c0*/  @!P2 BRA `(.L_x_2977) ;  /* 0x0000007000b8a947 */ /* 0x010fea0003800000 */
.L_x_3205:
[----:B------:R-:W-:Y:S05]  /*2f1d0*/  BSYNC B0 ;  /* 0x0000000000007941 */ /* 0x000fea0003800000 */
.L_x_2976:
[----:B------:R-:W-:-:S05]  /*2f1e0*/  IMAD.U32 R2, RZ, RZ, UR39 ;  /* 0x00000027ff027e24 */ /* 0x000fca000f8e00ff */
[----:B------:R-:W-:-:S13]  /*2f1f0*/  ISETP.NE.AND P2, PT, R2, 0x3, PT ;  /* 0x000000030200780c */ /* 0x000fda0003f45270 */
[----:B------:R-:W-:Y:S05]  /*2f200*/  @!P2 BRA `(.L_x_2978) ;  /* 0x000000000004a947 */ /* 0x000fea0003800000 */
[----:B------:R-:W-:Y:S01]  /*2f210*/  BPT.TRAP 0x1 ;  /* 0x000000040000795c */ /* 0x000fe20000300000 */
.L_x_2978:
[----:B----4-:R-:W-:Y:S01]  /*2f220*/  SHF.L.U32 R3, R20, 0x1f, RZ ;  /* 0x0000001f14037819 */ /* 0x010fe200000006ff */
[----:B------:R-:W-:-:S03]  /*2f230*/  IMAD R2, R17, 0x7800, RZ ;  /* 0x0000780011027824 */ /* 0x000fc600078e02ff */
[----:B------:R-:W4:Y:S02]  /*2f240*/  SYNCS.PHASECHK.TRANS64.TRYWAIT P2, [R0+URZ+0x33460], R3 ;  /* 0x03346003000075a7 */ /* 0x000f24000804017f */
[----:B----4-:R-:W-:Y:S05]  /*2f250*/  @!P2 BRA `(.L_x_2979) ;  /* 0x0000007000a8a947 */ /* 0x010fea0003800000 */
.L_x_3206:
[----:B0-23--:R-:W4:Y:S04]  /*2f260*/  LDL R4, [R1+0x14] ;  /* 0x0000140001047983 */ /* 0x00df280000100800 */
[----:B------:R-:W2:Y:S01]  /*2f270*/  LDL R8, [R1+0x10] ;  /* 0x0000100001087983 */ /* 0x000ea20000100800 */
[----:B------:R-:W-:Y:S05]  /*2f280*/  WARPSYNC.ALL ;  /* 0x0000000000007948 */ /* 0x000fea0003800000 */
[----:B------:R-:W-:-:S05]  /*2f290*/  IMAD.U32 R17, RZ, RZ, UR39 ;  /* 0x00000027ff117e24 */ /* 0x000fca000f8e00ff */
[----:B------:R-:W-:Y:S02]  /*2f2a0*/  ISETP.NE.AND P2, PT, R17, 0x3, PT ;  /* 0x000000031100780c */ /* 0x000fe40003f45270 */
[C---:B----4-:R-:W-:Y:S02]  /*2f2b0*/  LOP3.LUT R3, R2.reuse, R4, RZ, 0xfc, !PT ;  /* 0x0000000402037212 */ /* 0x050fe400078efcff */
[----:B--2---:R-:W-:-:S03]  /*2f2c0*/  LOP3.LUT R2, R2, R8, RZ, 0xfc, !PT ;  /* 0x0000000802027212 */ /* 0x004fc600078efcff */
[C---:B------:R-:W-:Y:S01]  /*2f2d0*/  IMAD.IADD R3, R22.reuse, 0x1, R3 ;  /* 0x0000000116037824 */ /* 0x040fe200078e0203 */
[----:B------:R-:W-:-:S04]  /*2f2e0*/  IADD3 R2, R22, R2, RZ ;  /* 0x0000000216027210 */ /* 0x000fc80007ffe0ff */
        /* <DEDUP_REMOVED lines=98> */
.L_x_2980:
[----:B--2---:R2:W-:Y:S01]  /*2f910*/  SYNCS.ARRIVE.TRANS64.A1T0 RZ, [R0+URZ+0x33450], RZ ;  /* 0x033450ff00ff79a7 */ /* 0x0045e2000810003f */
[----:B------:R-:W-:Y:S06]  /*2f920*/  BAR.SYNC.DEFER_BLOCKING 0x2, 0x80 ;  /* 0x0082000000007b1d */ /* 0x000fec0000010000 */
[----:B------:R-:W-:Y:S05]  /*2f930*/  @!P0 BRA `(.L_x_2981) ;  /* 0x0000000000048947 */ /* 0x000fea0003800000 */
[----:B------:R-:W-:Y:S01]  /*2f940*/  BPT.TRAP 0x1 ;  /* 0x000000040000795c */ /* 0x000fe20000300000 */
.L_x_2981:
[----:B0-----:R-:W3:Y:S01]  /*2f950*/  LDL R2, [R1+0x8] ;  /* 0x0000080001027983 */ /* 0x001ee20000100800 */
[----:B--2---:R-:W-:Y:S01]  /*2f960*/  VIADD R0, R0, 0x33480 ;  /* 0x0003348000007836 */ /* 0x004fe20000000000 */
[----:B------:R-:W-:Y:S01]  /*2f970*/  MOV R20, R33 ;  /* 0x0000002100147202 */ /* 0x000fe20000000f00 */
[----:B------:R-:W-:-:S03]  /*2f980*/  IMAD.MOV.U32 R17, RZ, RZ, R29 ;  /* 0x000000ffff117224 */ /* 0x000fc600078e001d */
[----:B---3--:R-:W-:-:S04]  /*2f990*/  PRMT R0, R2, 0x654, R0 ;  /* 0x0000065402007816 */ /* 0x008fc80000000000 */
[----:B------:R2:W-:Y:S01]  /*2f9a0*/  SYNCS.ARRIVE.TRANS64.RED.A1T0 RZ, [R0+URZ], RZ ;  /* 0x000000ff00ff79a7 */ /* 0x0005e2000810043f */
[----:B------:R-:W-:Y:S05]  /*2f9b0*/  @P1 BRA `(.L_x_2982) ;  /* 0xffffffe400d01947 */ /* 0x000fea000383ffff */
.L_x_2962:
        /* <DEDUP_REMOVED lines=19> */
.L_x_2984:
[----:B------:R-:W-:Y:S05]  /*2faf0*/  BSYNC B0 ;  /* 0x0000000000007941 */ /* 0x000fea0003800000 */
.L_x_2983:
[----:B------:R-:W-:Y:S05]  /*2fb00*/  @!P0 BRA `(.L_x_2985) ;  /* 0x0000000000048947 */ /* 0x000fea0003800000 */
[----:B------:R-:W-:Y:S01]  /*2fb10*/  BPT.TRAP 0x1 ;  /* 0x000000040000795c */ /* 0x000fe20000300000 */
.L_x_2985:
[----:B------:R-:W-:Y:S01]  /*2fb20*/  LOP3.LUT R0, R33, 0x1, RZ, 0x3c, !PT ;  /* 0x0000000121007812 */ /* 0x000fe200078e3cff */
[----:B0-----:R-:W-:Y:S01]  /*2fb30*/  IMAD R3, R29, 0x8, R22 ;  /* 0x000000081d037824 */ /* 0x001fe200078e0216 */
[----:B------:R-:W-:Y:S02]  /*2fb40*/  BSSY B0, `(.L_x_2986) ;  /* 0x0000004000007945 */ /* 0x000fe40003800000 */
[----:B------:R-:W-:-:S04]  /*2fb50*/  SHF.L.U32 R0, R0, 0x1f, RZ ;  /* 0x0000001f00007819 */ /* 0x000fc800000006ff */
[----:B------:R-:W0:Y:S02]  /*2fb60*/  SYNCS.PHASECHK.TRANS64.TRYWAIT P1, [R3+URZ+0x33470], R0 ;  /* 0x03347000030075a7 */ /* 0x000e24000802017f */
[----:B0-----:R-:W-:Y:S05]  /*2fb70*/  @!P1 BRA `(.L_x_2987) ;  /* 0x0000006800749947 */ /* 0x001fea0003800000 */
.L_x_3207:
[----:B------:R-:W-:Y:S05]  /*2fb80*/  BSYNC B0 ;  /* 0x0000000000007941 */ /* 0x000fea0003800000 */
.L_x_2986:
[----:B------:R-:W-:-:S05]  /*2fb90*/  IMAD.U32 R2, RZ, RZ, UR39 ;  /* 0x00000027ff027e24 */ /* 0x000fca000f8e00ff */
[----:B------:R-:W-:-:S13]  /*2fba0*/  ISETP.NE.AND P1, PT, R2, 0x3, PT ;  /* 0x000000030200780c */ /* 0x000fda0003f25270 */
[----:B------:R-:W-:Y:S05]  /*2fbb0*/  @!P1 BRA `(.L_x_2988) ;  /* 0x0000000000049947 */ /* 0x000fea0003800000 */
[----:B------:R-:W-:Y:S01]  /*2fbc0*/  BPT.TRAP 0x1 ;  /* 0x000000040000795c */ /* 0x000fe20000300000 */
.L_x_2988:
[----:B0-----:R-:W-:-:S04]  /*2fbd0*/  SHF.L.U32 R0, R33, 0x1f, RZ ;  /* 0x0000001f21007819 */ /* 0x001fc800000006ff */
[----:B------:R-:W0:Y:S02]  /*2fbe0*/  SYNCS.PHASECHK.TRANS64.TRYWAIT P1, [R3+URZ+0x33460], R0 ;  /* 0x03346000030075a7 */ /* 0x000e24000802017f */
[----:B0-----:R-:W-:Y:S05]  /*2fbf0*/  @!P1 BRA `(.L_x_2989) ;  /* 0x0000006800689947 */ /* 0x001fea0003800000 */
.L_x_3208:
[----:B------:R-:W2:Y:S04]  /*2fc00*/  LDL R4, [R1+0x14] ;  /* 0x0000140001047983 */ /* 0x000ea80000100800 */
[----:B------:R-:W3:Y:S01]  /*2fc10*/  LDL R10, [R1+0x10] ;  /* 0x00001000010a7983 */ /* 0x000ee20000100800 */
[----:B------:R-:W-:Y:S01]  /*2fc20*/  IMAD R2, R29, 0x7800, RZ ;  /* 0x000078001d027824 */ /* 0x000fe200078e02ff */
[----:B------:R-:W-:Y:S05]  /*2fc30*/  WARPSYNC.ALL ;  /* 0x0000000000007948 */ /* 0x000fea0003800000 */
[----:B------:R-:W-:-:S05]  /*2fc40*/  IMAD.U32 R12, RZ, RZ, UR39 ;  /* 0x00000027ff0c7e24 */ /* 0x000fca000f8e00ff */
[----:B------:R-:W-:Y:S02]  /*2fc50*/  ISETP.NE.AND P1, PT, R12, 0x3, PT ;  /* 0x000000030c00780c */ /* 0x000fe40003f25270 */
[----:B--2---:R-:W-:-:S04]  /*2fc60*/  LOP3.LUT R5, R2, R4, RZ, 0xfc, !PT ;  /* 0x0000000402057212 */ /* 0x004fc800078efcff */
[----:B0-----:R-:W-:-:S05]  /*2fc70*/  IADD3 R0, R22, R5, RZ ;  /* 0x0000000516007210 */ /* 0x001fca0007ffe0ff */
        /* <DEDUP_REMOVED lines=100> */
.L_x_2990:
[----:B--2---:R2:W-:Y:S01]  /*302c0*/  SYNCS.ARRIVE.TRANS64.A1T0 RZ, [R3+URZ+0x33450], RZ ;  /* 0x033450ff03ff79a7 */ /* 0x0045e2000810003f */
[----:B------:R-:W-:Y:S06]  /*302d0*/  BAR.SYNC.DEFER_BLOCKING 0x2, 0x80 ;  /* 0x0082000000007b1d */ /* 0x000fec0000010000 */
[----:B------:R-:W-:Y:S05]  /*302e0*/  @!P0 BRA `(.L_x_2991) ;  /* 0x0000000000048947 */ /* 0x000fea0003800000 */
[----:B------:R-:W-:Y:S01]  /*302f0*/  BPT.TRAP 0x1 ;  /* 0x000000040000795c */ /* 0x000fe20000300000 */
.L_x_2991:
[----:B------:R-:W3:Y:S01]  /*30300*/  LDL R0, [R1+0x8] ;  /* 0x0000080001007983 */ /* 0x000ee20000100800 */
[----:B--2---:R-:W-:Y:S01]  /*30310*/  VIADD R3, R3, 0x33480 ;  /* 0x0003348003037836 */ /* 0x004fe20000000000 */
[----:B------:R-:W-:-:S04]  /*30320*/  IADD3 R29, R29, 0x1, RZ ;  /* 0x000000011d1d7810 */ /* 0x000fc80007ffe0ff */
[----:B------:R-:W-:-:S04]  /*30330*/  ISETP.NE.AND P0, PT, R29, 0x2, PT ;  /* 0x000000021d00780c */ /* 0x000fc80003f05270 */
[----:B------:R-:W-:Y:S02]  /*30340*/  SEL R29, R29, RZ, P0 ;  /* 0x000000ff1d1d7207 */ /* 0x000fe40000000000 */
[----:B---3--:R-:W-:Y:S02]  /*30350*/  PRMT R3, R0, 0x654, R3 ;  /* 0x0000065400037816 */ /* 0x008fe40000000003 */
[----:B------:R-:W-:Y:S02]  /*30360*/  SEL R0, RZ, 0x1, P0 ;  /* 0x00000001ff007807 */ /* 0x000fe40000000000 */
[----:B------:R2:W-:Y:S02]  /*30370*/  SYNCS.ARRIVE.TRANS64.RED.A1T0 RZ, [R3+URZ], RZ ;  /* 0x000000ff03ff79a7 */ /* 0x0005e4000810043f */
[----:B------:R-:W-:-:S07]  /*30380*/  LOP3.LUT R33, R33, R0, RZ, 0x3c, !PT ;  /* 0x0000000021217212 */ /* 0x000fce00078e3cff */
.L_x_2930:
[----:B------:R-:W3:Y:S02]  /*30390*/  LDL R0, [R1+0x44] ;  /* 0x0000440001007983 */ /* 0x000ee40000100800 */
[----:B---3--:R-:W-:-:S13]  /*303a0*/  LOP3.LUT P0, RZ, R0, 0x80, RZ, 0xc0, !PT ;  /* 0x0000008000ff7812 */ /* 0x008fda000780c0ff */
[----:B------:R-:W-:Y:S05]  /*303b0*/  @!P0 BRA `(.L_x_2992) ;  /* 0x0000000000288947 */ /* 0x000fea0003800000 */
[----:B------:R-:W-:Y:S05]  /*303c0*/  WARPSYNC.ALL ;  /* 0x0000000000007948 */ /* 0x000fea0003800000 */
[----:B------:R-:W3:Y:S08]  /*303d0*/  S2UR UR4, SR_CgaCtaId ;  /* 0x00000000000479c3 */ /* 0x000ef00000008800 */
[----:B------:R-:W-:Y:S01]  /*303e0*/  BAR.SYNC.DEFER_BLOCKING 0x5, 0x180 ;  /* 0x0146000000007b1d */ /* 0x000fe20000010000 */
[----:B------:R-:W-:Y:S01]  /*303f0*/  MOV R22, 0x400 ;  /* 0x0000040000167802 */ /* 0x000fe20000000f00 */
[----:B---3--:R-:W-:-:S05]  /*30400*/  IMAD.U32 R0, RZ, RZ, UR4 ;  /* 0x00000004ff007e24 */ /* 0x008fca000f8e00ff */
[----:B------:R-:W-:Y:S01]  /*30410*/  LEA R22, R0, R22, 0x18 ;  /* 0x0000001600167211 */ /* 0x000fe200078ec0ff */
[----:B------:R3:W-:Y:S04]  /*30420*/  STL [R1+0x8], R0 ;  /* 0x0000080001007387 */ /* 0x0007e80000100800 */
[----:B------:R3:W4:Y:S01]  /*30430*/  LDS.128 R16, [R22+0x334d0] ;  /* 0x0334d00016107984 */ /* 0x0007220000000c00 */
[----:B------:R-:W-:Y:S06]  /*30440*/  BAR.ARV 0x4, 0x180 ;  /* 0x0106000000007b1d */ /* 0x000fec0000002000 */
[----:B------:R-:W-:Y:S05]  /*30450*/  BRA `(.L_x_2993) ;  /* 0x0000000800d47947 */ /* 0x000fea0003800000 */
.L_x_2992:
        /* <DEDUP_REMOVED lines=8> */
[----:B--2---:R-:W0:Y:S02]  /*304e0*/  @!P1 LDC.64 R2, c[0x0][0xc80] ;  /* 0x00032000ff029b82 */ /* 0x004e240000000a00 */
[----:B0-----:R-:W-:-:S06]  /*304f0*/  @!P1 IMAD.WIDE R2, R5, 0x4, R2 ;  /* 0x0000000405029825 */ /* 0x001fcc00078e0202 */
[----:B------:R-:W2:Y:S01]  /*30500*/  @!P1 LDG.E R2, desc[UR54][R2.64] ;  /* 0x0000003602029981 */ /* 0x000ea2000c1e1900 */
[----:B------:R-:W-:Y:S01]  /*30510*/  IMAD.MOV.U32 R17, RZ, RZ, RZ ;  /* 0x000000ffff117224 */ /* 0x000fe200078e00ff */
[C---:B------:R-:W-:Y:S02]  /*30520*/  ISETP.GE.U32.AND P2, PT, R8.reuse, 0x2, PT ;  /* 0x000000020800780c */ /* 0x040fe40003f46070 */
[C---:B------:R-:W-:Y:S01]  /*30530*/  ISETP.GE.U32.AND P3, PT, R8.reuse, 0x4, PT ;  /* 0x000000040800780c */ /* 0x040fe20003f66070 */
[----:B------:R-:W-:Y:S01]  /*30540*/  SHFL.IDX PT, R0, R16, RZ, 0x1f ;  /* 0x00001fff10007589 */ /* 0x000fe200000e0000 */
[C---:B------:R-:W-:Y:S02]  /*30550*/  ISETP.GE.U32.AND P4, PT, R8.reuse, 0x8, PT ;  /* 0x000000080800780c */ /* 0x040fe40003f86070 */
[----:B------:R-:W-:Y:S02]  /*30560*/  ISETP.GE.U32.AND P5, PT, R8, 0x10, PT ;  /* 0x000000100800780c */ /* 0x000fe40003fa6070 */
[----:B--2---:R-:W-:-:S02]  /*30570*/  @!P1 MOV R17, R2 ;  /* 0x0000000200119202 */ /* 0x004fc40000000f00 */
[----:B------:R-:W-:-:S03]  /*30580*/  ISETP.NE.AND P1, PT, R8, RZ, PT ;  /* 0x000000ff0800720c */ /* 0x000fc60003f25270 */
        /* <DEDUP_REMOVED lines=16> */
[----:B------:R0:W2:Y:S02]  /*30690*/  SHFL.IDX PT, R14, R2, 0x1f, 0x1f ;  /* 0x03e01f00020e7f89 */ /* 0x0000a400000e0000 */
.L_x_3218:
[----:B------:R-:W-:Y:S02]  /*306a0*/  ULDC UR4, c[0x0][0xc38] ;  /* 0x00030e0000047ab9 */ /* 0x000fe40000000800 */
[----:B------:R-:W-:-:S04]  /*306b0*/  IMAD.U32 R4, RZ, RZ, UR4 ;  /* 0x00000004ff047e24 */ /* 0x000fc8000f8e00ff */
[----:B--2---:R-:W-:-:S04]  /*306c0*/  IMAD R14, R14, R4, RZ ;  /* 0x000000040e0e7224 */ /* 0x004fc800078e02ff */
[----:B------:R-:W-:-:S05]  /*306d0*/  IMAD.IADD R5, R5, 0x1, R14 ;  /* 0x0000000105057824 */ /* 0x000fca00078e020e */
[----:B------:R-:W-:-:S13]  /*306e0*/  ISETP.GT.AND P6, PT, R5, R0, PT ;  /* 0x000000000500720c */ /* 0x000fda0003fc4270 */
[----:B------:R-:W-:Y:S05]  /*306f0*/  @P6 BRA `(.L_x_2995) ;  /* 0x00000000009c6947 */ /* 0x000fea0003800000 */
.L_x_3000:
[----:B0-----:R-:W0:Y:S01]  /*30700*/  LDC R2, c[0x0][0xc3c] ;  /* 0x00030f00ff027b82 */ /* 0x001e220000000800 */
[----:B------:R-:W-:-:S04]  /*30710*/  IADD3 R19, R19, 0x1f, RZ ;  /* 0x0000001f13137810 */ /* 0x000fc80007ffe0ff */
        /* <DEDUP_REMOVED lines=12> */
.L_x_2998:
[----:B------:R-:W-:Y:S05]  /*307e0*/  BSYNC B0 ;  /* 0x0000000000007941 */ /* 0x000fea0003800000 */
.L_x_2997:
[----:B------:R-:W-:-:S03]  /*307f0*/  UMOV UR4, 0xffffffff ;  /* 0xffffffff00047882 */ /* 0x000fc60000000000 */
[----:B------:R-:W-:Y:S05]  /*30800*/  BRA.DIV UR4, `(.L_x_2999) ;  /* 0x00000062049c7947 */ /* 0x000fea000b800000 */
[----:B-----5:R-:W2:Y:S02]  /*30810*/  SHFL.UP PT, R14, R17, 0x1, RZ ;  /* 0x04200000110e7989 */ /* 0x020ea400000e00ff */
[----:B--2---:R-:W-:-:S05]  /*30820*/  SEL R14, R14, RZ, P1 ;  /* 0x000000ff0e0e7207 */ /* 0x004fca0000800000 */
        /* <DEDUP_REMOVED lines=13> */
[----:B------:R0:W2:Y:S02]  /*30900*/  SHFL.IDX PT, R14, R2, 0x1f, 0x1f ;  /* 0x03e01f00020e7f89 */ /* 0x0000a400000e0000 */
.L_x_3226:
[----:B------:R-:W-:Y:S02]  /*30910*/  ULDC UR4, c[0x0][0xc38] ;  /* 0x00030e0000047ab9 */ /* 0x000fe40000000800 */
[----:B------:R-:W-:-:S05]  /*30920*/  MOV R4, UR4 ;  /* 0x0000000400047c02 */ /* 0x000fca0008000f00 */
[----:B--2---:R-:W-:-:S04]  /*30930*/  IMAD R14, R14, R4, RZ ;  /* 0x000000040e0e7224 */ /* 0x004fc800078e02ff */
[----:B------:R-:W-:-:S05]  /*30940*/  IMAD.IADD R5, R14, 0x1, R5 ;  /* 0x000000010e057824 */ /* 0x000fca00078e0205 */
[----:B------:R-:W-:-:S13]  /*30950*/  ISETP.GT.AND P6, PT, R5, R0, PT ;  /* 0x000000000500720c */ /* 0x000fda0003fc4270 */
[----:B------:R-:W-:Y:S05]  /*30960*/  @!P6 BRA `(.L_x_3000) ;  /* 0xfffffffc0064e947 */ /* 0x000fea000383ffff */
.L_x_2995:
[----:B------:R-:W-:Y:S01]  /*30970*/  IMAD.IADD R5, R5, 0x1, -R14 ;  /* 0x0000000105057824 */ /* 0x000fe200078e0a0e */
[----:B------:R-:W-:-:S03]  /*30980*/  UMOV UR4, 0xffffffff ;  /* 0xffffffff00047882 */ /* 0x000fc60000000000 */
[----:B------:R-:W-:-:S05]  /*30990*/  IMAD R3, R2, R4, R5 ;  /* 0x0000000402037224 */ /* 0x000fca00078e0205 */
[----:B------:R-:W-:Y:S01]  /*309a0*/  ISETP.GT.AND P6, PT, R3, R0, PT ;  /* 0x000000000300720c */ /* 0x000fe20003fc4270 */
[----:B------:R-:W-:-:S12]  /*309b0*/  BRA.DIV UR4, `(.L_x_3001) ;  /* 0x0000006204ec7947 */ /* 0x000fd8000b800000 */
[----:B------:R-:W-:-:S04]  /*309c0*/  VOTE.ANY R3, PT, !P6 ;  /* 0x0000000000037806 */ /* 0x000fc800070e0100 */
[----:B------:R-:W2:Y:S02]  /*309d0*/  POPC R6, R3 ;  /* 0x0000000300067309 */ /* 0x000ea40000000000 */
[----:B--2---:R2:W3:Y:S02]  /*309e0*/  SHFL.IDX PT, R17, R17, R6, 0x1f ;  /* 0x00001f0611117589 */ /* 0x0044e400000e0000 */
.L_x_3230:
[----:B------:R-:W-:Y:S01]  /*309f0*/  ISETP.NE.AND P0, PT, R3, RZ, PT ;  /* 0x000000ff0300720c */ /* 0x000fe20003f05270 */
[----:B------:R-:W-:-:S12]  /*30a00*/  IMAD.MOV.U32 R14, RZ, RZ, RZ ;  /* 0x000000ffff0e7224 */ /* 0x000fd800078e00ff */
[----:B------:R-:W-:Y:S05]  /*30a10*/  @!P0 BRA `(.L_x_3002) ;  /* 0x0000000000108947 */ /* 0x000fea0003800000 */
[----:B------:R-:W-:Y:S01]  /*30a20*/  UMOV UR4, 0xffffffff ;  /* 0xffffffff00047882 */ /* 0x000fe20000000000 */
[----:B------:R-:W-:Y:S02]  /*30a30*/  IADD3 R12, R6, -0x1, RZ ;  /* 0xffffffff060c7810 */ /* 0x000fe40007ffe0ff */
[----:B------:R-:W-:Y:S05]  /*30a40*/  BRA.DIV UR4, `(.L_x_3003) ;  /* 0x0000006604107947 */ /* 0x000fea000b800000 */
[----:B------:R4:W0:Y:S02]  /*30a50*/  SHFL.IDX PT, R14, R2, R12, 0x1f ;  /* 0x00001f0c020e7589 */ /* 0x00082400000e0000 */
.L_x_3002:
[----:B0---4-:R-:W0:Y:S01]  /*30a60*/  LDC.64 R2, c[0x0][0xc90] ;  /* 0x00032400ff027b82 */ /* 0x011e220000000a00 */
[----:B------:R-:W-:-:S04]  /*30a70*/  IMAD.IADD R19, R6, 0x1, R19 ;  /* 0x0000000106137824 */ /* 0x000fc800078e0213 */
[----:B0-----:R-:W-:-:S05]  /*30a80*/  IMAD.WIDE R2, R19, 0x4, R2 ;  /* 0x0000000413027825 */ /* 0x001fca00078e0202 */
[----:B------:R0:W2:Y:S01]  /*30a90*/  LDG.E R7, desc[UR54][R2.64] ;  /* 0x0000003602077981 */ /* 0x0000a2000c1e1900 */
[----:B------:R-:W-:Y:S01]  /*30aa0*/  IMAD R16, R14, R4, R5 ;  /* 0x000000040e107224 */ /* 0x000fe200078e0205 */
[----:B0-----:R-:W-:Y:S01]  /*30ab0*/  MOV R2, RZ ;  /* 0x000000ff00027202 */ /* 0x001fe20000000f00 */
[----:B--23--:R-:W-:-:S05]  /*30ac0*/  IMAD R6, R17, R7, RZ ;  /* 0x0000000711067224 */ /* 0x00cfca00078e02ff */
[----:B------:R-:W-:-:S04]  /*30ad0*/  IABS R8, R6 ;  /* 0x0000000600087213 */ /* 0x000fc80000000000 */
[----:B------:R-:W0:Y:S08]  /*30ae0*/  I2F.RP R9, R8 ;  /* 0x0000000800097306 */ /* 0x000e300000209400 */
[----:B0-----:R-:W0:Y:S02]  /*30af0*/  MUFU.RCP R9, R9 ;  /* 0x0000000900097308 */ /* 0x001e240000001000 */
[----:B0-----:R-:W-:-:S06]  /*30b00*/  VIADD R10, R9, 0xffffffe ;  /* 0x0ffffffe090a7836 */ /* 0x001fcc0000000000 */
[----:B------:R-:W0:Y:S02]  /*30b10*/  F2I.FTZ.U32.TRUNC.NTZ R3, R10 ;  /* 0x0000000a00037305 */ /* 0x000e24000021f000 */
[----:B0-----:R-:W-:-:S04]  /*30b20*/  IMAD.MOV R11, RZ, RZ, -R3 ;  /* 0x000000ffff0b7224 */ /* 0x001fc800078e0a03 */
[----:B------:R-:W-:-:S04]  /*30b30*/  IMAD R5, R11, R8, RZ ;  /* 0x000000080b057224 */ /* 0x000fc800078e02ff */
[----:B------:R-:W-:-:S04]  /*30b40*/  IMAD.HI.U32 R2, R3, R5, R2 ;  /* 0x0000000503027227 */ /* 0x000fc800078e0002 */
[----:B------:R-:W-:Y:S01]  /*30b50*/  IMAD.IADD R5, R0, 0x1, -R16 ;  /* 0x0000000100057824 */ /* 0x000fe200078e0a10 */
[----:B------:R-:W-:-:S04]  /*30b60*/  IABS R0, R6 ;  /* 0x0000000600007213 */ /* 0x000fc80000000000 */
[----:B------:R-:W-:Y:S01]  /*30b70*/  IABS R3, R5 ;  /* 0x0000000500037213 */ /* 0x000fe20000000000 */
[----:B------:R-:W-:-:S04]  /*30b80*/  IMAD.MOV R0, RZ, RZ, -R0 ;  /* 0x000000ffff007224 */ /* 0x000fc800078e0a00 */
        /* <DEDUP_REMOVED lines=17> */
[-C--:B------:R-:W-:Y:S02]  /*30ca0*/  IABS R7, R4.reuse ;  /* 0x0000000400077213 */ /* 0x080fe40000000000 */
[----:B------:R-:W-:Y:S02]  /*30cb0*/  IABS R6, R4 ;  /* 0x0000000400067213 */ /* 0x000fe40000000000 */
[----:B------:R-:W0:Y:S02]  /*30cc0*/  I2F.RP R8, R7 ;  /* 0x0000000700087306 */ /* 0x000e240000209400 */
[----:B------:R-:W-:-:S06]  /*30cd0*/  IADD3 R6, RZ, -R6, RZ ;  /* 0x80000006ff067210 */ /* 0x000fcc0007ffe0ff */
[----:B0-----:R-:W0:Y:S02]  /*30ce0*/  MUFU.RCP R8, R8 ;  /* 0x0000000800087308 */ /* 0x001e240000001000 */
[----:B0-----:R-:W-:-:S06]  /*30cf0*/  IADD3 R3, R8, 0xffffffe, RZ ;  /* 0x0ffffffe08037810 */ /* 0x001fcc0007ffe0ff */
[----:B------:R-:W0:Y:S02]  /*30d00*/  F2I.FTZ.U32.TRUNC.NTZ R3, R3 ;  /* 0x0000000300037305 */ /* 0x000e24000021f000 */
[----:B0-----:R-:W-:-:S04]  /*30d10*/  IMAD.MOV R2, RZ, RZ, -R3 ;  /* 0x000000ffff027224 */ /* 0x001fc800078e0a03 */
[----:B------:R-:W-:Y:S02]  /*30d20*/  IMAD R9, R2, R7, RZ ;  /* 0x0000000702097224 */ /* 0x000fe400078e02ff */
[----:B------:R-:W-:-:S04]  /*30d30*/  IMAD.MOV.U32 R2, RZ, RZ, RZ ;  /* 0x000000ffff027224 */ /* 0x000fc800078e00ff */
[----:B------:R-:W-:Y:S01]  /*30d40*/  IMAD.HI.U32 R2, R3, R9, R2 ;  /* 0x0000000903027227 */ /* 0x000fe200078e0002 */
[----:B------:R-:W-:Y:S02]  /*30d50*/  IABS R9, R5 ;  /* 0x0000000500097213 */ /* 0x000fe40000000000 */
[C---:B------:R-:W-:Y:S01]  /*30d60*/  LOP3.LUT R3, R5.reuse, R4, RZ, 0x3c, !PT ;  /* 0x0000000405037212 */ /* 0x040fe200078e3cff */
[----:B------:R-:W-:Y:S02]  /*30d70*/  IMAD.IADD R5, R5, 0x1, R0 ;  /* 0x0000000105057824 */ /* 0x000fe400078e0200 */
[----:B------:R-:W-:Y:S01]  /*30d80*/  IMAD.HI.U32 R2, R2, R9, RZ ;  /* 0x0000000902027227 */ /* 0x000fe200078e00ff */
[----:B------:R-:W-:-:S03]  /*30d90*/  ISETP.GE.AND P2, PT, R3, RZ, PT ;  /* 0x000000ff0300720c */ /* 0x000fc60003f46270 */
[----:B------:R-:W-:-:S05]  /*30da0*/  IMAD R6, R2, R6, R9 ;  /* 0x0000000602067224 */ /* 0x000fca00078e0209 */
[----:B------:R-:W-:-:S13]  /*30db0*/  ISETP.GT.U32.AND P1, PT, R7, R6, PT ;  /* 0x000000060700720c */ /* 0x000fda0003f24070 */
[----:B------:R-:W-:Y:S02]  /*30dc0*/  @!P1 IMAD.IADD R6, R6, 0x1, -R7 ;  /* 0x0000000106069824 */ /* 0x000fe400078e0a07 */
[----:B------:R-:W-:Y:S01]  /*30dd0*/  @!P1 VIADD R2, R2, 0x1 ;  /* 0x0000000102029836 */ /* 0x000fe20000000000 */
[----:B------:R-:W-:Y:S02]  /*30de0*/  ISETP.NE.AND P1, PT, R4, RZ, PT ;  /* 0x000000ff0400720c */ /* 0x000fe40003f25270 */
[----:B------:R-:W-:-:S13]  /*30df0*/  ISETP.GE.U32.AND P0, PT, R6, R7, PT ;  /* 0x000000070600720c */ /* 0x000fda0003f06070 */
[----:B------:R-:W-:-:S05]  /*30e00*/  @P0 VIADD R2, R2, 0x1 ;  /* 0x0000000102020836 */ /* 0x000fca0000000000 */
[----:B------:R-:W-:Y:S02]  /*30e10*/  @!P2 IADD3 R2, -R2, RZ, RZ ;  /* 0x000000ff0202a210 */ /* 0x000fe40007ffe1ff */
[----:B------:R-:W-:Y:S01]  /*30e20*/  @!P1 LOP3.LUT R2, RZ, R4, RZ, 0x33, !PT ;  /* 0x00000004ff029212 */ /* 0x000fe200078e33ff */
[----:B------:R-:W-:-:S04]  /*30e30*/  IMAD.MOV R4, RZ, RZ, -R4 ;  /* 0x000000ffff047224 */ /* 0x000fc800078e0a04 */
[----:B------:R-:W-:Y:S01]  /*30e40*/  IMAD R18, R2, R4, R5 ;  /* 0x0000000402127224 */ /* 0x000fe200078e0205 */
[----:B------:R-:W-:-:S05]  /*30e50*/  LOP3.LUT R2, RZ, R2, RZ, 0x33, !PT ;  /* 0x00000002ff027212 */ /* 0x000fca00078e33ff */
[----:B------:R-:W-:Y:S01]  /*30e60*/  IMAD.IADD R17, R17, 0x1, R2 ;  /* 0x0000000111117824 */ /* 0x000fe200078e0202 */
[----:B------:R-:W-:Y:S06]  /*30e70*/  BRA `(.L_x_3004) ;  /* 0x00000000001c7947 */ /* 0x000fec0003800000 */
.L_x_2996:
[----:B------:R-:W-:Y:S01]  /*30e80*/  UMOV UR4, URZ ;  /* 0x0000003f00047c82 */ /* 0x000fe20008000000 */
[----:B------:R-:W-:Y:S01]  /*30e90*/  UMOV UR5, URZ ;  /* 0x0000003f00057c82 */ /* 0x000fe20008000000 */
[----:B------:R-:W-:Y:S01]  /*30ea0*/  ULDC UR6, c[0x0][0xc3c] ;  /* 0x00030f0000067ab9 */ /* 0x000fe20000000800 */
[----:B------:R-:W-:Y:S01]  /*30eb0*/  MOV R16, R0 ;  /* 0x0000000000107202 */ /* 0x000fe20000000f00 */
[----:B------:R-:W-:Y:S02]  /*30ec0*/  IMAD.U32 R17, RZ, RZ, UR4 ;  /* 0x00000004ff117e24 */ /* 0x000fe4000f8e00ff */
[----:B------:R-:W-:Y:S02]  /*30ed0*/  IMAD.U32 R18, RZ, RZ, UR5 ;  /* 0x00000005ff127e24 */ /* 0x000fe4000f8e00ff */
[----:B------:R-:W-:-:S07]  /*30ee0*/  IMAD.U32 R19, RZ, RZ, UR6 ;  /* 0x00000006ff137e24 */ /* 0x000fce000f8e00ff */
.L_x_3004:
[----:B------:R0:W2:Y:S01]  /*30ef0*/  LDL R2, [R1+0x8] ;  /* 0x0000080001027983 */ /* 0x0000a20000100800 */
[----:B------:R-:W3:Y:S01]  /*30f00*/  S2R R0, SR_TID.X ;  /* 0x0000000000007919 */ /* 0x000ee20000002100 */
[----:B------:R-:W-:Y:S05]  /*30f10*/  WARPSYNC.ALL ;  /* 0x0000000000007948 */ /* 0x000fea0003800000 */
[----:B---3--:R-:W-:Y:S01]  /*30f20*/  LOP3.LUT R0, R0, 0x1f, RZ, 0xc0, !PT ;  /* 0x0000001f00007812 */ /* 0x008fe200078ec0ff */
[----:B------:R-:W-:Y:S03]  /*30f30*/  BAR.SYNC.DEFER_BLOCKING 0x4, 0x180 ;  /* 0x0106000000007b1d */ /* 0x000fe60000010000 */
[----:B------:R-:W-:-:S13]  /*30f40*/  ISETP.NE.AND P0, PT, R0, RZ, PT ;  /* 0x000000ff0000720c */ /* 0x000fda0003f05270 */
[----:B------:R-:W-:Y:S01]  /*30f50*/  @!P0 MOV R0, 0x400 ;  /* 0x0000040000008802 */ /* 0x000fe20000000f00 */
[----:B--2---:R-:W2:Y:S03]  /*30f60*/  @!P0 S2R R2, SR_CgaCtaId ;  /* 0x0000000000028919 */ /* 0x004ea60000008800 */
[----:B--2---:R-:W-:Y:S01]  /*30f70*/  @!P0 LEA R22, R2, R0, 0x18 ;  /* 0x0000000002168211 */ /* 0x004fe200078ec0ff */
[----:B------:R0:W-:Y:S04]  /*30f80*/  @!P0 STL [R1+0x8], R2 ;  /* 0x0000080201008387 */ /* 0x0001e80000100800 */
[----:B------:R0:W-:Y:S01]  /*30f90*/  @!P0 STS.128 [R22+0x334d0], R16 ;  /* 0x0334d01016008388 */ /* 0x0001e20000000c00 */
[----:B------:R-:W-:Y:S06]  /*30fa0*/  BAR.ARV 0x5, 0x180 ;  /* 0x0146000000007b1d */ /* 0x000fec0000002000 */
.L_x_2993:
[----:B------:R-:W-:Y:S02]  /*30fb0*/  ULDC UR4, c[0x0][0xc3c] ;  /* 0x00030f0000047ab9 */ /* 0x000fe40000000800 */
[----:B----4-:R-:W-:-:S13]  /*30fc0*/  ISETP.GE.AND P0, PT, R19, UR4, PT ;  /* 0x0000000413007c0c */ /* 0x010fda000bf06270 */
[----:B------:R-:W-:Y:S05]  /*30fd0*/  @!P0 BRA `(.L_x_3005) ;  /* 0xffffff8c00948947 */ /* 0x000fea000383ffff */
[----:B------:R-:W-:Y:S05]  /*30fe0*/  BSYNC B7 ;  /* 0x0000000000077941 */ /* 0x000fea0003800000 */
.L_x_2885:
[----:B--23--:R-:W2:Y:S01]  /*30ff0*/  LDL.LU R0, [R1+0x2c] ;  /* 0x00002c0001007983 */ /* 0x00cea20000300800 */
[----:B------:R-:W-:Y:S01]  /*31000*/  BSSY B0, `(.L_x_3006) ;  /* 0x000000b000007945 */ /* 0x000fe20003800000 */
[----:B------:R-:W3:Y:S01]  /*31010*/  S2R R5, SR_CgaCtaId ;  /* 0x0000000000057919 */ /* 0x000ee20000008800 */
[----:B--2---:R-:W-:-:S04]  /*31020*/  IADD3 R0, R0, 0x1, RZ ;  /* 0x0000000100007810 */ /* 0x004fc80007ffe0ff */
        /* <DEDUP_REMOVED lines=8> */
.L_x_3233:
[----:B------:R-:W-:Y:S05]  /*310b0*/  BSYNC B0 ;  /* 0x0000000000007941 */ /* 0x000fea0003800000 */
.L_x_3006:
[----:B------:R-:W-:-:S03]  /*310c0*/  UMOV UR4, 0xffffffff ;  /* 0xffffffff00047882 */ /* 0x000fc60000000000 */
[----:B------:R-:W-:Y:S05]  /*310d0*/  BRA.DIV UR4, `(.L_x_3008) ;  /* 0x0000005e04a47947 */ /* 0x000fea000b800000 */
[----:B0-----:R-:W0:Y:S02]  /*310e0*/  S2R R0, SR_TID.X ;  /* 0x0000000000007919 */ /* 0x001e240000002100 */
[----:B0-----:R-:W-:-:S04]  /*310f0*/  SHF.R.U32.HI R0, RZ, 0x5, R0 ;  /* 0x00000005ff007819 */ /* 0x001fc80000011600 */
[----:B------:R-:W-:-:S05]  /*31100*/  LOP3.LUT R0, R0, 0x3, RZ, 0xc0, !PT ;  /* 0x0000000300007812 */ /* 0x000fca00078ec0ff */
[----:B------:R0:W2:Y:S02]  /*31110*/  SHFL.IDX PT, R14, R0, RZ, 0x1f ;  /* 0x00001fff000e7589 */ /* 0x0000a400000e0000 */
.L_x_3236:
[----:B--2---:R-:W-:-:S13]  /*31120*/  ISETP.NE.AND P0, PT, R14, RZ, PT ;  /* 0x000000ff0e00720c */ /* 0x004fda0003f05270 */
[----:B------:R-:W-:Y:S05]  /*31130*/  @P0 BRA `(.L_x_2664) ;  /* 0x0000000000a80947 */ /* 0x000fea0003800000 */
[----:B------:R-:W-:-:S03]  /*31140*/  UMOV UR4, 0xffffffff ;  /* 0xffffffff00047882 */ /* 0x000fc60000000000 */
[----:B------:R-:W-:Y:S05]  /*31150*/  BRA.DIV UR4, `(.L_x_3009) ;  /* 0x0000005e04b87947 */ /* 0x000fea000b800000 */
[----:B------:R-:W-:-:S13]  /*31160*/  ELECT P6, URZ, PT ;  /* 0x00000000003f782f */ /* 0x000fda00038c0000 */
.L_x_3239:
[----:B------:R-:W-:Y:S05]  /*31170*/  @!P6 BRA `(.L_x_2664) ;  /* 0x000000000098e947 */ /* 0x000fea0003800000 */
[----:B------:R-:W-:-:S06]  /*31180*/  ULOP3.LUT UR4, UR36, 0x2, URZ, 0xfc, !UPT ;  /* 0x0000000224047892 */ /* 0x000fcc000f8efc3f */
[----:B0-----:R-:W-:-:S05]  /*31190*/  IMAD.U32 R0, RZ, RZ, UR4 ;  /* 0x00000004ff007e24 */ /* 0x001fca000f8e00ff */
[----:B------:R-:W-:-:S13]  /*311a0*/  ISETP.NE.AND P0, PT, R0, 0x3, PT ;  /* 0x000000030000780c */ /* 0x000fda0003f05270 */
[----:B------:R-:W-:Y:S05]  /*311b0*/  @!P0 BRA `(.L_x_3010) ;  /* 0x0000000000048947 */ /* 0x000fea0003800000 */
[----:B------:R-:W-:Y:S01]  /*311c0*/  BPT.TRAP 0x1 ;  /* 0x000000040000795c */ /* 0x000fe20000300000 */
.L_x_3010:
[----:B------:R-:W-:Y:S01]  /*311d0*/  IMAD R3, R29, 0x8, R5 ;  /* 0x000000081d037824 */ /* 0x000fe200078e0205 */
[----:B------:R-:W-:Y:S02]  /*311e0*/  SHF.L.U32 R2, R33, 0x1f, RZ ;  /* 0x0000001f21027819 */ /* 0x000fe400000006ff */
[----:B------:R-:W-:Y:S02]  /*311f0*/  IADD3 R29, R29, 0x1, RZ ;  /* 0x000000011d1d7810 */ /* 0x000fe40007ffe0ff */
[----:B------:R-:W0:Y:S02]  /*31200*/  SYNCS.PHASECHK.TRANS64.TRYWAIT P1, [R3+URZ+0x33440], R2 ;  /* 0x03344002030075a7 */ /* 0x000e24000802017f */
[----:B------:R-:W-:-:S04]  /*31210*/  ISETP.NE.AND P2, PT, R29, 0x2, PT ;  /* 0x000000021d00780c */ /* 0x000fc80003f45270 */
[----:B------:R-:W-:Y:S01]  /*31220*/  SEL R0, RZ, 0x1, P2 ;  /* 0x00000001ff007807 */ /* 0x000fe20001000000 */
[----:B0-----:R-:W-:Y:S08]  /*31230*/  @!P1 BRA `(.L_x_3011) ;  /* 0x0000005c00a09947 */ /* 0x001ff00003800000 */
.L_x_3240:
[----:B------:R-:W-:Y:S02]  /*31240*/  SEL R29, R29, RZ, P2 ;  /* 0x000000ff1d1d7207 */ /* 0x000fe40001000000 */
[----:B------:R-:W-:Y:S01]  /*31250*/  LOP3.LUT R0, R33, R0, RZ, 0x3c, !PT ;  /* 0x0000000021007212 */ /* 0x000fe200078e3cff */
[----:B------:R-:W-:Y:S06]  /*31260*/  @!P0 BRA `(.L_x_3012) ;  /* 0x0000000000048947 */ /* 0x000fec0003800000 */
[----:B------:R-:W-:Y:S01]  /*31270*/  BPT.TRAP 0x1 ;  /* 0x000000040000795c */ /* 0x000fe20000300000 */
.L_x_3012:
[----:B------:R-:W-:Y:S01]  /*31280*/  IMAD R29, R29, 0x8, R5 ;  /* 0x000000081d1d7824 */ /* 0x000fe200078e0205 */
[----:B------:R-:W-:-:S04]  /*31290*/  SHF.L.U32 R0, R0, 0x1f, RZ ;  /* 0x0000001f00007819 */ /* 0x000fc800000006ff */
[----:B------:R-:W2:Y:S02]  /*312a0*/  SYNCS.PHASECHK.TRANS64.TRYWAIT P1, [R29+URZ+0x33440], R0 ;  /* 0x033440001d0075a7 */ /* 0x000ea4000802017f */
[----:B--2---:R-:W-:Y:S05]  /*312b0*/  @!P1 BRA `(.L_x_3013) ;  /* 0x0000005c00949947 */ /* 0x004fea0003800000 */
.L_x_3241:
[----:B------:R-:W-:Y:S05]  /*312c0*/  @!P0 BRA `(.L_x_3014) ;  /* 0x0000000000048947 */ /* 0x000fea0003800000 */
[----:B------:R-:W-:Y:S01]  /*312d0*/  BPT.TRAP 0x1 ;  /* 0x000000040000795c */ /* 0x000fe20000300000 */
.L_x_3014:
[----:B------:R-:W3:Y:S02]  /*312e0*/  SYNCS.PHASECHK.TRANS64.TRYWAIT P1, [R3+URZ+0x33460], R2 ;  /* 0x03346002030075a7 */ /* 0x000ee4000802017f */
[----:B---3--:R-:W-:Y:S05]  /*312f0*/  @!P1 BRA `(.L_x_3015) ;  /* 0x0000005c00989947 */ /* 0x008fea0003800000 */
.L_x_3242:
[----:B------:R-:W-:Y:S05]  /*31300*/  @!P0 BRA `(.L_x_3016) ;  /* 0x0000000000048947 */ /* 0x000fea0003800000 */
[----:B------:R-:W-:Y:S01]  /*31310*/  BPT.TRAP 0x1 ;  /* 0x000000040000795c */ /* 0x000fe20000300000 */
.L_x_3016:
[----:B------:R-:W4:Y:S02]  /*31320*/  SYNCS.PHASECHK.TRANS64.TRYWAIT P1, [R29+URZ+0x33460], R0 ;  /* 0x033460001d0075a7 */ /* 0x000f24000802017f */
[----:B----4-:R-:W-:Y:S05]  /*31330*/  @!P1 BRA `(.L_x_3017) ;  /* 0x0000005c009c9947 */ /* 0x010fea0003800000 */
.L_x_3243:
[----:B------:R-:W-:Y:S05]  /*31340*/  @!P0 BRA `(.L_x_3018) ;  /* 0x0000000000048947 */ /* 0x000fea0003800000 */
[----:B------:R-:W-:Y:S01]  /*31350*/  BPT.TRAP 0x1 ;  /* 0x000000040000795c */ /* 0x000fe20000300000 */
.L_x_3018:
[----:B------:R-:W5:Y:S02]  /*31360*/  SYNCS.PHASECHK.TRANS64.TRYWAIT P1, [R3+URZ+0x33480], R2 ;  /* 0x03348002030075a7 */ /* 0x000f64000802017f */
[----:B-----5:R-:W-:Y:S05]  /*31370*/  @!P1 BRA `(.L_x_3019) ;  /* 0x0000005c00a09947 */ /* 0x020fea0003800000 */
.L_x_3244:
[----:B------:R-:W-:Y:S05]  /*31380*/  @!P0 BRA `(.L_x_3020) ;  /* 0x0000000000048947 */ /* 0x000fea0003800000 */
[----:B------:R-:W-:Y:S01]  /*31390*/  BPT.TRAP 0x1 ;  /* 0x000000040000795c */ /* 0x000fe20000300000 */
.L_x_3020:
[----:B------:R0:W0:Y:S02]  /*313a0*/  SYNCS.PHASECHK.TRANS64.TRYWAIT P0, [R29+URZ+0x33480], R0 ;  /* 0x033480001d0075a7 */ /* 0x000024000800017f */
[----:B0-----:R-:W-:Y:S05]  /*313b0*/  @!P0 NANOSLEEP.SYNCS 0x989680 ;  /* 0x009896800000895d */ /* 0x001fea0003900000 */
[----:B------:R-:W0:Y:S02]  /*313c0*/  @!P0 SYNCS.PHASECHK.TRANS64 P0, [R29+URZ+0x33480], R0 ;  /* 0x033480001d0085a7 */ /* 0x000e24000800007f */
[----:B0-----:R-:W-:Y:S05]  /*313d0*/  @!P0 BRA `(.L_x_3020) ;  /* 0xfffffffc00f08947 */ /* 0x001fea000383ffff */
.L_x_2664:
[----:B------:R-:W-:Y:S05]  /*313e0*/  BSYNC B8 ;  /* 0x0000000000087941 */ /* 0x000fea0003800000 */
.L_x_2661:
[----:B------:R-:W-:Y:S05]  /*313f0*/  EXIT ;  /* 0x000000000000794d */ /* 0x000fea0003800000 */
.L_x_2682:
[----:B-1----:R1:W2:Y:S02]  /*31400*/  SYNCS.PHASECHK.TRANS64.TRYWAIT P5, [R93+URZ+0x33490], R94 ;  /* 0x0334905e5d0075a7 */ /* 0x0022a400080a017f */
[----:B--2---:R-:W-:Y:S05]  /*31410*/  @!P5 NANOSLEEP.SYNCS 0x989680 ;  /* 0x009896800000d95d */ /* 0x004fea0003900000 */
[----:B------:R-:W2:Y:S02]  /*31420*/  @!P5 SYNCS.PHASECHK.TRANS64 P5, [R93+URZ+0x33490], R94 ;  /* 0x0334905e5d00d5a7 */ /* 0x000ea400080a007f */
[----:B--2---:R-:W-:Y:S05]  /*31430*/  @!P5 BRA `(.L_x_2682) ;  /* 0xfffffffc00f0d947 */ /* 0x004fea000383ffff */
[----:B------:R-:W-:Y:S05]  /*31440*/  BRA `(.L_x_3021) ;  /* 0xfffffd2000807947 */ /* 0x000fea000383ffff */
.L_x_2683:
[----:B------:R-:W-:Y:S01]  /*31450*/  BSSY B1, `(.L_x_3022) ;  /* 0x0000008000017945 */ /* 0x000fe20003800000 */
[----:B0-----:R-:W-:Y:S01]  /*31460*/  IMAD.MOV.U32 R13, RZ, RZ, R119 ;  /* 0x000000ffff0d7224 */ /* 0x001fe200078e0077 */
[----:B------:R-:W-:Y:S01]  /*31470*/  MOV R11, 0x1e1f ;  /* 0x00001e1f000b7802 */ /* 0x000fe20000000f00 */
[----:B------:R-:W-:Y:S02]  /*31480*/  IMAD.MOV.U32 R12, RZ, RZ, RZ ;  /* 0x000000ffff0c7224 */ /* 0x000fe400078e00ff */
[----:B------:R-:W-:-:S07]  /*31490*/  IMAD.MOV.U32 R15, RZ, RZ, -0x1 ;  /* 0xffffffffff0f7424 */ /* 0x000fce00078e00ff */
[----:B-1----:R-:W-:Y:S05]  /*314a0*/  WARPSYNC.COLLECTIVE R15, `(.L_x_3023) ;  /* 0x000000000f087348 */ /* 0x002fea0003c00000 */
[----:B------:R0:W2:Y:S02]  /*314b0*/  SHFL.IDX P6, R14, R13, R12, R11 ;  /* 0x0000000c0d0e7389 */ /* 0x0000a400000c000b */
[----:B012---:R-:W-:Y:S01]  /*314c0*/  ENDCOLLECTIVE ;  /* 0x000000000000791b */ /* 0x007fe20003800000 */
.L_x_3023:
[----:B------:R-:W-:Y:S05]  /*314d0*/  BSYNC B1 ;  /* 0x0000000000017941 */ /* 0x000fea0003800000 */
.L_x_3022:
        /* <DEDUP_REMOVED lines=8> */
.L_x_3024:
[----:B------:R-:W-:Y:S01]  /*31560*/  IMAD.MOV.U32 R143, RZ, RZ, R14 ;  /* 0x000000ffff8f7224 */ /* 0x000fe200078e000e */
[----:B------:R-:W-:Y:S06]  /*31570*/  BRA `(.L_x_3025) ;  /* 0xfffffd2000487947 */ /* 0x000fec000383ffff */
.L_x_2708:
        /* <DEDUP_REMOVED lines=8> */
.L_x_3027:
[----:B------:R-:W-:Y:S05]  /*31600*/  BSYNC B1 ;  /* 0x0000000000017941 */ /* 0x000fea0003800000 */
.L_x_3026:
        /* <DEDUP_REMOVED lines=8> */
.L_x_3028:
[----:B------:R-:W-:Y:S01]  /*31690*/  IMAD.MOV.U32 R63, RZ, RZ, R14 ;  /* 0x000000ffff3f7224 */ /* 0x000fe200078e000e */
[----:B------:R-:W-:Y:S06]  /*316a0*/  BRA `(.L_x_3029) ;  /* 0xfffffd4c00107947 */ /* 0x000fec000383ffff */
.L_x_2738:
[----:B-1----:R1:W2:Y:S02]  /*316b0*/  SYNCS.PHASECHK.TRANS64.TRYWAIT P5, [R93+URZ+0x33490], R94 ;  /* 0x0334905e5d0075a7 */ /* 0x0022a400080a017f */
[----:B--2---:R-:W-:Y:S05]  /*316c0*/  @!P5 NANOSLEEP.SYNCS 0x989680 ;  /* 0x009896800000d95d */ /* 0x004fea0003900000 */
[----:B------:R-:W2:Y:S02]  /*316d0*/  @!P5 SYNCS.PHASECHK.TRANS64 P5, [R93+URZ+0x33490], R94 ;  /* 0x0334905e5d00d5a7 */ /* 0x000ea400080a007f */
[----:B--2---:R-:W-:Y:S05]  /*316e0*/  @!P5 BRA `(.L_x_2738) ;  /* 0xfffffffc00f0d947 */ /* 0x004fea000383ffff */
[----:B------:R-:W-:Y:S05]  /*316f0*/  BRA `(.L_x_3030) ;  /* 0xfffffd80002c7947 */ /* 0x000fea000383ffff */
.L_x_2739:
        /* <DEDUP_REMOVED lines=8> */
.L_x_3032:
[----:B------:R-:W-:Y:S05]  /*31780*/  BSYNC B1 ;  /* 0x0000000000017941 */ /* 0x000fea0003800000 */
.L_x_3031:
        /* <DEDUP_REMOVED lines=8> */
.L_x_3033:
[----:B------:R-:W-:Y:S01]  /*31810*/  IMAD.MOV.U32 R154, RZ, RZ, R14 ;  /* 0x000000ffff9a7224 */ /* 0x000fe200078e000e */
[----:B------:R-:W-:Y:S06]  /*31820*/  BRA `(.L_x_3034) ;  /* 0xfffffd7c00f87947 */ /* 0x000fec000383ffff */
.L_x_2752:
        /* <DEDUP_REMOVED lines=8> */
.L_x_3036:
[----:B------:R-:W-:Y:S05]  /*318b0*/  BSYNC B1 ;  /* 0x0000000000017941 */ /* 0x000fea0003800000 */
.L_x_3035:
        /* <DEDUP_REMOVED lines=8> */
.L_x_3037:
[----:B------:R-:W-:Y:S01]  /*31940*/  IMAD.MOV.U32 R120, RZ, RZ, R14 ;  /* 0x000000ffff787224 */ /* 0x000fe200078e000e */
[----:B------:R-:W-:Y:S06]  /*31950*/  BRA `(.L_x_3038) ;  /* 0xfffffdac00547947 */ /* 0x000fec000383ffff */
.L_x_2765:
[----:B0-----:R0:W1:Y:S02]  /*31960*/  SYNCS.PHASECHK.TRANS64.TRYWAIT P3, [R93+URZ+0x33490], R94 ;  /* 0x0334905e5d0075a7 */ /* 0x001064000806017f */
[----:B-1----:R-:W-:Y:S05]  /*31970*/  @!P3 NANOSLEEP.SYNCS 0x989680 ;  /* 0x009896800000b95d */ /* 0x002fea0003900000 */
[----:B------:R-:W1:Y:S02]  /*31980*/  @!P3 SYNCS.PHASECHK.TRANS64 P3, [R93+URZ+0x33490], R94 ;  /* 0x0334905e5d00b5a7 */ /* 0x000e64000806007f */
[----:B-1----:R-:W-:Y:S05]  /*31990*/  @!P3 BRA `(.L_x_2765) ;  /* 0xfffffffc00f0b947 */ /* 0x002fea000383ffff */
[----:B------:R-:W-:Y:S05]  /*319a0*/  BRA `(.L_x_3039) ;  /* 0xfffffddc00047947 */ /* 0x000fea000383ffff */
.L_x_2766:
        /* <DEDUP_REMOVED lines=8> */
.L_x_3041:
[----:B------:R-:W-:Y:S05]  /*31a30*/  BSYNC B1 ;  /* 0x0000000000017941 */ /* 0x000fea0003800000 */
.L_x_3040:
        /* <DEDUP_REMOVED lines=8> */
.L_x_3042:
[----:B------:R-:W-:Y:S01]  /*31ac0*/  IMAD.MOV.U32 R49, RZ, RZ, R14 ;  /* 0x000000ffff317224 */ /* 0x000fe200078e000e */
[----:B------:R-:W-:Y:S06]  /*31ad0*/  BRA `(.L_x_3043) ;  /* 0xfffffddc00387947 */ /* 0x000fec000383ffff */
.L_x_2769:
[----:B------:R-:W-:Y:S01]  /*31ae0*/  BSSY B1, `(.L_x_3044) ;  /* 0x0000008000017945 */ /* 0x000fe20003800000 */
[----:B----4-:R-:W-:Y:S01]  /*31af0*/  MOV R13, R50 ;  /* 0x00000032000d7202 */ /* 0x010fe20000000f00 */
[----:B------:R-:W-:Y:S02]  /*31b00*/  IMAD.MOV.U32 R12, RZ, RZ, 0x1 ;  /* 0x00000001ff0c7424 */ /* 0x000fe400078e00ff */
[----:B------:R-:W-:Y:S02]  /*31b10*/  IMAD.MOV.U32 R11, RZ, RZ, 0x1e1f ;  /* 0x00001e1fff0b7424 */ /* 0x000fe400078e00ff */
[----:B------:R-:W-:-:S07]  /*31b20*/  IMAD.MOV.U32 R15, RZ, RZ, -0x1 ;  /* 0xffffffffff0f7424 */ /* 0x000fce00078e00ff */
[----:B0123--:R-:W-:Y:S05]  /*31b30*/  WARPSYNC.COLLECTIVE R15, `(.L_x_3045) ;  /* 0x000000000f087348 */ /* 0x00ffea0003c00000 */
[----:B------:R4:W0:Y:S02]  /*31b40*/  SHFL.IDX P6, R14, R13, R12, R11 ;  /* 0x0000000c0d0e7389 */ /* 0x00082400000c000b */
[----:B01234-:R-:W-:Y:S01]  /*31b50*/  ENDCOLLECTIVE ;  /* 0x000000000000791b */ /* 0x01ffe20003800000 */
.L_x_3045:
[----:B------:R-:W-:Y:S05]  /*31b60*/  BSYNC B1 ;  /* 0x0000000000017941 */ /* 0x000fea0003800000 */
.L_x_3044:
        /* <DEDUP_REMOVED lines=8> */
.L_x_3046:
[----:B------:R-:W-:Y:S01]  /*31bf0*/  IMAD.MOV.U32 R49, RZ, RZ, R14 ;  /* 0x000000ffff317224 */ /* 0x000fe200078e000e */
[----:B------:R-:W-:Y:S06]  /*31c00*/  BRA `(.L_x_3047) ;  /* 0xfffffddc00987947 */ /* 0x000fec000383ffff */
.L_x_2773:
[----:B------:R0:W0:Y:S02]  /*31c10*/  SYNCS.PHASECHK.TRANS64.TRYWAIT P2, [R93+URZ+0x334b0], R94 ;  /* 0x0334b05e5d0075a7 */ /* 0x000024000804017f */
[----:B0-----:R-:W-:Y:S05]  /*31c20*/  @!P2 NANOSLEEP.SYNCS 0x989680 ;  /* 0x009896800000a95d */ /* 0x001fea0003900000 */
[----:B------:R-:W0:Y:S02]  /*31c30*/  @!P2 SYNCS.PHASECHK.TRANS64 P2, [R93+URZ+0x334b0], R94 ;  /* 0x0334b05e5d00a5a7 */ /* 0x000e24000804007f */
[----:B0-----:R-:W-:Y:S05]  /*31c40*/  @!P2 BRA `(.L_x_2773) ;  /* 0xfffffffc00f0a947 */ /* 0x001fea000383ffff */
[----:B------:R-:W-:Y:S05]  /*31c50*/  BRA `(.L_x_3048) ;  /* 0xfffffde000747947 */ /* 0x000fea000383ffff */
.L_x_2781:
[----:B------:R-:W-:Y:S01]  /*31c60*/  BSSY B0, `(.L_x_3049) ;  /* 0x0000007000007945 */ /* 0x000fe20003800000 */
[----:B------:R-:W-:Y:S01]  /*31c70*/  IMAD.MOV.U32 R12, RZ, RZ, RZ ;  /* 0x000000ffff0c7224 */ /* 0x000fe200078e00ff */
[----:B------:R-:W-:Y:S01]  /*31c80*/  MOV R15, 0xffffffff ;  /* 0xffffffff000f7802 */ /* 0x000fe20000000f00 */
[----:B------:R-:W-:-:S07]  /*31c90*/  IMAD.MOV.U32 R11, RZ, RZ, 0x1f ;  /* 0x0000001fff0b7424 */ /* 0x000fce00078e00ff */
[----:B------:R-:W-:Y:S05]  /*31ca0*/  WARPSYNC.COLLECTIVE R15, `(.L_x_3050) ;  /* 0x000000000f087348 */ /* 0x000fea0003c00000 */
[----:B------:R0:W1:Y:S02]  /*31cb0*/  SHFL.IDX P6, R14, R13, R12, R11 ;  /* 0x0000000c0d0e7389 */ /* 0x00006400000c000b */
[----:B01----:R-:W-:Y:S01]  /*31cc0*/  ENDCOLLECTIVE ;  /* 0x000000000000791b */ /* 0x003fe20003800000 */
.L_x_3050:
[----:B------:R-:W-:Y:S05]  /*31cd0*/  BSYNC B0 ;  /* 0x0000000000007941 */ /* 0x000fea0003800000 */
.L_x_3049:
[----:B------:R-:W-:Y:S01]  /*31ce0*/  IMAD.MOV.U32 R23, RZ, RZ, R14 ;  /* 0x000000ffff177224 */ /* 0x000fe200078e000e */
[----:B------:R-:W-:Y:S06]  /*31cf0*/  BRA `(.L_x_3051) ;  /* 0xfffffdec00947947 */ /* 0x000fec000383ffff */
.L_x_2791:
[----:B------:R-:W-:Y:S01]  /*31d00*/  BSSY B1, `(.L_x_3052) ;  /* 0x0000007000017945 */ /* 0x000fe20003800000 */
[----:B------:R-:W-:Y:S01]  /*31d10*/  IMAD.MOV.U32 R12, RZ, RZ, RZ ;  /* 0x000000ffff0c7224 */ /* 0x000fe200078e00ff */
[----:B------:R-:W-:Y:S01]  /*31d20*/  MOV R15, 0xffffffff ;  /* 0xffffffff000f7802 */ /* 0x000fe20000000f00 */
[----:B------:R-:W-:-:S07]  /*31d30*/  IMAD.MOV.U32 R11, RZ, RZ, 0x1e1f ;  /* 0x00001e1fff0b7424 */ /* 0x000fce00078e00ff */
[----:B------:R-:W-:Y:S05]  /*31d40*/  WARPSYNC.COLLECTIVE R15, `(.L_x_3053) ;  /* 0x000000000f087348 */ /* 0x000fea0003c00000 */
[----:B------:R0:W1:Y:S02]  /*31d50*/  SHFL.IDX P6, R14, R13, R12, R11 ;  /* 0x0000000c0d0e7389 */ /* 0x00006400000c000b */
[----:B01----:R-:W-:Y:S01]  /*31d60*/  ENDCOLLECTIVE ;  /* 0x000000000000791b */ /* 0x003fe20003800000 */
.L_x_3053:
[----:B------:R-:W-:Y:S05]  /*31d70*/  BSYNC B1 ;  /* 0x0000000000017941 */ /* 0x000fea0003800000 */
.L_x_3052:
        /* <DEDUP_REMOVED lines=8> */
.L_x_3054:
[----:B------:R-:W-:Y:S02]  /*31e00*/  IMAD.MOV.U32 R13, RZ, RZ, R4 ;  /* 0x000000ffff0d7224 */ /* 0x000fe400078e0004 */
[----:B------:R-:W-:-:S07]  /*31e10*/  IMAD.MOV.U32 R3, RZ, RZ, R14 ;  /* 0x000000ffff037224 */ /* 0x000fce00078e000e */
[----:B------:R-:W-:Y:S05]  /*31e20*/  WARPSYNC.COLLECTIVE R15, `(.L_x_3055) ;  /* 0x000000000f087348 */ /* 0x000fea0003c00000 */
[----:B------:R0:W1:Y:S02]  /*31e30*/  SHFL.IDX P6, R14, R13, R12, R11 ;  /* 0x0000000c0d0e7389 */ /* 0x00006400000c000b */
[----:B01----:R-:W-:Y:S01]  /*31e40*/  ENDCOLLECTIVE ;  /* 0x000000000000791b */ /* 0x003fe20003800000 */
.L_x_3055:
[----:B------:R-:W-:Y:S01]  /*31e50*/  IMAD.MOV.U32 R13, RZ, RZ, R5 ;  /* 0x000000ffff0d7224 */ /* 0x000fe200078e0005 */
[----:B------:R-:W-:-:S07]  /*31e60*/  MOV R4, R14 ;  /* 0x0000000e00047202 */ /* 0x000fce0000000f00 */
[----:B------:R-:W-:Y:S05]  /*31e70*/  WARPSYNC.COLLECTIVE R15, `(.L_x_3056) ;  /* 0x000000000f087348 */ /* 0x000fea0003c00000 */
[----:B------:R0:W1:Y:S02]  /*31e80*/  SHFL.IDX P6, R14, R13, R12, R11 ;  /* 0x0000000c0d0e7389 */ /* 0x00006400000c000b */
[----:B01----:R-:W-:Y:S01]  /*31e90*/  ENDCOLLECTIVE ;  /* 0x000000000000791b */ /* 0x003fe20003800000 */
.L_x_3056:
[----:B------:R-:W-:Y:S05]  /*31ea0*/  BRA `(.L_x_3057) ;  /* 0xfffffdf400a07947 */ /* 0x000fea000383ffff */
.L_x_2795:
[----:B0-----:R0:W1:Y:S02]  /*31eb0*/  SYNCS.PHASECHK.TRANS64.TRYWAIT P0, [R18+URZ+0x33400], R3 ;  /* 0x03340003120075a7 */ /* 0x001064000800017f */
[----:B-1----:R-:W-:Y:S05]  /*31ec0*/  @!P0 NANOSLEEP.SYNCS 0x989680 ;  /* 0x009896800000895d */ /* 0x002fea0003900000 */
[----:B------:R-:W1:Y:S02]  /*31ed0*/  @!P0 SYNCS.PHASECHK.TRANS64 P0, [R18+URZ+0x33400], R3 ;  /* 0x03340003120085a7 */ /* 0x000e64000800007f */
[----:B-1----:R-:W-:Y:S05]  /*31ee0*/  @!P0 BRA `(.L_x_2795) ;  /* 0xfffffffc00f08947 */ /* 0x002fea000383ffff */
[----:B------:R-:W-:Y:S05]  /*31ef0*/  BRA `(.L_x_3058) ;  /* 0xfffffdfc00047947 */ /* 0x000fea000383ffff */
.L_x_2807:
[----:B------:R-:W-:Y:S01]  /*31f00*/  BSSY B1, `(.L_x_3059) ;  /* 0x0000007000017945 */ /* 0x000fe20003800000 */
[----:B------:R-:W-:Y:S01]  /*31f10*/  IMAD.MOV.U32 R12, RZ, RZ, RZ ;  /* 0x000000ffff0c7224 */ /* 0x000fe200078e00ff */
[----:B------:R-:W-:Y:S01]  /*31f20*/  MOV R15, 0xffffffff ;  /* 0xffffffff000f7802 */ /* 0x000fe20000000f00 */
[----:B------:R-:W-:-:S07]  /*31f30*/  IMAD.MOV.U32 R11, RZ, RZ, 0x1e1f ;  /* 0x00001e1fff0b7424 */ /* 0x000fce00078e00ff */
[----:B------:R-:W-:Y:S05]  /*31f40*/  WARPSYNC.COLLECTIVE R15, `(.L_x_3060) ;  /* 0x000000000f087348 */ /* 0x000fea0003c00000 */
[----:B------:R0:W1:Y:S02]  /*31f50*/  SHFL.IDX P6, R14, R13, R12, R11 ;  /* 0x0000000c0d0e7389 */ /* 0x00006400000c000b */
[----:B01----:R-:W-:Y:S01]  /*31f60*/  ENDCOLLECTIVE ;  /* 0x000000000000791b */ /* 0x003fe20003800000 */
.L_x_3060:
[----:B------:R-:W-:Y:S05]  /*31f70*/  BSYNC B1 ;  /* 0x0000000000017941 */ /* 0x000fea0003800000 */
.L_x_3059:
        /* <DEDUP_REMOVED lines=8> */
.L_x_3061:
[----:B------:R-:W-:Y:S02]  /*32000*/  IMAD.MOV.U32 R13, RZ, RZ, R7 ;  /* 0x000000ffff0d7224 */ /* 0x000fe400078e0007 */
[----:B------:R-:W-:-:S07]  /*32010*/  IMAD.MOV.U32 R5, RZ, RZ, R14 ;  /* 0x000000ffff057224 */ /* 0x000fce00078e000e */
[----:B------:R-:W-:Y:S05]  /*32020*/  WARPSYNC.COLLECTIVE R15, `(.L_x_3062) ;  /* 0x000000000f087348 */ /* 0x000fea0003c00000 */
[----:B------:R0:W1:Y:S02]  /*32030*/  SHFL.IDX P6, R14, R13, R12, R11 ;  /* 0x0000000c0d0e7389 */ /* 0x00006400000c000b */
[----:B01----:R-:W-:Y:S01]  /*32040*/  ENDCOLLECTIVE ;  /* 0x000000000000791b */ /* 0x003fe20003800000 */
.L_x_3062:
[----:B------:R-:W-:Y:S01]  /*32050*/  IMAD.MOV.U32 R13, RZ, RZ, R21 ;  /* 0x000000ffff0d7224 */ /* 0x000fe200078e0015 */
[----:B------:R-:W-:-:S07]  /*32060*/  MOV R7, R14 ;  /* 0x0000000e00077202 */ /* 0x000fce0000000f00 */
[----:B------:R-:W-:Y:S05]  /*32070*/  WARPSYNC.COLLECTIVE R15, `(.L_x_3063) ;  /* 0x000000000f087348 */ /* 0x000fea0003c00000 */
[----:B------:R0:W1:Y:S02]  /*32080*/  SHFL.IDX P6, R14, R13, R12, R11 ;  /* 0x0000000c0d0e7389 */ /* 0x00006400000c000b */
[----:B01----:R-:W-:Y:S01]  /*32090*/  ENDCOLLECTIVE ;  /* 0x000000000000791b */ /* 0x003fe20003800000 */
.L_x_3063:
[----:B------:R-:W-:Y:S01]  /*320a0*/  IMAD.MOV.U32 R21, RZ, RZ, R14 ;  /* 0x000000ffff157224 */ /* 0x000fe200078e000e */
[----:B------:R-:W-:Y:S06]  /*320b0*/  BRA `(.L_x_3064) ;  /* 0xfffffe2c00107947 */ /* 0x000fec000383ffff */
.L_x_2811:
[----:B0-----:R0:W1:Y:S02]  /*320c0*/  SYNCS.PHASECHK.TRANS64.TRYWAIT P0, [R18+URZ+0x33400], R3 ;  /* 0x03340003120075a7 */ /* 0x001064000800017f */
[----:B-1----:R-:W-:Y:S05]  /*320d0*/  @!P0 NANOSLEEP.SYNCS 0x989680 ;  /* 0x009896800000895d */ /* 0x002fea0003900000 */
[----:B------:R-:W1:Y:S02]  /*320e0*/  @!P0 SYNCS.PHASECHK.TRANS64 P0, [R18+URZ+0x33400], R3 ;  /* 0x03340003120085a7 */ /* 0x000e64000800007f */
[----:B-1----:R-:W-:Y:S05]  /*320f0*/  @!P0 BRA `(.L_x_2811) ;  /* 0xfffffffc00f08947 */ /* 0x002fea000383ffff */
[----:B------:R-:W-:Y:S05]  /*32100*/  BRA `(.L_x_3065) ;  /* 0xfffffe30001c7947 */ /* 0x000fea000383ffff */
.L_x_2819:
[----:B-1----:R1:W2:Y:S02]  /*32110*/  SYNCS.PHASECHK.TRANS64.TRYWAIT P1, [R0+URZ+0x33430], R3 ;  /* 0x03343003000075a7 */ /* 0x0022a4000802017f */
[----:B--2---:R-:W-:Y:S05]  /*32120*/  @!P1 NANOSLEEP.SYNCS 0x989680 ;  /* 0x009896800000995d */ /* 0x004fea0003900000 */
[----:B------:R-:W2:Y:S02]  /*32130*/  @!P1 SYNCS.PHASECHK.TRANS64 P1, [R0+URZ+0x33430], R3 ;  /* 0x03343003000095a7 */ /* 0x000ea4000802007f */
[----:B--2---:R-:W-:Y:S05]  /*32140*/  @!P1 BRA `(.L_x_2819) ;  /* 0xfffffffc00f09947 */ /* 0x004fea000383ffff */
[----:B------:R-:W-:Y:S05]  /*32150*/  BRA `(.L_x_2818) ;  /* 0xfffffe6000607947 */ /* 0x000fea000383ffff */
.L_x_2826:
[----:B---3--:R3:W4:Y:S02]  /*32160*/  SYNCS.PHASECHK.TRANS64.TRYWAIT P2, [R5+URZ+0x33430], R4 ;  /* 0x03343004050075a7 */ /* 0x008724000804017f */
[----:B----4-:R-:W-:Y:S05]  /*32170*/  @!P2 NANOSLEEP.SYNCS 0x989680 ;  /* 0x009896800000a95d */ /* 0x010fea0003900000 */
[----:B------:R-:W4:Y:S02]  /*32180*/  @!P2 SYNCS.PHASECHK.TRANS64 P2, [R5+URZ+0x33430], R4 ;  /* 0x033430040500a5a7 */ /* 0x000f24000804007f */
[----:B----4-:R-:W-:Y:S05]  /*32190*/  @!P2 BRA `(.L_x_2826) ;  /* 0xfffffffc00f0a947 */ /* 0x010fea000383ffff */
[----:B------:R-:W-:Y:S05]  /*321a0*/  BRA `(.L_x_2825) ;  /* 0xfffffea400547947 */ /* 0x000fea000383ffff */
.L_x_2830:
[----:B--2---:R2:W3:Y:S02]  /*321b0*/  SYNCS.PHASECHK.TRANS64.TRYWAIT P1, [R5+URZ+0x33450], R4 ;  /* 0x03345004050075a7 */ /* 0x0044e4000802017f */
[----:B---3--:R-:W-:Y:S05]  /*321c0*/  @!P1 NANOSLEEP.SYNCS 0x989680 ;  /* 0x009896800000995d */ /* 0x008fea0003900000 */
[----:B------:R-:W3:Y:S02]  /*321d0*/  @!P1 SYNCS.PHASECHK.TRANS64 P1, [R5+URZ+0x33450], R4 ;  /* 0x03345004050095a7 */ /* 0x000ee4000802007f */
[----:B---3--:R-:W-:Y:S05]  /*321e0*/  @!P1 BRA `(.L_x_2830) ;  /* 0xfffffffc00f09947 */ /* 0x008fea000383ffff */
[----:B------:R-:W-:Y:S05]  /*321f0*/  BRA `(.L_x_2827) ;  /* 0xfffffeb400907947 */ /* 0x000fea000383ffff */
.L_x_2839:
[----:B---3--:R3:W4:Y:S02]  /*32200*/  SYNCS.PHASECHK.TRANS64.TRYWAIT P1, [R4+URZ+0x33430], R5 ;  /* 0x03343005040075a7 */ /* 0x008724000802017f */
[----:B----4-:R-:W-:Y:S05]  /*32210*/  @!P1 NANOSLEEP.SYNCS 0x989680 ;  /* 0x009896800000995d */ /* 0x010fea0003900000 */
[----:B------:R-:W4:Y:S02]  /*32220*/  @!P1 SYNCS.PHASECHK.TRANS64 P1, [R4+URZ+0x33430], R5 ;  /* 0x03343005040095a7 */ /* 0x000f24000802007f */
[----:B----4-:R-:W-:Y:S05]  /*32230*/  @!P1 BRA `(.L_x_2839) ;  /* 0xfffffffc00f09947 */ /* 0x010fea000383ffff */
[----:B------:R-:W-:Y:S05]  /*32240*/  BRA `(.L_x_2838) ;  /* 0xfffffeec00c07947 */ /* 0x000fea000383ffff */
.L_x_2843:
[----:B--2---:R2:W3:Y:S02]  /*32250*/  SYNCS.PHASECHK.TRANS64.TRYWAIT P1, [R5+URZ+0x33450], R4 ;  /* 0x03345004050075a7 */ /* 0x0044e4000802017f */
[----:B---3--:R-:W-:Y:S05]  /*32260*/  @!P1 NANOSLEEP.SYNCS 0x989680 ;  /* 0x009896800000995d */ /* 0x008fea0003900000 */
[----:B------:R-:W3:Y:S02]  /*32270*/  @!P1 SYNCS.PHASECHK.TRANS64 P1, [R5+URZ+0x33450], R4 ;  /* 0x03345004050095a7 */ /* 0x000ee4000802007f */
[----:B---3--:R-:W-:Y:S05]  /*32280*/  @!P1 BRA `(.L_x_2843) ;  /* 0xfffffffc00f09947 */ /* 0x008fea000383ffff */
[----:B------:R-:W-:Y:S05]  /*32290*/  BRA `(.L_x_2840) ;  /* 0xfffffefc00f07947 */ /* 0x000fea000383ffff */
.L_x_2850:
[----:B-1----:R1:W2:Y:S02]  /*322a0*/  SYNCS.PHASECHK.TRANS64.TRYWAIT P1, [R13+URZ+0x33450], R0 ;  /* 0x033450000d0075a7 */ /* 0x0022a4000802017f */
[----:B--2---:R-:W-:Y:S05]  /*322b0*/  @!P1 NANOSLEEP.SYNCS 0x989680 ;  /* 0x009896800000995d */ /* 0x004fea0003900000 */
[----:B------:R-:W2:Y:S02]  /*322c0*/  @!P1 SYNCS.PHASECHK.TRANS64 P1, [R13+URZ+0x33450], R0 ;  /* 0x033450000d0095a7 */ /* 0x000ea4000802007f */
[----:B--2---:R-:W-:Y:S05]  /*322d0*/  @!P1 BRA `(.L_x_2850) ;  /* 0xfffffffc00f09947 */ /* 0x004fea000383ffff */
[----:B------:R-:W-:Y:S05]  /*322e0*/  BRA `(.L_x_2849) ;  /* 0xffffff2c00107947 */ /* 0x000fea000383ffff */
.L_x_2854:
[----:B------:R-:W-:Y:S01]  /*322f0*/  SEL R9, R20, R43, P0 ;  /* 0x0000002b14097207 */ /* 0x000fe20000000000 */
[----:B------:R-:W-:Y:S01]  /*32300*/  IMAD.MOV.U32 R15, RZ, RZ, -0x1 ;  /* 0xffffffffff0f7424 */ /* 0x000fe200078e00ff */
[----:B------:R-:W-:Y:S02]  /*32310*/  SEL R7, R32, R33, P0 ;  /* 0x0000002120077207 */ /* 0x000fe40000000000 */
[----:B------:R-:W-:Y:S02]  /*32320*/  SEL R8, R33, R32, P0 ;  /* 0x0000002021087207 */ /* 0x000fe40000000000 */
[----:B------:R-:W-:Y:S02]  /*32330*/  SEL R20, R43, R20, P0 ;  /* 0x000000142b147207 */ /* 0x000fe40000000000 */
[----:B------:R-:W-:Y:S02]  /*32340*/  SEL R29, R5, R42, P0 ;  /* 0x0000002a051d7207 */ /* 0x000fe40000000000 */
[----:B------:R-:W-:-:S02]  /*32350*/  SEL R32, R42, R5, P0 ;  /* 0x000000052a207207 */ /* 0x000fc40000000000 */
[----:B------:R-:W-:Y:S02]  /*32360*/  SEL R43, R62, R11, P0 ;  /* 0x0000000b3e2b7207 */ /* 0x000fe40000000000 */
[----:B------:R-:W-:Y:S02]  /*32370*/  SEL R33, R12, R99, P0 ;  /* 0x000000630c217207 */ /* 0x000fe40000000000 */
[----:B------:R-:W-:Y:S01]  /*32380*/  SEL R42, R99, R12, P0 ;  /* 0x0000000c632a7207 */ /* 0x000fe20000000000 */
[----:B------:R-:W-:Y:S01]  /*32390*/  IMAD.MOV.U32 R12, RZ, RZ, R0 ;  /* 0x000000ffff0c7224 */ /* 0x000fe200078e0000 */
[----:B------:R-:W-:Y:S02]  /*323a0*/  SEL R62, R11, R62, P0 ;  /* 0x0000003e0b3e7207 */ /* 0x000fe40000000000 */
[----:B------:R-:W-:Y:S02]  /*323b0*/  MOV R11, 0x1c1f ;  /* 0x00001c1f000b7802 */ /* 0x000fe40000000f00 */
[----:B------:R-:W-:-:S02]  /*323c0*/  SEL R35, R44, R45, P0 ;  /* 0x0000002d2c237207 */ /* 0x000fc40000000000 */
[----:B------:R-:W-:-:S07]  /*323d0*/  SEL R44, R45, R44, P0 ;  /* 0x0000002c2d2c7207 */ /* 0x000fce0000000000 */
[----:B0-----:R-:W-:Y:S05]  /*323e0*/  WARPSYNC.COLLECTIVE R15, `(.L_x_3066) ;  /* 0x000000000f087348 */ /* 0x001fea0003c00000 */
[----:B------:R1:W2:Y:S02]  /*323f0*/  SHFL.IDX P6, R14, R13, R12, R11 ;  /* 0x0000000c0d0e7389 */ /* 0x0002a400000c000b */
[----:B012---:R-:W-:Y:S01]  /*32400*/  ENDCOLLECTIVE ;  /* 0x000000000000791b */ /* 0x007fe20003800000 */
.L_x_3066:
        /* <DEDUP_REMOVED lines=18> */
.L_x_3067:
        /* <DEDUP_REMOVED lines=19> */
.L_x_3068:
        /* <DEDUP_REMOVED lines=13> */
[----:B------:R-:W-:-:S07]  /*32730*/  MOV R10, R14 ;  /* 0x0000000e000a7202 */ /* 0x000fce0000000f00 */
[----:B------:R-:W-:Y:S05]  /*32740*/  WARPSYNC.COLLECTIVE R15, `(.L_x_3069) ;  /* 0x000000000f087348 */ /* 0x000fea0003c00000 */
[----:B------:R0:W1:Y:S02]  /*32750*/  SHFL.IDX P6, R14, R13, R12, R11 ;  /* 0x0000000c0d0e7389 */ /* 0x00006400000c000b */
[----:B01----:R-:W-:Y:S01]  /*32760*/  ENDCOLLECTIVE ;  /* 0x000000000000791b */ /* 0x003fe20003800000 */
.L_x_3069:
[----:B------:R-:W-:Y:S01]  /*32770*/  MOV R13, R9 ;  /* 0x00000009000d7202 */ /* 0x000fe20000000f00 */
[----:B------:R-:W-:Y:S02]  /*32780*/  IMAD.MOV.U32 R12, RZ, RZ, R0 ;  /* 0x000000ffff0c7224 */ /* 0x000fe400078e0000 */
[----:B------:R-:W-:-:S07]  /*32790*/  IMAD.MOV.U32 R7, RZ, RZ, R14 ;  /* 0x000000ffff077224 */ /* 0x000fce00078e000e */
[----:B------:R-:W-:Y:S05]  /*327a0*/  WARPSYNC.COLLECTIVE R15, `(.L_x_3070) ;  /* 0x000000000f087348 */ /* 0x000fea0003c00000 */
[----:B------:R0:W1:Y:S02]  /*327b0*/  SHFL.IDX P6, R14, R13, R12, R11 ;  /* 0x0000000c0d0e7389 */ /* 0x00006400000c000b */
[----:B01----:R-:W-:Y:S01]  /*327c0*/  ENDCOLLECTIVE ;  /* 0x000000000000791b */ /* 0x003fe20003800000 */
.L_x_3070:
        /* <DEDUP_REMOVED lines=8> */
.L_x_3071:
[----:B------:R-:W-:Y:S02]  /*32850*/  IMAD.MOV.U32 R13, RZ, RZ, R25 ;  /* 0x000000ffff0d7224 */ /* 0x000fe400078e0019 */
[----:B------:R-:W-:Y:S02]  /*32860*/  IMAD.MOV.U32 R12, RZ, RZ, R0 ;  /* 0x000000ffff0c7224 */ /* 0x000fe400078e0000 */
[----:B------:R-:W-:-:S07]  /*32870*/  IMAD.MOV.U32 R9, RZ, RZ, R14 ;  /* 0x000000ffff097224 */ /* 0x000fce00078e000e */
[----:B------:R-:W-:Y:S05]  /*32880*/  WARPSYNC.COLLECTIVE R15, `(.L_x_3072) ;  /* 0x000000000f087348 */ /* 0x000fea0003c00000 */
[----:B------:R0:W1:Y:S02]  /*32890*/  SHFL.IDX P6, R14, R13, R12, R11 ;  /* 0x0000000c0d0e7389 */ /* 0x00006400000c000b */
[----:B01----:R-:W-:Y:S01]  /*328a0*/  ENDCOLLECTIVE ;  /* 0x000000000000791b */ /* 0x003fe20003800000 */
.L_x_3072:
[----:B------:R-:W-:Y:S01]  /*328b0*/  IMAD.MOV.U32 R13, RZ, RZ, R24 ;  /* 0x000000ffff0d7224 */ /* 0x000fe200078e0018 */
[----:B------:R-:W-:Y:S01]  /*328c0*/  SEL R24, R26, R9, P0 ;  /* 0x000000091a187207 */ /* 0x000fe20000000000 */
[----:B------:R-:W-:Y:S01]  /*328d0*/  IMAD.MOV.U32 R12, RZ, RZ, R3 ;  /* 0x000000ffff0c7224 */ /* 0x000fe200078e0003 */
[----:B------:R-:W-:Y:S02]  /*328e0*/  SEL R26, R9, R26, P0 ;  /* 0x0000001a091a7207 */ /* 0x000fe40000000000 */
[----:B------:R-:W-:-:S07]  /*328f0*/  MOV R30, R14 ;  /* 0x0000000e001e7202 */ /* 0x000fce0000000f00 */
[----:B------:R-:W-:Y:S05]  /*32900*/  WARPSYNC.COLLECTIVE R15, `(.L_x_3073) ;  /* 0x000000000f087348 */ /* 0x000fea0003c00000 */
[----:B------:R0:W1:Y:S02]  /*32910*/  SHFL.IDX P6, R14, R13, R12, R11 ;  /* 0x0000000c0d0e7389 */ /* 0x00006400000c000b */
[----:B01----:R-:W-:Y:S01]  /*32920*/  ENDCOLLECTIVE ;  /* 0x000000000000791b */ /* 0x003fe20003800000 */
.L_x_3073:
[----:B------:R-:W-:Y:S01]  /*32930*/  MOV R13, R27 ;  /* 0x0000001b000d7202 */ /* 0x000fe20000000f00 */
[----:B------:R-:W-:Y:S02]  /*32940*/  IMAD.MOV.U32 R12, RZ, RZ, R0 ;  /* 0x000000ffff0c7224 */ /* 0x000fe400078e0000 */
[----:B------:R-:W-:-:S07]  /*32950*/  IMAD.MOV.U32 R25, RZ, RZ, R14 ;  /* 0x000000ffff197224 */ /* 0x000fce00078e000e */
[----:B------:R-:W-:Y:S05]  /*32960*/  WARPSYNC.COLLECTIVE R15, `(.L_x_3074) ;  /* 0x000000000f087348 */ /* 0x000fea0003c00000 */
[----:B------:R0:W1:Y:S02]  /*32970*/  SHFL.IDX P6, R14, R13, R12, R11 ;  /* 0x0000000c0d0e7389 */ /* 0x00006400000c000b */
[----:B01----:R-:W-:Y:S01]  /*32980*/  ENDCOLLECTIVE ;  /* 0x000000000000791b */ /* 0x003fe20003800000 */
.L_x_3074:
[----:B------:R-:W-:Y:S01]  /*32990*/  IMAD.MOV.U32 R13, RZ, RZ, R28 ;  /* 0x000000ffff0d7224 */ /* 0x000fe200078e001c */
[----:B------:R-:W-:Y:S02]  /*329a0*/  MOV R12, R3 ;  /* 0x00000003000c7202 */ /* 0x000fe40000000f00 */
[----:B------:R-:W-:Y:S02]  /*329b0*/  SEL R28, R30, R25, P0 ;  /* 0x000000191e1c7207 */ /* 0x000fe40000000000 */
[----:B------:R-:W-:Y:S01]  /*329c0*/  SEL R30, R25, R30, P0 ;  /* 0x0000001e191e7207 */ /* 0x000fe20000000000 */
[----:B------:R-:W-:-:S07]  /*329d0*/  IMAD.MOV.U32 R34, RZ, RZ, R14 ;  /* 0x000000ffff227224 */ /* 0x000fce00078e000e */
[----:B------:R-:W-:Y:S05]  /*329e0*/  WARPSYNC.COLLECTIVE R15, `(.L_x_3075) ;  /* 0x000000000f087348 */ /* 0x000fea0003c00000 */
[----:B------:R0:W1:Y:S02]  /*329f0*/  SHFL.IDX P6, R14, R13, R12, R11 ;  /* 0x0000000c0d0e7389 */ /* 0x00006400000c000b */
[----:B01----:R-:W-:Y:S01]  /*32a00*/  ENDCOLLECTIVE ;  /* 0x000000000000791b */ /* 0x003fe20003800000 */
.L_x_3075:
[----:B------:R-:W-:Y:S02]  /*32a10*/  IMAD.MOV.U32 R13, RZ, RZ, R29 ;  /* 0x000000ffff0d7224 */ /* 0x000fe400078e001d */
[----:B------:R-:W-:Y:S02]  /*32a20*/  IMAD.MOV.U32 R12, RZ, RZ, R0 ;  /* 0x000000ffff0c7224 */ /* 0x000fe400078e0000 */
[----:B------:R-:W-:-:S07]  /*32a30*/  IMAD.MOV.U32 R27, RZ, RZ, R14 ;  /* 0x000000ffff1b7224 */ /* 0x000fce00078e000e */
[----:B------:R-:W-:Y:S05]  /*32a40*/  WARPSYNC.COLLECTIVE R15, `(.L_x_3076) ;  /* 0x000000000f087348 */ /* 0x000fea0003c00000 */
[----:B------:R0:W1:Y:S02]  /*32a50*/  SHFL.IDX P6, R14, R13, R12, R11 ;  /* 0x0000000c0d0e7389 */ /* 0x00006400000c000b */
[----:B01----:R-:W-:Y:S01]  /*32a60*/  ENDCOLLECTIVE ;  /* 0x000000000000791b */ /* 0x003fe20003800000 */
.L_x_3076:
        /* <DEDUP_REMOVED lines=8> */
.L_x_3077:
[----:B------:R-:W-:Y:S01]  /*32af0*/  MOV R13, R31 ;  /* 0x0000001f000d7202 */ /* 0x000fe20000000f00 */
[----:B------:R-:W-:Y:S02]  /*32b00*/  IMAD.MOV.U32 R12, RZ, RZ, R0 ;  /* 0x000000ffff0c7224 */ /* 0x000fe400078e0000 */
[----:B------:R-:W-:-:S07]  /*32b10*/  IMAD.MOV.U32 R29, RZ, RZ, R14 ;  /* 0x000000ffff1d7224 */ /* 0x000fce00078e000e */
[----:B------:R-:W-:Y:S05]  /*32b20*/  WARPSYNC.COLLECTIVE R15, `(.L_x_3078) ;  /* 0x000000000f087348 */ /* 0x000fea0003c00000 */
[----:B------:R0:W1:Y:S02]  /*32b30*/  SHFL.IDX P6, R14, R13, R12, R11 ;  /* 0x0000000c0d0e7389 */ /* 0x00006400000c000b */
[----:B01----:R-:W-:Y:S01]  /*32b40*/  ENDCOLLECTIVE ;  /* 0x000000000000791b */ /* 0x003fe20003800000 */
.L_x_3078:
        /* <DEDUP_REMOVED lines=8> */
.L_x_3079:
[----:B------:R-:W-:Y:S02]  /*32bd0*/  IMAD.MOV.U32 R13, RZ, RZ, R33 ;  /* 0x000000ffff0d7224 */ /* 0x000fe400078e0021 */
[----:B------:R-:W-:Y:S02]  /*32be0*/  IMAD.MOV.U32 R12, RZ, RZ, R0 ;  /* 0x000000ffff0c7224 */ /* 0x000fe400078e0000 */
[----:B------:R-:W-:-:S07]  /*32bf0*/  IMAD.MOV.U32 R40, RZ, RZ, R14 ;  /* 0x000000ffff287224 */ /* 0x000fce00078e000e */
[----:B------:R-:W-:Y:S05]  /*32c00*/  WARPSYNC.COLLECTIVE R15, `(.L_x_3080) ;  /* 0x000000000f087348 */ /* 0x000fea0003c00000 */
[----:B------:R0:W1:Y:S02]  /*32c10*/  SHFL.IDX P6, R14, R13, R12, R11 ;  /* 0x0000000c0d0e7389 */ /* 0x00006400000c000b */
[----:B01----:R-:W-:Y:S01]  /*32c20*/  ENDCOLLECTIVE ;  /* 0x000000000000791b */ /* 0x003fe20003800000 */
.L_x_3080:
[----:B------:R-:W-:Y:S02]  /*32c30*/  IMAD.MOV.U32 R13, RZ, RZ, R42 ;  /* 0x000000ffff0d7224 */ /* 0x000fe400078e002a */
[----:B------:R-:W-:Y:S01]  /*32c40*/  IMAD.MOV.U32 R12, RZ, RZ, R3 ;  /* 0x000000ffff0c7224 */ /* 0x000fe200078e0003 */
[----:B------:R-:W-:-:S07]  /*32c50*/  MOV R33, R14 ;  /* 0x0000000e00217202 */ /* 0x000fce0000000f00 */
[----:B------:R-:W-:Y:S05]  /*32c60*/  WARPSYNC.COLLECTIVE R15, `(.L_x_3081) ;  /* 0x000000000f087348 */ /* 0x000fea0003c00000 */
[----:B------:R0:W1:Y:S02]  /*32c70*/  SHFL.IDX P6, R14, R13, R12, R11 ;  /* 0x0000000c0d0e7389 */ /* 0x00006400000c000b */
[----:B01----:R-:W-:Y:S01]  /*32c80*/  ENDCOLLECTIVE ;  /* 0x000000000000791b */ /* 0x003fe20003800000 */
.L_x_3081:
[----:B------:R-:W-:Y:S01]  /*32c90*/  MOV R13, R35 ;  /* 0x00000023000d7202 */ /* 0x000fe20000000f00 */
[----:B------:R-:W-:Y:S02]  /*32ca0*/  IMAD.MOV.U32 R12, RZ, RZ, R0 ;  /* 0x000000ffff0c7224 */ /* 0x000fe400078e0000 */
[----:B------:R-:W-:-:S07]  /*32cb0*/  IMAD.MOV.U32 R42, RZ, RZ, R14 ;  /* 0x000000ffff2a7224 */ /* 0x000fce00078e000e */
[----:B------:R-:W-:Y:S05]  /*32cc0*/  WARPSYNC.COLLECTIVE R15, `(.L_x_3082) ;  /* 0x000000000f087348 */ /* 0x000fea0003c00000 */
[----:B------:R0:W1:Y:S02]  /*32cd0*/  SHFL.IDX P6, R14, R13, R12, R11 ;  /* 0x0000000c0d0e7389 */ /* 0x00006400000c000b */
[----:B01----:R-:W-:Y:S01]  /*32ce0*/  ENDCOLLECTIVE ;  /* 0x000000000000791b */ /* 0x003fe20003800000 */
.L_x_3082:
[----:B------:R-:W-:Y:S01]  /*32cf0*/  IMAD.MOV.U32 R13, RZ, RZ, R44 ;  /* 0x000000ffff0d7224 */ /* 0x000fe200078e002c */
[----:B------:R-:W-:Y:S01]  /*32d00*/  MOV R12, R3 ;  /* 0x00000003000c7202 */ /* 0x000fe20000000f00 */
[----:B------:R-:W-:-:S07]  /*32d10*/  IMAD.MOV.U32 R46, RZ, RZ, R14 ;  /* 0x000000ffff2e7224 */ /* 0x000fce00078e000e */
[----:B------:R-:W-:Y:S05]  /*32d20*/  WARPSYNC.COLLECTIVE R15, `(.L_x_3083) ;  /* 0x000000000f087348 */ /* 0x000fea0003c00000 */
[----:B------:R0:W1:Y:S02]  /*32d30*/  SHFL.IDX P6, R14, R13, R12, R11 ;  /* 0x0000000c0d0e7389 */ /* 0x00006400000c000b */
[----:B01----:R-:W-:Y:S01]  /*32d40*/  ENDCOLLECTIVE ;  /* 0x000000000000791b */ /* 0x003fe20003800000 */
.L_x_3083:
[----:B------:R-:W-:Y:S02]  /*32d50*/  IMAD.MOV.U32 R13, RZ, RZ, R37 ;  /* 0x000000ffff0d7224 */ /* 0x000fe400078e0025 */
[----:B------:R-:W-:Y:S02]  /*32d60*/  IMAD.MOV.U32 R12, RZ, RZ, R0 ;  /* 0x000000ffff0c7224 */ /* 0x000fe400078e0000 */
[----:B------:R-:W-:-:S07]  /*32d70*/  IMAD.MOV.U32 R35, RZ, RZ, R14 ;  /* 0x000000ffff237224 */ /* 0x000fce00078e000e */
[----:B------:R-:W-:Y:S05]  /*32d80*/  WARPSYNC.COLLECTIVE R15, `(.L_x_3084) ;  /* 0x000000000f087348 */ /* 0x000fea0003c00000 */
[----:B------:R0:W1:Y:S02]  /*32d90*/  SHFL.IDX P6, R14, R13, R12, R11 ;  /* 0x0000000c0d0e7389 */ /* 0x00006400000c000b */
[----:B01----:R-:W-:Y:S01]  /*32da0*/  ENDCOLLECTIVE ;  /* 0x000000000000791b */ /* 0x003fe20003800000 */
.L_x_3084:
[----:B------:R-:W-:Y:S02]  /*32db0*/  SEL R44, R46, R35, P0 ;  /* 0x000000232e2c7207 */ /* 0x000fe40000000000 */
[----:B------:R-:W-:Y:S01]  /*32dc0*/  SEL R46, R35, R46, P0 ;  /* 0x0000002e232e7207 */ /* 0x000fe20000000000 */
[----:B------:R-:W-:Y:S02]  /*32dd0*/  IMAD.MOV.U32 R13, RZ, RZ, R48 ;  /* 0x000000ffff0d7224 */ /* 0x000fe400078e0030 */
[----:B------:R-:W-:Y:S01]  /*32de0*/  IMAD.MOV.U32 R12, RZ, RZ, R3 ;  /* 0x000000ffff0c7224 */ /* 0x000fe200078e0003 */
[----:B------:R-:W-:-:S07]  /*32df0*/  MOV R50, R14 ;  /* 0x0000000e00327202 */ /* 0x000fce0000000f00 */
[----:B------:R-:W-:Y:S05]  /*32e00*/  WARPSYNC.COLLECTIVE R15, `(.L_x_3085) ;  /* 0x000000000f087348 */ /* 0x000fea0003c00000 */
[----:B------:R0:W1:Y:S02]  /*32e10*/  SHFL.IDX P6, R14, R13, R12, R11 ;  /* 0x0000000c0d0e7389 */ /* 0x00006400000c000b */
[----:B01----:R-:W-:Y:S01]  /*32e20*/  ENDCOLLECTIVE ;  /* 0x000000000000791b */ /* 0x003fe20003800000 */
.L_x_3085:
[----:B------:R-:W-:Y:S01]  /*32e30*/  MOV R13, R39 ;  /* 0x00000027000d7202 */ /* 0x000fe20000000f00 */
[----:B------:R-:W-:Y:S02]  /*32e40*/  IMAD.MOV.U32 R12, RZ, RZ, R0 ;  /* 0x000000ffff0c7224 */ /* 0x000fe400078e0000 */
[----:B------:R-:W-:-:S07]  /*32e50*/  IMAD.MOV.U32 R37, RZ, RZ, R14 ;  /* 0x000000ffff257224 */ /* 0x000fce00078e000e */
[----:B------:R-:W-:Y:S05]  /*32e60*/  WARPSYNC.COLLECTIVE R15, `(.L_x_3086) ;  /* 0x000000000f087348 */ /* 0x000fea0003c00000 */
[----:B------:R0:W1:Y:S02]  /*32e70*/  SHFL.IDX P6, R14, R13, R12, R11 ;  /* 0x0000000c0d0e7389 */ /* 0x00006400000c000b */
[----:B01----:R-:W-:Y:S01]  /*32e80*/  ENDCOLLECTIVE ;  /* 0x000000000000791b */ /* 0x003fe20003800000 */
.L_x_3086:
        /* <DEDUP_REMOVED lines=8> */
.L_x_3087:
[----:B------:R-:W-:Y:S02]  /*32f10*/  IMAD.MOV.U32 R13, RZ, RZ, R41 ;  /* 0x000000ffff0d7224 */ /* 0x000fe400078e0029 */
[----:B------:R-:W-:Y:S02]  /*32f20*/  IMAD.MOV.U32 R12, RZ, RZ, R0 ;  /* 0x000000ffff0c7224 */ /* 0x000fe400078e0000 */
[----:B------:R-:W-:-:S07]  /*32f30*/  IMAD.MOV.U32 R39, RZ, RZ, R14 ;  /* 0x000000ffff277224 */ /* 0x000fce00078e000e */
[----:B------:R-:W-:Y:S05]  /*32f40*/  WARPSYNC.COLLECTIVE R15, `(.L_x_3088) ;  /* 0x000000000f087348 */ /* 0x000fea0003c00000 */
[----:B------:R0:W1:Y:S02]  /*32f50*/  SHFL.IDX P6, R14, R13, R12, R11 ;  /* 0x0000000c0d0e7389 */ /* 0x00006400000c000b */
[----:B01----:R-:W-:Y:S01]  /*32f60*/  ENDCOLLECTIVE ;  /* 0x000000000000791b */ /* 0x003fe20003800000 */
.L_x_3088:
        /* <DEDUP_REMOVED lines=8> */
.L_x_3089:
[----:B------:R-:W-:Y:S01]  /*32ff0*/  MOV R13, R43 ;  /* 0x0000002b000d7202 */ /* 0x000fe20000000f00 */
[----:B------:R-:W-:Y:S02]  /*33000*/  IMAD.MOV.U32 R12, RZ, RZ, R0 ;  /* 0x000000ffff0c7224 */ /* 0x000fe400078e0000 */
[----:B------:R-:W-:-:S07]  /*33010*/  IMAD.MOV.U32 R41, RZ, RZ, R14 ;  /* 0x000000ffff297224 */ /* 0x000fce00078e000e */
[----:B------:R-:W-:Y:S05]  /*33020*/  WARPSYNC.COLLECTIVE R15, `(.L_x_3090) ;  /* 0x000000000f087348 */ /* 0x000fea0003c00000 */
[----:B------:R0:W1:Y:S02]  /*33030*/  SHFL.IDX P6, R14, R13, R12, R11 ;  /* 0x0000000c0d0e7389 */ /* 0x00006400000c000b */
[----:B01----:R-:W-:Y:S01]  /*33040*/  ENDCOLLECTIVE ;  /* 0x000000000000791b */ /* 0x003fe20003800000 */
.L_x_3090:
        /* <DEDUP_REMOVED lines=8> */
.L_x_3091:
[----:B------:R-:W-:Y:S02]  /*330d0*/  IMAD.MOV.U32 R13, RZ, RZ, R45 ;  /* 0x000000ffff0d7224 */ /* 0x000fe400078e002d */
[----:B------:R-:W-:Y:S02]  /*330e0*/  IMAD.MOV.U32 R12, RZ, RZ, R0 ;  /* 0x000000ffff0c7224 */ /* 0x000fe400078e0000 */
[----:B------:R-:W-:-:S07]  /*330f0*/  IMAD.MOV.U32 R62, RZ, RZ, R14 ;  /* 0x000000ffff3e7224 */ /* 0x000fce00078e000e */
[----:B------:R-:W-:Y:S05]  /*33100*/  WARPSYNC.COLLECTIVE R15, `(.L_x_3092) ;  /* 0x000000000f087348 */ /* 0x000fea0003c00000 */
[----:B------:R0:W1:Y:S02]  /*33110*/  SHFL.IDX P6, R14, R13, R12, R11 ;  /* 0x0000000c0d0e7389 */ /* 0x00006400000c000b */
[----:B01----:R-:W-:Y:S01]  /*33120*/  ENDCOLLECTIVE ;  /* 0x000000000000791b */ /* 0x003fe20003800000 */
.L_x_3092:
        /* <DEDUP_REMOVED lines=8> */
.L_x_3093:
[----:B------:R-:W-:Y:S01]  /*331b0*/  MOV R13, R47 ;  /* 0x0000002f000d7202 */ /* 0x000fe20000000f00 */
[----:B------:R-:W-:Y:S02]  /*331c0*/  IMAD.MOV.U32 R12, RZ, RZ, R0 ;  /* 0x000000ffff0c7224 */ /* 0x000fe400078e0000 */
[----:B------:R-:W-:-:S07]  /*331d0*/  IMAD.MOV.U32 R64, RZ, RZ, R14 ;  /* 0x000000ffff407224 */ /* 0x000fce00078e000e */
[----:B------:R-:W-:Y:S05]  /*331e0*/  WARPSYNC.COLLECTIVE R15, `(.L_x_3094) ;  /* 0x000000000f087348 */ /* 0x000fea0003c00000 */
[----:B------:R0:W1:Y:S02]  /*331f0*/  SHFL.IDX P6, R14, R13, R12, R11 ;  /* 0x0000000c0d0e7389 */ /* 0x00006400000c000b */
[----:B01----:R-:W-:Y:S01]  /*33200*/  ENDCOLLECTIVE ;  /* 0x000000000000791b */ /* 0x003fe20003800000 */
.L_x_3094:
[----:B------:R-:W-:Y:S01]  /*33210*/  SEL R9, R45, R64, P0 ;  /* 0x000000402d097207 */ /* 0x000fe20000000000 */
[----:B------:R-:W-:Y:S01]  /*33220*/  IMAD.MOV.U32 R13, RZ, RZ, R66 ;  /* 0x000000ffff0d7224 */ /* 0x000fe200078e0042 */
[----:B------:R-:W-:Y:S01]  /*33230*/  MOV R12, R3 ;  /* 0x00000003000c7202 */ /* 0x000fe20000000f00 */
[----:B------:R-:W-:-:S07]  /*33240*/  IMAD.MOV.U32 R47, RZ, RZ, R14 ;  /* 0x000000ffff2f7224 */ /* 0x000fce00078e000e */
[----:B------:R-:W-:Y:S05]  /*33250*/  WARPSYNC.COLLECTIVE R15, `(.L_x_3095) ;  /* 0x000000000f087348 */ /* 0x000fea0003c00000 */
[----:B------:R0:W1:Y:S02]  /*33260*/  SHFL.IDX P6, R14, R13, R12, R11 ;  /* 0x0000000c0d0e7389 */ /* 0x00006400000c000b */
[----:B01----:R-:W-:Y:S01]  /*33270*/  ENDCOLLECTIVE ;  /* 0x000000000000791b */ /* 0x003fe20003800000 */
.L_x_3095:
[----:B------:R-:W-:Y:S02]  /*33280*/  IMAD.MOV.U32 R13, RZ, RZ, R49 ;  /* 0x000000ffff0d7224 */ /* 0x000fe400078e0031 */
[----:B------:R-:W-:Y:S02]  /*33290*/  IMAD.MOV.U32 R12, RZ, RZ, R0 ;  /* 0x000000ffff0c7224 */ /* 0x000fe400078e0000 */
[----:B------:R-:W-:-:S07]  /*332a0*/  IMAD.MOV.U32 R66, RZ, RZ, R14 ;  /* 0x000000ffff427224 */ /* 0x000fce00078e000e */
[----:B------:R-:W-:Y:S05]  /*332b0*/  WARPSYNC.COLLECTIVE R15, `(.L_x_3096) ;  /* 0x000000000f087348 */ /* 0x000fea0003c00000 */
[----:B------:R0:W1:Y:S02]  /*332c0*/  SHFL.IDX P6, R14, R13, R12, R11 ;  /* 0x0000000c0d0e7389 */ /* 0x00006400000c000b */
[----:B01----:R-:W-:Y:S01]  /*332d0*/  ENDCOLLECTIVE ;  /* 0x000000000000791b */ /* 0x003fe20003800000 */
.L_x_3096:
        /* <DEDUP_REMOVED lines=8> */
.L_x_3097:
[----:B------:R-:W-:Y:S01]  /*33360*/  MOV R13, R51 ;  /* 0x00000033000d7202 */ /* 0x000fe20000000f00 */
[----:B------:R-:W-:Y:S02]  /*33370*/  IMAD.MOV.U32 R12, RZ, RZ, R0 ;  /* 0x000000ffff0c7224 */ /* 0x000fe400078e0000 */
[----:B------:R-:W-:-:S07]  /*33380*/  IMAD.MOV.U32 R68, RZ, RZ, R14 ;  /* 0x000000ffff447224 */ /* 0x000fce00078e000e */
[----:B------:R-:W-:Y:S05]  /*33390*/  WARPSYNC.COLLECTIVE R15, `(.L_x_3098) ;  /* 0x000000000f087348 */ /* 0x000fea0003c00000 */
[----:B------:R0:W1:Y:S02]  /*333a0*/  SHFL.IDX P6, R14, R13, R12, R11 ;  /* 0x0000000c0d0e7389 */ /* 0x00006400000c000b */
[----:B01----:R-:W-:Y:S01]  /*333b0*/  ENDCOLLECTIVE ;  /* 0x000000000000791b */ /* 0x003fe20003800000 */
.L_x_3098:
[----:B------:R-:W-:Y:S01]  /*333c0*/  SEL R29, R49, R68, P0 ;  /* 0x00000044311d7207 */ /* 0x000fe20000000000 */
[----:B------:R-:W-:Y:S01]  /*333d0*/  IMAD.MOV.U32 R13, RZ, RZ, R70 ;  /* 0x000000ffff0d7224 */ /* 0x000fe200078e0046 */
[----:B------:R-:W-:Y:S01]  /*333e0*/  MOV R12, R3 ;  /* 0x00000003000c7202 */ /* 0x000fe20000000f00 */
[----:B------:R-:W-:-:S07]  /*333f0*/  IMAD.MOV.U32 R51, RZ, RZ, R14 ;  /* 0x000000ffff337224 */ /* 0x000fce00078e000e */
[----:B------:R-:W-:Y:S05]  /*33400*/  WARPSYNC.COLLECTIVE R15, `(.L_x_3099) ;  /* 0x000000000f087348 */ /* 0x000fea0003c00000 */
[----:B------:R0:W1:Y:S02]  /*33410*/  SHFL.IDX P6, R14, R13, R12, R11 ;  /* 0x0000000c0d0e7389 */ /* 0x00006400000c000b */
[----:B01----:R-:W-:Y:S01]  /*33420*/  ENDCOLLECTIVE ;  /* 0x000000000000791b */ /* 0x003fe20003800000 */
.L_x_3099:
[----:B------:R-:W-:Y:S02]  /*33430*/  IMAD.MOV.U32 R13, RZ, RZ, R53 ;  /* 0x000000ffff0d7224 */ /* 0x000fe400078e0035 */
[----:B------:R-:W-:Y:S02]  /*33440*/  IMAD.MOV.U32 R12, RZ, RZ, R0 ;  /* 0x000000ffff0c7224 */ /* 0x000fe400078e0000 */
[----:B------:R-:W-:-:S07]  /*33450*/  IMAD.MOV.U32 R70, RZ, RZ, R14 ;  /* 0x000000ffff467224 */ /* 0x000fce00078e000e */
[----:B------:R-:W-:Y:S05]  /*33460*/  WARPSYNC.COLLECTIVE R15, `(.L_x_3100) ;  /* 0x000000000f087348 */ /* 0x000fea0003c00000 */
[----:B------:R0:W1:Y:S02]  /*33470*/  SHFL.IDX P6, R14, R13, R12, R11 ;  /* 0x0000000c0d0e7389 */ /* 0x00006400000c000b */
[----:B01----:R-:W-:Y:S01]  /*33480*/  ENDCOLLECTIVE ;  /* 0x000000000000791b */ /* 0x003fe20003800000 */
.L_x_3100:
[----:B------:R-:W-:Y:S01]  /*33490*/  SEL R35, R70, R51, P0 ;  /* 0x0000003346237207 */ /* 0x000fe20000000000 */
[----:B------:R-:W-:Y:S02]  /*334a0*/  IMAD.MOV.U32 R13, RZ, RZ, R72 ;  /* 0x000000ffff0d7224 */ /* 0x000fe400078e0048 */
[----:B------:R-:W-:Y:S01]  /*334b0*/  IMAD.MOV.U32 R12, RZ, RZ, R3 ;  /* 0x000000ffff0c7224 */ /* 0x000fe200078e0003 */
[----:B------:R-:W-:-:S07]  /*334c0*/  MOV R53, R14 ;  /* 0x0000000e00357202 */ /* 0x000fce0000000f00 */
[----:B------:R-:W-:Y:S05]  /*334d0*/  WARPSYNC.COLLECTIVE R15, `(.L_x_3101) ;  /* 0x000000000f087348 */ /* 0x000fea0003c00000 */
[----:B------:R0:W1:Y:S02]  /*334e0*/  SHFL.IDX P6, R14, R13, R12, R11 ;  /* 0x0000000c0d0e7389 */ /* 0x00006400000c000b */
[----:B01----:R-:W-:Y:S01]  /*334f0*/  ENDCOLLECTIVE ;  /* 0x000000000000791b */ /* 0x003fe20003800000 */
.L_x_3101:
[----:B------:R-:W-:Y:S01]  /*33500*/  MOV R13, R55 ;  /* 0x00000037000d7202 */ /* 0x000fe20000000f00 */
[----:B------:R-:W-:Y:S02]  /*33510*/  IMAD.MOV.U32 R12, RZ, RZ, R0 ;  /* 0x000000ffff0c7224 */ /* 0x000fe400078e0000 */
[----:B------:R-:W-:-:S07]  /*33520*/  IMAD.MOV.U32 R72, RZ, RZ, R14 ;  /* 0x000000ffff487224 */ /* 0x000fce00078e000e */
[----:B------:R-:W-:Y:S05]  /*33530*/  WARPSYNC.COLLECTIVE R15, `(.L_x_3102) ;  /* 0x000000000f087348 */ /* 0x000fea0003c00000 */
[----:B------:R0:W1:Y:S02]  /*33540*/  SHFL.IDX P6, R14, R13, R12, R11 ;  /* 0x0000000c0d0e7389 */ /* 0x00006400000c000b */
[----:B01----:R-:W-:Y:S01]  /*33550*/  ENDCOLLECTIVE ;  /* 0x000000000000791b */ /* 0x003fe20003800000 */
.L_x_3102:
        /* <DEDUP_REMOVED lines=8> */
.L_x_3103:
[----:B------:R-:W-:Y:S02]  /*335e0*/  IMAD.MOV.U32 R13, RZ, RZ, R57 ;  /* 0x000000ffff0d7224 */ /* 0x000fe400078e0039 */
[----:B------:R-:W-:Y:S02]  /*335f0*/  IMAD.MOV.U32 R12, RZ, RZ, R0 ;  /* 0x000000ffff0c7224 */ /* 0x000fe400078e0000 */
[----:B------:R-:W-:-:S07]  /*33600*/  IMAD.MOV.U32 R74, RZ, RZ, R14 ;  /* 0x000000ffff4a7224 */ /* 0x000fce00078e000e */
[----:B------:R-:W-:Y:S05]  /*33610*/  WARPSYNC.COLLECTIVE R15, `(.L_x_3104) ;  /* 0x000000000f087348 */ /* 0x000fea0003c00000 */
[----:B------:R0:W1:Y:S02]  /*33620*/  SHFL.IDX P6, R14, R13, R12, R11 ;  /* 0x0000000c0d0e7389 */ /* 0x00006400000c000b */
[----:B01----:R-:W-:Y:S01]  /*33630*/  ENDCOLLECTIVE ;  /* 0x000000000000791b */ /* 0x003fe20003800000 */
.L_x_3104:
[----:B------:R-:W-:Y:S02]  /*33640*/  IMAD.MOV.U32 R13, RZ, RZ, R76 ;  /* 0x000000ffff0d7224 */ /* 0x000fe400078e004c */
[----:B------:R-:W-:Y:S01]  /*33650*/  IMAD.MOV.U32 R12, RZ, RZ, R3 ;  /* 0x000000ffff0c7224 */ /* 0x000fe200078e0003 */
[----:B------:R-:W-:-:S07]  /*33660*/  MOV R57, R14 ;  /* 0x0000000e00397202 */ /* 0x000fce0000000f00 */
[----:B------:R-:W-:Y:S05]  /*33670*/  WARPSYNC.COLLECTIVE R15, `(.L_x_3105) ;  /* 0x000000000f087348 */ /* 0x000fea0003c00000 */
[----:B------:R0:W1:Y:S02]  /*33680*/  SHFL.IDX P6, R14, R13, R12, R11 ;  /* 0x0000000c0d0e7389 */ /* 0x00006400000c000b */
[----:B01----:R-:W-:Y:S01]  /*33690*/  ENDCOLLECTIVE ;  /* 0x000000000000791b */ /* 0x003fe20003800000 */
.L_x_3105:
[----:B------:R-:W-:Y:S01]  /*336a0*/  MOV R13, R59 ;  /* 0x0000003b000d7202 */ /* 0x000fe20000000f00 */
[----:B------:R-:W-:Y:S02]  /*336b0*/  IMAD.MOV.U32 R12, RZ, RZ, R0 ;  /* 0x000000ffff0c7224 */ /* 0x000fe400078e0000 */
[----:B------:R-:W-:-:S07]  /*336c0*/  IMAD.MOV.U32 R76, RZ, RZ, R14 ;  /* 0x000000ffff4c7224 */ /* 0x000fce00078e000e */
[----:B------:R-:W-:Y:S05]  /*336d0*/  WARPSYNC.COLLECTIVE R15, `(.L_x_3106) ;  /* 0x000000000f087348 */ /* 0x000fea0003c00000 */
[----:B------:R0:W1:Y:S02]  /*336e0*/  SHFL.IDX P6, R14, R13, R12, R11 ;  /* 0x0000000c0d0e7389 */ /* 0x00006400000c000b */
[----:B01----:R-:W-:Y:S01]  /*336f0*/  ENDCOLLECTIVE ;  /* 0x000000000000791b */ /* 0x003fe20003800000 */
.L_x_3106:
        /* <DEDUP_REMOVED lines=8> */
.L_x_3107:
[----:B------:R-:W-:Y:S02]  /*33780*/  IMAD.MOV.U32 R13, RZ, RZ, R63 ;  /* 0x000000ffff0d7224 */ /* 0x000fe400078e003f */
[----:B------:R-:W-:Y:S02]  /*33790*/  IMAD.MOV.U32 R12, RZ, RZ, R0 ;  /* 0x000000ffff0c7224 */ /* 0x000fe400078e0000 */
[----:B------:R-:W-:-:S07]  /*337a0*/  IMAD.MOV.U32 R78, RZ, RZ, R14 ;  /* 0x000000ffff4e7224 */ /* 0x000fce00078e000e */
[----:B------:R-:W-:Y:S05]  /*337b0*/  WARPSYNC.COLLECTIVE R15, `(.L_x_3108) ;  /* 0x000000000f087348 */ /* 0x000fea0003c00000 */
[----:B------:R0:W1:Y:S02]  /*337c0*/  SHFL.IDX P6, R14, R13, R12, R11 ;  /* 0x0000000c0d0e7389 */ /* 0x00006400000c000b */
[----:B01----:R-:W-:Y:S01]  /*337d0*/  ENDCOLLECTIVE ;  /* 0x000000000000791b */ /* 0x003fe20003800000 */
.L_x_3108:
[----:B------:R-:W-:Y:S01]  /*337e0*/  SEL R47, R78, R59, P0 ;  /* 0x0000003b4e2f7207 */ /* 0x000fe20000000000 */
[----:B------:R-:W-:Y:S02]  /*337f0*/  IMAD.MOV.U32 R13, RZ, RZ, R80 ;  /* 0x000000ffff0d7224 */ /* 0x000fe400078e0050 */
[----:B------:R-:W-:Y:S01]  /*33800*/  IMAD.MOV.U32 R12, RZ, RZ, R3 ;  /* 0x000000ffff0c7224 */ /* 0x000fe200078e0003 */
[----:B------:R-:W-:-:S07]  /*33810*/  MOV R63, R14 ;  /* 0x0000000e003f7202 */ /* 0x000fce0000000f00 */
[----:B------:R-:W-:Y:S05]  /*33820*/  WARPSYNC.COLLECTIVE R15, `(.L_x_3109) ;  /* 0x000000000f087348 */ /* 0x000fea0003c00000 */
[----:B------:R0:W1:Y:S02]  /*33830*/  SHFL.IDX P6, R14, R13, R12, R11 ;  /* 0x0000000c0d0e7389 */ /* 0x00006400000c000b */
[----:B01----:R-:W-:Y:S01]  /*33840*/  ENDCOLLECTIVE ;  /* 0x000000000000791b */ /* 0x003fe20003800000 */
.L_x_3109:
[----:B------:R-:W-:Y:S01]  /*33850*/  MOV R13, R65 ;  /* 0x00000041000d7202 */ /* 0x000fe20000000f00 */
[----:B------:R-:W-:Y:S02]  /*33860*/  IMAD.MOV.U32 R12, RZ, RZ, R0 ;  /* 0x000000ffff0c7224 */ /* 0x000fe400078e0000 */
[----:B------:R-:W-:-:S07]  /*33870*/  IMAD.MOV.U32 R80, RZ, RZ, R14 ;  /* 0x000000ffff507224 */ /* 0x000fce00078e000e */
[----:B------:R-:W-:Y:S05]  /*33880*/  WARPSYNC.COLLECTIVE R15, `(.L_x_3110) ;  /* 0x000000000f087348 */ /* 0x000fea0003c00000 */
[----:B------:R0:W1:Y:S02]  /*33890*/  SHFL.IDX P6, R14, R13, R12, R11 ;  /* 0x0000000c0d0e7389 */ /* 0x00006400000c000b */
[----:B01----:R-:W-:Y:S01]  /*338a0*/  ENDCOLLECTIVE ;  /* 0x000000000000791b */ /* 0x003fe20003800000 */
.L_x_3110:
[----:B------:R-:W-:Y:S01]  /*338b0*/  IMAD.MOV.U32 R13, RZ, RZ, R82 ;  /* 0x000000ffff0d7224 */ /* 0x000fe200078e0052 */
[----:B------:R-:W-:Y:S01]  /*338c0*/  MOV R12, R3 ;  /* 0x00000003000c7202 */ /* 0x000fe20000000f00 */
[----:B------:R-:W-:-:S07]  /*338d0*/  IMAD.MOV.U32 R65, RZ, RZ, R14 ;  /* 0x000000ffff417224 */ /* 0x000fce00078e000e */
[----:B------:R-:W-:Y:S05]  /*338e0*/  WARPSYNC.COLLECTIVE R15, `(.L_x_3111) ;  /* 0x000000000f087348 */ /* 0x000fea0003c00000 */
[----:B------:R0:W1:Y:S02]  /*338f0*/  SHFL.IDX P6, R14, R13, R12, R11 ;  /* 0x0000000c0d0e7389 */ /* 0x00006400000c000b */
[----:B01----:R-:W-:Y:S01]  /*33900*/  ENDCOLLECTIVE ;  /* 0x000000000000791b */ /* 0x003fe20003800000 */
.L_x_3111:
[----:B------:R-:W-:Y:S02]  /*33910*/  IMAD.MOV.U32 R13, RZ, RZ, R67 ;  /* 0x000000ffff0d7224 */ /* 0x000fe400078e0043 */
[----:B------:R-:W-:Y:S01]  /*33920*/  IMAD.MOV.U32 R12, RZ, RZ, R0 ;  /* 0x000000ffff0c7224 */ /* 0x000fe200078e0000 */
[----:B------:R-:W-:Y:S01]  /*33930*/  MOV R0, RZ ;  /* 0x000000ff00007202 */ /* 0x000fe20000000f00 */
[----:B------:R-:W-:-:S07]  /*33940*/  IMAD.MOV.U32 R82, RZ, RZ, R14 ;  /* 0x000000ffff527224 */ /* 0x000fce00078e000e */
[----:B------:R-:W-:Y:S05]  /*33950*/  WARPSYNC.COLLECTIVE R15, `(.L_x_3112) ;  /* 0x000000000f087348 */ /* 0x000fea0003c00000 */
[----:B------:R0:W1:Y:S02]  /*33960*/  SHFL.IDX P6, R14, R13, R12, R11 ;  /* 0x0000000c0d0e7389 */ /* 0x00006400000c000b */
[----:B01----:R-:W-:Y:S01]  /*33970*/  ENDCOLLECTIVE ;  /* 0x000000000000791b */ /* 0x003fe20003800000 */
.L_x_3112:
[----:B------:R-:W-:Y:S01]  /*33980*/  SEL R53, R65, R82, P0 ;  /* 0x0000005241357207 */ /* 0x000fe20000000000 */
[----:B------:R-:W-:Y:S02]  /*33990*/  IMAD.MOV.U32 R13, RZ, RZ, R84 ;  /* 0x000000ffff0d7224 */ /* 0x000fe400078e0054 */
[----:B------:R-:W-:Y:S01]  /*339a0*/  IMAD.MOV.U32 R12, RZ, RZ, R3 ;  /* 0x000000ffff0c7224 */ /* 0x000fe200078e0003 */
[----:B------:R-:W-:-:S07]  /*339b0*/  MOV R67, R14 ;  /* 0x0000000e00437202 */ /* 0x000fce0000000f00 */
[----:B------:R-:W-:Y:S05]  /*339c0*/  WARPSYNC.COLLECTIVE R15, `(.L_x_3113) ;  /* 0x000000000f087348 */ /* 0x000fea0003c00000 */
[----:B------:R0:W1:Y:S02]  /*339d0*/  SHFL.IDX P6, R14, R13, R12, R11 ;  /* 0x0000000c0d0e7389 */ /* 0x00006400000c000b */
[----:B01----:R-:W-:Y:S01]  /*339e0*/  ENDCOLLECTIVE ;  /* 0x000000000000791b */ /* 0x003fe20003800000 */
.L_x_3113:
        /* <DEDUP_REMOVED lines=12> */
[----:B------:R-:W-:-:S02]  /*33ab0*/  SEL R51, R80, R63, P0 ;  /* 0x0000003f50337207 */ /* 0x000fc40000000000 */
[----:B------:R-:W-:Y:S01]  /*33ac0*/  SEL R55, R82, R65, P0 ;  /* 0x0000004152377207 */ /* 0x000fe20000000000 */
[----:B------:R-:W-:Y:S06]  /*33ad0*/  BRA `(.L_x_3114) ;  /* 0xffffff3000c87947 */ /* 0x000fec000383ffff */
.L_x_2866:
[----:B------:R-:W-:Y:S01]  /*33ae0*/  IMAD.MOV.U32 R13, RZ, RZ, R3 ;  /* 0x000000ffff0d7224 */ /* 0x000fe200078e0003 */
[----:B------:R-:W-:Y:S01]  /*33af0*/  MOV R15, 0xffffffff ;  /* 0xffffffff000f7802 */ /* 0x000fe20000000f00 */
[----:B------:R-:W-:Y:S02]  /*33b00*/  IMAD.MOV.U32 R12, RZ, RZ, RZ ;  /* 0x000000ffff0c7224 */ /* 0x000fe400078e00ff */
[----:B------:R-:W-:-:S07]  /*33b10*/  IMAD.MOV.U32 R11, RZ, RZ, 0x181f ;  /* 0x0000181fff0b7424 */ /* 0x000fce00078e00ff */
[----:B0-----:R-:W-:Y:S05]  /*33b20*/  WARPSYNC.COLLECTIVE R15, `(.L_x_3115) ;  /* 0x000000000f087348 */ /* 0x001fea0003c00000 */
[----:B------:R1:W2:Y:S02]  /*33b30*/  SHFL.IDX P6, R14, R13, R12, R11 ;  /* 0x0000000c0d0e7389 */ /* 0x0002a400000c000b */
[----:B012---:R-:W-:Y:S01]  /*33b40*/  ENDCOLLECTIVE ;  /* 0x000000000000791b */ /* 0x007fe20003800000 */
.L_x_3115:
[----:B------:R-:W-:Y:S02]  /*33b50*/  IMAD.MOV.U32 R13, RZ, RZ, R2 ;  /* 0x000000ffff0d7224 */ /* 0x000fe400078e0002 */
[----:B------:R-:W-:-:S07]  /*33b60*/  IMAD.MOV.U32 R0, RZ, RZ, R14 ;  /* 0x000000ffff007224 */ /* 0x000fce00078e000e */
[----:B------:R-:W-:Y:S05]  /*33b70*/  WARPSYNC.COLLECTIVE R15, `(.L_x_3116) ;  /* 0x000000000f087348 */ /* 0x000fea0003c00000 */
[----:B------:R0:W1:Y:S02]  /*33b80*/  SHFL.IDX P6, R14, R13, R12, R11 ;  /* 0x0000000c0d0e7389 */ /* 0x00006400000c000b */
[----:B01----:R-:W-:Y:S01]  /*33b90*/  ENDCOLLECTIVE ;  /* 0x000000000000791b */ /* 0x003fe20003800000 */
.L_x_3116:
[----:B------:R-:W-:Y:S05]  /*33ba0*/  BRA `(.L_x_3117) ;  /* 0xffffff4c00907947 */ /* 0x000fea000383ffff */
.L_x_2869:
[----:B------:R-:W-:Y:S01]  /*33bb0*/  BSSY B1, `(.L_x_3118) ;  /* 0x0000008000017945 */ /* 0x000fe20003800000 */
[----:B----4-:R-:W-:Y:S01]  /*33bc0*/  IMAD.MOV.U32 R13, RZ, RZ, R3 ;  /* 0x000000ffff0d7224 */ /* 0x010fe200078e0003 */
[----:B------:R-:W-:Y:S01]  /*33bd0*/  MOV R12, 0x1 ;  /* 0x00000001000c7802 */ /* 0x000fe20000000f00 */
[----:B------:R-:W-:Y:S02]  /*33be0*/  IMAD.MOV.U32 R11, RZ, RZ, 0x181f ;  /* 0x0000181fff0b7424 */ /* 0x000fe400078e00ff */
[----:B------:R-:W-:-:S07]  /*33bf0*/  IMAD.MOV.U32 R15, RZ, RZ, -0x1 ;  /* 0xffffffffff0f7424 */ /* 0x000fce00078e00ff */
[----:B0123--:R-:W-:Y:S05]  /*33c00*/  WARPSYNC.COLLECTIVE R15, `(.L_x_3119) ;  /* 0x000000000f087348 */ /* 0x00ffea0003c00000 */
[----:B---3--:R3:W4:Y:S02]  /*33c10*/  SHFL.IDX P6, R14, R13, R12, R11 ;  /* 0x0000000c0d0e7389 */ /* 0x00872400000c000b */
[----:B01234-:R-:W-:Y:S01]  /*33c20*/  ENDCOLLECTIVE ;  /* 0x000000000000791b */ /* 0x01ffe20003800000 */
.L_x_3119:
[----:B------:R-:W-:Y:S05]  /*33c30*/  BSYNC B1 ;  /* 0x0000000000017941 */ /* 0x000fea0003800000 */
.L_x_3118:
        /* <DEDUP_REMOVED lines=8> */
.L_x_3120:
[----:B------:R-:W-:Y:S05]  /*33cc0*/  BRA `(.L_x_3121) ;  /* 0xffffff4c00a47947 */ /* 0x000fea000383ffff */
.L_x_2872:
[----:B------:R-:W-:Y:S01]  /*33cd0*/  BSSY B1, `(.L_x_3122) ;  /* 0x0000008000017945 */ /* 0x000fe20003800000 */
[----:B----4-:R-:W-:Y:S01]  /*33ce0*/  MOV R13, R3 ;  /* 0x00000003000d7202 */ /* 0x010fe20000000f00 */
[----:B------:R-:W-:Y:S02]  /*33cf0*/  IMAD.MOV.U32 R12, RZ, RZ, 0x2 ;  /* 0x00000002ff0c7424 */ /* 0x000fe400078e00ff */
[----:B------:R-:W-:Y:S02]  /*33d00*/  IMAD.MOV.U32 R11, RZ, RZ, 0x181f ;  /* 0x0000181fff0b7424 */ /* 0x000fe400078e00ff */
[----:B------:R-:W-:-:S07]  /*33d10*/  IMAD.MOV.U32 R15, RZ, RZ, -0x1 ;  /* 0xffffffffff0f7424 */ /* 0x000fce00078e00ff */
[----:B0123--:R-:W-:Y:S05]  /*33d20*/  WARPSYNC.COLLECTIVE R15, `(.L_x_3123) ;  /* 0x000000000f087348 */ /* 0x00ffea0003c00000 */
[----:B---3--:R3:W4:Y:S02]  /*33d30*/  SHFL.IDX P6, R14, R13, R12, R11 ;  /* 0x0000000c0d0e7389 */ /* 0x00872400000c000b */
[----:B01234-:R-:W-:Y:S01]  /*33d40*/  ENDCOLLECTIVE ;  /* 0x000000000000791b */ /* 0x01ffe20003800000 */
.L_x_3123:
[----:B------:R-:W-:Y:S05]  /*33d50*/  BSYNC B1 ;  /* 0x0000000000017941 */ /* 0x000fea0003800000 */
.L_x_3122:
        /* <DEDUP_REMOVED lines=8> */
.L_x_3124:
[----:B------:R-:W-:Y:S05]  /*33de0*/  BRA `(.L_x_3125) ;  /* 0xffffff4c00b47947 */ /* 0x000fea000383ffff */
.L_x_2875:
[----:B------:R-:W-:Y:S01]  /*33df0*/  BSSY B1, `(.L_x_3126) ;  /* 0x0000008000017945 */ /* 0x000fe20003800000 */
[----:B0-----:R-:W-:Y:S01]  /*33e00*/  IMAD.MOV.U32 R13, RZ, RZ, R3 ;  /* 0x000000ffff0d7224 */ /* 0x001fe200078e0003 */
[----:B------:R-:W-:Y:S01]  /*33e10*/  MOV R15, 0xffffffff ;  /* 0xffffffff000f7802 */ /* 0x000fe20000000f00 */
[----:B------:R-:W-:Y:S02]  /*33e20*/  IMAD.MOV.U32 R12, RZ, RZ, 0x3 ;  /* 0x00000003ff0c7424 */ /* 0x000fe400078e00ff */
[----:B------:R-:W-:-:S07]  /*33e30*/  IMAD.MOV.U32 R11, RZ, RZ, 0x181f ;  /* 0x0000181fff0b7424 */ /* 0x000fce00078e00ff */
[----:B-1234-:R-:W-:Y:S05]  /*33e40*/  WARPSYNC.COLLECTIVE R15, `(.L_x_3127) ;  /* 0x000000000f087348 */ /* 0x01efea0003c00000 */
[----:B----4-:R0:W4:Y:S02]  /*33e50*/  SHFL.IDX P6, R14, R13, R12, R11 ;  /* 0x0000000c0d0e7389 */ /* 0x01012400000c000b */
[----:B01234-:R-:W-:Y:S01]  /*33e60*/  ENDCOLLECTIVE ;  /* 0x000000000000791b */ /* 0x01ffe20003800000 */
.L_x_3127:
[----:B------:R-:W-:Y:S05]  /*33e70*/  BSYNC B1 ;  /* 0x0000000000017941 */ /* 0x000fea0003800000 */
.L_x_3126:
        /* <DEDUP_REMOVED lines=8> */
.L_x_3128:
[----:B------:R-:W-:Y:S05]  /*33f00*/  BRA `(.L_x_3129) ;  /* 0xffffff4c00c47947 */ /* 0x000fea000383ffff */
.L_x_2891:
[----:B0-----:R-:W0:Y:S01]  /*33f10*/  S2R R8, SR_TID.X ;  /* 0x0000000000087919 */ /* 0x001e220000002100 */
[----:B------:R-:W-:Y:S01]  /*33f20*/  BSSY B1, `(.L_x_3130) ;  /* 0x000000a000017945 */ /* 0x000fe20003800000 */
[----:B------:R-:W-:Y:S01]  /*33f30*/  IMAD.MOV.U32 R12, RZ, RZ, RZ ;  /* 0x000000ffff0c7224 */ /* 0x000fe200078e00ff */
[----:B------:R-:W-:Y:S01]  /*33f40*/  MOV R11, 0x1f ;  /* 0x0000001f000b7802 */ /* 0x000fe20000000f00 */
[----:B------:R-:W-:Y:S01]  /*33f50*/  IMAD.MOV.U32 R15, RZ, RZ, -0x1 ;  /* 0xffffffffff0f7424 */ /* 0x000fe200078e00ff */
[----:B0-----:R-:W-:-:S04]  /*33f60*/  SHF.R.U32.HI R8, RZ, 0x5, R8 ;  /* 0x00000005ff087819 */ /* 0x001fc80000011608 */
[----:B------:R-:W-:-:S05]  /*33f70*/  LOP3.LUT R8, R8, 0x3, RZ, 0xc0, !PT ;  /* 0x0000000308087812 */ /* 0x000fca00078ec0ff */
[----:B------:R-:W-:-:S07]  /*33f80*/  IMAD.MOV.U32 R13, RZ, RZ, R8 ;  /* 0x000000ffff0d7224 */ /* 0x000fce00078e0008 */
[----:B------:R-:W-:Y:S05]  /*33f90*/  WARPSYNC.COLLECTIVE R15, `(.L_x_3131) ;  /* 0x000000000f087348 */ /* 0x000fea0003c00000 */
[----:B------:R0:W1:Y:S02]  /*33fa0*/  SHFL.IDX P6, R14, R13, R12, R11 ;  /* 0x0000000c0d0e7389 */ /* 0x00006400000c000b */
[----:B01----:R-:W-:Y:S01]  /*33fb0*/  ENDCOLLECTIVE ;  /* 0x000000000000791b */ /* 0x003fe20003800000 */
.L_x_3131:
[----:B------:R-:W-:Y:S05]  /*33fc0*/  BSYNC B1 ;  /* 0x0000000000017941 */ /* 0x000fea0003800000 */
.L_x_3130:
[----:B------:R-:W-:Y:S05]  /*33fd0*/  BRA `(.L_x_3132) ;  /* 0xffffff64006c7947 */ /* 0x000fea000383ffff */
.L_x_2893:
[----:B------:R-:W-:Y:S01]  /*33fe0*/  BSSY B1, `(.L_x_3133) ;  /* 0x0000006000017945 */ /* 0x000fe20003800000 */
[----:B------:R-:W-:-:S07]  /*33ff0*/  IMAD.MOV.U32 R15, RZ, RZ, -0x1 ;  /* 0xffffffffff0f7424 */ /* 0x000fce00078e00ff */
[----:B01----:R-:W-:Y:S05]  /*34000*/  WARPSYNC.COLLECTIVE R15, `(.L_x_3134) ;  /* 0x000000000f0c7348 */ /* 0x003fea0003c00000 */
[----:B------:R-:W-:Y:S02]  /*34010*/  ELECT P6, UR62, PT ;  /* 0x00000000003e782f */ /* 0x000fe400038c0000 */
[----:B------:R-:W-:Y:S01]  /*34020*/  MOV R14, UR62 ;  /* 0x0000003e000e7c02 */ /* 0x000fe20008000f00 */
[----:B01----:R-:W-:Y:S10]  /*34030*/  ENDCOLLECTIVE ;  /* 0x000000000000791b */ /* 0x003ff40003800000 */
.L_x_3134:
[----:B------:R-:W-:Y:S05]  /*34040*/  BSYNC B1 ;  /* 0x0000000000017941 */ /* 0x000fea0003800000 */
.L_x_3133:
[----:B------:R-:W-:Y:S05]  /*34050*/  BRA `(.L_x_2892) ;  /* 0xffffff6400647947 */ /* 0x000fea000383ffff */
.L_x_2895:
[----:B-1----:R1:W2:Y:S02]  /*34060*/  SYNCS.PHASECHK.TRANS64.TRYWAIT P0, [R22+URZ+0x33420], R6 ;  /* 0x03342006160075a7 */ /* 0x0022a4000800017f */
[----:B--2---:R-:W-:Y:S05]  /*34070*/  @!P0 NANOSLEEP.SYNCS 0x989680 ;  /* 0x009896800000895d */ /* 0x004fea0003900000 */
[----:B------:R-:W2:Y:S02]  /*34080*/  @!P0 SYNCS.PHASECHK.TRANS64 P0, [R22+URZ+0x33420], R6 ;  /* 0x03342006160085a7 */ /* 0x000ea4000800007f */
[----:B--2---:R-:W-:Y:S05]  /*34090*/  @!P0 BRA `(.L_x_2895) ;  /* 0xfffffffc00f08947 */ /* 0x004fea000383ffff */
[----:B------:R-:W-:Y:S05]  /*340a0*/  BRA `(.L_x_3135) ;  /* 0xffffff6400747947 */ /* 0x000fea000383ffff */
.L_x_2899:
[----:B--2---:R2:W3:Y:S02]  /*340b0*/  SYNCS.PHASECHK.TRANS64.TRYWAIT P0, [R10+URZ+0x334a0], R9 ;  /* 0x0334a0090a0075a7 */ /* 0x0044e4000800017f */
[----:B---3--:R-:W-:Y:S05]  /*340c0*/  @!P0 NANOSLEEP.SYNCS 0x989680 ;  /* 0x009896800000895d */ /* 0x008fea0003900000 */
[----:B------:R-:W3:Y:S02]  /*340d0*/  @!P0 SYNCS.PHASECHK.TRANS64 P0, [R10+URZ+0x334a0], R9 ;  /* 0x0334a0090a0085a7 */ /* 0x000ee4000800007f */
[----:B---3--:R-:W-:Y:S05]  /*340e0*/  @!P0 BRA `(.L_x_2899) ;  /* 0xfffffffc00f08947 */ /* 0x008fea000383ffff */
[----:B------:R-:W-:Y:S05]  /*340f0*/  BRA `(.L_x_3136) ;  /* 0xffffff64008c7947 */ /* 0x000fea000383ffff */
.L_x_2906:
[----:B0-----:R0:W1:Y:S02]  /*34100*/  SYNCS.PHASECHK.TRANS64.TRYWAIT P0, [R10+URZ+0x334c0], R9 ;  /* 0x0334c0090a0075a7 */ /* 0x001064000800017f */
[----:B-1----:R-:W-:Y:S05]  /*34110*/  @!P0 NANOSLEEP.SYNCS 0x989680 ;  /* 0x009896800000895d */ /* 0x002fea0003900000 */
[----:B------:R-:W1:Y:S02]  /*34120*/  @!P0 SYNCS.PHASECHK.TRANS64 P0, [R10+URZ+0x334c0], R9 ;  /* 0x0334c0090a0085a7 */ /* 0x000e64000800007f */
[----:B-1----:R-:W-:Y:S05]  /*34130*/  @!P0 BRA `(.L_x_2906) ;  /* 0xfffffffc00f08947 */ /* 0x002fea000383ffff */
[----:B------:R-:W-:Y:S05]  /*34140*/  BRA `(.L_x_3137) ;  /* 0xffffff6800887947 */ /* 0x000fea000383ffff */
.L_x_2915:
[----:B0-----:R0:W2:Y:S02]  /*34150*/  SYNCS.PHASECHK.TRANS64.TRYWAIT P1, [R9+URZ+0x334a0], R8 ;  /* 0x0334a008090075a7 */ /* 0x0010a4000802017f */
[----:B--2---:R-:W-:Y:S05]  /*34160*/  @!P1 NANOSLEEP.SYNCS 0x989680 ;  /* 0x009896800000995d */ /* 0x004fea0003900000 */
[----:B------:R-:W2:Y:S02]  /*34170*/  @!P1 SYNCS.PHASECHK.TRANS64 P1, [R9+URZ+0x334a0], R8 ;  /* 0x0334a008090095a7 */ /* 0x000ea4000802007f */
[----:B--2---:R-:W-:Y:S05]  /*34180*/  @!P1 BRA `(.L_x_2915) ;  /* 0xfffffffc00f09947 */ /* 0x004fea000383ffff */
[----:B------:R-:W-:Y:S05]  /*34190*/  BRA `(.L_x_3138) ;  /* 0xffffff6c00bc7947 */ /* 0x000fea000383ffff */
.L_x_2922:
[----:B-1----:R1:W2:Y:S02]  /*341a0*/  SYNCS.PHASECHK.TRANS64.TRYWAIT P1, [R9+URZ+0x334c0], R8 ;  /* 0x0334c008090075a7 */ /* 0x0022a4000802017f */
[----:B--2---:R-:W-:Y:S05]  /*341b0*/  @!P1 NANOSLEEP.SYNCS 0x989680 ;  /* 0x009896800000995d */ /* 0x004fea0003900000 */
[----:B------:R-:W2:Y:S02]  /*341c0*/  @!P1 SYNCS.PHASECHK.TRANS64 P1, [R9+URZ+0x334c0], R8 ;  /* 0x0334c008090095a7 */ /* 0x000ea4000802007f */
[----:B--2---:R-:W-:Y:S05]  /*341d0*/  @!P1 BRA `(.L_x_2922) ;  /* 0xfffffffc00f09947 */ /* 0x004fea000383ffff */
[----:B------:R-:W-:Y:S05]  /*341e0*/  BRA `(.L_x_3139) ;  /* 0xffffff7000b47947 */ /* 0x000fea000383ffff */
.L_x_2939:
[----:B------:R-:W1:Y:S01]  /*341f0*/  S2R R20, SR_TID.X ;  /* 0x0000000000147919 */ /* 0x000e620000002100 */
[----:B------:R-:W-:Y:S01]  /*34200*/  BSSY B0, `(.L_x_3140) ;  /* 0x000000a000007945 */ /* 0x000fe20003800000 */
[----:B0-----:R-:W-:Y:S01]  /*34210*/  MOV R12, RZ ;  /* 0x000000ff000c7202 */ /* 0x001fe20000000f00 */
[----:B------:R-:W-:Y:S02]  /*34220*/  IMAD.MOV.U32 R11, RZ, RZ, 0x1f ;  /* 0x0000001fff0b7424 */ /* 0x000fe400078e00ff */
[----:B------:R-:W-:Y:S01]  /*34230*/  IMAD.MOV.U32 R15, RZ, RZ, -0x1 ;  /* 0xffffffffff0f7424 */ /* 0x000fe200078e00ff */
[----:B-1----:R-:W-:-:S04]  /*34240*/  SHF.R.U32.HI R9, RZ, 0x5, R20 ;  /* 0x00000005ff097819 */ /* 0x002fc80000011614 */
[----:B------:R-:W-:-:S05]  /*34250*/  LOP3.LUT R9, R9, 0x3, RZ, 0xc0, !PT ;  /* 0x0000000309097812 */ /* 0x000fca00078ec0ff */
[----:B------:R-:W-:-:S07]  /*34260*/  IMAD.MOV.U32 R13, RZ, RZ, R9 ;  /* 0x000000ffff0d7224 */ /* 0x000fce00078e0009 */
[----:B-----5:R-:W-:Y:S05]  /*34270*/  WARPSYNC.COLLECTIVE R15, `(.L_x_3141) ;  /* 0x000000000f087348 */ /* 0x020fea0003c00000 */
[----:B------:R0:W1:Y:S02]  /*34280*/  SHFL.IDX P6, R14, R13, R12, R11 ;  /* 0x0000000c0d0e7389 */ /* 0x00006400000c000b */
[----:B01---5:R-:W-:Y:S01]  /*34290*/  ENDCOLLECTIVE ;  /* 0x000000000000791b */ /* 0x023fe20003800000 */
.L_x_3141:
[----:B------:R-:W-:Y:S05]  /*342a0*/  BSYNC B0 ;  /* 0x0000000000007941 */ /* 0x000fea0003800000 */
.L_x_3140:
[----:B------:R-:W-:Y:S05]  /*342b0*/  BRA `(.L_x_3142) ;  /* 0xffffff8000ec7947 */ /* 0x000fea000383ffff */
.L_x_2942:
[----:B0-----:R-:W2:Y:S02]  /*342c0*/  LDL R2, [R1+0x24] ;  /* 0x0000240001027983 */ /* 0x001ea40000100800 */
[----:B--2---:R0:W1:Y:S02]  /*342d0*/  SYNCS.PHASECHK.TRANS64.TRYWAIT P0, [R0+URZ+0x33480], R2 ;  /* 0x03348002000075a7 */ /* 0x004064000800017f */
[----:B-1----:R-:W-:Y:S05]  /*342e0*/  @!P0 NANOSLEEP.SYNCS 0x989680 ;  /* 0x009896800000895d */ /* 0x002fea0003900000 */
[----:B------:R-:W1:Y:S02]  /*342f0*/  @!P0 SYNCS.PHASECHK.TRANS64 P0, [R0+URZ+0x33480], R2 ;  /* 0x03348002000085a7 */ /* 0x000e64000800007f */
[----:B-1----:R-:W-:Y:S05]  /*34300*/  @!P0 BRA `(.L_x_2942) ;  /* 0xfffffffc00ec8947 */ /* 0x002fea000383ffff */
[----:B------:R-:W-:Y:S05]  /*34310*/  BRA `(.L_x_3143) ;  /* 0xffffff8400007947 */ /* 0x000fea000383ffff */
.L_x_2943:
[----:B------:R-:W-:Y:S01]  /*34320*/  BSSY B0, `(.L_x_3144) ;  /* 0x0000008000007945 */ /* 0x000fe20003800000 */
[----:B------:R-:W-:Y:S01]  /*34330*/  IMAD.MOV.U32 R13, RZ, RZ, R20 ;  /* 0x000000ffff0d7224 */ /* 0x000fe200078e0014 */
[----:B0-----:R-:W-:Y:S01]  /*34340*/  MOV R12, RZ ;  /* 0x000000ff000c7202 */ /* 0x001fe20000000f00 */
[----:B------:R-:W-:Y:S02]  /*34350*/  IMAD.MOV.U32 R11, RZ, RZ, 0x1c1f ;  /* 0x00001c1fff0b7424 */ /* 0x000fe400078e00ff */
[----:B------:R-:W-:-:S07]  /*34360*/  IMAD.MOV.U32 R15, RZ, RZ, -0x1 ;  /* 0xffffffffff0f7424 */ /* 0x000fce00078e00ff */
[----:B------:R-:W-:Y:S05]  /*34370*/  WARPSYNC.COLLECTIVE R15, `(.L_x_3145) ;  /* 0x000000000f087348 */ /* 0x000fea0003c00000 */
[----:B------:R0:W1:Y:S02]  /*34380*/  SHFL.IDX P6, R14, R13, R12, R11 ;  /* 0x0000000c0d0e7389 */ /* 0x00006400000c000b */
[----:B01----:R-:W-:Y:S01]  /*34390*/  ENDCOLLECTIVE ;  /* 0x000000000000791b */ /* 0x003fe20003800000 */
.L_x_3145:
[----:B------:R-:W-:Y:S05]  /*343a0*/  BSYNC B0 ;  /* 0x0000000000007941 */ /* 0x000fea0003800000 */
.L_x_3144:
[----:B------:R-:W-:Y:S01]  /*343b0*/  MOV R13, R10 ;  /* 0x0000000a000d7202 */ /* 0x000fe20000000f00 */
        /* <DEDUP_REMOVED lines=8> */
.L_x_3146:
[----:B------:R-:W0:Y:S01]  /*34440*/  LDC R11, c[0x0][0x2f4] ;  /* 0x0000bd00ff0b7b82 */ /* 0x000e220000000800 */
[C---:B------:R-:W-:Y:S01]  /*34450*/  LOP3.LUT R12, R36.reuse, 0x40, RZ, 0xfc, !PT ;  /* 0x00000040240c7812 */ /* 0x040fe200078efcff */
[----:B------:R-:W-:Y:S01]  /*34460*/  IMAD.MOV.U32 R13, RZ, RZ, R20 ;  /* 0x000000ffff0d7224 */ /* 0x000fe200078e0014 */
[----:B------:R-:W-:Y:S02]  /*34470*/  LOP3.LUT R15, R36, 0x80, RZ, 0xfc, !PT ;  /* 0x00000080240f7812 */ /* 0x000fe400078efcff */
[----:B------:R-:W-:-:S04]  /*34480*/  MOV R2, R14 ;  /* 0x0000000e00027202 */ /* 0x000fc80000000f00 */
[----:B------:R-:W-:-:S05]  /*34490*/  IADD3 R2, P0, R36, R2, RZ ;  /* 0x0000000224027210 */ /* 0x000fca0007f1e0ff */
[----:B------:R-:W-:Y:S01]  /*344a0*/  IMAD.X R3, RZ, RZ, R3, P0 ;  /* 0x000000ffff037224 */ /* 0x000fe200000e0603 */
[-C--:B0-----:R-:W-:Y:S02]  /*344b0*/  ISETP.GE.AND P3, PT, R36, R11.reuse, PT ;  /* 0x0000000b2400720c */ /* 0x081fe40003f66270 */
[----:B------:R-:W-:Y:S02]  /*344c0*/  ISETP.GE.AND P2, PT, R12, R11, PT ;  /* 0x0000000b0c00720c */ /* 0x000fe40003f46270 */
[C---:B------:R-:W-:Y:S02]  /*344d0*/  ISETP.LT.OR P0, PT, R9.reuse, 0x1, P3 ;  /* 0x000000010900780c */ /* 0x040fe40001f01670 */
[----:B------:R-:W-:Y:S02]  /*344e0*/  MOV R12, 0x1 ;  /* 0x00000001000c7802 */ /* 0x000fe40000000f00 */
[----:B------:R-:W-:-:S09]  /*344f0*/  ISETP.LT.OR P1, PT, R9, 0x1, P2 ;  /* 0x000000010900780c */ /* 0x000fd20001721670 */
        /* <DEDUP_REMOVED lines=12> */
.L_x_3147:
[----:B------:R-:W-:Y:S01]  /*345c0*/  @!PT LDS RZ, [RZ] ;  /* 0x00000000fffff984 */ /* 0x000fe20000000800 */
[----:B------:R-:W-:Y:S01]  /*345d0*/  @!PT LDS RZ, [RZ] ;  /* 0x00000000fffff984 */ /* 0x000fe20000000800 */
[----:B------:R-:W-:Y:S01]  /*345e0*/  @!PT LDS RZ, [RZ] ;  /* 0x00000000fffff984 */ /* 0x000fe20000000800 */
[----:B------:R0:W-:Y:S01]  /*345f0*/  LDGSTS.E.BYPASS.LTC128B.128 [R4+0x14200], desc[UR54][R2.64+0x80], !P1 ;  /* 0x1420008002047fae */ /* 0x0001e2000c901d76 */
[----:B------:R-:W-:Y:S01]  /*34600*/  MOV R13, R10 ;  /* 0x0000000a000d7202 */ /* 0x000fe20000000f00 */
[----:B0-----:R-:W-:-:S07]  /*34610*/  IMAD.MOV.U32 R3, RZ, RZ, R14 ;  /* 0x000000ffff037224 */ /* 0x001fce00078e000e */
[----:B------:R-:W-:Y:S05]  /*34620*/  WARPSYNC.COLLECTIVE R15, `(.L_x_3148) ;  /* 0x000000000f087348 */ /* 0x000fea0003c00000 */
[----:B------:R0:W1:Y:S02]  /*34630*/  SHFL.IDX P6, R14, R13, R12, R11 ;  /* 0x0000000c0d0e7389 */ /* 0x00006400000c000b */
[----:B01----:R-:W-:Y:S01]  /*34640*/  ENDCOLLECTIVE ;  /* 0x000000000000791b */ /* 0x003fe20003800000 */
.L_x_3148:
[----:B------:R-:W-:Y:S01]  /*34650*/  IMAD.MOV.U32 R13, RZ, RZ, R20 ;  /* 0x000000ffff0d7224 */ /* 0x000fe200078e0014 */
[----:B------:R-:W-:Y:S01]  /*34660*/  MOV R12, 0x2 ;  /* 0x00000002000c7802 */ /* 0x000fe20000000f00 */
[----:B------:R-:W-:-:S07]  /*34670*/  IMAD.MOV.U32 R2, RZ, RZ, R14 ;  /* 0x000000ffff027224 */ /* 0x000fce00078e000e */
[----:B------:R-:W-:Y:S05]  /*34680*/  WARPSYNC.COLLECTIVE R15, `(.L_x_3149) ;  /* 0x000000000f087348 */ /* 0x000fea0003c00000 */
[----:B------:R0:W1:Y:S02]  /*34690*/  SHFL.IDX P6, R14, R13, R12, R11 ;  /* 0x0000000c0d0e7389 */ /* 0x00006400000c000b */
[----:B01----:R-:W-:Y:S01]  /*346a0*/  ENDCOLLECTIVE ;  /* 0x000000000000791b */ /* 0x003fe20003800000 */
.L_x_3149:
        /* <DEDUP_REMOVED lines=16> */
.L_x_3150:
[----:B------:R-:W-:Y:S02]  /*347b0*/  IMAD.MOV.U32 R13, RZ, RZ, R20 ;  /* 0x000000ffff0d7224 */ /* 0x000fe400078e0014 */
[----:B------:R-:W-:Y:S02]  /*347c0*/  IMAD.MOV.U32 R12, RZ, RZ, 0x3 ;  /* 0x00000003ff0c7424 */ /* 0x000fe400078e00ff */
[----:B------:R-:W-:-:S07]  /*347d0*/  IMAD.MOV.U32 R2, RZ, RZ, R14 ;  /* 0x000000ffff027224 */ /* 0x000fce00078e000e */
[----:B------:R-:W-:Y:S05]  /*347e0*/  WARPSYNC.COLLECTIVE R15, `(.L_x_3151) ;  /* 0x000000000f087348 */ /* 0x000fea0003c00000 */
[----:B------:R0:W1:Y:S02]  /*347f0*/  SHFL.IDX P6, R14, R13, R12, R11 ;  /* 0x0000000c0d0e7389 */ /* 0x00006400000c000b */
[----:B01----:R-:W-:Y:S01]  /*34800*/  ENDCOLLECTIVE ;  /* 0x000000000000791b */ /* 0x003fe20003800000 */
.L_x_3151:
[----:B------:R-:W-:-:S04]  /*34810*/  IADD3 R2, P1, R36, R2, RZ ;  /* 0x0000000224027210 */ /* 0x000fc80007f3e0ff */
[----:B------:R-:W-:Y:S02]  /*34820*/  IADD3.X R3, RZ, R3, RZ, P1, !PT ;  /* 0x00000003ff037210 */ /* 0x000fe40000ffe4ff */
[C---:B------:R-:W-:Y:S02]  /*34830*/  ISETP.LT.OR P1, PT, R9.reuse, 0x41, P3 ;  /* 0x000000410900780c */ /* 0x040fe40001f21670 */
[----:B------:R-:W-:Y:S02]  /*34840*/  MOV R13, R10 ;  /* 0x0000000a000d7202 */ /* 0x000fe40000000f00 */
[----:B------:R0:W5:Y:S09]  /*34850*/  LDL.LU R10, [R1+0x44] ;  /* 0x00004400010a7983 */ /* 0x0001720000300800 */
[----:B------:R-:W-:Y:S01]  /*34860*/  @!PT LDS RZ, [RZ] ;  /* 0x00000000fffff984 */ /* 0x000fe20000000800 */
[----:B------:R-:W-:Y:S01]  /*34870*/  @!PT LDS RZ, [RZ] ;  /* 0x00000000fffff984 */ /* 0x000fe20000000800 */
[----:B------:R-:W-:Y:S01]  /*34880*/  @!PT LDS RZ, [RZ] ;  /* 0x00000000fffff984 */ /* 0x000fe20000000800 */
[----:B------:R0:W-:Y:S01]  /*34890*/  LDGSTS.E.BYPASS.LTC128B.128 [R4+0x10200], desc[UR54][R2.64], !P1 ;  /* 0x1020000002047fae */ /* 0x0001e2000c901d76 */
[----:B------:R-:W-:Y:S01]  /*348a0*/  ISETP.LT.OR P1, PT, R9, 0x41, P2 ;  /* 0x000000410900780c */ /* 0x000fe20001721670 */
[----:B------:R-:W-:-:S12]  /*348b0*/  IMAD.MOV.U32 R20, RZ, RZ, R14 ;  /* 0x000000ffff147224 */ /* 0x000fd800078e000e */
[----:B0----5:R-:W-:Y:S05]  /*348c0*/  WARPSYNC.COLLECTIVE R15, `(.L_x_3152) ;  /* 0x000000000f087348 */ /* 0x021fea0003c00000 */
[----:B------:R1:W2:Y:S02]  /*348d0*/  SHFL.IDX P6, R14, R13, R12, R11 ;  /* 0x0000000c0d0e7389 */ /* 0x0002a400000c000b */
[----:B012--5:R-:W-:Y:S01]  /*348e0*/  ENDCOLLECTIVE ;  /* 0x000000000000791b */ /* 0x027fe20003800000 */
.L_x_3152:
[----:B------:R-:W-:Y:S01]  /*348f0*/  @!PT LDS RZ, [RZ] ;  /* 0x00000000fffff984 */ /* 0x000fe20000000800 */
[----:B------:R-:W-:Y:S01]  /*34900*/  @!PT LDS RZ, [RZ] ;  /* 0x00000000fffff984 */ /* 0x000fe20000000800 */
[----:B------:R-:W-:Y:S01]  /*34910*/  @!PT LDS RZ, [RZ] ;  /* 0x00000000fffff984 */ /* 0x000fe20000000800 */
[----:B------:R-:W-:Y:S01]  /*34920*/  LDGSTS.E.BYPASS.LTC128B.128 [R4+0x12a00], desc[UR54][R2.64+0x40], !P1 ;  /* 0x12a0004002047fae */ /* 0x000fe2000c901d76 */
[----:B------:R-:W-:-:S13]  /*34930*/  ISETP.LT.OR P1, PT, R9, 0x41, P0 ;  /* 0x000000410900780c */ /* 0x000fda0000721670 */
[----:B------:R0:W-:Y:S02]  /*34940*/  LDGSTS.E.BYPASS.LTC128B.128 [R4+0x15200], desc[UR54][R2.64+0x80], !P1 ;  /* 0x1520008002047fae */ /* 0x0001e4000c901d76 */
[----:B0-----:R-:W-:-:S05]  /*34950*/  IMAD.MOV.U32 R2, RZ, RZ, R14 ;  /* 0x000000ffff027224 */ /* 0x001fca00078e000e */
[----:B------:R-:W-:-:S05]  /*34960*/  IADD3 R2, P1, R36, R2, RZ ;  /* 0x0000000224027210 */ /* 0x000fca0007f3e0ff */
[----:B------:R-:W-:Y:S01]  /*34970*/  IMAD.X R3, RZ, RZ, R20, P1 ;  /* 0x000000ffff037224 */ /* 0x000fe200008e0614 */
[----:B------:R-:W-:Y:S01]  /*34980*/  ISETP.LT.OR P1, PT, R9, 0x61, P3 ;  /* 0x000000610900780c */ /* 0x000fe20001f21670 */
[----:B------:R-:W-:Y:S01]  /*34990*/  IMAD.MOV.U32 R13, RZ, RZ, R21 ;  /* 0x000000ffff0d7224 */ /* 0x000fe200078e0015 */
[----:B------:R-:W-:-:S11]  /*349a0*/  MOV R12, RZ ;  /* 0x000000ff000c7202 */ /* 0x000fd60000000f00 */
[----:B------:R-:W-:Y:S05]  /*349b0*/  WARPSYNC.COLLECTIVE R15, `(.L_x_3153) ;  /* 0x000000000f087348 */ /* 0x000fea0003c00000 */
[----:B------:R0:W1:Y:S02]  /*349c0*/  SHFL.IDX P6, R14, R13, R12, R11 ;  /* 0x0000000c0d0e7389 */ /* 0x00006400000c000b */
[----:B01----:R-:W-:Y:S01]  /*349d0*/  ENDCOLLECTIVE ;  /* 0x000000000000791b */ /* 0x003fe20003800000 */
.L_x_3153:
[----:B------:R-:W-:Y:S01]  /*349e0*/  @!PT LDS RZ, [RZ] ;  /* 0x00000000fffff984 */ /* 0x000fe20000000800 */
[----:B------:R-:W-:Y:S01]  /*349f0*/  @!PT LDS RZ, [RZ] ;  /* 0x00000000fffff984 */ /* 0x000fe20000000800 */
[----:B------:R-:W-:Y:S01]  /*34a00*/  @!PT LDS RZ, [RZ] ;  /* 0x00000000fffff984 */ /* 0x000fe20000000800 */
[----:B------:R-:W-:Y:S01]  /*34a10*/  LDGSTS.E.BYPASS.LTC128B.128 [R4+0x10a00], desc[UR54][R2.64], !P1 ;  /* 0x10a0000002047fae */ /* 0x000fe2000c901d76 */
[----:B------:R-:W-:-:S13]  /*34a20*/  ISETP.LT.OR P1, PT, R9, 0x61, P2 ;  /* 0x000000610900780c */ /* 0x000fda0001721670 */
[----:B------:R-:W-:Y:S01]  /*34a30*/  LDGSTS.E.BYPASS.LTC128B.128 [R4+0x13200], desc[UR54][R2.64+0x40], !P1 ;  /* 0x1320004002047fae */ /* 0x000fe2000c901d76 */
[----:B------:R-:W-:Y:S01]  /*34a40*/  ISETP.LT.OR P1, PT, R9, 0x61, P0 ;  /* 0x000000610900780c */ /* 0x000fe20000721670 */
[----:B------:R-:W-:-:S12]  /*34a50*/  IMAD.MOV.U32 R13, RZ, RZ, R24 ;  /* 0x000000ffff0d7224 */ /* 0x000fd800078e0018 */
[----:B------:R0:W-:Y:S02]  /*34a60*/  LDGSTS.E.BYPASS.LTC128B.128 [R4+0x15a00], desc[UR54][R2.64+0x80], !P1 ;  /* 0x15a0008002047fae */ /* 0x0001e4000c901d76 */
[----:B0-----:R-:W-:-:S07]  /*34a70*/  IMAD.MOV.U32 R3, RZ, RZ, R14 ;  /* 0x000000ffff037224 */ /* 0x001fce00078e000e */
[----:B------:R-:W-:Y:S05]  /*34a80*/  WARPSYNC.COLLECTIVE R15, `(.L_x_3154) ;  /* 0x000000000f087348 */ /* 0x000fea0003c00000 */
[----:B------:R0:W1:Y:S02]  /*34a90*/  SHFL.IDX P6, R14, R13, R12, R11 ;  /* 0x0000000c0d0e7389 */ /* 0x00006400000c000b */
[----:B01----:R-:W-:Y:S01]  /*34aa0*/  ENDCOLLECTIVE ;  /* 0x000000000000791b */ /* 0x003fe20003800000 */
.L_x_3154:
[C---:B------:R-:W-:Y:S01]  /*34ab0*/  ISETP.GE.AND P6, PT, R9.reuse, 0x81, PT ;  /* 0x000000810900780c */ /* 0x040fe20003fc6270 */
[----:B------:R-:W-:Y:S01]  /*34ac0*/  IMAD.MOV.U32 R2, RZ, RZ, R14 ;  /* 0x000000ffff027224 */ /* 0x000fe200078e000e */
[C---:B------:R-:W-:Y:S02]  /*34ad0*/  ISETP.GE.AND P5, PT, R9.reuse, 0x21, PT ;  /* 0x000000210900780c */ /* 0x040fe40003fa6270 */
[C---:B------:R-:W-:Y:S02]  /*34ae0*/  ISETP.GE.AND P4, PT, R9.reuse, 0x41, PT ;  /* 0x000000410900780c */ /* 0x040fe40003f86270 */
[----:B------:R-:W-:Y:S02]  /*34af0*/  ISETP.GE.AND P1, PT, R9, 0x61, PT ;  /* 0x000000610900780c */ /* 0x000fe40003f26270 */
[----:B------:R-:W-:-:S05]  /*34b00*/  LOP3.LUT R10, R10, 0xffffffbf, RZ, 0xc0, !PT ;  /* 0xffffffbf0a0a7812 */ /* 0x000fca00078ec0ff */
[----:B------:R-:W-:-:S05]  /*34b10*/  @P6 LOP3.LUT R10, R10, 0x40, RZ, 0xfc, !PT ;  /* 0x000000400a0a6812 */ /* 0x000fca00078efcff */
[----:B------:R0:W-:Y:S01]  /*34b20*/  STL [R1+0x44], R10 ;  /* 0x0000440a01007387 */ /* 0x0001e20000100800 */
[----:B------:R-:W-:Y:S05]  /*34b30*/  BRA `(.L_x_3155) ;  /* 0xffffff80009c7947 */ /* 0x000fea000383ffff */
.L_x_2948:
[----:B---3--:R-:W3:Y:S02]  /*34b40*/  LDL R2, [R1+0x24] ;  /* 0x0000240001027983 */ /* 0x008ee40000100800 */
[----:B---3--:R3:W4:Y:S02]  /*34b50*/  SYNCS.PHASECHK.TRANS64.TRYWAIT P0, [R0+URZ+0x33440], R2 ;  /* 0x03344002000075a7 */ /* 0x008724000800017f */
[----:B----4-:R-:W-:Y:S05]  /*34b60*/  @!P0 NANOSLEEP.SYNCS 0x989680 ;  /* 0x009896800000895d */ /* 0x010fea0003900000 */
[----:B------:R-:W4:Y:S02]  /*34b70*/  @!P0 SYNCS.PHASECHK.TRANS64 P0, [R0+URZ+0x33440], R2 ;  /* 0x03344002000085a7 */ /* 0x000f24000800007f */
[----:B----4-:R-:W-:Y:S05]  /*34b80*/  @!P0 BRA `(.L_x_2948) ;  /* 0xfffffffc00ec8947 */ /* 0x010fea000383ffff */
[----:B------:R-:W-:Y:S05]  /*34b90*/  BRA `(.L_x_3156) ;  /* 0xffffff8400007947 */ /* 0x000fea000383ffff */
.L_x_2949:
[----:B------:R-:W-:Y:S01]  /*34ba0*/  BSSY B0, `(.L_x_3157) ;  /* 0x0000008000007945 */ /* 0x000fe20003800000 */
[----:B------:R-:W-:Y:S01]  /*34bb0*/  MOV R13, R6 ;  /* 0x00000006000d7202 */ /* 0x000fe20000000f00 */
[----:B------:R-:W-:Y:S02]  /*34bc0*/  IMAD.MOV.U32 R12, RZ, RZ, RZ ;  /* 0x000000ffff0c7224 */ /* 0x000fe400078e00ff */
[----:B------:R-:W-:Y:S02]  /*34bd0*/  IMAD.MOV.U32 R11, RZ, RZ, 0x1c1f ;  /* 0x00001c1fff0b7424 */ /* 0x000fe400078e00ff */
[----:B------:R-:W-:-:S07]  /*34be0*/  IMAD.MOV.U32 R15, RZ, RZ, -0x1 ;  /* 0xffffffffff0f7424 */ /* 0x000fce00078e00ff */
[----:B--2--5:R-:W-:Y:S05]  /*34bf0*/  WARPSYNC.COLLECTIVE R15, `(.L_x_3158) ;  /* 0x000000000f087348 */ /* 0x024fea0003c00000 */
[----:B------:R0:W1:Y:S02]  /*34c00*/  SHFL.IDX P6, R14, R13, R12, R11 ;  /* 0x0000000c0d0e7389 */ /* 0x00006400000c000b */
[----:B012--5:R-:W-:Y:S01]  /*34c10*/  ENDCOLLECTIVE ;  /* 0x000000000000791b */ /* 0x027fe20003800000 */
.L_x_3158:
[----:B------:R-:W-:Y:S05]  /*34c20*/  BSYNC B0 ;  /* 0x0000000000007941 */ /* 0x000fea0003800000 */
.L_x_3157:
[----:B------:R-:W-:Y:S01]  /*34c30*/  IMAD.MOV.U32 R13, RZ, RZ, R5 ;  /* 0x000000ffff0d7224 */ /* 0x000fe200078e0005 */
[----:B------:R-:W-:Y:S01]  /*34c40*/  MOV R15, 0xffffffff ;  /* 0xffffffff000f7802 */ /* 0x000fe20000000f00 */
[----:B------:R-:W-:Y:S01]  /*34c50*/  IMAD.MOV.U32 R12, RZ, RZ, RZ ;  /* 0x000000ffff0c7224 */ /* 0x000fe200078e00ff */
[----:B------:R-:W-:Y:S01]  /*34c60*/  MOV R2, R14 ;  /* 0x0000000e00027202 */ /* 0x000fe20000000f00 */
[----:B------:R-:W-:Y:S01]  /*34c70*/  IMAD.MOV.U32 R11, RZ, RZ, 0x1c1f ;  /* 0x00001c1fff0b7424 */ /* 0x000fe200078e00ff */
[----:B------:R-:W0:Y:S01]  /*34c80*/  LDC R21, c[0x0][0x2f4] ;  /* 0x0000bd00ff157b82 */ /* 0x000e220000000800 */
[C---:B------:R-:W-:Y:S02]  /*34c90*/  LOP3.LUT R35, R36.reuse, 0x40, RZ, 0xfc, !PT ;  /* 0x0000004024237812 */ /* 0x040fe400078efcff */
[----:B------:R-:W-:-:S07]  /*34ca0*/  LOP3.LUT R24, R36, 0x80, RZ, 0xfc, !PT ;  /* 0x0000008024187812 */ /* 0x000fce00078efcff */
[----:B0-----:R-:W-:Y:S05]  /*34cb0*/  WARPSYNC.COLLECTIVE R15, `(.L_x_3159) ;  /* 0x000000000f087348 */ /* 0x001fea0003c00000 */
[----:B------:R1:W2:Y:S02]  /*34cc0*/  SHFL.IDX P6, R14, R13, R12, R11 ;  /* 0x0000000c0d0e7389 */ /* 0x0002a400000c000b */
[----:B012---:R-:W-:Y:S01]  /*34cd0*/  ENDCOLLECTIVE ;  /* 0x000000000000791b */ /* 0x007fe20003800000 */
.L_x_3159:
[----:B------:R-:W-:Y:S01]  /*34ce0*/  IMAD.MOV.U32 R13, RZ, RZ, R6 ;  /* 0x000000ffff0d7224 */ /* 0x000fe200078e0006 */
[----:B------:R-:W-:Y:S02]  /*34cf0*/  MOV R12, 0x1 ;  /* 0x00000001000c7802 */ /* 0x000fe40000000f00 */
[-C--:B------:R-:W-:Y:S02]  /*34d00*/  ISETP.GE.AND P3, PT, R35, R21.reuse, PT ;  /* 0x000000152300720c */ /* 0x080fe40003f66270 */
[----:B------:R-:W-:Y:S02]  /*34d10*/  ISETP.GE.AND P2, PT, R24, R21, PT ;  /* 0x000000151800720c */ /* 0x000fe40003f46270 */
        /* <DEDUP_REMOVED lines=17> */
.L_x_3160:
[----:B------:R-:W-:Y:S02]  /*34e30*/  IMAD.MOV.U32 R13, RZ, RZ, R5 ;  /* 0x000000ffff0d7224 */ /* 0x000fe400078e0005 */
[----:B------:R-:W-:-:S07]  /*34e40*/  IMAD.MOV.U32 R2, RZ, RZ, R14 ;  /* 0x000000ffff027224 */ /* 0x000fce00078e000e */
[----:B------:R-:W-:Y:S05]  /*34e50*/  WARPSYNC.COLLECTIVE R15, `(.L_x_3161) ;  /* 0x000000000f087348 */ /* 0x000fea0003c00000 */
[----:B------:R0:W1:Y:S02]  /*34e60*/  SHFL.IDX P6, R14, R13, R12, R11 ;  /* 0x0000000c0d0e7389 */ /* 0x00006400000c000b */
[----:B01----:R-:W-:Y:S01]  /*34e70*/  ENDCOLLECTIVE ;  /* 0x000000000000791b */ /* 0x003fe20003800000 */
.L_x_3161:
[----:B------:R-:W-:Y:S02]  /*34e80*/  IMAD.MOV.U32 R13, RZ, RZ, R6 ;  /* 0x000000ffff0d7224 */ /* 0x000fe400078e0006 */
[----:B------:R-:W-:Y:S02]  /*34e90*/  IMAD.MOV.U32 R12, RZ, RZ, 0x2 ;  /* 0x00000002ff0c7424 */ /* 0x000fe400078e00ff */
[----:B------:R-:W-:Y:S01]  /*34ea0*/  IMAD.MOV.U32 R3, RZ, RZ, R14 ;  /* 0x000000ffff037224 */ /* 0x000fe200078e000e */
[----:B------:R-:W-:-:S04]  /*34eb0*/  ISETP.GE.AND P6, PT, R36, R21, PT ;  /* 0x000000152400720c */ /* 0x000fc80003fc6270 */
[----:B------:R-:W-:-:S04]  /*34ec0*/  @P5 IADD3 R3, P0, R36, R3, RZ ;  /* 0x0000000324035210 */ /* 0x000fc80007f1e0ff */
[----:B------:R-:W-:-:S04]  /*34ed0*/  @P5 IADD3.X R2, RZ, R2, RZ, P0, !PT ;  /* 0x00000002ff025210 */ /* 0x000fc800007fe4ff */
        /* <DEDUP_REMOVED lines=10> */
.L_x_3162:
[----:B------:R-:W-:Y:S01]  /*34f80*/  @!PT LDS RZ, [RZ] ;  /* 0x00000000fffff984 */ /* 0x000fe20000000800 */
[----:B------:R-:W-:Y:S01]  /*34f90*/  @!PT LDS RZ, [RZ] ;  /* 0x00000000fffff984 */ /* 0x000fe20000000800 */
[----:B------:R-:W-:Y:S01]  /*34fa0*/  @!PT LDS RZ, [RZ] ;  /* 0x00000000fffff984 */ /* 0x000fe20000000800 */
[----:B------:R-:W-:Y:S04]  /*34fb0*/  @P5 LDGSTS.E.BYPASS.LTC128B.128 [R4+0x27200], desc[UR54][R2.64+0x40], !P3 ;  /* 0x2720004002045fae */ /* 0x000fe8000d901d76 */
[----:B------:R0:W-:Y:S01]  /*34fc0*/  @P5 LDGSTS.E.BYPASS.LTC128B.128 [R4+0x29a00], desc[UR54][R2.64+0x80], !P2 ;  /* 0x29a0008002045fae */ /* 0x0001e2000d101d76 */
[----:B------:R-:W-:Y:S02]  /*34fd0*/  ISETP.GE.AND P5, PT, R36, R21, PT ;  /* 0x000000152400720c */ /* 0x000fe40003fa6270 */
[----:B------:R-:W-:Y:S01]  /*34fe0*/  MOV R13, R5 ;  /* 0x00000005000d7202 */ /* 0x000fe20000000f00 */
[----:B0-----:R-:W-:-:S10]  /*34ff0*/  IMAD.MOV.U32 R2, RZ, RZ, R14 ;  /* 0x000000ffff027224 */ /* 0x001fd400078e000e */
[----:B------:R-:W-:Y:S05]  /*35000*/  WARPSYNC.COLLECTIVE R15, `(.L_x_3163) ;  /* 0x000000000f087348 */ /* 0x000fea0003c00000 */
[----:B------:R0:W1:Y:S02]  /*35010*/  SHFL.IDX P6, R14, R13, R12, R11 ;  /* 0x0000000c0d0e7389 */ /* 0x00006400000c000b */
[----:B01----:R-:W-:Y:S01]  /*35020*/  ENDCOLLECTIVE ;  /* 0x000000000000791b */ /* 0x003fe20003800000 */
.L_x_3163:
[----:B------:R-:W-:Y:S01]  /*35030*/  IMAD.MOV.U32 R13, RZ, RZ, R6 ;  /* 0x000000ffff0d7224 */ /* 0x000fe200078e0006 */
[----:B------:R-:W-:Y:S01]  /*35040*/  MOV R12, 0x3 ;  /* 0x00000003000c7802 */ /* 0x000fe20000000f00 */
[----:B------:R-:W-:-:S07]  /*35050*/  IMAD.MOV.U32 R3, RZ, RZ, R14 ;  /* 0x000000ffff037224 */ /* 0x000fce00078e000e */
[----:B------:R-:W-:Y:S05]  /*35060*/  WARPSYNC.COLLECTIVE R15, `(.L_x_3164) ;  /* 0x000000000f087348 */ /* 0x000fea0003c00000 */
[----:B------:R0:W1:Y:S02]  /*35070*/  SHFL.IDX P6, R14, R13, R12, R11 ;  /* 0x0000000c0d0e7389 */ /* 0x00006400000c000b */
[----:B01----:R-:W-:Y:S01]  /*35080*/  ENDCOLLECTIVE ;  /* 0x000000000000791b */ /* 0x003fe20003800000 */
.L_x_3164:
        /* <DEDUP_REMOVED lines=10> */
.L_x_3165:
[----:B------:R-:W-:Y:S01]  /*35130*/  @!PT LDS RZ, [RZ] ;  /* 0x00000000fffff984 */ /* 0x000fe20000000800 */
[----:B------:R-:W-:Y:S01]  /*35140*/  @!PT LDS RZ, [RZ] ;  /* 0x00000000fffff984 */ /* 0x000fe20000000800 */
[----:B------:R-:W-:Y:S01]  /*35150*/  @!PT LDS RZ, [RZ] ;  /* 0x00000000fffff984 */ /* 0x000fe20000000800 */
[----:B------:R0:W-:Y:S04]  /*35160*/  @P4 LDGSTS.E.BYPASS.LTC128B.128 [R4+0x25200], desc[UR54][R2.64], !P5 ;  /* 0x2520000002044fae */ /* 0x0001e8000e901d76 */
[----:B------:R0:W-:Y:S04]  /*35170*/  @P4 LDGSTS.E.BYPASS.LTC128B.128 [R4+0x27a00], desc[UR54][R2.64+0x40], !P3 ;  /* 0x27a0004002044fae */ /* 0x0001e8000d901d76 */
[----:B------:R0:W-:Y:S01]  /*35180*/  @P4 LDGSTS.E.BYPASS.LTC128B.128 [R4+0x2a200], desc[UR54][R2.64+0x80], !P2 ;  /* 0x2a20008002044fae */ /* 0x0001e2000d101d76 */
[----:B------:R-:W-:Y:S02]  /*35190*/  IMAD.MOV.U32 R13, RZ, RZ, R8 ;  /* 0x000000ffff0d7224 */ /* 0x000fe400078e0008 */
[----:B------:R-:W-:-:S02]  /*351a0*/  IMAD.MOV.U32 R12, RZ, RZ, RZ ;  /* 0x000000ffff0c7224 */ /* 0x000fc400078e00ff */
[----:B------:R-:W-:-:S07]  /*351b0*/  IMAD.MOV.U32 R5, RZ, RZ, R14 ;  /* 0x000000ffff057224 */ /* 0x000fce00078e000e */
[----:B0-----:R-:W-:Y:S05]  /*351c0*/  WARPSYNC.COLLECTIVE R15, `(.L_x_3166) ;  /* 0x000000000f087348 */ /* 0x001fea0003c00000 */
[----:B------:R1:W2:Y:S02]  /*351d0*/  SHFL.IDX P6, R14, R13, R12, R11 ;  /* 0x0000000c0d0e7389 */ /* 0x0002a400000c000b */
[----:B012---:R-:W-:Y:S01]  /*351e0*/  ENDCOLLECTIVE ;  /* 0x000000000000791b */ /* 0x007fe20003800000 */
.L_x_3166:
[----:B------:R-:W-:-:S04]  /*351f0*/  @P1 IADD3 R2, P0, R36, R5, RZ ;  /* 0x0000000524021210 */ /* 0x000fc80007f1e0ff */
[----:B------:R-:W-:-:S05]  /*35200*/  @P1 IADD3.X R3, RZ, R6, RZ, P0, !PT ;  /* 0x00000006ff031210 */ /* 0x000fca00007fe4ff */
[----:B------:R-:W-:Y:S01]  /*35210*/  @!PT LDS RZ, [RZ] ;  /* 0x00000000fffff984 */ /* 0x000fe20000000800 */
[----:B------:R-:W-:Y:S01]  /*35220*/  @!PT LDS RZ, [RZ] ;  /* 0x00000000fffff984 */ /* 0x000fe20000000800 */
[----:B------:R-:W-:Y:S01]  /*35230*/  @!PT LDS RZ, [RZ] ;  /* 0x00000000fffff984 */ /* 0x000fe20000000800 */
[----:B------:R0:W-:Y:S01]  /*35240*/  @P1 LDGSTS.E.BYPASS.LTC128B.128 [R4+0x25a00], desc[UR54][R2.64], !P5 ;  /* 0x25a0000002041fae */ /* 0x0001e2000e901d76 */
[----:B------:R-:W-:-:S03]  /*35250*/  MOV R13, R7 ;  /* 0x00000007000d7202 */ /* 0x000fc60000000f00 */
[----:B------:R0:W-:Y:S04]  /*35260*/  @P1 LDGSTS.E.BYPASS.LTC128B.128 [R4+0x28200], desc[UR54][R2.64+0x40], !P3 ;  /* 0x2820004002041fae */ /* 0x0001e8000d901d76 */
[----:B------:R0:W-:Y:S01]  /*35270*/  @P1 LDGSTS.E.BYPASS.LTC128B.128 [R4+0x2aa00], desc[UR54][R2.64+0x80], !P2 ;  /* 0x2aa0008002041fae */ /* 0x0001e2000d101d76 */
[----:B------:R-:W-:-:S07]  /*35280*/  IMAD.MOV.U32 R8, RZ, RZ, R14 ;  /* 0x000000ffff087224 */ /* 0x000fce00078e000e */
[----:B0-----:R-:W-:Y:S05]  /*35290*/  WARPSYNC.COLLECTIVE R15, `(.L_x_3167) ;  /* 0x000000000f087348 */ /* 0x001fea0003c00000 */
[----:B------:R1:W2:Y:S02]  /*352a0*/  SHFL.IDX P6, R14, R13, R12, R11 ;  /* 0x0000000c0d0e7389 */ /* 0x0002a400000c000b */
[----:B012---:R-:W-:Y:S01]  /*352b0*/  ENDCOLLECTIVE ;  /* 0x000000000000791b */ /* 0x007fe20003800000 */
.L_x_3167:
[----:B------:R-:W-:Y:S01]  /*352c0*/  IMAD.MOV.U32 R2, RZ, RZ, R14 ;  /* 0x000000ffff027224 */ /* 0x000fe200078e000e */
[----:B------:R-:W-:Y:S06]  /*352d0*/  BRA `(.L_x_3168) ;  /* 0xffffff8000807947 */ /* 0x000fec000383ffff */
.L_x_2956:
[----:B------:R-:W-:Y:S01]  /*352e0*/  IMAD.MOV.U32 R13, RZ, RZ, R4 ;  /* 0x000000ffff0d7224 */ /* 0x000fe200078e0004 */
[----:B------:R-:W-:Y:S01]  /*352f0*/  MOV R11, 0x1c1f ;  /* 0x00001c1f000b7802 */ /* 0x000fe20000000f00 */
[----:B------:R-:W-:Y:S02]  /*35300*/  IMAD.MOV.U32 R12, RZ, RZ, RZ ;  /* 0x000000ffff0c7224 */ /* 0x000fe400078e00ff */
[----:B------:R-:W-:Y:S02]  /*35310*/  IMAD.MOV.U32 R15, RZ, RZ, -0x1 ;  /* 0xffffffffff0f7424 */ /* 0x000fe400078e00ff */
[----:B------:R-:W-:Y:S02]  /*35320*/  IMAD R28, R28, R7, RZ ;  /* 0x000000071c1c7224 */ /* 0x000fe400078e02ff */
[----:B------:R-:W-:-:S07]  /*35330*/  IMAD R17, R17, 0x80, R9 ;  /* 0x0000008011117824 */ /* 0x000fce00078e0209 */
[----:B-----5:R-:W-:Y:S05]  /*35340*/  WARPSYNC.COLLECTIVE R15, `(.L_x_3169) ;  /* 0x000000000f087348 */ /* 0x020fea0003c00000 */
[----:B------:R0:W1:Y:S02]  /*35350*/  SHFL.IDX P6, R14, R13, R12, R11 ;  /* 0x0000000c0d0e7389 */ /* 0x00006400000c000b */
[----:B01---5:R-:W-:Y:S01]  /*35360*/  ENDCOLLECTIVE ;  /* 0x000000000000791b */ /* 0x023fe20003800000 */
.L_x_3169:
[----:B------:R-:W-:Y:S01]  /*35370*/  ISETP.GE.AND P1, PT, R17, R28, PT ;  /* 0x0000001c1100720c */ /* 0x000fe20003f26270 */
[----:B------:R-:W-:Y:S02]  /*35380*/  IMAD.MOV.U32 R13, RZ, RZ, R0 ;  /* 0x000000ffff0d7224 */ /* 0x000fe400078e0000 */
[----:B------:R-:W-:-:S10]  /*35390*/  IMAD.MOV.U32 R2, RZ, RZ, R14 ;  /* 0x000000ffff027224 */ /* 0x000fd400078e000e */
[----:B------:R-:W-:Y:S05]  /*353a0*/  WARPSYNC.COLLECTIVE R15, `(.L_x_3170) ;  /* 0x000000000f087348 */ /* 0x000fea0003c00000 */
[----:B------:R0:W1:Y:S02]  /*353b0*/  SHFL.IDX P6, R14, R13, R12, R11 ;  /* 0x0000000c0d0e7389 */ /* 0x00006400000c000b */
[----:B01----:R-:W-:Y:S01]  /*353c0*/  ENDCOLLECTIVE ;  /* 0x000000000000791b */ /* 0x003fe20003800000 */
.L_x_3170:
[----:B------:R-:W-:Y:S02]  /*353d0*/  IMAD.MOV.U32 R13, RZ, RZ, R4 ;  /* 0x000000ffff0d7224 */ /* 0x000fe400078e0004 */
[----:B------:R-:W-:Y:S01]  /*353e0*/  IMAD.MOV.U32 R12, RZ, RZ, 0x1 ;  /* 0x00000001ff0c7424 */ /* 0x000fe200078e00ff */
[----:B------:R-:W-:-:S07]  /*353f0*/  MOV R3, R14 ;  /* 0x0000000e00037202 */ /* 0x000fce0000000f00 */
[----:B------:R-:W-:Y:S05]  /*35400*/  WARPSYNC.COLLECTIVE R15, `(.L_x_3171) ;  /* 0x000000000f087348 */ /* 0x000fea0003c00000 */
[----:B------:R0:W1:Y:S02]  /*35410*/  SHFL.IDX P6, R14, R13, R12, R11 ;  /* 0x0000000c0d0e7389 */ /* 0x00006400000c000b */
[----:B01----:R-:W-:Y:S01]  /*35420*/  ENDCOLLECTIVE ;  /* 0x000000000000791b */ /* 0x003fe20003800000 */
.L_x_3171:
[----:B------:R-:W-:-:S05]  /*35430*/  @!P1 IADD3 R5, P4, R36, R3, RZ ;  /* 0x0000000324059210 */ /* 0x000fca0007f9e0ff */
[----:B------:R-:W-:Y:S02]  /*35440*/  @!P1 IMAD.X R3, RZ, RZ, R2, P4 ;  /* 0x000000ffff039224 */ /* 0x000fe400020e0602 */
[----:B------:R-:W-:Y:S01]  /*35450*/  @!P1 IMAD.MOV.U32 R2, RZ, RZ, R5 ;  /* 0x000000ffff029224 */ /* 0x000fe200078e0005 */
[----:B------:R-:W-:Y:S02]  /*35460*/  IADD3 R5, R17, 0x20, RZ ;  /* 0x0000002011057810 */ /* 0x000fe40007ffe0ff */
[----:B------:R-:W-:Y:S02]  /*35470*/  MOV R13, R0 ;  /* 0x00000000000d7202 */ /* 0x000fe40000000f00 */
        /* <DEDUP_REMOVED lines=11> */
.L_x_3172:
[----:B------:R-:W-:Y:S02]  /*35530*/  IMAD.MOV.U32 R13, RZ, RZ, R4 ;  /* 0x000000ffff0d7224 */ /* 0x000fe400078e0004 */
[----:B------:R-:W-:Y:S01]  /*35540*/  IMAD.MOV.U32 R12, RZ, RZ, 0x2 ;  /* 0x00000002ff0c7424 */ /* 0x000fe200078e00ff */
[----:B------:R-:W-:-:S13]  /*35550*/  @!P1 IADD3 R5, P4, R36, R14, RZ ;  /* 0x0000000e24059210 */ /* 0x000fda0007f9e0ff */
[----:B------:R-:W-:Y:S05]  /*35560*/  WARPSYNC.COLLECTIVE R15, `(.L_x_3173) ;  /* 0x000000000f087348 */ /* 0x000fea0003c00000 */
[----:B------:R0:W1:Y:S02]  /*35570*/  SHFL.IDX P6, R14, R13, R12, R11 ;  /* 0x0000000c0d0e7389 */ /* 0x00006400000c000b */
[----:B01----:R-:W-:Y:S01]  /*35580*/  ENDCOLLECTIVE ;  /* 0x000000000000791b */ /* 0x003fe20003800000 */
.L_x_3173:
[----:B------:R-:W-:Y:S02]  /*35590*/  @!P1 IMAD.X R6, RZ, RZ, R2, P4 ;  /* 0x000000ffff069224 */ /* 0x000fe400020e0602 */
[----:B------:R-:W-:Y:S01]  /*355a0*/  @!P1 IMAD.MOV.U32 R2, RZ, RZ, R5 ;  /* 0x000000ffff029224 */ /* 0x000fe200078e0005 */
[----:B------:R-:W-:Y:S01]  /*355b0*/  IADD3 R5, R17, 0x40, RZ ;  /* 0x0000004011057810 */ /* 0x000fe20007ffe0ff */
[----:B------:R-:W-:-:S05]  /*355c0*/  @!P1 IMAD.MOV.U32 R3, RZ, RZ, R6 ;  /* 0x000000ffff039224 */ /* 0x000fca00078e0006 */
[----:B------:R-:W-:Y:S01]  /*355d0*/  @!PT LDS RZ, [RZ] ;  /* 0x00000000fffff984 */ /* 0x000fe20000000800 */
[----:B------:R-:W-:Y:S01]  /*355e0*/  @!PT LDS RZ, [RZ] ;  /* 0x00000000fffff984 */ /* 0x000fe20000000800 */
[----:B------:R-:W-:Y:S01]  /*355f0*/  @!PT LDS RZ, [RZ] ;  /* 0x00000000fffff984 */ /* 0x000fe20000000800 */
[----:B------:R-:W-:Y:S01]  /*35600*/  @!P1 LDGSTS.E.BYPASS.LTC128B.128 [R8+0x1ea00], desc[UR54][R2.64], !P3 ;  /* 0x1ea0000002089fae */ /* 0x000fe2000d901d76 */
[----:B------:R-:W-:-:S03]  /*35610*/  MOV R13, R0 ;  /* 0x00000000000d7202 */ /* 0x000fc60000000f00 */
[----:B------:R-:W-:Y:S04]  /*35620*/  @!P1 LDGSTS.E.BYPASS.LTC128B.128 [R8+0x20a00], desc[UR54][R2.64+0x40], !P2 ;  /* 0x20a0004002089fae */ /* 0x000fe8000d101d76 */
[----:B------:R0:W-:Y:S01]  /*35630*/  @!P1 LDGSTS.E.BYPASS.LTC128B.128 [R8+0x22a00], desc[UR54][R2.64+0x80], !P0 ;  /* 0x22a0008002089fae */ /* 0x0001e2000c101d76 */
[----:B------:R-:W-:Y:S01]  /*35640*/  ISETP.GE.AND P1, PT, R5, R28, PT ;  /* 0x0000001c0500720c */ /* 0x000fe20003f26270 */
[----:B0-----:R-:W-:-:S12]  /*35650*/  IMAD.MOV.U32 R2, RZ, RZ, R14 ;  /* 0x000000ffff027224 */ /* 0x001fd800078e000e */
[----:B------:R-:W-:Y:S05]  /*35660*/  WARPSYNC.COLLECTIVE R15, `(.L_x_3174) ;  /* 0x000000000f087348 */ /* 0x000fea0003c00000 */
[----:B------:R0:W1:Y:S02]  /*35670*/  SHFL.IDX P6, R14, R13, R12, R11 ;  /* 0x0000000c0d0e7389 */ /* 0x00006400000c000b */
[----:B01----:R-:W-:Y:S01]  /*35680*/  ENDCOLLECTIVE ;  /* 0x000000000000791b */ /* 0x003fe20003800000 */
.L_x_3174:
[----:B------:R-:W-:Y:S01]  /*35690*/  MOV R13, R4 ;  /* 0x00000004000d7202 */ /* 0x000fe20000000f00 */
[----:B------:R-:W-:Y:S01]  /*356a0*/  IMAD.MOV.U32 R12, RZ, RZ, 0x3 ;  /* 0x00000003ff0c7424 */ /* 0x000fe200078e00ff */
[----:B------:R-:W-:-:S13]  /*356b0*/  @!P1 IADD3 R5, P4, R36, R14, RZ ;  /* 0x0000000e24059210 */ /* 0x000fda0007f9e0ff */
[----:B------:R-:W-:Y:S05]  /*356c0*/  WARPSYNC.COLLECTIVE R15, `(.L_x_3175) ;  /* 0x000000000f087348 */ /* 0x000fea0003c00000 */
[----:B------:R0:W1:Y:S02]  /*356d0*/  SHFL.IDX P6, R14, R13, R12, R11 ;  /* 0x0000000c0d0e7389 */ /* 0x00006400000c000b */
[----:B01----:R-:W-:Y:S01]  /*356e0*/  ENDCOLLECTIVE ;  /* 0x000000000000791b */ /* 0x003fe20003800000 */
.L_x_3175:
[----:B------:R-:W-:Y:S02]  /*356f0*/  @!P1 IMAD.X R6, RZ, RZ, R2, P4 ;  /* 0x000000ffff069224 */ /* 0x000fe400020e0602 */
[----:B------:R-:W-:Y:S02]  /*35700*/  @!P1 IMAD.MOV.U32 R2, RZ, RZ, R5 ;  /* 0x000000ffff029224 */ /* 0x000fe400078e0005 */
        /* <DEDUP_REMOVED lines=12> */
.L_x_3176:
[----:B------:R-:W-:Y:S05]  /*357d0*/  BRA `(.L_x_3177) ;  /* 0xffffff8400ac7947 */ /* 0x000fea000383ffff */
.L_x_2961:
[----:B0-----:R0:W1:Y:S02]  /*357e0*/  SYNCS.PHASECHK.TRANS64.TRYWAIT P0, [R22+URZ+0x33420], R3 ;  /* 0x03342003160075a7 */ /* 0x001064000800017f */
[----:B-1----:R-:W-:Y:S05]  /*357f0*/  @!P0 NANOSLEEP.SYNCS 0x989680 ;  /* 0x009896800000895d */ /* 0x002fea0003900000 */
[----:B------:R-:W1:Y:S02]  /*35800*/  @!P0 SYNCS.PHASECHK.TRANS64 P0, [R22+URZ+0x33420], R3 ;  /* 0x03342003160085a7 */ /* 0x000e64000800007f */
[----:B-1----:R-:W-:Y:S05]  /*35810*/  @!P0 BRA `(.L_x_2961) ;  /* 0xfffffffc00f08947 */ /* 0x002fea000383ffff */
[----:B------:R-:W-:Y:S05]  /*35820*/  BRA `(.L_x_3178) ;  /* 0xffffff88001c7947 */ /* 0x000fea000383ffff */
.L_x_2965:
[----:B0-----:R0:W1:Y:S02]  /*35830*/  SYNCS.PHASECHK.TRANS64.TRYWAIT P0, [R4+URZ+0x33480], R28 ;  /* 0x0334801c040075a7 */ /* 0x001064000800017f */
[----:B-1----:R-:W-:Y:S05]  /*35840*/  @!P0 NANOSLEEP.SYNCS 0x989680 ;  /* 0x009896800000895d */ /* 0x002fea0003900000 */
[----:B------:R-:W1:Y:S02]  /*35850*/  @!P0 SYNCS.PHASECHK.TRANS64 P0, [R4+URZ+0x33480], R28 ;  /* 0x0334801c040085a7 */ /* 0x000e64000800007f */
[----:B-1----:R-:W-:Y:S05]  /*35860*/  @!P0 BRA `(.L_x_2965) ;  /* 0xfffffffc00f08947 */ /* 0x002fea000383ffff */
[----:B------:R-:W-:Y:S05]  /*35870*/  BRA `(.L_x_3179) ;  /* 0xffffff8c00387947 */ /* 0x000fea000383ffff */
.L_x_2966:
        /* <DEDUP_REMOVED lines=8> */
.L_x_3181:
[----:B------:R-:W-:Y:S05]  /*35900*/  BSYNC B0 ;  /* 0x0000000000007941 */ /* 0x000fea0003800000 */
.L_x_3180:
        /* <DEDUP_REMOVED lines=8> */
.L_x_3182:
[----:B------:R-:W-:Y:S01]  /*35990*/  MOV R13, R10 ;  /* 0x0000000a000d7202 */ /* 0x000fe20000000f00 */
[----:B------:R-:W-:Y:S02]  /*359a0*/  IMAD.MOV.U32 R12, RZ, RZ, 0x1 ;  /* 0x00000001ff0c7424 */ /* 0x000fe400078e00ff */
[----:B------:R-:W-:-:S07]  /*359b0*/  IMAD.MOV.U32 R2, RZ, RZ, R14 ;  /* 0x000000ffff027224 */ /* 0x000fce00078e000e */
[----:B------:R-:W-:Y:S05]  /*359c0*/  WARPSYNC.COLLECTIVE R15, `(.L_x_3183) ;  /* 0x000000000f087348 */ /* 0x000fea0003c00000 */
[----:B------:R0:W1:Y:S02]  /*359d0*/  SHFL.IDX P6, R14, R13, R12, R11 ;  /* 0x0000000c0d0e7389 */ /* 0x00006400000c000b */
[----:B01----:R-:W-:Y:S01]  /*359e0*/  ENDCOLLECTIVE ;  /* 0x000000000000791b */ /* 0x003fe20003800000 */
.L_x_3183:
        /* <DEDUP_REMOVED lines=14> */
.L_x_3184:
[----:B------:R-:W-:Y:S02]  /*35ad0*/  IMAD.MOV.U32 R13, RZ, RZ, R10 ;  /* 0x000000ffff0d7224 */ /* 0x000fe400078e000a */
[----:B------:R-:W-:Y:S01]  /*35ae0*/  IMAD.MOV.U32 R12, RZ, RZ, 0x2 ;  /* 0x00000002ff0c7424 */ /* 0x000fe200078e00ff */
[----:B------:R-:W-:-:S07]  /*35af0*/  MOV R2, R14 ;  /* 0x0000000e00027202 */ /* 0x000fce0000000f00 */
[----:B------:R-:W-:Y:S05]  /*35b00*/  WARPSYNC.COLLECTIVE R15, `(.L_x_3185) ;  /* 0x000000000f087348 */ /* 0x000fea0003c00000 */
[----:B------:R0:W1:Y:S02]  /*35b10*/  SHFL.IDX P6, R14, R13, R12, R11 ;  /* 0x0000000c0d0e7389 */ /* 0x00006400000c000b */
[----:B01----:R-:W-:Y:S01]  /*35b20*/  ENDCOLLECTIVE ;  /* 0x000000000000791b */ /* 0x003fe20003800000 */
.L_x_3185:
        /* <DEDUP_REMOVED lines=13> */
.L_x_3186:
[----:B------:R-:W-:Y:S01]  /*35c00*/  MOV R13, R10 ;  /* 0x0000000a000d7202 */ /* 0x000fe20000000f00 */
[----:B------:R-:W-:Y:S02]  /*35c10*/  IMAD.MOV.U32 R12, RZ, RZ, 0x3 ;  /* 0x00000003ff0c7424 */ /* 0x000fe400078e00ff */
[----:B------:R-:W-:-:S07]  /*35c20*/  IMAD.MOV.U32 R2, RZ, RZ, R14 ;  /* 0x000000ffff027224 */ /* 0x000fce00078e000e */
[----:B------:R-:W-:Y:S05]  /*35c30*/  WARPSYNC.COLLECTIVE R15, `(.L_x_3187) ;  /* 0x000000000f087348 */ /* 0x000fea0003c00000 */
[----:B------:R0:W1:Y:S02]  /*35c40*/  SHFL.IDX P6, R14, R13, R12, R11 ;  /* 0x0000000c0d0e7389 */ /* 0x00006400000c000b */
[----:B01----:R-:W-:Y:S01]  /*35c50*/  ENDCOLLECTIVE ;  /* 0x000000000000791b */ /* 0x003fe20003800000 */
.L_x_3187:
        /* <DEDUP_REMOVED lines=13> */
.L_x_3188:
[----:B------:R-:W-:Y:S02]  /*35d30*/  IMAD.MOV.U32 R13, RZ, RZ, R23 ;  /* 0x000000ffff0d7224 */ /* 0x000fe400078e0017 */
[----:B------:R-:W-:Y:S01]  /*35d40*/  IMAD.MOV.U32 R12, RZ, RZ, RZ ;  /* 0x000000ffff0c7224 */ /* 0x000fe200078e00ff */
[----:B------:R-:W-:-:S07]  /*35d50*/  MOV R2, R14 ;  /* 0x0000000e00027202 */ /* 0x000fce0000000f00 */
[----:B------:R-:W-:Y:S05]  /*35d60*/  WARPSYNC.COLLECTIVE R15, `(.L_x_3189) ;  /* 0x000000000f087348 */ /* 0x000fea0003c00000 */
[----:B------:R0:W1:Y:S02]  /*35d70*/  SHFL.IDX P6, R14, R13, R12, R11 ;  /* 0x0000000c0d0e7389 */ /* 0x00006400000c000b */
[----:B01----:R-:W-:Y:S01]  /*35d80*/  ENDCOLLECTIVE ;  /* 0x000000000000791b */ /* 0x003fe20003800000 */
.L_x_3189:
        /* <DEDUP_REMOVED lines=13> */
.L_x_3190:
[----:B------:R-:W-:Y:S01]  /*35e60*/  IMAD.MOV.U32 R2, RZ, RZ, R14 ;  /* 0x000000ffff027224 */ /* 0x000fe200078e000e */
[----:B------:R-:W-:Y:S06]  /*35e70*/  BRA `(.L_x_3191) ;  /* 0xffffff8800d87947 */ /* 0x000fec000383ffff */
.L_x_2971:
[----:B---3--:R3:W4:Y:S02]  /*35e80*/  SYNCS.PHASECHK.TRANS64.TRYWAIT P0, [R4+URZ+0x33440], R28 ;  /* 0x0334401c040075a7 */ /* 0x008724000800017f */
[----:B----4-:R-:W-:Y:S05]  /*35e90*/  @!P0 NANOSLEEP.SYNCS 0x989680 ;  /* 0x009896800000895d */ /* 0x010fea0003900000 */
[----:B------:R-:W4:Y:S02]  /*35ea0*/  @!P0 SYNCS.PHASECHK.TRANS64 P0, [R4+URZ+0x33440], R28 ;  /* 0x0334401c040085a7 */ /* 0x000f24000800007f */
[----:B----4-:R-:W-:Y:S05]  /*35eb0*/  @!P0 BRA `(.L_x_2971) ;  /* 0xfffffffc00f08947 */ /* 0x010fea000383ffff */
[----:B------:R-:W-:Y:S05]  /*35ec0*/  BRA `(.L_x_3192) ;  /* 0xffffff8c00307947 */ /* 0x000fea000383ffff */
.L_x_2972:
        /* <DEDUP_REMOVED lines=8> */
.L_x_3194:
[----:B------:R-:W-:Y:S05]  /*35f50*/  BSYNC B0 ;  /* 0x0000000000007941 */ /* 0x000fea0003800000 */
.L_x_3193:
        /* <DEDUP_REMOVED lines=8> */
.L_x_3195:
[----:B------:R-:W-:Y:S02]  /*35fe0*/  IMAD.MOV.U32 R13, RZ, RZ, R8 ;  /* 0x000000ffff0d7224 */ /* 0x000fe400078e0008 */
[----:B------:R-:W-:Y:S01]  /*35ff0*/  IMAD.MOV.U32 R12, RZ, RZ, 0x1 ;  /* 0x00000001ff0c7424 */ /* 0x000fe200078e00ff */
[----:B------:R-:W-:-:S07]  /*36000*/  MOV R2, R14 ;  /* 0x0000000e00027202 */ /* 0x000fce0000000f00 */
[----:B------:R-:W-:Y:S05]  /*36010*/  WARPSYNC.COLLECTIVE R15, `(.L_x_3196) ;  /* 0x000000000f087348 */ /* 0x000fea0003c00000 */
[----:B------:R0:W1:Y:S02]  /*36020*/  SHFL.IDX P6, R14, R13, R12, R11 ;  /* 0x0000000c0d0e7389 */ /* 0x00006400000c000b */
[----:B01----:R-:W-:Y:S01]  /*36030*/  ENDCOLLECTIVE ;  /* 0x000000000000791b */ /* 0x003fe20003800000 */
.L_x_3196:
        /* <DEDUP_REMOVED lines=13> */
.L_x_3197:
[----:B------:R-:W-:Y:S01]  /*36110*/  MOV R13, R8 ;  /* 0x00000008000d7202 */ /* 0x000fe20000000f00 */
[----:B------:R-:W-:Y:S02]  /*36120*/  IMAD.MOV.U32 R12, RZ, RZ, 0x2 ;  /* 0x00000002ff0c7424 */ /* 0x000fe400078e00ff */
[----:B------:R-:W-:-:S07]  /*36130*/  IMAD.MOV.U32 R2, RZ, RZ, R14 ;  /* 0x000000ffff027224 */ /* 0x000fce00078e000e */
[----:B------:R-:W-:Y:S05]  /*36140*/  WARPSYNC.COLLECTIVE R15, `(.L_x_3198) ;  /* 0x000000000f087348 */ /* 0x000fea0003c00000 */
[----:B------:R0:W1:Y:S02]  /*36150*/  SHFL.IDX P6, R14, R13, R12, R11 ;  /* 0x0000000c0d0e7389 */ /* 0x00006400000c000b */
[----:B01----:R-:W-:Y:S01]  /*36160*/  ENDCOLLECTIVE ;  /* 0x000000000000791b */ /* 0x003fe20003800000 */
.L_x_3198:
        /* <DEDUP_REMOVED lines=13> */
.L_x_3199:
[----:B------:R-:W-:Y:S02]  /*36240*/  IMAD.MOV.U32 R13, RZ, RZ, R8 ;  /* 0x000000ffff0d7224 */ /* 0x000fe400078e0008 */
[----:B------:R-:W-:Y:S01]  /*36250*/  IMAD.MOV.U32 R12, RZ, RZ, 0x3 ;  /* 0x00000003ff0c7424 */ /* 0x000fe200078e00ff */
[----:B------:R-:W-:-:S07]  /*36260*/  MOV R2, R14 ;  /* 0x0000000e00027202 */ /* 0x000fce0000000f00 */
[----:B------:R-:W-:Y:S05]  /*36270*/  WARPSYNC.COLLECTIVE R15, `(.L_x_3200) ;  /* 0x000000000f087348 */ /* 0x000fea0003c00000 */
[----:B------:R0:W1:Y:S02]  /*36280*/  SHFL.IDX P6, R14, R13, R12, R11 ;  /* 0x0000000c0d0e7389 */ /* 0x00006400000c000b */
[----:B01----:R-:W-:Y:S01]  /*36290*/  ENDCOLLECTIVE ;  /* 0x000000000000791b */ /* 0x003fe20003800000 */
.L_x_3200:
        /* <DEDUP_REMOVED lines=13> */
.L_x_3201:
[----:B------:R-:W-:Y:S01]  /*36370*/  MOV R13, R7 ;  /* 0x00000007000d7202 */ /* 0x000fe20000000f00 */
[----:B------:R-:W-:Y:S02]  /*36380*/  IMAD.MOV.U32 R12, RZ, RZ, RZ ;  /* 0x000000ffff0c7224 */ /* 0x000fe400078e00ff */
[----:B------:R-:W-:-:S07]  /*36390*/  IMAD.MOV.U32 R2, RZ, RZ, R14 ;  /* 0x000000ffff027224 */ /* 0x000fce00078e000e */
[----:B------:R-:W-:Y:S05]  /*363a0*/  WARPSYNC.COLLECTIVE R15, `(.L_x_3202) ;  /* 0x000000000f087348 */ /* 0x000fea0003c00000 */
[----:B------:R0:W1:Y:S02]  /*363b0*/  SHFL.IDX P6, R14, R13, R12, R11 ;  /* 0x0000000c0d0e7389 */ /* 0x00006400000c000b */
[----:B01----:R-:W-:Y:S01]  /*363c0*/  ENDCOLLECTIVE ;  /* 0x000000000000791b */ /* 0x003fe20003800000 */
.L_x_3202:
        /* <DEDUP_REMOVED lines=13> */
.L_x_3203:
[----:B------:R-:W-:Y:S05]  /*364a0*/  BRA `(.L_x_3204) ;  /* 0xffffff8800c87947 */ /* 0x000fea000383ffff */
.L_x_2977:
[----:B----4-:R4:W0:Y:S02]  /*364b0*/  SYNCS.PHASECHK.TRANS64.TRYWAIT P2, [R0+URZ+0x33470], R3 ;  /* 0x03347003000075a7 */ /* 0x010824000804017f */
[----:B0-----:R-:W-:Y:S05]  /*364c0*/  @!P2 NANOSLEEP.SYNCS 0x989680 ;  /* 0x009896800000a95d */ /* 0x001fea0003900000 */
[----:B------:R-:W0:Y:S02]  /*364d0*/  @!P2 SYNCS.PHASECHK.TRANS64 P2, [R0+URZ+0x33470], R3 ;  /* 0x033470030000a5a7 */ /* 0x000e24000804007f */
[----:B0-----:R-:W-:Y:S05]  /*364e0*/  @!P2 BRA `(.L_x_2977) ;  /* 0xfffffffc00f0a947 */ /* 0x001fea000383ffff */
[----:B------:R-:W-:Y:S05]  /*364f0*/  BRA `(.L_x_3205) ;  /* 0xffffff8c00347947 */ /* 0x000fea000383ffff */
.L_x_2979:
[----:B----4-:R4:W0:Y:S02]  /*36500*/  SYNCS.PHASECHK.TRANS64.TRYWAIT P2, [R0+URZ+0x33460], R3 ;  /* 0x03346003000075a7 */ /* 0x010824000804017f */
[----:B0-----:R-:W-:Y:S05]  /*36510*/  @!P2 NANOSLEEP.SYNCS 0x989680 ;  /* 0x009896800000a95d */ /* 0x001fea0003900000 */
[----:B------:R-:W0:Y:S02]  /*36520*/  @!P2 SYNCS.PHASECHK.TRANS64 P2, [R0+URZ+0x33460], R3 ;  /* 0x033460030000a5a7 */ /* 0x000e24000804007f */
[----:B0-----:R-:W-:Y:S05]  /*36530*/  @!P2 BRA `(.L_x_2979) ;  /* 0xfffffffc00f0a947 */ /* 0x001fea000383ffff */
[----:B------:R-:W-:Y:S05]  /*36540*/  BRA `(.L_x_3206) ;  /* 0xffffff8c00447947 */ /* 0x000fea000383ffff */
.L_x_2987:
[----:B0-----:R0:W2:Y:S02]  /*36550*/  SYNCS.PHASECHK.TRANS64.TRYWAIT P1, [R3+URZ+0x33470], R0 ;  /* 0x03347000030075a7 */ /* 0x0010a4000802017f */
[----:B--2---:R-:W-:Y:S05]  /*36560*/  @!P1 NANOSLEEP.SYNCS 0x989680 ;  /* 0x009896800000995d */ /* 0x004fea0003900000 */
[----:B------:R-:W2:Y:S02]  /*36570*/  @!P1 SYNCS.PHASECHK.TRANS64 P1, [R3+URZ+0x33470], R0 ;  /* 0x03347000030095a7 */ /* 0x000ea4000802007f */
[----:B--2---:R-:W-:Y:S05]  /*36580*/  @!P1 BRA `(.L_x_2987) ;  /* 0xfffffffc00f09947 */ /* 0x004fea000383ffff */
[----:B------:R-:W-:Y:S05]  /*36590*/  BRA `(.L_x_3207) ;  /* 0xffffff9400787947 */ /* 0x000fea000383ffff */
.L_x_2989:
[----:B0-----:R0:W2:Y:S02]  /*365a0*/  SYNCS.PHASECHK.TRANS64.TRYWAIT P1, [R3+URZ+0x33460], R0 ;  /* 0x03346000030075a7 */ /* 0x0010a4000802017f */
[----:B--2---:R-:W-:Y:S05]  /*365b0*/  @!P1 NANOSLEEP.SYNCS 0x989680 ;  /* 0x009896800000995d */ /* 0x004fea0003900000 */
[----:B------:R-:W2:Y:S02]  /*365c0*/  @!P1 SYNCS.PHASECHK.TRANS64 P1, [R3+URZ+0x33460], R0 ;  /* 0x03346000030095a7 */ /* 0x000ea4000802007f */
[----:B--2---:R-:W-:Y:S05]  /*365d0*/  @!P1 BRA `(.L_x_2989) ;  /* 0xfffffffc00f09947 */ /* 0x004fea000383ffff */
[----:B------:R-:W-:Y:S05]  /*365e0*/  BRA `(.L_x_3208) ;  /* 0xffffff9400847947 */ /* 0x000fea000383ffff */
.L_x_2994:
        /* <DEDUP_REMOVED lines=8> */
.L_x_3210:
[----:B------:R-:W-:Y:S05]  /*36670*/  BSYNC B0 ;  /* 0x0000000000007941 */ /* 0x000fea0003800000 */
.L_x_3209:
        /* <DEDUP_REMOVED lines=9> */
.L_x_3211:
        /* <DEDUP_REMOVED lines=11> */
[C---:B------:R-:W-:Y:S02]  /*367c0*/  ISETP.GE.U32.AND P5, PT, R8.reuse, 0x10, PT ;  /* 0x000000100800780c */ /* 0x040fe40003fa6070 */
[----:B--2---:R-:W-:Y:S02]  /*367d0*/  @!P1 MOV R17, R2 ;  /* 0x0000000200119202 */ /* 0x004fe40000000f00 */
[----:B------:R-:W-:-:S03]  /*367e0*/  ISETP.NE.AND P1, PT, R8, RZ, PT ;  /* 0x000000ff0800720c */ /* 0x000fc60003f25270 */
[----:B------:R-:W-:-:S10]  /*367f0*/  IMAD.MOV.U32 R13, RZ, RZ, R17 ;  /* 0x000000ffff0d7224 */ /* 0x000fd400078e0011 */
[----:B------:R-:W-:Y:S05]  /*36800*/  WARPSYNC.COLLECTIVE R15, `(.L_x_3212) ;  /* 0x000000000f087348 */ /* 0x000fea0003c00000 */
[----:B------:R0:W1:Y:S02]  /*36810*/  SHFL.UP P6, R14, R13, R12, R11 ;  /* 0x0400000c0d0e7389 */ /* 0x00006400000c000b */
[----:B01----:R-:W-:Y:S01]  /*36820*/  ENDCOLLECTIVE ;  /* 0x000000000000791b */ /* 0x003fe20003800000 */
.L_x_3212:
[----:B------:R-:W-:Y:S01]  /*36830*/  IMAD.MOV.U32 R12, RZ, RZ, 0x2 ;  /* 0x00000002ff0c7424 */ /* 0x000fe200078e00ff */
[----:B------:R-:W-:-:S05]  /*36840*/  SEL R4, R14, RZ, P1 ;  /* 0x000000ff0e047207 */ /* 0x000fca0000800000 */
[----:B------:R-:W-:-:S05]  /*36850*/  IMAD.IADD R4, R17, 0x1, R4 ;  /* 0x0000000111047824 */ /* 0x000fca00078e0204 */
[----:B------:R-:W-:-:S07]  /*36860*/  MOV R13, R4 ;  /* 0x00000004000d7202 */ /* 0x000fce0000000f00 */
[----:B------:R-:W-:Y:S05]  /*36870*/  WARPSYNC.COLLECTIVE R15, `(.L_x_3213) ;  /* 0x000000000f087348 */ /* 0x000fea0003c00000 */
[----:B------:R0:W1:Y:S02]  /*36880*/  SHFL.UP P6, R14, R13, R12, R11 ;  /* 0x0400000c0d0e7389 */ /* 0x00006400000c000b */
[----:B01----:R-:W-:Y:S01]  /*36890*/  ENDCOLLECTIVE ;  /* 0x000000000000791b */ /* 0x003fe20003800000 */
.L_x_3213:
[----:B------:R-:W-:Y:S02]  /*368a0*/  MOV R12, 0x4 ;  /* 0x00000004000c7802 */ /* 0x000fe40000000f00 */
[----:B------:R-:W-:-:S05]  /*368b0*/  SEL R3, R14, RZ, P2 ;  /* 0x000000ff0e037207 */ /* 0x000fca0001000000 */
[----:B------:R-:W-:-:S04]  /*368c0*/  IMAD.IADD R6, R4, 0x1, R3 ;  /* 0x0000000104067824 */ /* 0x000fc800078e0203 */
[----:B------:R-:W-:-:S07]  /*368d0*/  IMAD.MOV.U32 R13, RZ, RZ, R6 ;  /* 0x000000ffff0d7224 */ /* 0x000fce00078e0006 */
[----:B------:R-:W-:Y:S05]  /*368e0*/  WARPSYNC.COLLECTIVE R15, `(.L_x_3214) ;  /* 0x000000000f087348 */ /* 0x000fea0003c00000 */
[----:B------:R0:W1:Y:S02]  /*368f0*/  SHFL.UP P6, R14, R13, R12, R11 ;  /* 0x0400000c0d0e7389 */ /* 0x00006400000c000b */
[----:B01----:R-:W-:Y:S01]  /*36900*/  ENDCOLLECTIVE ;  /* 0x000000000000791b */ /* 0x003fe20003800000 */
.L_x_3214:
[----:B------:R-:W-:Y:S01]  /*36910*/  IMAD.MOV.U32 R12, RZ, RZ, 0x8 ;  /* 0x00000008ff0c7424 */ /* 0x000fe200078e00ff */
[----:B------:R-:W-:-:S05]  /*36920*/  SEL R3, R14, RZ, P3 ;  /* 0x000000ff0e037207 */ /* 0x000fca0001800000 */
[----:B------:R-:W-:-:S04]  /*36930*/  IMAD.IADD R2, R6, 0x1, R3 ;  /* 0x0000000106027824 */ /* 0x000fc800078e0203 */
[----:B------:R-:W-:-:S07]  /*36940*/  IMAD.MOV.U32 R13, RZ, RZ, R2 ;  /* 0x000000ffff0d7224 */ /* 0x000fce00078e0002 */
[----:B------:R-:W-:Y:S05]  /*36950*/  WARPSYNC.COLLECTIVE R15, `(.L_x_3215) ;  /* 0x000000000f087348 */ /* 0x000fea0003c00000 */
[----:B------:R0:W1:Y:S02]  /*36960*/  SHFL.UP P6, R14, R13, R12, R11 ;  /* 0x0400000c0d0e7389 */ /* 0x00006400000c000b */
[----:B01----:R-:W-:Y:S01]  /*36970*/  ENDCOLLECTIVE ;  /* 0x000000000000791b */ /* 0x003fe20003800000 */
.L_x_3215:
[----:B------:R-:W-:Y:S01]  /*36980*/  IMAD.MOV.U32 R12, RZ, RZ, 0x10 ;  /* 0x00000010ff0c7424 */ /* 0x000fe200078e00ff */
[----:B------:R-:W-:-:S04]  /*36990*/  SEL R3, R14, RZ, P4 ;  /* 0x000000ff0e037207 */ /* 0x000fc80002000000 */
[----:B------:R-:W-:-:S05]  /*369a0*/  IADD3 R3, R2, R3, RZ ;  /* 0x0000000302037210 */ /* 0x000fca0007ffe0ff */
[----:B------:R-:W-:-:S07]  /*369b0*/  IMAD.MOV.U32 R13, RZ, RZ, R3 ;  /* 0x000000ffff0d7224 */ /* 0x000fce00078e0003 */
[----:B------:R-:W-:Y:S05]  /*369c0*/  WARPSYNC.COLLECTIVE R15, `(.L_x_3216) ;  /* 0x000000000f087348 */ /* 0x000fea0003c00000 */
[----:B------:R0:W1:Y:S02]  /*369d0*/  SHFL.UP P6, R14, R13, R12, R11 ;  /* 0x0400000c0d0e7389 */ /* 0x00006400000c000b */
[----:B01----:R-:W-:Y:S01]  /*369e0*/  ENDCOLLECTIVE ;  /* 0x000000000000791b */ /* 0x003fe20003800000 */
.L_x_3216:
        /* <DEDUP_REMOVED lines=8> */
.L_x_3217:
[----:B------:R-:W-:Y:S05]  /*36a70*/  BRA `(.L_x_3218) ;  /* 0xffffff9c00087947 */ /* 0x000fea000383ffff */
.L_x_2999:
[----:B------:R-:W-:Y:S01]  /*36a80*/  BSSY B0, `(.L_x_3219) ;  /* 0x0000008000007945 */ /* 0x000fe20003800000 */
[----:B-----5:R-:W-:Y:S01]  /*36a90*/  IMAD.MOV.U32 R13, RZ, RZ, R17 ;  /* 0x000000ffff0d7224 */ /* 0x020fe200078e0011 */
[----:B------:R-:W-:Y:S01]  /*36aa0*/  MOV R12, 0x1 ;  /* 0x00000001000c7802 */ /* 0x000fe20000000f00 */
[----:B------:R-:W-:Y:S02]  /*36ab0*/  IMAD.MOV.U32 R11, RZ, RZ, RZ ;  /* 0x000000ffff0b7224 */ /* 0x000fe400078e00ff */
[----:B------:R-:W-:-:S07]  /*36ac0*/  IMAD.MOV.U32 R15, RZ, RZ, -0x1 ;  /* 0xffffffffff0f7424 */ /* 0x000fce00078e00ff */
[----:B01----:R-:W-:Y:S05]  /*36ad0*/  WARPSYNC.COLLECTIVE R15, `(.L_x_3220) ;  /* 0x000000000f087348 */ /* 0x003fea0003c00000 */
[----:B------:R2:W3:Y:S02]  /*36ae0*/  SHFL.UP P6, R14, R13, R12, R11 ;  /* 0x0400000c0d0e7389 */ /* 0x0004e400000c000b */
[----:B0123--:R-:W-:Y:S01]  /*36af0*/  ENDCOLLECTIVE ;  /* 0x000000000000791b */ /* 0x00ffe20003800000 */
.L_x_3220:
[----:B------:R-:W-:Y:S05]  /*36b00*/  BSYNC B0 ;  /* 0x0000000000007941 */ /* 0x000fea0003800000 */
.L_x_3219:
        /* <DEDUP_REMOVED lines=8> */
.L_x_3221:
[----:B------:R-:W-:Y:S01]  /*36b90*/  IMAD.MOV.U32 R12, RZ, RZ, 0x4 ;  /* 0x00000004ff0c7424 */ /* 0x000fe200078e00ff */
[----:B------:R-:W-:-:S05]  /*36ba0*/  SEL R2, R14, RZ, P2 ;  /* 0x000000ff0e027207 */ /* 0x000fca0001000000 */
[----:B------:R-:W-:-:S05]  /*36bb0*/  IMAD.IADD R2, R13, 0x1, R2 ;  /* 0x000000010d027824 */ /* 0x000fca00078e0202 */
[----:B------:R-:W-:-:S07]  /*36bc0*/  MOV R13, R2 ;  /* 0x00000002000d7202 */ /* 0x000fce0000000f00 */
[----:B------:R-:W-:Y:S05]  /*36bd0*/  WARPSYNC.COLLECTIVE R15, `(.L_x_3222) ;  /* 0x000000000f087348 */ /* 0x000fea0003c00000 */
[----:B------:R0:W1:Y:S02]  /*36be0*/  SHFL.UP P6, R14, R13, R12, R11 ;  /* 0x0400000c0d0e7389 */ /* 0x00006400000c000b */
[----:B01----:R-:W-:Y:S01]  /*36bf0*/  ENDCOLLECTIVE ;  /* 0x000000000000791b */ /* 0x003fe20003800000 */
.L_x_3222:
[----:B------:R-:W-:Y:S02]  /*36c00*/  MOV R12, 0x8 ;  /* 0x00000008000c7802 */ /* 0x000fe40000000f00 */
[----:B------:R-:W-:-:S05]  /*36c10*/  SEL R3, R14, RZ, P3 ;  /* 0x000000ff0e037207 */ /* 0x000fca0001800000 */
[----:B------:R-:W-:-:S04]  /*36c20*/  IMAD.IADD R3, R2, 0x1, R3 ;  /* 0x0000000102037824 */ /* 0x000fc800078e0203 */
[----:B------:R-:W-:-:S07]  /*36c30*/  IMAD.MOV.U32 R13, RZ, RZ, R3 ;  /* 0x000000ffff0d7224 */ /* 0x000fce00078e0003 */
[----:B------:R-:W-:Y:S05]  /*36c40*/  WARPSYNC.COLLECTIVE R15, `(.L_x_3223) ;  /* 0x000000000f087348 */ /* 0x000fea0003c00000 */
[----:B------:R0:W1:Y:S02]  /*36c50*/  SHFL.UP P6, R14, R13, R12, R11 ;  /* 0x0400000c0d0e7389 */ /* 0x00006400000c000b */
[----:B01----:R-:W-:Y:S01]  /*36c60*/  ENDCOLLECTIVE ;  /* 0x000000000000791b */ /* 0x003fe20003800000 */
.L_x_3223:
[----:B------:R-:W-:Y:S01]  /*36c70*/  IMAD.MOV.U32 R12, RZ, RZ, 0x10 ;  /* 0x00000010ff0c7424 */ /* 0x000fe200078e00ff */
[----:B------:R-:W-:-:S05]  /*36c80*/  SEL R4, R14, RZ, P4 ;  /* 0x000000ff0e047207 */ /* 0x000fca0002000000 */
[----:B------:R-:W-:-:S04]  /*36c90*/  IMAD.IADD R4, R3, 0x1, R4 ;  /* 0x0000000103047824 */ /* 0x000fc800078e0204 */
[----:B------:R-:W-:-:S07]  /*36ca0*/  IMAD.MOV.U32 R13, RZ, RZ, R4 ;  /* 0x000000ffff0d7224 */ /* 0x000fce00078e0004 */
[----:B------:R-:W-:Y:S05]  /*36cb0*/  WARPSYNC.COLLECTIVE R15, `(.L_x_3224) ;  /* 0x000000000f087348 */ /* 0x000fea0003c00000 */
[----:B------:R0:W1:Y:S02]  /*36cc0*/  SHFL.UP P6, R14, R13, R12, R11 ;  /* 0x0400000c0d0e7389 */ /* 0x00006400000c000b */
[----:B01----:R-:W-:Y:S01]  /*36cd0*/  ENDCOLLECTIVE ;  /* 0x000000000000791b */ /* 0x003fe20003800000 */
.L_x_3224:
        /* <DEDUP_REMOVED lines=8> */
.L_x_3225:
[----:B------:R-:W-:Y:S05]  /*36d60*/  BRA `(.L_x_3226) ;  /* 0xffffff9800e87947 */ /* 0x000fea000383ffff */
.L_x_3001:
[----:B------:R-:W-:Y:S01]  /*36d70*/  BSSY B0, `(.L_x_3227) ;  /* 0x0000006000007945 */ /* 0x000fe20003800000 */
[----:B------:R-:W-:Y:S02]  /*36d80*/  PLOP3.LUT P6, PT, P6, PT, PT, 0x8, 0x0 ;  /* 0x000000000000781c */ /* 0x000fe400037ce170 */
[----:B------:R-:W-:-:S11]  /*36d90*/  MOV R15, 0xffffffff ;  /* 0xffffffff000f7802 */ /* 0x000fd60000000f00 */
[----:B01----:R-:W-:Y:S05]  /*36da0*/  WARPSYNC.COLLECTIVE R15, `(.L_x_3228) ;  /* 0x000000000f087348 */ /* 0x003fea0003c00000 */
[----:B------:R-:W-:Y:S01]  /*36db0*/  VOTE.ANY R14, PT, P6 ;  /* 0x00000000000e7806 */ /* 0x000fe200030e0100 */
[----:B01----:R-:W-:Y:S06]  /*36dc0*/  ENDCOLLECTIVE ;  /* 0x000000000000791b */ /* 0x003fec0003800000 */
.L_x_3228:
[----:B------:R-:W-:Y:S05]  /*36dd0*/  BSYNC B0 ;  /* 0x0000000000007941 */ /* 0x000fea0003800000 */
.L_x_3227:
        /* <DEDUP_REMOVED lines=9> */
.L_x_3229:
[----:B------:R-:W-:Y:S01]  /*36e70*/  IMAD.MOV.U32 R17, RZ, RZ, R14 ;  /* 0x000000ffff117224 */ /* 0x000fe200078e000e */
[----:B------:R-:W-:Y:S06]  /*36e80*/  BRA `(.L_x_3230) ;  /* 0xffffff9800d87947 */ /* 0x000fec000383ffff */
.L_x_3003:
[----:B------:R-:W-:Y:S01]  /*36e90*/  BSSY B0, `(.L_x_3231) ;  /* 0x0000007000007945 */ /* 0x000fe20003800000 */
[----:B------:R-:W-:Y:S01]  /*36ea0*/  IMAD.MOV.U32 R13, RZ, RZ, R2 ;  /* 0x000000ffff0d7224 */ /* 0x000fe200078e0002 */
[----:B------:R-:W-:Y:S01]  /*36eb0*/  MOV R11, 0x1f ;  /* 0x0000001f000b7802 */ /* 0x000fe20000000f00 */
[----:B------:R-:W-:-:S07]  /*36ec0*/  IMAD.MOV.U32 R15, RZ, RZ, -0x1 ;  /* 0xffffffffff0f7424 */ /* 0x000fce00078e00ff */
[----:B0123--:R-:W-:Y:S05]  /*36ed0*/  WARPSYNC.COLLECTIVE R15, `(.L_x_3232) ;  /* 0x000000000f087348 */ /* 0x00ffea0003c00000 */
[----:B------:R4:W0:Y:S02]  /*36ee0*/  SHFL.IDX P6, R14, R13, R12, R11 ;  /* 0x0000000c0d0e7389 */ /* 0x00082400000c000b */
[----:B01234-:R-:W-:Y:S01]  /*36ef0*/  ENDCOLLECTIVE ;  /* 0x000000000000791b */ /* 0x01ffe20003800000 */
.L_x_3232:
[----:B------:R-:W-:Y:S05]  /*36f00*/  BSYNC B0 ;  /* 0x0000000000007941 */ /* 0x000fea0003800000 */
.L_x_3231:
[----:B------:R-:W-:Y:S05]  /*36f10*/  BRA `(.L_x_3002) ;  /* 0xffffff9800d07947 */ /* 0x000fea000383ffff */
.L_x_3007:
[----:B0-----:R0:W2:Y:S02]  /*36f20*/  SYNCS.PHASECHK.TRANS64.TRYWAIT P0, [R5+URZ+0x33420], R0 ;  /* 0x03342000050075a7 */ /* 0x0010a4000800017f */
[----:B--2---:R-:W-:Y:S05]  /*36f30*/  @!P0 NANOSLEEP.SYNCS 0x989680 ;  /* 0x009896800000895d */ /* 0x004fea0003900000 */
[----:B------:R-:W2:Y:S02]  /*36f40*/  @!P0 SYNCS.PHASECHK.TRANS64 P0, [R5+URZ+0x33420], R0 ;  /* 0x03342000050085a7 */ /* 0x000ea4000800007f */
[----:B--2---:R-:W-:Y:S05]  /*36f50*/  @!P0 BRA `(.L_x_3007) ;  /* 0xfffffffc00f08947 */ /* 0x004fea000383ffff */
[----:B------:R-:W-:Y:S05]  /*36f60*/  BRA `(.L_x_3233) ;  /* 0xffffffa000507947 */ /* 0x000fea000383ffff */
.L_x_3008:
[----:B------:R-:W2:Y:S01]  /*36f70*/  S2R R2, SR_TID.X ;  /* 0x0000000000027919 */ /* 0x000ea20000002100 */
[----:B------:R-:W-:Y:S01]  /*36f80*/  BSSY B0, `(.L_x_3234) ;  /* 0x000000a000007945 */ /* 0x000fe20003800000 */
[----:B------:R-:W-:Y:S01]  /*36f90*/  IMAD.MOV.U32 R12, RZ, RZ, RZ ;  /* 0x000000ffff0c7224 */ /* 0x000fe200078e00ff */
[----:B------:R-:W-:Y:S01]  /*36fa0*/  MOV R11, 0x1f ;  /* 0x0000001f000b7802 */ /* 0x000fe20000000f00 */
[----:B------:R-:W-:Y:S01]  /*36fb0*/  IMAD.MOV.U32 R15, RZ, RZ, -0x1 ;  /* 0xffffffffff0f7424 */ /* 0x000fe200078e00ff */
[----:B--2---:R-:W-:-:S04]  /*36fc0*/  SHF.R.U32.HI R2, RZ, 0x5, R2 ;  /* 0x00000005ff027819 */ /* 0x004fc80000011602 */
[----:B------:R-:W-:-:S05]  /*36fd0*/  LOP3.LUT R2, R2, 0x3, RZ, 0xc0, !PT ;  /* 0x0000000302027812 */ /* 0x000fca00078ec0ff */
[----:B------:R-:W-:-:S07]  /*36fe0*/  IMAD.MOV.U32 R13, RZ, RZ, R2 ;  /* 0x000000ffff0d7224 */ /* 0x000fce00078e0002 */
[----:B01----:R-:W-:Y:S05]  /*36ff0*/  WARPSYNC.COLLECTIVE R15, `(.L_x_3235) ;  /* 0x000000000f087348 */ /* 0x003fea0003c00000 */
[----:B------:R2:W3:Y:S02]  /*37000*/  SHFL.IDX P6, R14, R13, R12, R11 ;  /* 0x0000000c0d0e7389 */ /* 0x0004e400000c000b */
[----:B0123--:R-:W-:Y:S01]  /*37010*/  ENDCOLLECTIVE ;  /* 0x000000000000791b */ /* 0x00ffe20003800000 */
.L_x_3235:
[----:B------:R-:W-:Y:S05]  /*37020*/  BSYNC B0 ;  /* 0x0000000000007941 */ /* 0x000fea0003800000 */
.L_x_3234:
[----:B------:R-:W-:Y:S05]  /*37030*/  BRA `(.L_x_3236) ;  /* 0xffffffa000387947 */ /* 0x000fea000383ffff */
.L_x_3009:
[----:B------:R-:W-:Y:S01]  /*37040*/  BSSY B0, `(.L_x_3237) ;  /* 0x0000006000007945 */ /* 0x000fe20003800000 */
[----:B------:R-:W-:-:S07]  /*37050*/  IMAD.MOV.U32 R15, RZ, RZ, -0x1 ;  /* 0xffffffffff0f7424 */ /* 0x000fce00078e00ff */
[----:B01----:R-:W-:Y:S05]  /*37060*/  WARPSYNC.COLLECTIVE R15, `(.L_x_3238) ;  /* 0x000000000f0c7348 */ /* 0x003fea0003c00000 */
[----:B------:R-:W-:Y:S02]  /*37070*/  ELECT P6, UR62, PT ;  /* 0x00000000003e782f */ /* 0x000fe400038c0000 */
[----:B------:R-:W-:Y:S01]  /*37080*/  MOV R14, UR62 ;  /* 0x0000003e000e7c02 */ /* 0x000fe20008000f00 */
[----:B01----:R-:W-:Y:S10]  /*37090*/  ENDCOLLECTIVE ;  /* 0x000000000000791b */ /* 0x003ff40003800000 */
.L_x_3238:
[----:B------:R-:W-:Y:S05]  /*370a0*/  BSYNC B0 ;  /* 0x0000000000007941 */ /* 0x000fea0003800000 */
.L_x_3237:
[----:B------:R-:W-:Y:S05]  /*370b0*/  BRA `(.L_x_3239) ;  /* 0xffffffa0002c7947 */ /* 0x000fea000383ffff */
.L_x_3011:
[----:B0-----:R0:W2:Y:S02]  /*370c0*/  SYNCS.PHASECHK.TRANS64.TRYWAIT P1, [R3+URZ+0x33440], R2 ;  /* 0x03344002030075a7 */ /* 0x0010a4000802017f */
[----:B--2---:R-:W-:Y:S05]  /*370d0*/  @!P1 NANOSLEEP.SYNCS 0x989680 ;  /* 0x009896800000995d */ /* 0x004fea0003900000 */
[----:B------:R-:W2:Y:S02]  /*370e0*/  @!P1 SYNCS.PHASECHK.TRANS64 P1, [R3+URZ+0x33440], R2 ;  /* 0x03344002030095a7 */ /* 0x000ea4000802007f */
[----:B--2---:R-:W-:Y:S05]  /*370f0*/  @!P1 BRA `(.L_x_3011) ;  /* 0xfffffffc00f09947 */ /* 0x004fea000383ffff */
[----:B------:R-:W-:Y:S05]  /*37100*/  BRA `(.L_x_3240) ;  /* 0xffffffa0004c7947 */ /* 0x000fea000383ffff */
.L_x_3013:
[----:B--2---:R2:W3:Y:S02]  /*37110*/  SYNCS.PHASECHK.TRANS64.TRYWAIT P1, [R29+URZ+0x33440], R0 ;  /* 0x033440001d0075a7 */ /* 0x0044e4000802017f */
[----:B---3--:R-:W-:Y:S05]  /*37120*/  @!P1 NANOSLEEP.SYNCS 0x989680 ;  /* 0x009896800000995d */ /* 0x008fea0003900000 */
[----:B------:R-:W3:Y:S02]  /*37130*/  @!P1 SYNCS.PHASECHK.TRANS64 P1, [R29+URZ+0x33440], R0 ;  /* 0x033440001d0095a7 */ /* 0x000ee4000802007f */
[----:B---3--:R-:W-:Y:S05]  /*37140*/  @!P1 BRA `(.L_x_3013) ;  /* 0xfffffffc00f09947 */ /* 0x008fea000383ffff */
[----:B------:R-:W-:Y:S05]  /*37150*/  BRA `(.L_x_3241) ;  /* 0xffffffa000587947 */ /* 0x000fea000383ffff */
.L_x_3015:
[----:B---3--:R3:W4:Y:S02]  /*37160*/  SYNCS.PHASECHK.TRANS64.TRYWAIT P1, [R3+URZ+0x33460], R2 ;  /* 0x03346002030075a7 */ /* 0x008724000802017f */
[----:B----4-:R-:W-:Y:S05]  /*37170*/  @!P1 NANOSLEEP.SYNCS 0x989680 ;  /* 0x009896800000995d */ /* 0x010fea0003900000 */
[----:B------:R-:W4:Y:S02]  /*37180*/  @!P1 SYNCS.PHASECHK.TRANS64 P1, [R3+URZ+0x33460], R2 ;  /* 0x03346002030095a7 */ /* 0x000f24000802007f */
[----:B----4-:R-:W-:Y:S05]  /*37190*/  @!P1 BRA `(.L_x_3015) ;  /* 0xfffffffc00f09947 */ /* 0x010fea000383ffff */
[----:B------:R-:W-:Y:S05]  /*371a0*/  BRA `(.L_x_3242) ;  /* 0xffffffa000547947 */ /* 0x000fea000383ffff */
.L_x_3017:
[----:B----4-:R4:W0:Y:S02]  /*371b0*/  SYNCS.PHASECHK.TRANS64.TRYWAIT P1, [R29+URZ+0x33460], R0 ;  /* 0x033460001d0075a7 */ /* 0x010824000802017f */
[----:B0-----:R-:W-:Y:S05]  /*371c0*/  @!P1 NANOSLEEP.SYNCS 0x989680 ;  /* 0x009896800000995d */ /* 0x001fea0003900000 */
[----:B------:R-:W0:Y:S02]  /*371d0*/  @!P1 SYNCS.PHASECHK.TRANS64 P1, [R29+URZ+0x33460], R0 ;  /* 0x033460001d0095a7 */ /* 0x000e24000802007f */
[----:B0-----:R-:W-:Y:S05]  /*371e0*/  @!P1 BRA `(.L_x_3017) ;  /* 0xfffffffc00f09947 */ /* 0x001fea000383ffff */
[----:B------:R-:W-:Y:S05]  /*371f0*/  BRA `(.L_x_3243) ;  /* 0xffffffa000507947 */ /* 0x000fea000383ffff */
.L_x_3019:
[----:B------:R0:W0:Y:S02]  /*37200*/  SYNCS.PHASECHK.TRANS64.TRYWAIT P1, [R3+URZ+0x33480], R2 ;  /* 0x03348002030075a7 */ /* 0x000024000802017f */
[----:B0-----:R-:W-:Y:S05]  /*37210*/  @!P1 NANOSLEEP.SYNCS 0x989680 ;  /* 0x009896800000995d */ /* 0x001fea0003900000 */
[----:B------:R-:W0:Y:S02]  /*37220*/  @!P1 SYNCS.PHASECHK.TRANS64 P1, [R3+URZ+0x33480], R2 ;  /* 0x03348002030095a7 */ /* 0x000e24000802007f */
[----:B0-----:R-:W-:Y:S05]  /*37230*/  @!P1 BRA `(.L_x_3019) ;  /* 0xfffffffc00f09947 */ /* 0x001fea000383ffff */
[----:B------:R-:W-:Y:S05]  /*37240*/  BRA `(.L_x_3244) ;  /* 0xffffffa0004c7947 */ /* 0x000fea000383ffff */
.L_x_3245:
        /* <DEDUP_REMOVED lines=11> */
.L_x_3254:


//--------------------- .nv.global.init           --------------------------
	.section	.nv.global.init,"aw",@progbits
	.align	4
.nv.global.init:
	.type		_ZZN5flash28permute_output_fp8_VcolmajorIN4cute6TensorINS1_11ArrayEngineIN7cutlass10bfloat16_tELm96EEENS1_6LayoutINS1_5tupleIJNS8_IJNS1_1CILi2EEESA_NS9_ILi24EEEEEENS9_ILi1EEESD_EEENS8_IJNS8_IJSD_SA_NS9_ILi4EEEEEENS9_ILi0EEESH_EEEEEEEEEvRT_E9upper_map,@object
	.size		_ZZN5flash28permute_output_fp8_VcolmajorIN4cute6TensorINS1_11ArrayEngineIN7cutlass10bfloat16_tELm96EEENS1_6LayoutINS1_5tupleIJNS8_IJNS1_1CILi2EEESA_NS9_ILi24EEEEEENS9_ILi1EEESD_EEENS8_IJNS8_IJSD_SA_NS9_ILi4EEEEEENS9_ILi0EEESH_EEEEEEEEEvRT_E9upper_map,($str$23 - _ZZN5flash28permute_output_fp8_VcolmajorIN4cute6TensorINS1_11ArrayEngineIN7cutlass10bfloat16_tELm96EEENS1_6LayoutINS1_5tupleIJNS8_IJNS1_1CILi2EEESA_NS9_ILi24EEEEEENS9_ILi1EEESD_EEENS8_IJNS8_IJSD_SA_NS9_ILi4EEEEEENS9_ILi0EEESH_EEEEEEEEEvRT_E9upper_map)
_ZZN5flash28permute_output_fp8_VcolmajorIN4cute6TensorINS1_11ArrayEngineIN7cutlass10bfloat16_tELm96EEENS1_6LayoutINS1_5tupleIJNS8_IJNS1_1CILi2EEESA_NS9_ILi24EEEEEENS9_ILi1EEESD_EEENS8_IJNS8_IJSD_SA_NS9_ILi4EEEEEENS9_ILi0EEESH_EEEEEEEEEvRT_E9upper_map:
        /*0000*/ 	.byte	0x00, 0x00, 0x00, 0x00, 0x02, 0x00, 0x00, 0x00, 0x03, 0x00, 0x00, 0x00, 0x01, 0x00, 0x00, 0x00
	.type		$str$23,@object
	.size		$str$23,($str$24 - $str$23)
$str$23:
        /*0010*/ 	.byte	0x28, 0x61, 0x64, 0x64, 0x72, 0x65, 0x73, 0x73, 0x20, 0x26, 0x20, 0x6d, 0x61, 0x73, 0x6b, 0x29
        /*0020*/ 	.byte	0x20, 0x3d, 0x3d, 0x20, 0x30, 0x00
	.type		$str$24,@object
	.size		$str$24,(__unnamed_5 - $str$24)
$str$24:
        /*0026*/ 	.byte	0x2f, 0x74, 0x6d, 0x70, 0x2f, 0x6f, 0x73, 0x73, 0x5f, 0x6b, 0x65, 0x72, 0x6e, 0x65, 0x6c, 0x73
        /*0036*/ 	.byte	0x5f, 0x73, 0x72, 0x63, 0x2f, 0x66, 0x6c, 0x61, 0x73, 0x68, 0x5f, 0x61, 0x74, 0x74, 0x65, 0x6e
        /*0046*/ 	.byte	0x74, 0x69, 0x6f, 0x6e, 0x2f, 0x63, 0x73, 0x72, 0x63, 0x2f, 0x63, 0x75, 0x74, 0x6c, 0x61, 0x73
        /*0056*/ 	.byte	0x73, 0x2f, 0x69, 0x6e, 0x63, 0x6c, 0x75, 0x64, 0x65, 0x2f, 0x63, 0x75, 0x74, 0x65, 0x2f, 0x70
        /*0066*/ 	.byte	0x6f, 0x69, 0x6e, 0x74, 0x65, 0x72, 0x5f, 0x66, 0x6c, 0x61, 0x67, 0x67, 0x65, 0x64, 0x2e, 0x68
        /*0076*/ 	.byte	0x70, 0x70, 0x00
	.type		__unnamed_5,@object
	.size		__unnamed_5,(__unnamed_6 - __unnamed_5)
__unnamed_5:
        /* <DEDUP_REMOVED lines=24> */
        /*01f9*/ 	.byte	0x3e, 0x3e, 0x20, 0x26, 0x5d, 0x00
	.type		__unnamed_6,@object
	.size		__unnamed_6,(__unnamed_11 - __unnamed_6)
__unnamed_6:
        /* <DEDUP_REMOVED lines=25> */
	.type		__unnamed_11,@object
	.size		__unnamed_11,(__unnamed_8 - __unnamed_11)
__unnamed_11:
        /* <DEDUP_REMOVED lines=25> */
	.type		__unnamed_8,@object
	.size		__unnamed_8,(__unnamed_10 - __unnamed_8)
__unnamed_8:
        /* <DEDUP_REMOVED lines=29> */
        /*06db*/ 	.byte	0x5d, 0x00
	.type		__unnamed_10,@object
	.size		__unnamed_10,(__unnamed_3 - __unnamed_10)
__unnamed_10:
        /* <DEDUP_REMOVED lines=30> */
	.type		__unnamed_3,@object
	.size		__unnamed_3,(__unnamed_9 - __unnamed_3)
__unnamed_3:
        /* <DEDUP_REMOVED lines=30> */
	.type		__unnamed_9,@object
	.size		__unnamed_9,(__unnamed_2 - __unnamed_9)
__unnamed_9:
        /* <DEDUP_REMOVED lines=30> */
	.type		__unnamed_2,@object
	.size		__unnamed_2,(__unnamed_4 - __unnamed_2)
__unnamed_2:
        /* <DEDUP_REMOVED lines=29> */
        /*0e23*/ 	.byte	0x3e, 0x5d, 0x00
	.type		__unnamed_4,@object
	.size		__unnamed_4,(__unnamed_7 - __unnamed_4)
__unnamed_4:
        /* <DEDUP_REMOVED lines=30> */
	.type		__unnamed_7,@object
	.size		__unnamed_7,(__unnamed_1 - __unnamed_7)
__unnamed_7:
        /* <DEDUP_REMOVED lines=30> */
	.type		__unnamed_1,@object
	.size		__unnamed_1,(.L_0 - __unnamed_1)
__unnamed_1:
        /* <DEDUP_REMOVED lines=29> */
        /*139d*/ 	.byte	0x3e, 0x20, 0x26, 0x5d, 0x00
.L_0:


//--------------------- .nv.shared._ZN7cutlass13device_kernelIN5flash11enable_sm90INS1_16FlashAttnFwdSm90INS1_25CollectiveMainloopFwdSm90ILi2EN4cute5tupleIJNS5_1CILi1EEES8_S8_EEENS6_IJNS7_ILi128EEENS7_ILi160EEENS7_ILi192EEEEEELi192ENS_12float_e4m3_tEfNS_4arch4Sm90ELb0ELb0ELb1ELb0ELb1ELb0ELb0ELb1ELb1ELb1ELb0ELb0EEENS1_21CollectiveEpilogueFwdINS6_IJSA_SC_SB_EEES9_NS_10bfloat16_tESG_Li256ELb0ELb1ELb0ELb1EEENS1_29StaticPersistentTileSchedulerILb0EEEEEEEEEvNT_6ParamsE --------------------------
	.section	.nv.shared._ZN7cutlass13device_kernelIN5flash11enable_sm90INS1_16FlashAttnFwdSm90INS1_25CollectiveMainloopFwdSm90ILi2EN4cute5tupleIJNS5_1CILi1EEES8_S8_EEENS6_IJNS7_ILi128EEENS7_ILi160EEENS7_ILi192EEEEEELi192ENS_12float_e4m3_tEfNS_4arch4Sm90ELb0ELb0ELb1ELb0ELb1ELb0ELb0ELb1ELb1ELb1ELb0ELb0EEENS1_21CollectiveEpilogueFwdINS6_IJSA_SC_SB_EEES9_NS_10bfloat16_tESG_Li256ELb0ELb1ELb0ELb1EEENS1_29StaticPersistentTileSchedulerILb0EEEEEEEEEvNT_6ParamsE,"aw",@nobits
	.sectionflags	@""
	.align	16
	.zero		1024


//--------------------- .nv.shared.reserved.0     --------------------------
	.section	.nv.shared.reserved.0,"aw",@nobits
	.weak		__nv_reservedSMEM_offset_0_alias
	.size		__nv_reservedSMEM_offset_0_alias, 0, 0
	.other		__nv_reservedSMEM_offset_0_alias,@"STO_CUDA_RESERVED_SHARED STV_DEFAULT"
__nv_reservedSMEM_offset_0_alias:
	.zero		0


//--------------------- .nv.global                --------------------------
	.section	.nv.global,"aw",@nobits
.nv.global:
	.type		_ZN80_INTERNAL_84cee143_44_flash_fwd_hdim192_e4m3_paged_softcap_sm90_cu_2acf44d3_29614cute1_E,@object
	.size		_ZN80_INTERNAL_84cee143_44_flash_fwd_hdim192_e4m3_paged_softcap_sm90_cu_2acf44d3_29614cute1_E,(_ZN80_INTERNAL_84cee143_44_flash_fwd_hdim192_e4m3_paged_softcap_sm90_cu_2acf44d3_29614cuda3std3__45__cpo6cbeginE - _ZN80_INTERNAL_84cee143_44_flash_fwd_hdim192_e4m3_paged_softcap_sm90_cu_2acf44d3_29614cute1_E)
_ZN80_INTERNAL_84cee143_44_flash_fwd_hdim192_e4m3_paged_softcap_sm90_cu_2acf44d3_29614cute1_E:
	.zero		1
	.type		_ZN80_INTERNAL_84cee143_44_flash_fwd_hdim192_e4m3_paged_softcap_sm90_cu_2acf44d3_29614cuda3std3__45__cpo6cbeginE,@object
	.size		_ZN80_INTERNAL_84cee143_44_flash_fwd_hdim192_e4m3_paged_softcap_sm90_cu_2acf44d3_29614cuda3std3__45__cpo6cbeginE,(_ZN80_INTERNAL_84cee143_44_flash_fwd_hdim192_e4m3_paged_softcap_sm90_cu_2acf44d3_29614cuda3std3__48in_placeE - _ZN80_INTERNAL_84cee143_44_flash_fwd_hdim192_e4m3_paged_softcap_sm90_cu_2acf44d3_29614cuda3std3__45__cpo6cbeginE)
_ZN80_INTERNAL_84cee143_44_flash_fwd_hdim192_e4m3_paged_softcap_sm90_cu_2acf44d3_29614cuda3std3__45__cpo6cbeginE:
	.zero		1
	.type		_ZN80_INTERNAL_84cee143_44_flash_fwd_hdim192_e4m3_paged_softcap_sm90_cu_2acf44d3_29614cuda3std3__48in_placeE,@object
	.size		_ZN80_INTERNAL_84cee143_44_flash_fwd_hdim192_e4m3_paged_softcap_sm90_cu_2acf44d3_29614cuda3std3__48in_placeE,(_ZN80_INTERNAL_84cee143_44_flash_fwd_hdim192_e4m3_paged_softcap_sm90_cu_2acf44d3_29614cuda3std6ranges3__45__cpo9iter_moveE - _ZN80_INTERNAL_84cee143_44_flash_fwd_hdim192_e4m3_paged_softcap_sm90_cu_2acf44d3_29614cuda3std3__48in_placeE)
_ZN80_INTERNAL_84cee143_44_flash_fwd_hdim192_e4m3_paged_softcap_sm90_cu_2acf44d3_29614cuda3std3__48in_placeE:
	.zero		1
	.type		_ZN80_INTERNAL_84cee143_44_flash_fwd_hdim192_e4m3_paged_softcap_sm90_cu_2acf44d3_29614cuda3std6ranges3__45__cpo9iter_moveE,@object
	.size		_ZN80_INTERNAL_84cee143_44_flash_fwd_hdim192_e4m3_paged_softcap_sm90_cu_2acf44d3_29614cuda3std6ranges3__45__cpo9iter_moveE,(_ZN80_INTERNAL_84cee143_44_flash_fwd_hdim192_e4m3_paged_softcap_sm90_cu_2acf44d3_29614cuda3std3__45__cpo5beginE - _ZN80_INTERNAL_84cee143_44_flash_fwd_hdim192_e4m3_paged_softcap_sm90_cu_2acf44d3_29614cuda3std6ranges3__45__cpo9iter_moveE)
_ZN80_INTERNAL_84cee143_44_flash_fwd_hdim192_e4m3_paged_softcap_sm90_cu_2acf44d3_29614cuda3std6ranges3__45__cpo9iter_moveE:
	.zero		1
	.type		_ZN80_INTERNAL_84cee143_44_flash_fwd_hdim192_e4m3_paged_softcap_sm90_cu_2acf44d3_29614cuda3std3__45__cpo5beginE,@object
	.size		_ZN80_INTERNAL_84cee143_44_flash_fwd_hdim192_e4m3_paged_softcap_sm90_cu_2acf44d3_29614cuda3std3__45__cpo5beginE,(_ZN80_INTERNAL_84cee143_44_flash_fwd_hdim192_e4m3_paged_softcap_sm90_cu_2acf44d3_29614cuda3std3__482_GLOBAL__N__84cee143_44_flash_fwd_hdim192_e4m3_paged_softcap_sm90_cu_2acf44d3_29616ignoreE - _ZN80_INTERNAL_84cee143_44_flash_fwd_hdim192_e4m3_paged_softcap_sm90_cu_2acf44d3_29614cuda3std3__45__cpo5beginE)
_ZN80_INTERNAL_84cee143_44_flash_fwd_hdim192_e4m3_paged_softcap_sm90_cu_2acf44d3_29614cuda3std3__45__cpo5beginE:
	.zero		1
	.type		_ZN80_INTERNAL_84cee143_44_flash_fwd_hdim192_e4m3_paged_softcap_sm90_cu_2acf44d3_29614cuda3std3__482_GLOBAL__N__84cee143_44_flash_fwd_hdim192_e4m3_paged_softcap_sm90_cu_2acf44d3_29616ignoreE,@object
	.size		_ZN80_INTERNAL_84cee143_44_flash_fwd_hdim192_e4m3_paged_softcap_sm90_cu_2acf44d3_29614cuda3std3__482_GLOBAL__N__84cee143_44_flash_fwd_hdim192_e4m3_paged_softcap_sm90_cu_2acf44d3_29616ignoreE,(_ZN80_INTERNAL_84cee143_44_flash_fwd_hdim192_e4m3_paged_softcap_sm90_cu_2acf44d3_29614cute7productE - _ZN80_INTERNAL_84cee143_44_flash_fwd_hdim192_e4m3_paged_softcap_sm90_cu_2acf44d3_29614cuda3std3__482_GLOBAL__N__84cee143_44_flash_fwd_hdim192_e4m3_paged_softcap_sm90_cu_2acf44d3_29616ignoreE)
_ZN80_INTERNAL_84cee143_44_flash_fwd_hdim192_e4m3_paged_softcap_sm90_cu_2acf44d3_29614cuda3std3__482_GLOBAL__N__84cee143_44_flash_fwd_hdim192_e4m3_paged_softcap_sm90_cu_2acf44d3_29616ignoreE:
	.zero		1
	.type		_ZN80_INTERNAL_84cee143_44_flash_fwd_hdim192_e4m3_paged_softcap_sm90_cu_2acf44d3_29614cute7productE,@object
	.size		_ZN80_INTERNAL_84cee143_44_flash_fwd_hdim192_e4m3_paged_softcap_sm90_cu_2acf44d3_29614cute7productE,(_ZN80_INTERNAL_84cee143_44_flash_fwd_hdim192_e4m3_paged_softcap_sm90_cu_2acf44d3_29614cuda3std3__45__cpo3endE - _ZN80_INTERNAL_84cee143_44_flash_fwd_hdim192_e4m3_paged_softcap_sm90_cu_2acf44d3_29614cute7productE)
_ZN80_INTERNAL_84cee143_44_flash_fwd_hdim192_e4m3_paged_softcap_sm90_cu_2acf44d3_29614cute7productE:
	.zero		1
	.type		_ZN80_INTERNAL_84cee143_44_flash_fwd_hdim192_e4m3_paged_softcap_sm90_cu_2acf44d3_29614cuda3std3__45__cpo3endE,@object
	.size		_ZN80_INTERNAL_84cee143_44_flash_fwd_hdim192_e4m3_paged_softcap_sm90_cu_2acf44d3_29614cuda3std3__45__cpo3endE,(_ZN80_INTERNAL_84cee143_44_flash_fwd_hdim192_e4m3_paged_softcap_sm90_cu_2acf44d3_29614cuda3std3__419piecewise_constructE - _ZN80_INTERNAL_84cee143_44_flash_fwd_hdim192_e4m3_paged_softcap_sm90_cu_2acf44d3_29614cuda3std3__45__cpo3endE)
_ZN80_INTERNAL_84cee143_44_flash_fwd_hdim192_e4m3_paged_softcap_sm90_cu_2acf44d3_29614cuda3std3__45__cpo3endE:
	.zero		1
	.type		_ZN80_INTERNAL_84cee143_44_flash_fwd_hdim192_e4m3_paged_softcap_sm90_cu_2acf44d3_29614cuda3std3__419piecewise_constructE,@object
	.size		_ZN80_INTERNAL_84cee143_44_flash_fwd_hdim192_e4m3_paged_softcap_sm90_cu_2acf44d3_29614cuda3std3__419piecewise_constructE,(_ZN80_INTERNAL_84cee143_44_flash_fwd_hdim192_e4m3_paged_softcap_sm90_cu_2acf44d3_29614cuda3std3__45__cpo4cendE - _ZN80_INTERNAL_84cee143_44_flash_fwd_hdim192_e4m3_paged_softcap_sm90_cu_2acf44d3_29614cuda3std3__419piecewise_constructE)
_ZN80_INTERNAL_84cee143_44_flash_fwd_hdim192_e4m3_paged_softcap_sm90_cu_2acf44d3_29614cuda3std3__419piecewise_constructE:
	.zero		1
	.type		_ZN80_INTERNAL_84cee143_44_flash_fwd_hdim192_e4m3_paged_softcap_sm90_cu_2acf44d3_29614cuda3std3__45__cpo4cendE,@object
	.size		_ZN80_INTERNAL_84cee143_44_flash_fwd_hdim192_e4m3_paged_softcap_sm90_cu_2acf44d3_29614cuda3std3__45__cpo4cendE,(_ZN80_INTERNAL_84cee143_44_flash_fwd_hdim192_e4m3_paged_softcap_sm90_cu_2acf44d3_29614cuda3std6ranges3__45__cpo4swapE - _ZN80_INTERNAL_84cee143_44_flash_fwd_hdim192_e4m3_paged_softcap_sm90_cu_2acf44d3_29614cuda3std3__45__cpo4cendE)
_ZN80_INTERNAL_84cee143_44_flash_fwd_hdim192_e4m3_paged_softcap_sm90_cu_2acf44d3_29614cuda3std3__45__cpo4cendE:
	.zero		1
	.type		_ZN80_INTERNAL_84cee143_44_flash_fwd_hdim192_e4m3_paged_softcap_sm90_cu_2acf44d3_29614cuda3std6ranges3__45__cpo4swapE,@object
	.size		_ZN80_INTERNAL_84cee143_44_flash_fwd_hdim192_e4m3_paged_softcap_sm90_cu_2acf44d3_29614cuda3std6ranges3__45__cpo4swapE,(.L_19 - _ZN80_INTERNAL_84cee143_44_flash_fwd_hdim192_e4m3_paged_softcap_sm90_cu_2acf44d3_29614cuda3std6ranges3__45__cpo4swapE)
_ZN80_INTERNAL_84cee143_44_flash_fwd_hdim192_e4m3_paged_softcap_sm90_cu_2acf44d3_29614cuda3std6ranges3__45__cpo4swapE:
	.zero		1
.L_19:


//--------------------- .nv.shared._ZN7cutlass13device_kernelIN5flash11enable_sm90INS1_16FlashAttnFwdSm90INS1_25CollectiveMainloopFwdSm90ILi2EN4cute5tupleIJNS5_1CILi1EEES8_S8_EEENS6_IJNS7_ILi128EEENS7_ILi160EEENS7_ILi192EEEEEELi192ENS_12float_e4m3_tEfNS_4arch4Sm90ELb0ELb0ELb1ELb1ELb1ELb0ELb0ELb1ELb1ELb1ELb0ELb0EEENS1_21CollectiveEpilogueFwdINS6_IJSA_SC_SB_EEES9_NS_10bfloat16_tESG_Li256ELb1ELb1ELb0ELb1EEENS1_36VarlenDynamicPersistentTileSchedulerILi128ELi160ELi256ELi128ELb0ELb1ELb1ELb0ELb1ELb1EEEEEEEEEvNT_6ParamsE --------------------------
	.section	.nv.shared._ZN7cutlass13device_kernelIN5flash11enable_sm90INS1_16FlashAttnFwdSm90INS1_25CollectiveMainloopFwdSm90ILi2EN4cute5tupleIJNS5_1CILi1EEES8_S8_EEENS6_IJNS7_ILi128EEENS7_ILi160EEENS7_ILi192EEEEEELi192ENS_12float_e4m3_tEfNS_4arch4Sm90ELb0ELb0ELb1ELb1ELb1ELb0ELb0ELb1ELb1ELb1ELb0ELb0EEENS1_21CollectiveEpilogueFwdINS6_IJSA_SC_SB_EEES9_NS_10bfloat16_tESG_Li256ELb1ELb1ELb0ELb1EEENS1_36VarlenDynamicPersistentTileSchedulerILi128ELi160ELi256ELi128ELb0ELb1ELb1ELb0ELb1ELb1EEEEEEEEEvNT_6ParamsE,"aw",@nobits
	.sectionflags	@""
	.align	16
	.zero		1024


//--------------------- .nv.shared._ZN7cutlass13device_kernelIN5flash11enable_sm90INS1_16FlashAttnFwdSm90INS1_25CollectiveMainloopFwdSm90ILi2EN4cute5tupleIJNS5_1CILi1EEES8_S8_EEENS6_IJNS7_ILi128EEENS7_ILi160EEENS7_ILi192EEEEEELi192ENS_12float_e4m3_tEfNS_4arch4Sm90ELb0ELb0ELb1ELb1ELb1ELb1ELb0ELb1ELb1ELb1ELb0ELb0EEENS1_21CollectiveEpilogueFwdINS6_IJSA_SC_SB_EEES9_NS_10bfloat16_tESG_Li256ELb1ELb1ELb0ELb1EEENS1_36VarlenDynamicPersistentTileSchedulerILi128ELi160ELi256ELi128ELb0ELb1ELb1ELb0ELb1ELb1EEEEEEEEEvNT_6ParamsE --------------------------
	.section	.nv.shared._ZN7cutlass13device_kernelIN5flash11enable_sm90INS1_16FlashAttnFwdSm90INS1_25CollectiveMainloopFwdSm90ILi2EN4cute5tupleIJNS5_1CILi1EEES8_S8_EEENS6_IJNS7_ILi128EEENS7_ILi160EEENS7_ILi192EEEEEELi192ENS_12float_e4m3_tEfNS_4arch4Sm90ELb0ELb0ELb1ELb1ELb1ELb1ELb0ELb1ELb1ELb1ELb0ELb0EEENS1_21CollectiveEpilogueFwdINS6_IJSA_SC_SB_EEES9_NS_10bfloat16_tESG_Li256ELb1ELb1ELb0ELb1EEENS1_36VarlenDynamicPersistentTileSchedulerILi128ELi160ELi256ELi128ELb0ELb1ELb1ELb0ELb1ELb1EEEEEEEEEvNT_6ParamsE,"aw",@nobits
	.sectionflags	@""
	.align	16
	.zero		1024


//--------------------- .nv.shared._ZN7cutlass13device_kernelIN5flash11enable_sm90INS1_16FlashAttnFwdSm90INS1_25CollectiveMainloopFwdSm90ILi2EN4cute5tupleIJNS5_1CILi1EEES8_S8_EEENS6_IJNS7_ILi128EEESA_NS7_ILi192EEEEEELi192ENS_12float_e4m3_tEfNS_4arch4Sm90ELb0ELb1ELb1ELb0ELb1ELb0ELb0ELb1ELb1ELb1ELb0ELb0EEENS1_21CollectiveEpilogueFwdINS6_IJSA_SB_SA_EEES9_NS_10bfloat16_tESF_Li256ELb0ELb1ELb0ELb1EEENS1_30DynamicPersistentTileSchedulerILi256ELi128ELb0ELb1ELb1EEEEEEEEEvNT_6ParamsE --------------------------
	.section	.nv.shared._ZN7cutlass13device_kernelIN5flash11enable_sm90INS1_16FlashAttnFwdSm90INS1_25CollectiveMainloopFwdSm90ILi2EN4cute5tupleIJNS5_1CILi1EEES8_S8_EEENS6_IJNS7_ILi128EEESA_NS7_ILi192EEEEEELi192ENS_12float_e4m3_tEfNS_4arch4Sm90ELb0ELb1ELb1ELb0ELb1ELb0ELb0ELb1ELb1ELb1ELb0ELb0EEENS1_21CollectiveEpilogueFwdINS6_IJSA_SB_SA_EEES9_NS_10bfloat16_tESF_Li256ELb0ELb1ELb0ELb1EEENS1_30DynamicPersistentTileSchedulerILi256ELi128ELb0ELb1ELb1EEEEEEEEEvNT_6ParamsE,"aw",@nobits
	.sectionflags	@""
	.align	16
	.zero		1024


//--------------------- .nv.shared._ZN7cutlass13device_kernelIN5flash11enable_sm90INS1_16FlashAttnFwdSm90INS1_25CollectiveMainloopFwdSm90ILi2EN4cute5tupleIJNS5_1CILi1EEES8_S8_EEENS6_IJNS7_ILi128EEESA_NS7_ILi192EEEEEELi192ENS_12float_e4m3_tEfNS_4arch4Sm90ELb0ELb1ELb1ELb1ELb1ELb0ELb0ELb1ELb1ELb1ELb0ELb0EEENS1_21CollectiveEpilogueFwdINS6_IJSA_SB_SA_EEES9_NS_10bfloat16_tESF_Li256ELb1ELb1ELb0ELb1EEENS1_36VarlenDynamicPersistentTileSchedulerILi128ELi128ELi256ELi128ELb0ELb1ELb1ELb1ELb0ELb1EEEEEEEEEvNT_6ParamsE --------------------------
	.section	.nv.shared._ZN7cutlass13device_kernelIN5flash11enable_sm90INS1_16FlashAttnFwdSm90INS1_25CollectiveMainloopFwdSm90ILi2EN4cute5tupleIJNS5_1CILi1EEES8_S8_EEENS6_IJNS7_ILi128EEESA_NS7_ILi192EEEEEELi192ENS_12float_e4m3_tEfNS_4arch4Sm90ELb0ELb1ELb1ELb1ELb1ELb0ELb0ELb1ELb1ELb1ELb0ELb0EEENS1_21CollectiveEpilogueFwdINS6_IJSA_SB_SA_EEES9_NS_10bfloat16_tESF_Li256ELb1ELb1ELb0ELb1EEENS1_36VarlenDynamicPersistentTileSchedulerILi128ELi128ELi256ELi128ELb0ELb1ELb1ELb1ELb0ELb1EEEEEEEEEvNT_6ParamsE,"aw",@nobits
	.sectionflags	@""
	.align	16
	.zero		1024


//--------------------- .nv.shared._ZN7cutlass13device_kernelIN5flash11enable_sm90INS1_16FlashAttnFwdSm90INS1_25CollectiveMainloopFwdSm90ILi2EN4cute5tupleIJNS5_1CILi1EEES8_S8_EEENS6_IJNS7_ILi128EEESA_NS7_ILi192EEEEEELi192ENS_12float_e4m3_tEfNS_4arch4Sm90ELb0ELb1ELb1ELb1ELb1ELb1ELb0ELb1ELb1ELb1ELb0ELb0EEENS1_21CollectiveEpilogueFwdINS6_IJSA_SB_SA_EEES9_NS_10bfloat16_tESF_Li256ELb1ELb1ELb0ELb1EEENS1_36VarlenDynamicPersistentTileSchedulerILi128ELi128ELi256ELi128ELb0ELb1ELb1ELb1ELb0ELb1EEEEEEEEEvNT_6ParamsE --------------------------
	.section	.nv.shared._ZN7cutlass13device_kernelIN5flash11enable_sm90INS1_16FlashAttnFwdSm90INS1_25CollectiveMainloopFwdSm90ILi2EN4cute5tupleIJNS5_1CILi1EEES8_S8_EEENS6_IJNS7_ILi128EEESA_NS7_ILi192EEEEEELi192ENS_12float_e4m3_tEfNS_4arch4Sm90ELb0ELb1ELb1ELb1ELb1ELb1ELb0ELb1ELb1ELb1ELb0ELb0EEENS1_21CollectiveEpilogueFwdINS6_IJSA_SB_SA_EEES9_NS_10bfloat16_tESF_Li256ELb1ELb1ELb0ELb1EEENS1_36VarlenDynamicPersistentTileSchedulerILi128ELi128ELi256ELi128ELb0ELb1ELb1ELb1ELb0ELb1EEEEEEEEEvNT_6ParamsE,"aw",@nobits
	.sectionflags	@""
	.align	16
	.zero		1024


//--------------------- .nv.shared._ZN7cutlass13device_kernelIN5flash11enable_sm90INS1_16FlashAttnFwdSm90INS1_25CollectiveMainloopFwdSm90ILi2EN4cute5tupleIJNS5_1CILi1EEES8_S8_EEENS6_IJNS7_ILi128EEENS7_ILi160EEENS7_ILi192EEEEEELi192ENS_12float_e4m3_tEfNS_4arch4Sm90ELb1ELb0ELb1ELb0ELb1ELb0ELb0ELb1ELb1ELb1ELb0ELb0EEENS1_21CollectiveEpilogueFwdINS6_IJSA_SC_SB_EEES9_NS_10bfloat16_tESG_Li256ELb0ELb1ELb0ELb1EEENS1_30DynamicPersistentTileSchedulerILi256ELi128ELb0ELb1ELb1EEEEEEEEEvNT_6ParamsE --------------------------
	.section	.nv.shared._ZN7cutlass13device_kernelIN5flash11enable_sm90INS1_16FlashAttnFwdSm90INS1_25CollectiveMainloopFwdSm90ILi2EN4cute5tupleIJNS5_1CILi1EEES8_S8_EEENS6_IJNS7_ILi128EEENS7_ILi160EEENS7_ILi192EEEEEELi192ENS_12float_e4m3_tEfNS_4arch4Sm90ELb1ELb0ELb1ELb0ELb1ELb0ELb0ELb1ELb1ELb1ELb0ELb0EEENS1_21CollectiveEpilogueFwdINS6_IJSA_SC_SB_EEES9_NS_10bfloat16_tESG_Li256ELb0ELb1ELb0ELb1EEENS1_30DynamicPersistentTileSchedulerILi256ELi128ELb0ELb1ELb1EEEEEEEEEvNT_6ParamsE,"aw",@nobits
	.sectionflags	@""
	.align	16
	.zero		1024


//--------------------- .nv.shared._ZN7cutlass13device_kernelIN5flash11enable_sm90INS1_16FlashAttnFwdSm90INS1_25CollectiveMainloopFwdSm90ILi2EN4cute5tupleIJNS5_1CILi1EEES8_S8_EEENS6_IJNS7_ILi128EEENS7_ILi160EEENS7_ILi192EEEEEELi192ENS_12float_e4m3_tEfNS_4arch4Sm90ELb1ELb0ELb1ELb1ELb1ELb0ELb0ELb1ELb1ELb1ELb0ELb0EEENS1_21CollectiveEpilogueFwdINS6_IJSA_SC_SB_EEES9_NS_10bfloat16_tESG_Li256ELb1ELb1ELb0ELb1EEENS1_36VarlenDynamicPersistentTileSchedulerILi128ELi160ELi256ELi128ELb0ELb1ELb1ELb1ELb1ELb1EEEEEEEEEvNT_6ParamsE --------------------------
	.section	.nv.shared._ZN7cutlass13device_kernelIN5flash11enable_sm90INS1_16FlashAttnFwdSm90INS1_25CollectiveMainloopFwdSm90ILi2EN4cute5tupleIJNS5_1CILi1EEES8_S8_EEENS6_IJNS7_ILi128EEENS7_ILi160EEENS7_ILi192EEEEEELi192ENS_12float_e4m3_tEfNS_4arch4Sm90ELb1ELb0ELb1ELb1ELb1ELb0ELb0ELb1ELb1ELb1ELb0ELb0EEENS1_21CollectiveEpilogueFwdINS6_IJSA_SC_SB_EEES9_NS_10bfloat16_tESG_Li256ELb1ELb1ELb0ELb1EEENS1_36VarlenDynamicPersistentTileSchedulerILi128ELi160ELi256ELi128ELb0ELb1ELb1ELb1ELb1ELb1EEEEEEEEEvNT_6ParamsE,"aw",@nobits
	.sectionflags	@""
	.align	16
	.zero		1024


//--------------------- .nv.shared._ZN7cutlass13device_kernelIN5flash11enable_sm90INS1_16FlashAttnFwdSm90INS1_25CollectiveMainloopFwdSm90ILi2EN4cute5tupleIJNS5_1CILi1EEES8_S8_EEENS6_IJNS7_ILi128EEENS7_ILi160EEENS7_ILi192EEEEEELi192ENS_12float_e4m3_tEfNS_4arch4Sm90ELb1ELb0ELb1ELb1ELb1ELb1ELb0ELb1ELb1ELb1ELb0ELb0EEENS1_21CollectiveEpilogueFwdINS6_IJSA_SC_SB_EEES9_NS_10bfloat16_tESG_Li256ELb1ELb1ELb0ELb1EEENS1_36VarlenDynamicPersistentTileSchedulerILi128ELi160ELi256ELi128ELb0ELb1ELb1ELb1ELb1ELb1EEEEEEEEEvNT_6ParamsE --------------------------
	.section	.nv.shared._ZN7cutlass13device_kernelIN5flash11enable_sm90INS1_16FlashAttnFwdSm90INS1_25CollectiveMainloopFwdSm90ILi2EN4cute5tupleIJNS5_1CILi1EEES8_S8_EEENS6_IJNS7_ILi128EEENS7_ILi160EEENS7_ILi192EEEEEELi192ENS_12float_e4m3_tEfNS_4arch4Sm90ELb1ELb0ELb1ELb1ELb1ELb1ELb0ELb1ELb1ELb1ELb0ELb0EEENS1_21CollectiveEpilogueFwdINS6_IJSA_SC_SB_EEES9_NS_10bfloat16_tESG_Li256ELb1ELb1ELb0ELb1EEENS1_36VarlenDynamicPersistentTileSchedulerILi128ELi160ELi256ELi128ELb0ELb1ELb1ELb1ELb1ELb1EEEEEEEEEvNT_6ParamsE,"aw",@nobits
	.sectionflags	@""
	.align	16
	.zero		1024


//--------------------- .nv.constant0._ZN7cutlass13device_kernelIN5flash11enable_sm90INS1_16FlashAttnFwdSm90INS1_25CollectiveMainloopFwdSm90ILi2EN4cute5tupleIJNS5_1CILi1EEES8_S8_EEENS6_IJNS7_ILi128EEENS7_ILi160EEENS7_ILi192EEEEEELi192ENS_12float_e4m3_tEfNS_4arch4Sm90ELb0ELb0ELb1ELb0ELb1ELb0ELb0ELb1ELb1ELb1ELb0ELb0EEENS1_21CollectiveEpilogueFwdINS6_IJSA_SC_SB_EEES9_NS_10bfloat16_tESG_Li256ELb0ELb1ELb0ELb1EEENS1_29StaticPersistentTileSchedulerILb0EEEEEEEEEvNT_6ParamsE --------------------------
	.section	.nv.constant0._ZN7cutlass13device_kernelIN5flash11enable_sm90INS1_16FlashAttnFwdSm90INS1_25CollectiveMainloopFwdSm90ILi2EN4cute5tupleIJNS5_1CILi1EEES8_S8_EEENS6_IJNS7_ILi128EEENS7_ILi160EEENS7_ILi192EEEEEELi192ENS_12float_e4m3_tEfNS_4arch4Sm90ELb0ELb0ELb1ELb0ELb1ELb0ELb0ELb1ELb1ELb1ELb0ELb0EEENS1_21CollectiveEpilogueFwdINS6_IJSA_SC_SB_EEES9_NS_10bfloat16_tESG_Li256ELb0ELb1ELb0ELb1EEENS1_29StaticPersistentTileSchedulerILb0EEEEEEEEEvNT_6ParamsE,"a",@progbits
	.sectionflags	@""
	.align	4
.nv.constant0._ZN7cutlass13device_kernelIN5flash11enable_sm90INS1_16FlashAttnFwdSm90INS1_25CollectiveMainloopFwdSm90ILi2EN4cute5tupleIJNS5_1CILi1EEES8_S8_EEENS6_IJNS7_ILi128EEENS7_ILi160EEENS7_ILi192EEEEEELi192ENS_12float_e4m3_tEfNS_4arch4Sm90ELb0ELb0ELb1ELb0ELb1ELb0ELb0ELb1ELb1ELb1ELb0ELb0EEENS1_21CollectiveEpilogueFwdINS6_IJSA_SC_SB_EEES9_NS_10bfloat16_tESG_Li256ELb0ELb1ELb0ELb1EEENS1_29StaticPersistentTileSchedulerILb0EEEEEEEEEvNT_6ParamsE:
	.zero		3200


//--------------------- .nv.constant0._ZN7cutlass13device_kernelIN5flash11enable_sm90INS1_16FlashAttnFwdSm90INS1_25CollectiveMainloopFwdSm90ILi2EN4cute5tupleIJNS5_1CILi1EEES8_S8_EEENS6_IJNS7_ILi128EEENS7_ILi160EEENS7_ILi192EEEEEELi192ENS_12float_e4m3_tEfNS_4arch4Sm90ELb0ELb0ELb1ELb1ELb1ELb0ELb0ELb1ELb1ELb1ELb0ELb0EEENS1_21CollectiveEpilogueFwdINS6_IJSA_SC_SB_EEES9_NS_10bfloat16_tESG_Li256ELb1ELb1ELb0ELb1EEENS1_36VarlenDynamicPersistentTileSchedulerILi128ELi160ELi256ELi128ELb0ELb1ELb1ELb0ELb1ELb1EEEEEEEEEvNT_6ParamsE --------------------------
	.section	.nv.constant0._ZN7cutlass13device_kernelIN5flash11enable_sm90INS1_16FlashAttnFwdSm90INS1_25CollectiveMainloopFwdSm90ILi2EN4cute5tupleIJNS5_1CILi1EEES8_S8_EEENS6_IJNS7_ILi128EEENS7_ILi160EEENS7_ILi192EEEEEELi192ENS_12float_e4m3_tEfNS_4arch4Sm90ELb0ELb0ELb1ELb1ELb1ELb0ELb0ELb1ELb1ELb1ELb0ELb0EEENS1_21CollectiveEpilogueFwdINS6_IJSA_SC_SB_EEES9_NS_10bfloat16_tESG_Li256ELb1ELb1ELb0ELb1EEENS1_36VarlenDynamicPersistentTileSchedulerILi128ELi160ELi256ELi128ELb0ELb1ELb1ELb0ELb1ELb1EEEEEEEEEvNT_6ParamsE,"a",@progbits
	.sectionflags	@""
	.align	4
.nv.constant0._ZN7cutlass13device_kernelIN5flash11enable_sm90INS1_16FlashAttnFwdSm90INS1_25CollectiveMainloopFwdSm90ILi2EN4cute5tupleIJNS5_1CILi1EEES8_S8_EEENS6_IJNS7_ILi128EEENS7_ILi160EEENS7_ILi192EEEEEELi192ENS_12float_e4m3_tEfNS_4arch4Sm90ELb0ELb0ELb1ELb1ELb1ELb0ELb0ELb1ELb1ELb1ELb0ELb0EEENS1_21CollectiveEpilogueFwdINS6_IJSA_SC_SB_EEES9_NS_10bfloat16_tESG_Li256ELb1ELb1ELb0ELb1EEENS1_36VarlenDynamicPersistentTileSchedulerILi128ELi160ELi256ELi128ELb0ELb1ELb1ELb0ELb1ELb1EEEEEEEEEvNT_6ParamsE:
	.zero		3328


//--------------------- .nv.constant0._ZN7cutlass13device_kernelIN5flash11enable_sm90INS1_16FlashAttnFwdSm90INS1_25CollectiveMainloopFwdSm90ILi2EN4cute5tupleIJNS5_1CILi1EEES8_S8_EEENS6_IJNS7_ILi128EEENS7_ILi160EEENS7_ILi192EEEEEELi192ENS_12float_e4m3_tEfNS_4arch4Sm90ELb0ELb0ELb1ELb1ELb1ELb1ELb0ELb1ELb1ELb1ELb0ELb0EEENS1_21CollectiveEpilogueFwdINS6_IJSA_SC_SB_EEES9_NS_10bfloat16_tESG_Li256ELb1ELb1ELb0ELb1EEENS1_36VarlenDynamicPersistentTileSchedulerILi128ELi160ELi256ELi128ELb0ELb1ELb1ELb0ELb1ELb1EEEEEEEEEvNT_6ParamsE --------------------------
	.section	.nv.constant0._ZN7cutlass13device_kernelIN5flash11enable_sm90INS1_16FlashAttnFwdSm90INS1_25CollectiveMainloopFwdSm90ILi2EN4cute5tupleIJNS5_1CILi1EEES8_S8_EEENS6_IJNS7_ILi128EEENS7_ILi160EEENS7_ILi192EEEEEELi192ENS_12float_e4m3_tEfNS_4arch4Sm90ELb0ELb0ELb1ELb1ELb1ELb1ELb0ELb1ELb1ELb1ELb0ELb0EEENS1_21CollectiveEpilogueFwdINS6_IJSA_SC_SB_EEES9_NS_10bfloat16_tESG_Li256ELb1ELb1ELb0ELb1EEENS1_36VarlenDynamicPersistentTileSchedulerILi128ELi160ELi256ELi128ELb0ELb1ELb1ELb0ELb1ELb1EEEEEEEEEvNT_6ParamsE,"a",@progbits
	.sectionflags	@""
	.align	4
.nv.constant0._ZN7cutlass13device_kernelIN5flash11enable_sm90INS1_16FlashAttnFwdSm90INS1_25CollectiveMainloopFwdSm90ILi2EN4cute5tupleIJNS5_1CILi1EEES8_S8_EEENS6_IJNS7_ILi128EEENS7_ILi160EEENS7_ILi192EEEEEELi192ENS_12float_e4m3_tEfNS_4arch4Sm90ELb0ELb0ELb1ELb1ELb1ELb1ELb0ELb1ELb1ELb1ELb0ELb0EEENS1_21CollectiveEpilogueFwdINS6_IJSA_SC_SB_EEES9_NS_10bfloat16_tESG_Li256ELb1ELb1ELb0ELb1EEENS1_36VarlenDynamicPersistentTileSchedulerILi128ELi160ELi256ELi128ELb0ELb1ELb1ELb0ELb1ELb1EEEEEEEEEvNT_6ParamsE:
	.zero		3328


//--------------------- .nv.constant0._ZN7cutlass13device_kernelIN5flash11enable_sm90INS1_16FlashAttnFwdSm90INS1_25CollectiveMainloopFwdSm90ILi2EN4cute5tupleIJNS5_1CILi1EEES8_S8_EEENS6_IJNS7_ILi128EEESA_NS7_ILi192EEEEEELi192ENS_12float_e4m3_tEfNS_4arch4Sm90ELb0ELb1ELb1ELb0ELb1ELb0ELb0ELb1ELb1ELb1ELb0ELb0EEENS1_21CollectiveEpilogueFwdINS6_IJSA_SB_SA_EEES9_NS_10bfloat16_tESF_Li256ELb0ELb1ELb0ELb1EEENS1_30DynamicPersistentTileSchedulerILi256ELi128ELb0ELb1ELb1EEEEEEEEEvNT_6ParamsE --------------------------
	.section	.nv.constant0._ZN7cutlass13device_kernelIN5flash11enable_sm90INS1_16FlashAttnFwdSm90INS1_25CollectiveMainloopFwdSm90ILi2EN4cute5tupleIJNS5_1CILi1EEES8_S8_EEENS6_IJNS7_ILi128EEESA_NS7_ILi192EEEEEELi192ENS_12float_e4m3_tEfNS_4arch4Sm90ELb0ELb1ELb1ELb0ELb1ELb0ELb0ELb1ELb1ELb1ELb0ELb0EEENS1_21CollectiveEpilogueFwdINS6_IJSA_SB_SA_EEES9_NS_10bfloat16_tESF_Li256ELb0ELb1ELb0ELb1EEENS1_30DynamicPersistentTileSchedulerILi256ELi128ELb0ELb1ELb1EEEEEEEEEvNT_6ParamsE,"a",@progbits
	.sectionflags	@""
	.align	4
.nv.constant0._ZN7cutlass13device_kernelIN5flash11enable_sm90INS1_16FlashAttnFwdSm90INS1_25CollectiveMainloopFwdSm90ILi2EN4cute5tupleIJNS5_1CILi1EEES8_S8_EEENS6_IJNS7_ILi128EEESA_NS7_ILi192EEEEEELi192ENS_12float_e4m3_tEfNS_4arch4Sm90ELb0ELb1ELb1ELb0ELb1ELb0ELb0ELb1ELb1ELb1ELb0ELb0EEENS1_21CollectiveEpilogueFwdINS6_IJSA_SB_SA_EEES9_NS_10bfloat16_tESF_Li256ELb0ELb1ELb0ELb1EEENS1_30DynamicPersistentTileSchedulerILi256ELi128ELb0ELb1ELb1EEEEEEEEEvNT_6ParamsE:
	.zero		3328


//--------------------- .nv.constant0._ZN7cutlass13device_kernelIN5flash11enable_sm90INS1_16FlashAttnFwdSm90INS1_25CollectiveMainloopFwdSm90ILi2EN4cute5tupleIJNS5_1CILi1EEES8_S8_EEENS6_IJNS7_ILi128EEESA_NS7_ILi192EEEEEELi192ENS_12float_e4m3_tEfNS_4arch4Sm90ELb0ELb1ELb1ELb1ELb1ELb0ELb0ELb1ELb1ELb1ELb0ELb0EEENS1_21CollectiveEpilogueFwdINS6_IJSA_SB_SA_EEES9_NS_10bfloat16_tESF_Li256ELb1ELb1ELb0ELb1EEENS1_36VarlenDynamicPersistentTileSchedulerILi128ELi128ELi256ELi128ELb0ELb1ELb1ELb1ELb0ELb1EEEEEEEEEvNT_6ParamsE --------------------------
	.section	.nv.constant0._ZN7cutlass13device_kernelIN5flash11enable_sm90INS1_16FlashAttnFwdSm90INS1_25CollectiveMainloopFwdSm90ILi2EN4cute5tupleIJNS5_1CILi1EEES8_S8_EEENS6_IJNS7_ILi128EEESA_NS7_ILi192EEEEEELi192ENS_12float_e4m3_tEfNS_4arch4Sm90ELb0ELb1ELb1ELb1ELb1ELb0ELb0ELb1ELb1ELb1ELb0ELb0EEENS1_21CollectiveEpilogueFwdINS6_IJSA_SB_SA_EEES9_NS_10bfloat16_tESF_Li256ELb1ELb1ELb0ELb1EEENS1_36VarlenDynamicPersistentTileSchedulerILi128ELi128ELi256ELi128ELb0ELb1ELb1ELb1ELb0ELb1EEEEEEEEEvNT_6ParamsE,"a",@progbits
	.sectionflags	@""
	.align	4
.nv.constant0._ZN7cutlass13device_kernelIN5flash11enable_sm90INS1_16FlashAttnFwdSm90INS1_25CollectiveMainloopFwdSm90ILi2EN4cute5tupleIJNS5_1CILi1EEES8_S8_EEENS6_IJNS7_ILi128EEESA_NS7_ILi192EEEEEELi192ENS_12float_e4m3_tEfNS_4arch4Sm90ELb0ELb1ELb1ELb1ELb1ELb0ELb0ELb1ELb1ELb1ELb0ELb0EEENS1_21CollectiveEpilogueFwdINS6_IJSA_SB_SA_EEES9_NS_10bfloat16_tESF_Li256ELb1ELb1ELb0ELb1EEENS1_36VarlenDynamicPersistentTileSchedulerILi128ELi128ELi256ELi128ELb0ELb1ELb1ELb1ELb0ELb1EEEEEEEEEvNT_6ParamsE:
	.zero		3328


//--------------------- .nv.constant0._ZN7cutlass13device_kernelIN5flash11enable_sm90INS1_16FlashAttnFwdSm90INS1_25CollectiveMainloopFwdSm90ILi2EN4cute5tupleIJNS5_1CILi1EEES8_S8_EEENS6_IJNS7_ILi128EEESA_NS7_ILi192EEEEEELi192ENS_12float_e4m3_tEfNS_4arch4Sm90ELb0ELb1ELb1ELb1ELb1ELb1ELb0ELb1ELb1ELb1ELb0ELb0EEENS1_21CollectiveEpilogueFwdINS6_IJSA_SB_SA_EEES9_NS_10bfloat16_tESF_Li256ELb1ELb1ELb0ELb1EEENS1_36VarlenDynamicPersistentTileSchedulerILi128ELi128ELi256ELi128ELb0ELb1ELb1ELb1ELb0ELb1EEEEEEEEEvNT_6ParamsE --------------------------
	.section	.nv.constant0._ZN7cutlass13device_kernelIN5flash11enable_sm90INS1_16FlashAttnFwdSm90INS1_25CollectiveMainloopFwdSm90ILi2EN4cute5tupleIJNS5_1CILi1EEES8_S8_EEENS6_IJNS7_ILi128EEESA_NS7_ILi192EEEEEELi192ENS_12float_e4m3_tEfNS_4arch4Sm90ELb0ELb1ELb1ELb1ELb1ELb1ELb0ELb1ELb1ELb1ELb0ELb0EEENS1_21CollectiveEpilogueFwdINS6_IJSA_SB_SA_EEES9_NS_10bfloat16_tESF_Li256ELb1ELb1ELb0ELb1EEENS1_36VarlenDynamicPersistentTileSchedulerILi128ELi128ELi256ELi128ELb0ELb1ELb1ELb1ELb0ELb1EEEEEEEEEvNT_6ParamsE,"a",@progbits
	.sectionflags	@""
	.align	4
.nv.constant0._ZN7cutlass13device_kernelIN5flash11enable_sm90INS1_16FlashAttnFwdSm90INS1_25CollectiveMainloopFwdSm90ILi2EN4cute5tupleIJNS5_1CILi1EEES8_S8_EEENS6_IJNS7_ILi128EEESA_NS7_ILi192EEEEEELi192ENS_12float_e4m3_tEfNS_4arch4Sm90ELb0ELb1ELb1ELb1ELb1ELb1ELb0ELb1ELb1ELb1ELb0ELb0EEENS1_21CollectiveEpilogueFwdINS6_IJSA_SB_SA_EEES9_NS_10bfloat16_tESF_Li256ELb1ELb1ELb0ELb1EEENS1_36VarlenDynamicPersistentTileSchedulerILi128ELi128ELi256ELi128ELb0ELb1ELb1ELb1ELb0ELb1EEEEEEEEEvNT_6ParamsE:
	.zero		3328


//--------------------- .nv.constant0._ZN7cutlass13device_kernelIN5flash11enable_sm90INS1_16FlashAttnFwdSm90INS1_25CollectiveMainloopFwdSm90ILi2EN4cute5tupleIJNS5_1CILi1EEES8_S8_EEENS6_IJNS7_ILi128EEENS7_ILi160EEENS7_ILi192EEEEEELi192ENS_12float_e4m3_tEfNS_4arch4Sm90ELb1ELb0ELb1ELb0ELb1ELb0ELb0ELb1ELb1ELb1ELb0ELb0EEENS1_21CollectiveEpilogueFwdINS6_IJSA_SC_SB_EEES9_NS_10bfloat16_tESG_Li256ELb0ELb1ELb0ELb1EEENS1_30DynamicPersistentTileSchedulerILi256ELi128ELb0ELb1ELb1EEEEEEEEEvNT_6ParamsE --------------------------
	.section	.nv.constant0._ZN7cutlass13device_kernelIN5flash11enable_sm90INS1_16FlashAttnFwdSm90INS1_25CollectiveMainloopFwdSm90ILi2EN4cute5tupleIJNS5_1CILi1EEES8_S8_EEENS6_IJNS7_ILi128EEENS7_ILi160EEENS7_ILi192EEEEEELi192ENS_12float_e4m3_tEfNS_4arch4Sm90ELb1ELb0ELb1ELb0ELb1ELb0ELb0ELb1ELb1ELb1ELb0ELb0EEENS1_21CollectiveEpilogueFwdINS6_IJSA_SC_SB_EEES9_NS_10bfloat16_tESG_Li256ELb0ELb1ELb0ELb1EEENS1_30DynamicPersistentTileSchedulerILi256ELi128ELb0ELb1ELb1EEEEEEEEEvNT_6ParamsE,"a",@progbits
	.sectionflags	@""
	.align	4
.nv.constant0._ZN7cutlass13device_kernelIN5flash11enable_sm90INS1_16FlashAttnFwdSm90INS1_25CollectiveMainloopFwdSm90ILi2EN4cute5tupleIJNS5_1CILi1EEES8_S8_EEENS6_IJNS7_ILi128EEENS7_ILi160EEENS7_ILi192EEEEEELi192ENS_12float_e4m3_tEfNS_4arch4Sm90ELb1ELb0ELb1ELb0ELb1ELb0ELb0ELb1ELb1ELb1ELb0ELb0EEENS1_21CollectiveEpilogueFwdINS6_IJSA_SC_SB_EEES9_NS_10bfloat16_tESG_Li256ELb0ELb1ELb0ELb1EEENS1_30DynamicPersistentTileSchedulerILi256ELi128ELb0ELb1ELb1EEEEEEEEEvNT_6ParamsE:
	.zero		3328


//--------------------- .nv.constant0._ZN7cutlass13device_kernelIN5flash11enable_sm90INS1_16FlashAttnFwdSm90INS1_25CollectiveMainloopFwdSm90ILi2EN4cute5tupleIJNS5_1CILi1EEES8_S8_EEENS6_IJNS7_ILi128EEENS7_ILi160EEENS7_ILi192EEEEEELi192ENS_12float_e4m3_tEfNS_4arch4Sm90ELb1ELb0ELb1ELb1ELb1ELb0ELb0ELb1ELb1ELb1ELb0ELb0EEENS1_21CollectiveEpilogueFwdINS6_IJSA_SC_SB_EEES9_NS_10bfloat16_tESG_Li256ELb1ELb1ELb0ELb1EEENS1_36VarlenDynamicPersistentTileSchedulerILi128ELi160ELi256ELi128ELb0ELb1ELb1ELb1ELb1ELb1EEEEEEEEEvNT_6ParamsE --------------------------
	.section	.nv.constant0._ZN7cutlass13device_kernelIN5flash11enable_sm90INS1_16FlashAttnFwdSm90INS1_25CollectiveMainloopFwdSm90ILi2EN4cute5tupleIJNS5_1CILi1EEES8_S8_EEENS6_IJNS7_ILi128EEENS7_ILi160EEENS7_ILi192EEEEEELi192ENS_12float_e4m3_tEfNS_4arch4Sm90ELb1ELb0ELb1ELb1ELb1ELb0ELb0ELb1ELb1ELb1ELb0ELb0EEENS1_21CollectiveEpilogueFwdINS6_IJSA_SC_SB_EEES9_NS_10bfloat16_tESG_Li256ELb1ELb1ELb0ELb1EEENS1_36VarlenDynamicPersistentTileSchedulerILi128ELi160ELi256ELi128ELb0ELb1ELb1ELb1ELb1ELb1EEEEEEEEEvNT_6ParamsE,"a",@progbits
	.sectionflags	@""
	.align	4
.nv.constant0._ZN7cutlass13device_kernelIN5flash11enable_sm90INS1_16FlashAttnFwdSm90INS1_25CollectiveMainloopFwdSm90ILi2EN4cute5tupleIJNS5_1CILi1EEES8_S8_EEENS6_IJNS7_ILi128EEENS7_ILi160EEENS7_ILi192EEEEEELi192ENS_12float_e4m3_tEfNS_4arch4Sm90ELb1ELb0ELb1ELb1ELb1ELb0ELb0ELb1ELb1ELb1ELb0ELb0EEENS1_21CollectiveEpilogueFwdINS6_IJSA_SC_SB_EEES9_NS_10bfloat16_tESG_Li256ELb1ELb1ELb0ELb1EEENS1_36VarlenDynamicPersistentTileSchedulerILi128ELi160ELi256ELi128ELb0ELb1ELb1ELb1ELb1ELb1EEEEEEEEEvNT_6ParamsE:
	.zero		3328


//--------------------- .nv.constant0._ZN7cutlass13device_kernelIN5flash11enable_sm90INS1_16FlashAttnFwdSm90INS1_25CollectiveMainloopFwdSm90ILi2EN4cute5tupleIJNS5_1CILi1EEES8_S8_EEENS6_IJNS7_ILi128EEENS7_ILi160EEENS7_ILi192EEEEEELi192ENS_12float_e4m3_tEfNS_4arch4Sm90ELb1ELb0ELb1ELb1ELb1ELb1ELb0ELb1ELb1ELb1ELb0ELb0EEENS1_21CollectiveEpilogueFwdINS6_IJSA_SC_SB_EEES9_NS_10bfloat16_tESG_Li256ELb1ELb1ELb0ELb1EEENS1_36VarlenDynamicPersistentTileSchedulerILi128ELi160ELi256ELi128ELb0ELb1ELb1ELb1ELb1ELb1EEEEEEEEEvNT_6ParamsE --------------------------
	.section	.nv.constant0._ZN7cutlass13device_kernelIN5flash11enable_sm90INS1_16FlashAttnFwdSm90INS1_25CollectiveMainloopFwdSm90ILi2EN4cute5tupleIJNS5_1CILi1EEES8_S8_EEENS6_IJNS7_ILi128EEENS7_ILi160EEENS7_ILi192EEEEEELi192ENS_12float_e4m3_tEfNS_4arch4Sm90ELb1ELb0ELb1ELb1ELb1ELb1ELb0ELb1ELb1ELb1ELb0ELb0EEENS1_21CollectiveEpilogueFwdINS6_IJSA_SC_SB_EEES9_NS_10bfloat16_tESG_Li256ELb1ELb1ELb0ELb1EEENS1_36VarlenDynamicPersistentTileSchedulerILi128ELi160ELi256ELi128ELb0ELb1ELb1ELb1ELb1ELb1EEEEEEEEEvNT_6ParamsE,"a",@progbits
	.sectionflags	@""
	.align	4
.nv.constant0._ZN7cutlass13device_kernelIN5flash11enable_sm90INS1_16FlashAttnFwdSm90INS1_25CollectiveMainloopFwdSm90ILi2EN4cute5tupleIJNS5_1CILi1EEES8_S8_EEENS6_IJNS7_ILi128EEENS7_ILi160EEENS7_ILi192EEEEEELi192ENS_12float_e4m3_tEfNS_4arch4Sm90ELb1ELb0ELb1ELb1ELb1ELb1ELb0ELb1ELb1ELb1ELb0ELb0EEENS1_21CollectiveEpilogueFwdINS6_IJSA_SC_SB_EEES9_NS_10bfloat16_tESG_Li256ELb1ELb1ELb0ELb1EEENS1_36VarlenDynamicPersistentTileSchedulerILi128ELi160ELi256ELi128ELb0ELb1ELb1ELb1ELb1ELb1EEEEEEEEEvNT_6ParamsE:
	.zero		3328


//--------------------- SYMBOLS --------------------------

	.type		.nv.reservedSmem.offset0,@object
	.size		.nv.reservedSmem.offset0,0x4
	.type		__assertfail,@function
